// Copyright (c) 2024, Jay Shah, Ganesh Bikshandi, Ying Zhang, Vijay Thakkar, Pradeep Ramani, Tri Dao.
// Splitting the different template instantiations to different files to speed up compilation.
// This file is auto-generated. See "generate_kernels.py"

#include "flash_fwd_launch_template.h"

#ifndef FLASHATTENTION_DISABLE_HDIM96
template void run_mha_fwd_<90, cutlass::half_t, 96, 96, true, false, true, true>(Flash_fwd_params &params, cudaStream_t stream);
#endif


// ===== COMPILED SASS (sm_90a) =====

	.target	sm_90a

	.elftype	@"ET_EXEC"


//--------------------- .note.nv.tkinfo           --------------------------
	.section	.note.nv.tkinfo,"",@"SHT_NOTE"
	.sectionflags	@"SHF_NOTE_NV_TKINFO"
	.tkinfo
        /*0018*/ 	.word	0x00000002
        /*0030*/ 	.string	""
        /*0030*/ 	.string	"ptxas"
        /*0030*/ 	.string	"Cuda compilation tools, release 13.0, V13.0.88"
        /*0030*/ 	.string	"Build cuda_13.0.r13.0/compiler.36424714_0"
        /*0030*/ 	.string	"-arch sm_90a -m 64 "



//--------------------- .note.nv.cuinfo           --------------------------
	.section	.note.nv.cuinfo,"",@"SHT_NOTE"
	.sectionflags	@"SHF_NOTE_NV_CUINFO"
        /*0018*/ 	.short	0x0002
        /*001a*/ 	.short	0x005a
        /*001c*/ 	.short	0x0082
	.zero		2


//--------------------- .nv.info                  --------------------------
	.section	.nv.info,"",@"SHT_CUDA_INFO"
	.align	4


	//----- nvinfo : EIATTR_REGCOUNT
	.align		4
        /*0000*/ 	.byte	0x04, 0x2f
        /*0002*/ 	.short	(.L_23 - .L_22)
	.align		4
.L_22:
        /*0004*/ 	.word	index@(_ZN7cutlass13device_kernelIN5flash11enable_sm90INS1_16FlashAttnFwdSm90INS1_25CollectiveMainloopFwdSm90ILi2EN4cute5tupleIJNS5_1CILi1EEES8_S8_EEENS6_IJNS7_ILi192EEENS7_ILi144EEENS7_ILi96EEEEEELi96ENS_6half_tEfNS_4arch4Sm90ELb1ELb0ELb1ELb1ELb0ELb1ELb0ELb0ELb1ELb1ELb1ELb0EEENS1_21CollectiveEpilogueFwdINS6_IJSA_SC_SB_EEES9_SE_SG_Li384ELb1ELb1ELb1ELb0EEENS1_36VarlenDynamicPersistentTileSchedulerILi192ELi144ELi384ELi128ELb1ELb1ELb1ELb1ELb1ELb1EEEEEEEEEvNT_6ParamsE)
        /*0008*/ 	.word	0x00000080


	//----- nvinfo : EIATTR_FRAME_SIZE
	.align		4
.L_23:
        /*000c*/ 	.byte	0x04, 0x11
        /*000e*/ 	.short	(.L_25 - .L_24)
	.align		4
.L_24:
        /*0010*/ 	.word	index@(_ZN7cutlass13device_kernelIN5flash11enable_sm90INS1_16FlashAttnFwdSm90INS1_25CollectiveMainloopFwdSm90ILi2EN4cute5tupleIJNS5_1CILi1EEES8_S8_EEENS6_IJNS7_ILi192EEENS7_ILi144EEENS7_ILi96EEEEEELi96ENS_6half_tEfNS_4arch4Sm90ELb1ELb0ELb1ELb1ELb0ELb1ELb0ELb0ELb1ELb1ELb1ELb0EEENS1_21CollectiveEpilogueFwdINS6_IJSA_SC_SB_EEES9_SE_SG_Li384ELb1ELb1ELb1ELb0EEENS1_36VarlenDynamicPersistentTileSchedulerILi192ELi144ELi384ELi128ELb1ELb1ELb1ELb1ELb1ELb1EEEEEEEEEvNT_6ParamsE)
        /*0014*/ 	.word	0x00000100


	//----- nvinfo : EIATTR_REGCOUNT
	.align		4
.L_25:
        /*0018*/ 	.byte	0x04, 0x2f
        /*001a*/ 	.short	(.L_27 - .L_26)
	.align		4
.L_26:
        /*001c*/ 	.word	index@(_ZN7cutlass13device_kernelIN5flash11enable_sm90INS1_16FlashAttnFwdSm90INS1_25CollectiveMainloopFwdSm90ILi2EN4cute5tupleIJNS5_1CILi1EEES8_S8_EEENS6_IJNS7_ILi192EEENS7_ILi144EEENS7_ILi96EEEEEELi96ENS_6half_tEfNS_4arch4Sm90ELb1ELb0ELb1ELb1ELb0ELb0ELb0ELb0ELb1ELb1ELb1ELb0EEENS1_21CollectiveEpilogueFwdINS6_IJSA_SC_SB_EEES9_SE_SG_Li384ELb1ELb1ELb1ELb0EEENS1_36VarlenDynamicPersistentTileSchedulerILi192ELi144ELi384ELi128ELb1ELb1ELb1ELb1ELb1ELb1EEEEEEEEEvNT_6ParamsE)
        /*0020*/ 	.word	0x00000080


	//----- nvinfo : EIATTR_FRAME_SIZE
	.align		4
.L_27:
        /*0024*/ 	.byte	0x04, 0x11
        /*0026*/ 	.short	(.L_29 - .L_28)
	.align		4
.L_28:
        /*0028*/ 	.word	index@(_ZN7cutlass13device_kernelIN5flash11enable_sm90INS1_16FlashAttnFwdSm90INS1_25CollectiveMainloopFwdSm90ILi2EN4cute5tupleIJNS5_1CILi1EEES8_S8_EEENS6_IJNS7_ILi192EEENS7_ILi144EEENS7_ILi96EEEEEELi96ENS_6half_tEfNS_4arch4Sm90ELb1ELb0ELb1ELb1ELb0ELb0ELb0ELb0ELb1ELb1ELb1ELb0EEENS1_21CollectiveEpilogueFwdINS6_IJSA_SC_SB_EEES9_SE_SG_Li384ELb1ELb1ELb1ELb0EEENS1_36VarlenDynamicPersistentTileSchedulerILi192ELi144ELi384ELi128ELb1ELb1ELb1ELb1ELb1ELb1EEEEEEEEEvNT_6ParamsE)
        /*002c*/ 	.word	0x00000050


	//----- nvinfo : EIATTR_REGCOUNT
	.align		4
.L_29:
        /*0030*/ 	.byte	0x04, 0x2f
        /*0032*/ 	.short	(.L_31 - .L_30)
	.align		4
.L_30:
        /*0034*/ 	.word	index@(_ZN7cutlass13device_kernelIN5flash11enable_sm90INS1_16FlashAttnFwdSm90INS1_25CollectiveMainloopFwdSm90ILi2EN4cute5tupleIJNS5_1CILi1EEES8_S8_EEENS6_IJNS7_ILi192EEENS7_ILi144EEENS7_ILi96EEEEEELi96ENS_6half_tEfNS_4arch4Sm90ELb1ELb0ELb1ELb0ELb0ELb0ELb0ELb0ELb1ELb1ELb1ELb0EEENS1_21CollectiveEpilogueFwdINS6_IJSA_SC_SB_EEES9_SE_SG_Li384ELb0ELb1ELb1ELb0EEENS1_19SingleTileSchedulerILb0ELb1ELb1ELi192EEEEEEEEEvNT_6ParamsE)
        /*0038*/ 	.word	0x00000080


	//----- nvinfo : EIATTR_FRAME_SIZE
	.align		4
.L_31:
        /*003c*/ 	.byte	0x04, 0x11
        /*003e*/ 	.short	(.L_33 - .L_32)
	.align		4
.L_32:
        /*0040*/ 	.word	index@(_ZN7cutlass13device_kernelIN5flash11enable_sm90INS1_16FlashAttnFwdSm90INS1_25CollectiveMainloopFwdSm90ILi2EN4cute5tupleIJNS5_1CILi1EEES8_S8_EEENS6_IJNS7_ILi192EEENS7_ILi144EEENS7_ILi96EEEEEELi96ENS_6half_tEfNS_4arch4Sm90ELb1ELb0ELb1ELb0ELb0ELb0ELb0ELb0ELb1ELb1ELb1ELb0EEENS1_21CollectiveEpilogueFwdINS6_IJSA_SC_SB_EEES9_SE_SG_Li384ELb0ELb1ELb1ELb0EEENS1_19SingleTileSchedulerILb0ELb1ELb1ELi192EEEEEEEEEvNT_6ParamsE)
        /*0044*/ 	.word	0x00000008


	//----- nvinfo : EIATTR_REGCOUNT
	.align		4
.L_33:
        /*0048*/ 	.byte	0x04, 0x2f
        /*004a*/ 	.short	(.L_35 - .L_34)
	.align		4
.L_34:
        /*004c*/ 	.word	index@(_ZN7cutlass13device_kernelIN5flash11enable_sm90INS1_16FlashAttnFwdSm90INS1_25CollectiveMainloopFwdSm90ILi2EN4cute5tupleIJNS5_1CILi1EEES8_S8_EEENS6_IJNS7_ILi192EEENS7_ILi128EEENS7_ILi96EEEEEELi96ENS_6half_tEfNS_4arch4Sm90ELb0ELb1ELb1ELb1ELb0ELb1ELb0ELb0ELb1ELb1ELb1ELb0EEENS1_21CollectiveEpilogueFwdINS6_IJSA_SC_SB_EEES9_SE_SG_Li384ELb1ELb1ELb1ELb0EEENS1_36VarlenDynamicPersistentTileSchedulerILi192ELi128ELi384ELi128ELb1ELb1ELb1ELb1ELb0ELb1EEEEEEEEEvNT_6ParamsE)
        /*0050*/ 	.word	0x00000080


	//----- nvinfo : EIATTR_FRAME_SIZE
	.align		4
.L_35:
        /*0054*/ 	.byte	0x04, 0x11
        /*0056*/ 	.short	(.L_37 - .L_36)
	.align		4
.L_36:
        /*0058*/ 	.word	index@(_ZN7cutlass13device_kernelIN5flash11enable_sm90INS1_16FlashAttnFwdSm90INS1_25CollectiveMainloopFwdSm90ILi2EN4cute5tupleIJNS5_1CILi1EEES8_S8_EEENS6_IJNS7_ILi192EEENS7_ILi128EEENS7_ILi96EEEEEELi96ENS_6half_tEfNS_4arch4Sm90ELb0ELb1ELb1ELb1ELb0ELb1ELb0ELb0ELb1ELb1ELb1ELb0EEENS1_21CollectiveEpilogueFwdINS6_IJSA_SC_SB_EEES9_SE_SG_Li384ELb1ELb1ELb1ELb0EEENS1_36VarlenDynamicPersistentTileSchedulerILi192ELi128ELi384ELi128ELb1ELb1ELb1ELb1ELb0ELb1EEEEEEEEEvNT_6ParamsE)
        /*005c*/ 	.word	0x00000070


	//----- nvinfo : EIATTR_REGCOUNT
	.align		4
.L_37:
        /*0060*/ 	.byte	0x04, 0x2f
        /*0062*/ 	.short	(.L_39 - .L_38)
	.align		4
.L_38:
        /*0064*/ 	.word	index@(_ZN7cutlass13device_kernelIN5flash11enable_sm90INS1_16FlashAttnFwdSm90INS1_25CollectiveMainloopFwdSm90ILi2EN4cute5tupleIJNS5_1CILi1EEES8_S8_EEENS6_IJNS7_ILi192EEENS7_ILi128EEENS7_ILi96EEEEEELi96ENS_6half_tEfNS_4arch4Sm90ELb0ELb1ELb1ELb1ELb0ELb0ELb0ELb0ELb1ELb1ELb1ELb0EEENS1_21CollectiveEpilogueFwdINS6_IJSA_SC_SB_EEES9_SE_SG_Li384ELb1ELb1ELb1ELb0EEENS1_36VarlenDynamicPersistentTileSchedulerILi192ELi128ELi384ELi128ELb1ELb1ELb1ELb1ELb0ELb1EEEEEEEEEvNT_6ParamsE)
        /*0068*/ 	.word	0x00000080


	//----- nvinfo : EIATTR_FRAME_SIZE
	.align		4
.L_39:
        /*006c*/ 	.byte	0x04, 0x11
        /*006e*/ 	.short	(.L_41 - .L_40)
	.align		4
.L_40:
        /*0070*/ 	.word	index@(_ZN7cutlass13device_kernelIN5flash11enable_sm90INS1_16FlashAttnFwdSm90INS1_25CollectiveMainloopFwdSm90ILi2EN4cute5tupleIJNS5_1CILi1EEES8_S8_EEENS6_IJNS7_ILi192EEENS7_ILi128EEENS7_ILi96EEEEEELi96ENS_6half_tEfNS_4arch4Sm90ELb0ELb1ELb1ELb1ELb0ELb0ELb0ELb0ELb1ELb1ELb1ELb0EEENS1_21CollectiveEpilogueFwdINS6_IJSA_SC_SB_EEES9_SE_SG_Li384ELb1ELb1ELb1ELb0EEENS1_36VarlenDynamicPersistentTileSchedulerILi192ELi128ELi384ELi128ELb1ELb1ELb1ELb1ELb0ELb1EEEEEEEEEvNT_6ParamsE)
        /*0074*/ 	.word	0x00000048


	//----- nvinfo : EIATTR_REGCOUNT
	.align		4
.L_41:
        /*0078*/ 	.byte	0x04, 0x2f
        /*007a*/ 	.short	(.L_43 - .L_42)
	.align		4
.L_42:
        /*007c*/ 	.word	index@(_ZN7cutlass13device_kernelIN5flash11enable_sm90INS1_16FlashAttnFwdSm90INS1_25CollectiveMainloopFwdSm90ILi2EN4cute5tupleIJNS5_1CILi1EEES8_S8_EEENS6_IJNS7_ILi192EEENS7_ILi128EEENS7_ILi96EEEEEELi96ENS_6half_tEfNS_4arch4Sm90ELb0ELb1ELb1ELb0ELb0ELb0ELb0ELb0ELb1ELb1ELb1ELb0EEENS1_21CollectiveEpilogueFwdINS6_IJSA_SC_SB_EEES9_SE_SG_Li384ELb0ELb1ELb1ELb0EEENS1_19SingleTileSchedulerILb0ELb1ELb1ELi192EEEEEEEEEvNT_6ParamsE)
        /*0080*/ 	.word	0x00000080


	//----- nvinfo : EIATTR_FRAME_SIZE
	.align		4
.L_43:
        /*0084*/ 	.byte	0x04, 0x11
        /*0086*/ 	.short	(.L_45 - .L_44)
	.align		4
.L_44:
        /*0088*/ 	.word	index@(_ZN7cutlass13device_kernelIN5flash11enable_sm90INS1_16FlashAttnFwdSm90INS1_25CollectiveMainloopFwdSm90ILi2EN4cute5tupleIJNS5_1CILi1EEES8_S8_EEENS6_IJNS7_ILi192EEENS7_ILi128EEENS7_ILi96EEEEEELi96ENS_6half_tEfNS_4arch4Sm90ELb0ELb1ELb1ELb0ELb0ELb0ELb0ELb0ELb1ELb1ELb1ELb0EEENS1_21CollectiveEpilogueFwdINS6_IJSA_SC_SB_EEES9_SE_SG_Li384ELb0ELb1ELb1ELb0EEENS1_19SingleTileSchedulerILb0ELb1ELb1ELi192EEEEEEEEEvNT_6ParamsE)
        /*008c*/ 	.word	0x00000000


	//----- nvinfo : EIATTR_REGCOUNT
	.align		4
.L_45:
        /*0090*/ 	.byte	0x04, 0x2f
        /*0092*/ 	.short	(.L_47 - .L_46)
	.align		4
.L_46:
        /*0094*/ 	.word	index@(_ZN7cutlass13device_kernelIN5flash11enable_sm90INS1_16FlashAttnFwdSm90INS1_25CollectiveMainloopFwdSm90ILi2EN4cute5tupleIJNS5_1CILi1EEES8_S8_EEENS6_IJNS7_ILi192EEENS7_ILi144EEENS7_ILi96EEEEEELi96ENS_6half_tEfNS_4arch4Sm90ELb0ELb0ELb1ELb1ELb0ELb1ELb0ELb0ELb1ELb1ELb1ELb0EEENS1_21CollectiveEpilogueFwdINS6_IJSA_SC_SB_EEES9_SE_SG_Li384ELb1ELb1ELb1ELb0EEENS1_36VarlenDynamicPersistentTileSchedulerILi192ELi144ELi384ELi128ELb1ELb1ELb1ELb0ELb1ELb1EEEEEEEEEvNT_6ParamsE)
        /*0098*/ 	.word	0x00000080


	//----- nvinfo : EIATTR_FRAME_SIZE
	.align		4
.L_47:
        /*009c*/ 	.byte	0x04, 0x11
        /*009e*/ 	.short	(.L_49 - .L_48)
	.align		4
.L_48:
        /*00a0*/ 	.word	index@(_ZN7cutlass13device_kernelIN5flash11enable_sm90INS1_16FlashAttnFwdSm90INS1_25CollectiveMainloopFwdSm90ILi2EN4cute5tupleIJNS5_1CILi1EEES8_S8_EEENS6_IJNS7_ILi192EEENS7_ILi144EEENS7_ILi96EEEEEELi96ENS_6half_tEfNS_4arch4Sm90ELb0ELb0ELb1ELb1ELb0ELb1ELb0ELb0ELb1ELb1ELb1ELb0EEENS1_21CollectiveEpilogueFwdINS6_IJSA_SC_SB_EEES9_SE_SG_Li384ELb1ELb1ELb1ELb0EEENS1_36VarlenDynamicPersistentTileSchedulerILi192ELi144ELi384ELi128ELb1ELb1ELb1ELb0ELb1ELb1EEEEEEEEEvNT_6ParamsE)
        /*00a4*/ 	.word	0x00000120


	//----- nvinfo : EIATTR_REGCOUNT
	.align		4
.L_49:
        /*00a8*/ 	.byte	0x04, 0x2f
        /*00aa*/ 	.short	(.L_51 - .L_50)
	.align		4
.L_50:
        /*00ac*/ 	.word	index@(_ZN7cutlass13device_kernelIN5flash11enable_sm90INS1_16FlashAttnFwdSm90INS1_25CollectiveMainloopFwdSm90ILi2EN4cute5tupleIJNS5_1CILi1EEES8_S8_EEENS6_IJNS7_ILi192EEENS7_ILi144EEENS7_ILi96EEEEEELi96ENS_6half_tEfNS_4arch4Sm90ELb0ELb0ELb1ELb1ELb0ELb0ELb0ELb0ELb1ELb1ELb1ELb0EEENS1_21CollectiveEpilogueFwdINS6_IJSA_SC_SB_EEES9_SE_SG_Li384ELb1ELb1ELb1ELb0EEENS1_36VarlenDynamicPersistentTileSchedulerILi192ELi144ELi384ELi128ELb1ELb1ELb1ELb0ELb1ELb1EEEEEEEEEvNT_6ParamsE)
        /*00b0*/ 	.word	0x00000080


	//----- nvinfo : EIATTR_FRAME_SIZE
	.align		4
.L_51:
        /*00b4*/ 	.byte	0x04, 0x11
        /*00b6*/ 	.short	(.L_53 - .L_52)
	.align		4
.L_52:
        /*00b8*/ 	.word	index@(_ZN7cutlass13device_kernelIN5flash11enable_sm90INS1_16FlashAttnFwdSm90INS1_25CollectiveMainloopFwdSm90ILi2EN4cute5tupleIJNS5_1CILi1EEES8_S8_EEENS6_IJNS7_ILi192EEENS7_ILi144EEENS7_ILi96EEEEEELi96ENS_6half_tEfNS_4arch4Sm90ELb0ELb0ELb1ELb1ELb0ELb0ELb0ELb0ELb1ELb1ELb1ELb0EEENS1_21CollectiveEpilogueFwdINS6_IJSA_SC_SB_EEES9_SE_SG_Li384ELb1ELb1ELb1ELb0EEENS1_36VarlenDynamicPersistentTileSchedulerILi192ELi144ELi384ELi128ELb1ELb1ELb1ELb0ELb1ELb1EEEEEEEEEvNT_6ParamsE)
        /*00bc*/ 	.word	0x00000058


	//----- nvinfo : EIATTR_REGCOUNT
	.align		4
.L_53:
        /*00c0*/ 	.byte	0x04, 0x2f
        /*00c2*/ 	.short	(.L_55 - .L_54)
	.align		4
.L_54:
        /*00c4*/ 	.word	index@(_ZN7cutlass13device_kernelIN5flash11enable_sm90INS1_16FlashAttnFwdSm90INS1_25CollectiveMainloopFwdSm90ILi2EN4cute5tupleIJNS5_1CILi1EEES8_S8_EEENS6_IJNS7_ILi192EEENS7_ILi144EEENS7_ILi96EEEEEELi96ENS_6half_tEfNS_4arch4Sm90ELb0ELb0ELb1ELb0ELb0ELb0ELb0ELb0ELb1ELb1ELb1ELb0EEENS1_21CollectiveEpilogueFwdINS6_IJSA_SC_SB_EEES9_SE_SG_Li384ELb0ELb1ELb1ELb0EEENS1_19SingleTileSchedulerILb0ELb1ELb1ELi192EEEEEEEEEvNT_6ParamsE)
        /*00c8*/ 	.word	0x00000080


	//----- nvinfo : EIATTR_FRAME_SIZE
	.align		4
.L_55:
        /*00cc*/ 	.byte	0x04, 0x11
        /*00ce*/ 	.short	(.L_57 - .L_56)
	.align		4
.L_56:
        /*00d0*/ 	.word	index@(_ZN7cutlass13device_kernelIN5flash11enable_sm90INS1_16FlashAttnFwdSm90INS1_25CollectiveMainloopFwdSm90ILi2EN4cute5tupleIJNS5_1CILi1EEES8_S8_EEENS6_IJNS7_ILi192EEENS7_ILi144EEENS7_ILi96EEEEEELi96ENS_6half_tEfNS_4arch4Sm90ELb0ELb0ELb1ELb0ELb0ELb0ELb0ELb0ELb1ELb1ELb1ELb0EEENS1_21CollectiveEpilogueFwdINS6_IJSA_SC_SB_EEES9_SE_SG_Li384ELb0ELb1ELb1ELb0EEENS1_19SingleTileSchedulerILb0ELb1ELb1ELi192EEEEEEEEEvNT_6ParamsE)
        /*00d4*/ 	.word	0x00000000


	//----- nvinfo : EIATTR_MIN_STACK_SIZE
	.align		4
.L_57:
        /*00d8*/ 	.byte	0x04, 0x12
        /*00da*/ 	.short	(.L_59 - .L_58)
	.align		4
.L_58:
        /*00dc*/ 	.word	index@(_ZN7cutlass13device_kernelIN5flash11enable_sm90INS1_16FlashAttnFwdSm90INS1_25CollectiveMainloopFwdSm90ILi2EN4cute5tupleIJNS5_1CILi1EEES8_S8_EEENS6_IJNS7_ILi192EEENS7_ILi144EEENS7_ILi96EEEEEELi96ENS_6half_tEfNS_4arch4Sm90ELb0ELb0ELb1ELb0ELb0ELb0ELb0ELb0ELb1ELb1ELb1ELb0EEENS1_21CollectiveEpilogueFwdINS6_IJSA_SC_SB_EEES9_SE_SG_Li384ELb0ELb1ELb1ELb0EEENS1_19SingleTileSchedulerILb0ELb1ELb1ELi192EEEEEEEEEvNT_6ParamsE)
        /*00e0*/ 	.word	0x00000000


	//----- nvinfo : EIATTR_MIN_STACK_SIZE
	.align		4
.L_59:
        /*00e4*/ 	.byte	0x04, 0x12
        /*00e6*/ 	.short	(.L_61 - .L_60)
	.align		4
.L_60:
        /*00e8*/ 	.word	index@(_ZN7cutlass13device_kernelIN5flash11enable_sm90INS1_16FlashAttnFwdSm90INS1_25CollectiveMainloopFwdSm90ILi2EN4cute5tupleIJNS5_1CILi1EEES8_S8_EEENS6_IJNS7_ILi192EEENS7_ILi144EEENS7_ILi96EEEEEELi96ENS_6half_tEfNS_4arch4Sm90ELb0ELb0ELb1ELb1ELb0ELb0ELb0ELb0ELb1ELb1ELb1ELb0EEENS1_21CollectiveEpilogueFwdINS6_IJSA_SC_SB_EEES9_SE_SG_Li384ELb1ELb1ELb1ELb0EEENS1_36VarlenDynamicPersistentTileSchedulerILi192ELi144ELi384ELi128ELb1ELb1ELb1ELb0ELb1ELb1EEEEEEEEEvNT_6ParamsE)
        /*00ec*/ 	.word	0x00000058


	//----- nvinfo : EIATTR_MIN_STACK_SIZE
	.align		4
.L_61:
        /*00f0*/ 	.byte	0x04, 0x12
        /*00f2*/ 	.short	(.L_63 - .L_62)
	.align		4
.L_62:
        /*00f4*/ 	.word	index@(_ZN7cutlass13device_kernelIN5flash11enable_sm90INS1_16FlashAttnFwdSm90INS1_25CollectiveMainloopFwdSm90ILi2EN4cute5tupleIJNS5_1CILi1EEES8_S8_EEENS6_IJNS7_ILi192EEENS7_ILi144EEENS7_ILi96EEEEEELi96ENS_6half_tEfNS_4arch4Sm90ELb0ELb0ELb1ELb1ELb0ELb1ELb0ELb0ELb1ELb1ELb1ELb0EEENS1_21CollectiveEpilogueFwdINS6_IJSA_SC_SB_EEES9_SE_SG_Li384ELb1ELb1ELb1ELb0EEENS1_36VarlenDynamicPersistentTileSchedulerILi192ELi144ELi384ELi128ELb1ELb1ELb1ELb0ELb1ELb1EEEEEEEEEvNT_6ParamsE)
        /*00f8*/ 	.word	0x00000120


	//----- nvinfo : EIATTR_MIN_STACK_SIZE
	.align		4
.L_63:
        /*00fc*/ 	.byte	0x04, 0x12
        /*00fe*/ 	.short	(.L_65 - .L_64)
	.align		4
.L_64:
        /*0100*/ 	.word	index@(_ZN7cutlass13device_kernelIN5flash11enable_sm90INS1_16FlashAttnFwdSm90INS1_25CollectiveMainloopFwdSm90ILi2EN4cute5tupleIJNS5_1CILi1EEES8_S8_EEENS6_IJNS7_ILi192EEENS7_ILi128EEENS7_ILi96EEEEEELi96ENS_6half_tEfNS_4arch4Sm90ELb0ELb1ELb1ELb0ELb0ELb0ELb0ELb0ELb1ELb1ELb1ELb0EEENS1_21CollectiveEpilogueFwdINS6_IJSA_SC_SB_EEES9_SE_SG_Li384ELb0ELb1ELb1ELb0EEENS1_19SingleTileSchedulerILb0ELb1ELb1ELi192EEEEEEEEEvNT_6ParamsE)
        /*0104*/ 	.word	0x00000000


	//----- nvinfo : EIATTR_MIN_STACK_SIZE
	.align		4
.L_65:
        /*0108*/ 	.byte	0x04, 0x12
        /*010a*/ 	.short	(.L_67 - .L_66)
	.align		4
.L_66:
        /*010c*/ 	.word	index@(_ZN7cutlass13device_kernelIN5flash11enable_sm90INS1_16FlashAttnFwdSm90INS1_25CollectiveMainloopFwdSm90ILi2EN4cute5tupleIJNS5_1CILi1EEES8_S8_EEENS6_IJNS7_ILi192EEENS7_ILi128EEENS7_ILi96EEEEEELi96ENS_6half_tEfNS_4arch4Sm90ELb0ELb1ELb1ELb1ELb0ELb0ELb0ELb0ELb1ELb1ELb1ELb0EEENS1_21CollectiveEpilogueFwdINS6_IJSA_SC_SB_EEES9_SE_SG_Li384ELb1ELb1ELb1ELb0EEENS1_36VarlenDynamicPersistentTileSchedulerILi192ELi128ELi384ELi128ELb1ELb1ELb1ELb1ELb0ELb1EEEEEEEEEvNT_6ParamsE)
        /*0110*/ 	.word	0x00000048


	//----- nvinfo : EIATTR_MIN_STACK_SIZE
	.align		4
.L_67:
        /*0114*/ 	.byte	0x04, 0x12
        /*0116*/ 	.short	(.L_69 - .L_68)
	.align		4
.L_68:
        /*0118*/ 	.word	index@(_ZN7cutlass13device_kernelIN5flash11enable_sm90INS1_16FlashAttnFwdSm90INS1_25CollectiveMainloopFwdSm90ILi2EN4cute5tupleIJNS5_1CILi1EEES8_S8_EEENS6_IJNS7_ILi192EEENS7_ILi128EEENS7_ILi96EEEEEELi96ENS_6half_tEfNS_4arch4Sm90ELb0ELb1ELb1ELb1ELb0ELb1ELb0ELb0ELb1ELb1ELb1ELb0EEENS1_21CollectiveEpilogueFwdINS6_IJSA_SC_SB_EEES9_SE_SG_Li384ELb1ELb1ELb1ELb0EEENS1_36VarlenDynamicPersistentTileSchedulerILi192ELi128ELi384ELi128ELb1ELb1ELb1ELb1ELb0ELb1EEEEEEEEEvNT_6ParamsE)
        /*011c*/ 	.word	0x00000070


	//----- nvinfo : EIATTR_MIN_STACK_SIZE
	.align		4
.L_69:
        /*0120*/ 	.byte	0x04, 0x12
        /*0122*/ 	.short	(.L_71 - .L_70)
	.align		4
.L_70:
        /*0124*/ 	.word	index@(_ZN7cutlass13device_kernelIN5flash11enable_sm90INS1_16FlashAttnFwdSm90INS1_25CollectiveMainloopFwdSm90ILi2EN4cute5tupleIJNS5_1CILi1EEES8_S8_EEENS6_IJNS7_ILi192EEENS7_ILi144EEENS7_ILi96EEEEEELi96ENS_6half_tEfNS_4arch4Sm90ELb1ELb0ELb1ELb0ELb0ELb0ELb0ELb0ELb1ELb1ELb1ELb0EEENS1_21CollectiveEpilogueFwdINS6_IJSA_SC_SB_EEES9_SE_SG_Li384ELb0ELb1ELb1ELb0EEENS1_19SingleTileSchedulerILb0ELb1ELb1ELi192EEEEEEEEEvNT_6ParamsE)
        /*0128*/ 	.word	0x00000008


	//----- nvinfo : EIATTR_MIN_STACK_SIZE
	.align		4
.L_71:
        /*012c*/ 	.byte	0x04, 0x12
        /*012e*/ 	.short	(.L_73 - .L_72)
	.align		4
.L_72:
        /*0130*/ 	.word	index@(_ZN7cutlass13device_kernelIN5flash11enable_sm90INS1_16FlashAttnFwdSm90INS1_25CollectiveMainloopFwdSm90ILi2EN4cute5tupleIJNS5_1CILi1EEES8_S8_EEENS6_IJNS7_ILi192EEENS7_ILi144EEENS7_ILi96EEEEEELi96ENS_6half_tEfNS_4arch4Sm90ELb1ELb0ELb1ELb1ELb0ELb0ELb0ELb0ELb1ELb1ELb1ELb0EEENS1_21CollectiveEpilogueFwdINS6_IJSA_SC_SB_EEES9_SE_SG_Li384ELb1ELb1ELb1ELb0EEENS1_36VarlenDynamicPersistentTileSchedulerILi192ELi144ELi384ELi128ELb1ELb1ELb1ELb1ELb1ELb1EEEEEEEEEvNT_6ParamsE)
        /*0134*/ 	.word	0x00000050


	//----- nvinfo : EIATTR_MIN_STACK_SIZE
	.align		4
.L_73:
        /*0138*/ 	.byte	0x04, 0x12
        /*013a*/ 	.short	(.L_75 - .L_74)
	.align		4
.L_74:
        /*013c*/ 	.word	index@(_ZN7cutlass13device_kernelIN5flash11enable_sm90INS1_16FlashAttnFwdSm90INS1_25CollectiveMainloopFwdSm90ILi2EN4cute5tupleIJNS5_1CILi1EEES8_S8_EEENS6_IJNS7_ILi192EEENS7_ILi144EEENS7_ILi96EEEEEELi96ENS_6half_tEfNS_4arch4Sm90ELb1ELb0ELb1ELb1ELb0ELb1ELb0ELb0ELb1ELb1ELb1ELb0EEENS1_21CollectiveEpilogueFwdINS6_IJSA_SC_SB_EEES9_SE_SG_Li384ELb1ELb1ELb1ELb0EEENS1_36VarlenDynamicPersistentTileSchedulerILi192ELi144ELi384ELi128ELb1ELb1ELb1ELb1ELb1ELb1EEEEEEEEEvNT_6ParamsE)
        /*0140*/ 	.word	0x00000100
.L_75:


//--------------------- .nv.compat                --------------------------
	.section	.nv.compat,"",@"SHT_CUDA_COMPAT_INFO"
	.align	4
        /*0000*/ 	.byte	0x02, 0x09, 0x01, 0x00, 0x02, 0x02, 0x04, 0x00, 0x02, 0x05, 0x05, 0x00, 0x03, 0x07, 0x01, 0x01
        /*0010*/ 	.byte	0x02, 0x03, 0x01, 0x00, 0x02, 0x06, 0x01, 0x00, 0x04, 0x0b, 0x08, 0x00, 0x00, 0x00, 0x00, 0x00
        /*0020*/ 	.byte	0x00, 0x00, 0x00, 0x00


//--------------------- .nv.info._ZN7cutlass13device_kernelIN5flash11enable_sm90INS1_16FlashAttnFwdSm90INS1_25CollectiveMainloopFwdSm90ILi2EN4cute5tupleIJNS5_1CILi1EEES8_S8_EEENS6_IJNS7_ILi192EEENS7_ILi144EEENS7_ILi96EEEEEELi96ENS_6half_tEfNS_4arch4Sm90ELb0ELb0ELb1ELb0ELb0ELb0ELb0ELb0ELb1ELb1ELb1ELb0EEENS1_21CollectiveEpilogueFwdINS6_IJSA_SC_SB_EEES9_SE_SG_Li384ELb0ELb1ELb1ELb0EEENS1_19SingleTileSchedulerILb0ELb1ELb1ELi192EEEEEEEEEvNT_6ParamsE --------------------------
	.section	.nv.info._ZN7cutlass13device_kernelIN5flash11enable_sm90INS1_16FlashAttnFwdSm90INS1_25CollectiveMainloopFwdSm90ILi2EN4cute5tupleIJNS5_1CILi1EEES8_S8_EEENS6_IJNS7_ILi192EEENS7_ILi144EEENS7_ILi96EEEEEELi96ENS_6half_tEfNS_4arch4Sm90ELb0ELb0ELb1ELb0ELb0ELb0ELb0ELb0ELb1ELb1ELb1ELb0EEENS1_21CollectiveEpilogueFwdINS6_IJSA_SC_SB_EEES9_SE_SG_Li384ELb0ELb1ELb1ELb0EEENS1_19SingleTileSchedulerILb0ELb1ELb1ELi192EEEEEEEEEvNT_6ParamsE,"",@"SHT_CUDA_INFO"
	.sectionflags	@""
	.align	4


	//----- nvinfo : EIATTR_CUDA_API_VERSION
	.align		4
        /*0000*/ 	.byte	0x04, 0x37
        /*0002*/ 	.short	(.L_77 - .L_76)
.L_76:
        /*0004*/ 	.word	0x00000082


	//----- nvinfo : EIATTR_KPARAM_INFO
	.align		4
.L_77:
        /*0008*/ 	.byte	0x04, 0x17
        /*000a*/ 	.short	(.L_79 - .L_78)
.L_78:
        /*000c*/ 	.word	0x00000000
        /*0010*/ 	.short	0x0000
        /*0012*/ 	.short	0x0070
        /*0014*/ 	.byte	0x00, 0xf0, 0x01, 0x28


	//----- nvinfo : EIATTR_SPARSE_MMA_MASK
	.align		4
.L_79:
        /*0018*/ 	.byte	0x03, 0x50
        /*001a*/ 	.short	0x0000


	//----- nvinfo : EIATTR_MAXREG_COUNT
	.align		4
        /*001c*/ 	.byte	0x03, 0x1b
        /*001e*/ 	.short	0x0080


	//----- nvinfo : EIATTR_NUM_BARRIERS
	.align		4
        /*0020*/ 	.byte	0x02, 0x4c
        /*0022*/ 	.byte	0x10
	.zero		1


	//----- nvinfo : EIATTR_EXTERNS
	.align		4
        /*0024*/ 	.byte	0x04, 0x0f
        /*0026*/ 	.short	(.L_81 - .L_80)


	//   ....[0]....
	.align		4
.L_80:
        /*0028*/ 	.word	index@(__assertfail)


	//----- nvinfo : EIATTR_MERCURY_ISA_VERSION
	.align		4
.L_81:
        /*002c*/ 	.byte	0x03, 0x5f
        /*002e*/ 	.short	0x0101


	//----- nvinfo : EIATTR_INT_WARP_WIDE_INSTR_OFFSETS
	.align		4
        /*0030*/ 	.byte	0x04, 0x31
        /*0032*/ 	.short	(.L_83 - .L_82)


	//   ....[0]....
.L_82:
        /*0034*/ 	.word	0x00000110


	//   ....[1]....
        /*0038*/ 	.word	0x000001b0


	//   ....[2]....
        /*003c*/ 	.word	0x00000220


	//----- nvinfo : EIATTR_COOP_GROUP_MASK_REGIDS
	.align		4
.L_83:
        /*0040*/ 	.byte	0x04, 0x29
        /*0042*/ 	.short	(.L_85 - .L_84)


	//   ....[0]....
.L_84:
        /*0044*/ 	.word	0xffffffff


	//   ....[1]....
        /*0048*/ 	.word	0xffffffff


	//   ....[2]....
        /*004c*/ 	.word	0xffffffff


	//   ....[3]....
        /*0050*/ 	.word	0xffffffff


	//   ....[4]....
        /*0054*/ 	.word	0xffffffff


	//   ....[5]....
        /*0058*/ 	.word	0xffffffff


	//   ....[6]....
        /*005c*/ 	.word	0xffffffff


	//   ....[7]....
        /*0060*/ 	.word	0xffffffff


	//   ....[8]....
        /*0064*/ 	.word	0xffffffff


	//   ....[9]....
        /*0068*/ 	.word	0xffffffff


	//   ....[10]....
        /*006c*/ 	.word	0xffffffff


	//   ....[11]....
        /*0070*/ 	.word	0xffffffff


	//   ....[12]....
        /*0074*/ 	.word	0xffffffff


	//   ....[13]....
        /*0078*/ 	.word	0xffffffff


	//   ....[14]....
        /*007c*/ 	.word	0xffffffff


	//   ....[15]....
        /*0080*/ 	.word	0xffffffff


	//   ....[16]....
        /*0084*/ 	.word	0xffffffff


	//   ....[17]....
        /*0088*/ 	.word	0xffffffff


	//   ....[18]....
        /*008c*/ 	.word	0xffffffff


	//   ....[19]....
        /*0090*/ 	.word	0xffffffff


	//   ....[20]....
        /*0094*/ 	.word	0xffffffff


	//   ....[21]....
        /*0098*/ 	.word	0xffffffff


	//   ....[22]....
        /*009c*/ 	.word	0xffffffff


	//   ....[23]....
        /*00a0*/ 	.word	0xffffffff


	//   ....[24]....
        /*00a4*/ 	.word	0xffffffff


	//   ....[25]....
        /*00a8*/ 	.word	0xffffffff


	//   ....[26]....
        /*00ac*/ 	.word	0xffffffff


	//   ....[27]....
        /*00b0*/ 	.word	0xffffffff


	//   ....[28]....
        /*00b4*/ 	.word	0xffffffff


	//   ....[29]....
        /*00b8*/ 	.word	0xffffffff


	//   ....[30]....
        /*00bc*/ 	.word	0xffffffff


	//   ....[31]....
        /*00c0*/ 	.word	0xffffffff


	//   ....[32]....
        /*00c4*/ 	.word	0xffffffff


	//   ....[33]....
        /*00c8*/ 	.word	0xffffffff


	//   ....[34]....
        /*00cc*/ 	.word	0xffffffff


	//   ....[35]....
        /*00d0*/ 	.word	0xffffffff


	//   ....[36]....
        /*00d4*/ 	.word	0xffffffff


	//   ....[37]....
        /*00d8*/ 	.word	0xffffffff


	//   ....[38]....
        /*00dc*/ 	.word	0xffffffff


	//   ....[39]....
        /*00e0*/ 	.word	0xffffffff


	//   ....[40]....
        /*00e4*/ 	.word	0xffffffff


	//   ....[41]....
        /*00e8*/ 	.word	0xffffffff


	//   ....[42]....
        /*00ec*/ 	.word	0xffffffff


	//   ....[43]....
        /*00f0*/ 	.word	0xffffffff


	//   ....[44]....
        /*00f4*/ 	.word	0xffffffff


	//   ....[45]....
        /*00f8*/ 	.word	0x0500000f


	//   ....[46]....
        /*00fc*/ 	.word	0x0500000f


	//   ....[47]....
        /*0100*/ 	.word	0x0500000f


	//   ....[48]....
        /*0104*/ 	.word	0x0500000f


	//   ....[49]....
        /*0108*/ 	.word	0x0500000f


	//   ....[50]....
        /*010c*/ 	.word	0x0500000f


	//   ....[51]....
        /*0110*/ 	.word	0x0500000f


	//   ....[52]....
        /*0114*/ 	.word	0x0500000f


	//   ....[53]....
        /*0118*/ 	.word	0x0500000f


	//   ....[54]....
        /*011c*/ 	.word	0x0500000f


	//   ....[55]....
        /*0120*/ 	.word	0x0500000f


	//   ....[56]....
        /*0124*/ 	.word	0x0500000f


	//   ....[57]....
        /*0128*/ 	.word	0x0500000f


	//   ....[58]....
        /*012c*/ 	.word	0x0500000f


	//----- nvinfo : EIATTR_COOP_GROUP_INSTR_OFFSETS
	.align		4
.L_85:
        /*0130*/ 	.byte	0x04, 0x28
        /*0132*/ 	.short	(.L_87 - .L_86)


	//   ....[0]....
.L_86:
        /*0134*/ 	.word	0x00000050


	//   ....[1]....
        /*0138*/ 	.word	0x00000120


	//   ....[2]....
        /*013c*/ 	.word	0x000001d0


	//   ....[3]....
        /*0140*/ 	.word	0x00000390


	//   ....[4]....
        /*0144*/ 	.word	0x000004f0


	//   ....[5]....
        /*0148*/ 	.word	0x00000610


	//   ....[6]....
        /*014c*/ 	.word	0x00000770


	//   ....[7]....
        /*0150*/ 	.word	0x00000fe0


	//   ....[8]....
        /*0154*/ 	.word	0x00003c80


	//   ....[9]....
        /*0158*/ 	.word	0x00003cc0


	//   ....[10]....
        /*015c*/ 	.word	0x00004290


	//   ....[11]....
        /*0160*/ 	.word	0x00004300


	//   ....[12]....
        /*0164*/ 	.word	0x00005520


	//   ....[13]....
        /*0168*/ 	.word	0x00007a10


	//   ....[14]....
        /*016c*/ 	.word	0x00007ac0


	//   ....[15]....
        /*0170*/ 	.word	0x000082a0


	//   ....[16]....
        /*0174*/ 	.word	0x00008310


	//   ....[17]....
        /*0178*/ 	.word	0x000096e0


	//   ....[18]....
        /*017c*/ 	.word	0x00009800


	//   ....[19]....
        /*0180*/ 	.word	0x00009840


	//   ....[20]....
        /*0184*/ 	.word	0x00009950


	//   ....[21]....
        /*0188*/ 	.word	0x00009960


	//   ....[22]....
        /*018c*/ 	.word	0x0000a820


	//   ....[23]....
        /*0190*/ 	.word	0x0000a860


	//   ....[24]....
        /*0194*/ 	.word	0x0000a8a0


	//   ....[25]....
        /*0198*/ 	.word	0x0000a8e0


	//   ....[26]....
        /*019c*/ 	.word	0x0000a900


	//   ....[27]....
        /*01a0*/ 	.word	0x0000a930


	//   ....[28]....
        /*01a4*/ 	.word	0x0000ae00


	//   ....[29]....
        /*01a8*/ 	.word	0x0000ae10


	//   ....[30]....
        /*01ac*/ 	.word	0x0000b690


	//   ....[31]....
        /*01b0*/ 	.word	0x0000c040


	//   ....[32]....
        /*01b4*/ 	.word	0x0000cb70


	//   ....[33]....
        /*01b8*/ 	.word	0x0000cb80


	//   ....[34]....
        /*01bc*/ 	.word	0x0000cb90


	//   ....[35]....
        /*01c0*/ 	.word	0x0000cbb0


	//   ....[36]....
        /*01c4*/ 	.word	0x0000cbd0


	//   ....[37]....
        /*01c8*/ 	.word	0x0000cc90


	//   ....[38]....
        /*01cc*/ 	.word	0x0000ccc0


	//   ....[39]....
        /*01d0*/ 	.word	0x0000cd30


	//   ....[40]....
        /*01d4*/ 	.word	0x0000cd60


	//   ....[41]....
        /*01d8*/ 	.word	0x0000cd80


	//   ....[42]....
        /*01dc*/ 	.word	0x0000cde0


	//   ....[43]....
        /*01e0*/ 	.word	0x0000cdf0


	//   ....[44]....
        /*01e4*/ 	.word	0x0000f360


	//   ....[45]....
        /*01e8*/ 	.word	0x0000f7d0


	//   ....[46]....
        /*01ec*/ 	.word	0x0000f960


	//   ....[47]....
        /*01f0*/ 	.word	0x0000f9b0


	//   ....[48]....
        /*01f4*/ 	.word	0x0000fa50


	//   ....[49]....
        /*01f8*/ 	.word	0x0000fb20


	//   ....[50]....
        /*01fc*/ 	.word	0x0000fba0


	//   ....[51]....
        /*0200*/ 	.word	0x0000fc70


	//   ....[52]....
        /*0204*/ 	.word	0x0000fcf0


	//   ....[53]....
        /*0208*/ 	.word	0x0000fdb0


	//   ....[54]....
        /*020c*/ 	.word	0x0000fe60


	//   ....[55]....
        /*0210*/ 	.word	0x0000ff30


	//   ....[56]....
        /*0214*/ 	.word	0x0000ffb0


	//   ....[57]....
        /*0218*/ 	.word	0x00010090


	//   ....[58]....
        /*021c*/ 	.word	0x00010490


	//----- nvinfo : EIATTR_REG_RECONFIG
	.align		4
.L_87:
        /*0220*/ 	.byte	0x01, 0x54
	.zero		2


	//----- nvinfo : EIATTR_SYSCALL_OFFSETS
	.align		4
        /*0224*/ 	.byte	0x04, 0x46
        /*0226*/ 	.short	(.L_89 - .L_88)


	//   ....[0]....
.L_88:
        /*0228*/ 	.word	0x000011a0


	//   ....[1]....
        /*022c*/ 	.word	0x0000bd00


	//   ....[2]....
        /*0230*/ 	.word	0x0000be40


	//   ....[3]....
        /*0234*/ 	.word	0x0000bf30


	//   ....[4]....
        /*0238*/ 	.word	0x0000c670


	//----- nvinfo : EIATTR_MBARRIER_INSTR_OFFSETS
	.align		4
.L_89:
        /*023c*/ 	.byte	0x04, 0x39
        /*023e*/ 	.short	(.L_91 - .L_90)


	//   ....[0]....
.L_90:
        /*0240*/ 	.word	0x00000240
        /*0244*/ 	.word	0x000000ff
        /*0248*/ 	.word	0x00031c00
        /*024c*/ 	.short	0x0100
        /*024e*/ 	.byte	0x08
	.zero		1


	//   ....[1]....
        /*0250*/ 	.word	0x00000250
        /*0254*/ 	.word	0x000000ff
        /*0258*/ 	.word	0x00031c20
        /*025c*/ 	.short	0x0100
        /*025e*/ 	.byte	0x08
	.zero		1


	//   ....[2]....
        /*0260*/ 	.word	0x00000340
        /*0264*/ 	.word	0x000000ff
        /*0268*/ 	.word	0x00031c30
        /*026c*/ 	.short	0x0100
        /*026e*/ 	.byte	0x08
	.zero		1


	//   ....[3]....
        /*0270*/ 	.word	0x00000350
        /*0274*/ 	.word	0x000000ff
        /*0278*/ 	.word	0x00031c40
        /*027c*/ 	.short	0x0100
        /*027e*/ 	.byte	0x08
	.zero		1


	//   ....[4]....
        /*0280*/ 	.word	0x00000360
        /*0284*/ 	.word	0x000000ff
        /*0288*/ 	.word	0x00031c38
        /*028c*/ 	.short	0x0100
        /*028e*/ 	.byte	0x08
	.zero		1


	//   ....[5]....
        /*0290*/ 	.word	0x00000370
        /*0294*/ 	.word	0x000000ff
        /*0298*/ 	.word	0x00031c48
        /*029c*/ 	.short	0x0100
        /*029e*/ 	.byte	0x08
	.zero		1


	//   ....[6]....
        /*02a0*/ 	.word	0x000004a0
        /*02a4*/ 	.word	0x000000ff
        /*02a8*/ 	.word	0x00031c50
        /*02ac*/ 	.short	0x0100
        /*02ae*/ 	.byte	0x08
	.zero		1


	//   ....[7]....
        /*02b0*/ 	.word	0x000004b0
        /*02b4*/ 	.word	0x000000ff
        /*02b8*/ 	.word	0x00031c60
        /*02bc*/ 	.short	0x0100
        /*02be*/ 	.byte	0x08
	.zero		1


	//   ....[8]....
        /*02c0*/ 	.word	0x000004c0
        /*02c4*/ 	.word	0x000000ff
        /*02c8*/ 	.word	0x00031c58
        /*02cc*/ 	.short	0x0100
        /*02ce*/ 	.byte	0x08
	.zero		1


	//   ....[9]....
        /*02d0*/ 	.word	0x000004d0
        /*02d4*/ 	.word	0x000000ff
        /*02d8*/ 	.word	0x00031c68
        /*02dc*/ 	.short	0x0100
        /*02de*/ 	.byte	0x08
	.zero		1


	//   ....[10]....
        /*02e0*/ 	.word	0x000005c0
        /*02e4*/ 	.word	0x000000ff
        /*02e8*/ 	.word	0x00031c70
        /*02ec*/ 	.short	0x0100
        /*02ee*/ 	.byte	0x06
	.zero		1


	//   ....[11]....
        /*02f0*/ 	.word	0x000005d0
        /*02f4*/ 	.word	0x000000ff
        /*02f8*/ 	.word	0x00031c80
        /*02fc*/ 	.short	0x0100
        /*02fe*/ 	.byte	0x06
	.zero		1


	//   ....[12]....
        /*0300*/ 	.word	0x000005e0
        /*0304*/ 	.word	0x000000ff
        /*0308*/ 	.word	0x00031c78
        /*030c*/ 	.short	0x0100
        /*030e*/ 	.byte	0x06
	.zero		1


	//   ....[13]....
        /*0310*/ 	.word	0x000005f0
        /*0314*/ 	.word	0x000000ff
        /*0318*/ 	.word	0x00031c88
        /*031c*/ 	.short	0x0100
        /*031e*/ 	.byte	0x06
	.zero		1


	//   ....[14]....
        /*0320*/ 	.word	0x00000720
        /*0324*/ 	.word	0x000000ff
        /*0328*/ 	.word	0x00031c90
        /*032c*/ 	.short	0x0100
        /*032e*/ 	.byte	0x08
	.zero		1


	//   ....[15]....
        /*0330*/ 	.word	0x00000730
        /*0334*/ 	.word	0x000000ff
        /*0338*/ 	.word	0x00031ca0
        /*033c*/ 	.short	0x0100
        /*033e*/ 	.byte	0x08
	.zero		1


	//   ....[16]....
        /*0340*/ 	.word	0x00000740
        /*0344*/ 	.word	0x000000ff
        /*0348*/ 	.word	0x00031c98
        /*034c*/ 	.short	0x0100
        /*034e*/ 	.byte	0x08
	.zero		1


	//   ....[17]....
        /*0350*/ 	.word	0x00000750
        /*0354*/ 	.word	0x000000ff
        /*0358*/ 	.word	0x00031ca8
        /*035c*/ 	.short	0x0100
        /*035e*/ 	.byte	0x08
	.zero		1


	//   ....[18]....
        /*0360*/ 	.word	0x00000880
        /*0364*/ 	.word	0x000000ff
        /*0368*/ 	.word	0x00031cb0
        /*036c*/ 	.short	0x0100
        /*036e*/ 	.byte	0x08
	.zero		1


	//   ....[19]....
        /*0370*/ 	.word	0x00000890
        /*0374*/ 	.word	0x000000ff
        /*0378*/ 	.word	0x00031cc0
        /*037c*/ 	.short	0x0100
        /*037e*/ 	.byte	0x08
	.zero		1


	//   ....[20]....
        /*0380*/ 	.word	0x000008a0
        /*0384*/ 	.word	0x000000ff
        /*0388*/ 	.word	0x00031cb8
        /*038c*/ 	.short	0x0100
        /*038e*/ 	.byte	0x08
	.zero		1


	//   ....[21]....
        /*0390*/ 	.word	0x000008b0
        /*0394*/ 	.word	0x000000ff
        /*0398*/ 	.word	0x00031cc8
        /*039c*/ 	.short	0x0100
        /*039e*/ 	.byte	0x08
	.zero		1


	//   ....[22]....
        /*03a0*/ 	.word	0x000011d0
        /*03a4*/ 	.word	0x000000ff
        /*03a8*/ 	.word	0x00031c00
        /*03ac*/ 	.short	0x010a
        /*03ae*/ 	.byte	0x25
	.zero		1


	//   ....[23]....
        /*03b0*/ 	.word	0x00001220
        /*03b4*/ 	.word	0x000000ff
        /*03b8*/ 	.word	0x00031c30
        /*03bc*/ 	.short	0x010a
        /*03be*/ 	.byte	0x25
	.zero		1


	//   ....[24]....
        /*03c0*/ 	.word	0x00001260
        /*03c4*/ 	.word	0x000000ff
        /*03c8*/ 	.word	0x00031c30
        /*03cc*/ 	.short	0x010a
        /*03ce*/ 	.byte	0x25
	.zero		1


	//   ....[25]....
        /*03d0*/ 	.word	0x000046e0
        /*03d4*/ 	.word	0x00000009
        /*03d8*/ 	.word	0x00000000
        /*03dc*/ 	.short	0x0101
        /*03de*/ 	.byte	0x3f
	.zero		1


	//   ....[26]....
        /*03e0*/ 	.word	0x000057d0
        /*03e4*/ 	.word	0x0000000d
        /*03e8*/ 	.word	0x00031c30
        /*03ec*/ 	.short	0x010a
        /*03ee*/ 	.byte	0x3f
	.zero		1


	//   ....[27]....
        /*03f0*/ 	.word	0x00005810
        /*03f4*/ 	.word	0x0000000d
        /*03f8*/ 	.word	0x00031c30
        /*03fc*/ 	.short	0x010a
        /*03fe*/ 	.byte	0x3f
	.zero		1


	//   ....[28]....
        /*0400*/ 	.word	0x00006ea0
        /*0404*/ 	.word	0x000000ff
        /*0408*/ 	.word	0x00031c50
        /*040c*/ 	.short	0x010a
        /*040e*/ 	.byte	0x06
	.zero		1


	//   ....[29]....
        /*0410*/ 	.word	0x00006ee0
        /*0414*/ 	.word	0x000000ff
        /*0418*/ 	.word	0x00031c50
        /*041c*/ 	.short	0x010a
        /*041e*/ 	.byte	0x06
	.zero		1


	//   ....[30]....
        /*0420*/ 	.word	0x00008ab0
        /*0424*/ 	.word	0x00000077
        /*0428*/ 	.word	0x00000000
        /*042c*/ 	.short	0x0101
        /*042e*/ 	.byte	0x3f
	.zero		1


	//   ....[31]....
        /*0430*/ 	.word	0x00008b50
        /*0434*/ 	.word	0x0000007f
        /*0438*/ 	.word	0x00000000
        /*043c*/ 	.short	0x0101
        /*043e*/ 	.byte	0x3f
	.zero		1


	//   ....[32]....
        /*0440*/ 	.word	0x00009750
        /*0444*/ 	.word	0x00000007
        /*0448*/ 	.word	0x00031c50
        /*044c*/ 	.short	0x010a
        /*044e*/ 	.byte	0x3f
	.zero		1


	//   ....[33]....
        /*0450*/ 	.word	0x00009790
        /*0454*/ 	.word	0x00000007
        /*0458*/ 	.word	0x00031c50
        /*045c*/ 	.short	0x010a
        /*045e*/ 	.byte	0x3f
	.zero		1


	//   ....[34]....
        /*0460*/ 	.word	0x00009de0
        /*0464*/ 	.word	0x00000007
        /*0468*/ 	.word	0x00000000
        /*046c*/ 	.short	0x0101
        /*046e*/ 	.byte	0x3f
	.zero		1


	//   ....[35]....
        /*0470*/ 	.word	0x0000a920
        /*0474*/ 	.word	0x000000ff
        /*0478*/ 	.word	0x00000000
        /*047c*/ 	.short	0x0101
        /*047e*/ 	.byte	0x04
	.zero		1


	//   ....[36]....
        /*0480*/ 	.word	0x0000c230
        /*0484*/ 	.word	0x000000ff
        /*0488*/ 	.word	0x00031c40
        /*048c*/ 	.short	0x010a
        /*048e*/ 	.byte	0x28
	.zero		1


	//   ....[37]....
        /*0490*/ 	.word	0x0000cfe0
        /*0494*/ 	.word	0x000000ff
        /*0498*/ 	.word	0x00031c00
        /*049c*/ 	.short	0x0107
        /*049e*/ 	.byte	0x28
	.zero		1


	//   ....[38]....
        /*04a0*/ 	.word	0x0000d030
        /*04a4*/ 	.word	0x000000ff
        /*04a8*/ 	.word	0x00031c00
        /*04ac*/ 	.short	0x0101
        /*04ae*/ 	.byte	0x28
	.zero		1


	//   ....[39]....
        /*04b0*/ 	.word	0x0000d060
        /*04b4*/ 	.word	0x000000ff
        /*04b8*/ 	.word	0x00031c20
        /*04bc*/ 	.short	0x010a
        /*04be*/ 	.byte	0x28
	.zero		1


	//   ....[40]....
        /*04c0*/ 	.word	0x0000d3a0
        /*04c4*/ 	.word	0x000000ff
        /*04c8*/ 	.word	0x00031c48
        /*04cc*/ 	.short	0x010a
        /*04ce*/ 	.byte	0x28
	.zero		1


	//   ....[41]....
        /*04d0*/ 	.word	0x0000d770
        /*04d4*/ 	.word	0x000000ff
        /*04d8*/ 	.word	0x00031c60
        /*04dc*/ 	.short	0x010a
        /*04de*/ 	.byte	0x28
	.zero		1


	//   ....[42]....
        /*04e0*/ 	.word	0x0000dcf0
        /*04e4*/ 	.word	0x000000ff
        /*04e8*/ 	.word	0x00031c40
        /*04ec*/ 	.short	0x010a
        /*04ee*/ 	.byte	0x28
	.zero		1


	//   ....[43]....
        /*04f0*/ 	.word	0x0000e0d0
        /*04f4*/ 	.word	0x000000ff
        /*04f8*/ 	.word	0x00031c68
        /*04fc*/ 	.short	0x010a
        /*04fe*/ 	.byte	0x28
	.zero		1


	//   ....[44]....
        /*0500*/ 	.word	0x0000e690
        /*0504*/ 	.word	0x000000ff
        /*0508*/ 	.word	0x00031c48
        /*050c*/ 	.short	0x010a
        /*050e*/ 	.byte	0x28
	.zero		1


	//   ....[45]....
        /*0510*/ 	.word	0x0000ea50
        /*0514*/ 	.word	0x000000ff
        /*0518*/ 	.word	0x00031c60
        /*051c*/ 	.short	0x010a
        /*051e*/ 	.byte	0x28
	.zero		1


	//   ....[46]....
        /*0520*/ 	.word	0x0000ee90
        /*0524*/ 	.word	0x00000003
        /*0528*/ 	.word	0x00031c60
        /*052c*/ 	.short	0x010a
        /*052e*/ 	.byte	0x3f
	.zero		1


	//   ....[47]....
        /*0530*/ 	.word	0x0000f2f0
        /*0534*/ 	.word	0x00000007
        /*0538*/ 	.word	0x00031c20
        /*053c*/ 	.short	0x010a
        /*053e*/ 	.byte	0x3f
	.zero		1


	//   ....[48]....
        /*0540*/ 	.word	0x0000f460
        /*0544*/ 	.word	0x00000005
        /*0548*/ 	.word	0x00000000
        /*054c*/ 	.short	0x010a
        /*054e*/ 	.byte	0x3f
	.zero		1


	//   ....[49]....
        /*0550*/ 	.word	0x0000f4d0
        /*0554*/ 	.word	0x00000003
        /*0558*/ 	.word	0x00000000
        /*055c*/ 	.short	0x010a
        /*055e*/ 	.byte	0x3f
	.zero		1


	//   ....[50]....
        /*0560*/ 	.word	0x0000f530
        /*0564*/ 	.word	0x00000005
        /*0568*/ 	.word	0x00000000
        /*056c*/ 	.short	0x010a
        /*056e*/ 	.byte	0x3f
	.zero		1


	//   ....[51]....
        /*0570*/ 	.word	0x0000f560
        /*0574*/ 	.word	0x00000003
        /*0578*/ 	.word	0x00000000
        /*057c*/ 	.short	0x010a
        /*057e*/ 	.byte	0x3f
	.zero		1


	//   ....[52]....
        /*0580*/ 	.word	0x0000f5d0
        /*0584*/ 	.word	0x00000003
        /*0588*/ 	.word	0x00031c00
        /*058c*/ 	.short	0x010a
        /*058e*/ 	.byte	0x3f
	.zero		1


	//   ....[53]....
        /*0590*/ 	.word	0x0000f630
        /*0594*/ 	.word	0x00000003
        /*0598*/ 	.word	0x00031c30
        /*059c*/ 	.short	0x010a
        /*059e*/ 	.byte	0x3f
	.zero		1


	//   ....[54]....
        /*05a0*/ 	.word	0x0000f680
        /*05a4*/ 	.word	0x0000000d
        /*05a8*/ 	.word	0x00031c30
        /*05ac*/ 	.short	0x010a
        /*05ae*/ 	.byte	0x3f
	.zero		1


	//   ....[55]....
        /*05b0*/ 	.word	0x0000f6e0
        /*05b4*/ 	.word	0x0000000c
        /*05b8*/ 	.word	0x00031c50
        /*05bc*/ 	.short	0x010a
        /*05be*/ 	.byte	0x3f
	.zero		1


	//   ....[56]....
        /*05c0*/ 	.word	0x0000f730
        /*05c4*/ 	.word	0x00000007
        /*05c8*/ 	.word	0x00031c50
        /*05cc*/ 	.short	0x010a
        /*05ce*/ 	.byte	0x3f
	.zero		1


	//   ....[57]....
        /*05d0*/ 	.word	0x0000f890
        /*05d4*/ 	.word	0x00000003
        /*05d8*/ 	.word	0x00031c40
        /*05dc*/ 	.short	0x010a
        /*05de*/ 	.byte	0x3f
	.zero		1


	//   ....[58]....
        /*05e0*/ 	.word	0x000100d0
        /*05e4*/ 	.word	0x00000003
        /*05e8*/ 	.word	0x00031c20
        /*05ec*/ 	.short	0x010a
        /*05ee*/ 	.byte	0x3f
	.zero		1


	//   ....[59]....
        /*05f0*/ 	.word	0x00010130
        /*05f4*/ 	.word	0x00000003
        /*05f8*/ 	.word	0x00031c48
        /*05fc*/ 	.short	0x010a
        /*05fe*/ 	.byte	0x3f
	.zero		1


	//   ....[60]....
        /*0600*/ 	.word	0x00010190
        /*0604*/ 	.word	0x00000003
        /*0608*/ 	.word	0x00031c60
        /*060c*/ 	.short	0x010a
        /*060e*/ 	.byte	0x3f
	.zero		1


	//   ....[61]....
        /*0610*/ 	.word	0x000101f0
        /*0614*/ 	.word	0x00000003
        /*0618*/ 	.word	0x00031c40
        /*061c*/ 	.short	0x010a
        /*061e*/ 	.byte	0x3f
	.zero		1


	//   ....[62]....
        /*0620*/ 	.word	0x00010250
        /*0624*/ 	.word	0x00000003
        /*0628*/ 	.word	0x00031c68
        /*062c*/ 	.short	0x010a
        /*062e*/ 	.byte	0x3f
	.zero		1


	//   ....[63]....
        /*0630*/ 	.word	0x000102b0
        /*0634*/ 	.word	0x00000002
        /*0638*/ 	.word	0x00031c48
        /*063c*/ 	.short	0x010a
        /*063e*/ 	.byte	0x3f
	.zero		1


	//   ....[64]....
        /*0640*/ 	.word	0x00010310
        /*0644*/ 	.word	0x00000002
        /*0648*/ 	.word	0x00031c60
        /*064c*/ 	.short	0x010a
        /*064e*/ 	.byte	0x3f
	.zero		1


	//   ....[65]....
        /*0650*/ 	.word	0x00010360
        /*0654*/ 	.word	0x00000003
        /*0658*/ 	.word	0x00031c60
        /*065c*/ 	.short	0x010a
        /*065e*/ 	.byte	0x3f
	.zero		1


	//   ....[66]....
        /*0660*/ 	.word	0x000103b0
        /*0664*/ 	.word	0x00000007
        /*0668*/ 	.word	0x00031c20
        /*066c*/ 	.short	0x010a
        /*066e*/ 	.byte	0x3f
	.zero		1


	//   ....[67]....
        /*0670*/ 	.word	0x00010550
        /*0674*/ 	.word	0x00000005
        /*0678*/ 	.word	0x00000000
        /*067c*/ 	.short	0x010a
        /*067e*/ 	.byte	0x3f
	.zero		1


	//   ....[68]....
        /*0680*/ 	.word	0x000105a0
        /*0684*/ 	.word	0x00000003
        /*0688*/ 	.word	0x00000000
        /*068c*/ 	.short	0x010a
        /*068e*/ 	.byte	0x3f
	.zero		1


	//   ....[69]....
        /*0690*/ 	.word	0x000105f0
        /*0694*/ 	.word	0x00000005
        /*0698*/ 	.word	0x00000000
        /*069c*/ 	.short	0x010a
        /*069e*/ 	.byte	0x3f
	.zero		1


	//----- nvinfo : EIATTR_NUM_MBARRIERS
	.align		4
.L_91:
        /*06a0*/ 	.byte	0x03, 0x38
        /*06a2*/ 	.short	0x0016


	//----- nvinfo : EIATTR_EXIT_INSTR_OFFSETS
	.align		4
        /*06a4*/ 	.byte	0x04, 0x1c
        /*06a6*/ 	.short	(.L_93 - .L_92)


	//   ....[0]....
.L_92:
        /*06a8*/ 	.word	0x0000f5b0


	//----- nvinfo : EIATTR_MAX_THREADS
	.align		4
.L_93:
        /*06ac*/ 	.byte	0x04, 0x05
        /*06ae*/ 	.short	(.L_95 - .L_94)
.L_94:
        /*06b0*/ 	.word	0x00000200
        /*06b4*/ 	.word	0x00000001
        /*06b8*/ 	.word	0x00000001


	//----- nvinfo : EIATTR_CRS_STACK_SIZE
	.align		4
.L_95:
        /*06bc*/ 	.byte	0x04, 0x1e
        /*06be*/ 	.short	(.L_97 - .L_96)
.L_96:
        /*06c0*/ 	.word	0x00000000


	//----- nvinfo : EIATTR_CBANK_PARAM_SIZE
	.align		4
.L_97:
        /*06c4*/ 	.byte	0x03, 0x19
        /*06c6*/ 	.short	0x0a70


	//----- nvinfo : EIATTR_PARAM_CBANK
	.align		4
        /*06c8*/ 	.byte	0x04, 0x0a
        /*06ca*/ 	.short	(.L_99 - .L_98)
	.align		4
.L_98:
        /*06cc*/ 	.word	index@(.nv.constant0._ZN7cutlass13device_kernelIN5flash11enable_sm90INS1_16FlashAttnFwdSm90INS1_25CollectiveMainloopFwdSm90ILi2EN4cute5tupleIJNS5_1CILi1EEES8_S8_EEENS6_IJNS7_ILi192EEENS7_ILi144EEENS7_ILi96EEEEEELi96ENS_6half_tEfNS_4arch4Sm90ELb0ELb0ELb1ELb0ELb0ELb0ELb0ELb0ELb1ELb1ELb1ELb0EEENS1_21CollectiveEpilogueFwdINS6_IJSA_SC_SB_EEES9_SE_SG_Li384ELb0ELb1ELb1ELb0EEENS1_19SingleTileSchedulerILb0ELb1ELb1ELi192EEEEEEEEEvNT_6ParamsE)
        /*06d0*/ 	.short	0x0210
        /*06d2*/ 	.short	0x0a70


	//----- nvinfo : EIATTR_SW_WAR
	.align		4
.L_99:
        /*06d4*/ 	.byte	0x04, 0x36
        /*06d6*/ 	.short	(.L_101 - .L_100)
.L_100:
        /*06d8*/ 	.word	0x00000008
.L_101:


//--------------------- .nv.info._ZN7cutlass13device_kernelIN5flash11enable_sm90INS1_16FlashAttnFwdSm90INS1_25CollectiveMainloopFwdSm90ILi2EN4cute5tupleIJNS5_1CILi1EEES8_S8_EEENS6_IJNS7_ILi192EEENS7_ILi144EEENS7_ILi96EEEEEELi96ENS_6half_tEfNS_4arch4Sm90ELb0ELb0ELb1ELb1ELb0ELb0ELb0ELb0ELb1ELb1ELb1ELb0EEENS1_21CollectiveEpilogueFwdINS6_IJSA_SC_SB_EEES9_SE_SG_Li384ELb1ELb1ELb1ELb0EEENS1_36VarlenDynamicPersistentTileSchedulerILi192ELi144ELi384ELi128ELb1ELb1ELb1ELb0ELb1ELb1EEEEEEEEEvNT_6ParamsE --------------------------
	.section	.nv.info._ZN7cutlass13device_kernelIN5flash11enable_sm90INS1_16FlashAttnFwdSm90INS1_25CollectiveMainloopFwdSm90ILi2EN4cute5tupleIJNS5_1CILi1EEES8_S8_EEENS6_IJNS7_ILi192EEENS7_ILi144EEENS7_ILi96EEEEEELi96ENS_6half_tEfNS_4arch4Sm90ELb0ELb0ELb1ELb1ELb0ELb0ELb0ELb0ELb1ELb1ELb1ELb0EEENS1_21CollectiveEpilogueFwdINS6_IJSA_SC_SB_EEES9_SE_SG_Li384ELb1ELb1ELb1ELb0EEENS1_36VarlenDynamicPersistentTileSchedulerILi192ELi144ELi384ELi128ELb1ELb1ELb1ELb0ELb1ELb1EEEEEEEEEvNT_6ParamsE,"",@"SHT_CUDA_INFO"
	.sectionflags	@""
	.align	4


	//----- nvinfo : EIATTR_CUDA_API_VERSION
	.align		4
        /*0000*/ 	.byte	0x04, 0x37
        /*0002*/ 	.short	(.L_103 - .L_102)
.L_102:
        /*0004*/ 	.word	0x00000082


	//----- nvinfo : EIATTR_KPARAM_INFO
	.align		4
.L_103:
        /*0008*/ 	.byte	0x04, 0x17
        /*000a*/ 	.short	(.L_105 - .L_104)
.L_104:
        /*000c*/ 	.word	0x00000000
        /*0010*/ 	.short	0x0000
        /*0012*/ 	.short	0x0070
        /*0014*/ 	.byte	0x00, 0xf0, 0x01, 0x2a


	//----- nvinfo : EIATTR_SPARSE_MMA_MASK
	.align		4
.L_105:
        /*0018*/ 	.byte	0x03, 0x50
        /*001a*/ 	.short	0x0000


	//----- nvinfo : EIATTR_MAXREG_COUNT
	.align		4
        /*001c*/ 	.byte	0x03, 0x1b
        /*001e*/ 	.short	0x0080


	//----- nvinfo : EIATTR_NUM_BARRIERS
	.align		4
        /*0020*/ 	.byte	0x02, 0x4c
        /*0022*/ 	.byte	0x10
	.zero		1


	//----- nvinfo : EIATTR_EXTERNS
	.align		4
        /*0024*/ 	.byte	0x04, 0x0f
        /*0026*/ 	.short	(.L_107 - .L_106)


	//   ....[0]....
	.align		4
.L_106:
        /*0028*/ 	.word	index@(__assertfail)


	//----- nvinfo : EIATTR_ANNOTATIONS
	.align		4
.L_107:
        /*002c*/ 	.byte	0x04, 0x55
        /*002e*/ 	.short	(.L_109 - .L_108)


	//   ....[0]....
.L_108:
        /*0030*/ 	.word	0x00000001
        /*0034*/ 	.byte	0x50, 0x09, 0x00, 0x00, 0x01, 0x00, 0x00, 0x00, 0xa0, 0x0a, 0x00, 0x00, 0x01, 0x00, 0x00, 0x00
        /* <DEDUP_REMOVED lines=34> */
        /*0264*/ 	.byte	0xa0, 0x3c, 0x01, 0x00, 0x01, 0x00, 0x00, 0x00, 0x30, 0x42, 0x01, 0x00


	//----- nvinfo : EIATTR_MERCURY_ISA_VERSION
	.align		4
.L_109:
        /*0270*/ 	.byte	0x03, 0x5f
        /*0272*/ 	.short	0x0101


	//----- nvinfo : EIATTR_UNUSED_LOAD_BYTE_OFFSET
	.align		4
        /*0274*/ 	.byte	0x04, 0x44
        /*0276*/ 	.short	(.L_111 - .L_110)


	//   ....[0]....
.L_110:
        /*0278*/ 	.word	0x00000a60
        /*027c*/ 	.word	0x0000fff0


	//   ....[1]....
        /*0280*/ 	.word	0x0000aa70
        /*0284*/ 	.word	0x0000fff0


	//----- nvinfo : EIATTR_INT_WARP_WIDE_INSTR_OFFSETS
	.align		4
.L_111:
        /*0288*/ 	.byte	0x04, 0x31
        /*028a*/ 	.short	(.L_113 - .L_112)


	//   ....[0]....
.L_112:
        /*028c*/ 	.word	0x00000130


	//   ....[1]....
        /*0290*/ 	.word	0x00000170


	//   ....[2]....
        /*0294*/ 	.word	0x000001e0


	//   ....[3]....
        /*0298*/ 	.word	0x0000ed50


	//   ....[4]....
        /*029c*/ 	.word	0x0000edf0


	//   ....[5]....
        /*02a0*/ 	.word	0x000128f0


	//   ....[6]....
        /*02a4*/ 	.word	0x00012990


	//----- nvinfo : EIATTR_COOP_GROUP_MASK_REGIDS
	.align		4
.L_113:
        /*02a8*/ 	.byte	0x04, 0x29
        /*02aa*/ 	.short	(.L_115 - .L_114)


	//   ....[0]....
.L_114:
        /*02ac*/ 	.word	0xffffffff


	//   ....[1]....
        /*02b0*/ 	.word	0xffffffff


	//   ....[2]....
        /*02b4*/ 	.word	0xffffffff


	//   ....[3]....
        /*02b8*/ 	.word	0xffffffff


	//   ....[4]....
        /*02bc*/ 	.word	0xffffffff


	//   ....[5]....
        /*02c0*/ 	.word	0xffffffff


	//   ....[6]....
        /*02c4*/ 	.word	0xffffffff


	//   ....[7]....
        /*02c8*/ 	.word	0xffffffff


	//   ....[8]....
        /*02cc*/ 	.word	0xffffffff


	//   ....[9]....
        /*02d0*/ 	.word	0xffffffff


	//   ....[10]....
        /*02d4*/ 	.word	0xffffffff


	//   ....[11]....
        /*02d8*/ 	.word	0xffffffff


	//   ....[12]....
        /*02dc*/ 	.word	0xffffffff


	//   ....[13]....
        /*02e0*/ 	.word	0xffffffff


	//   ....[14]....
        /*02e4*/ 	.word	0xffffffff


	//   ....[15]....
        /*02e8*/ 	.word	0xffffffff


	//   ....[16]....
        /*02ec*/ 	.word	0xffffffff


	//   ....[17]....
        /*02f0*/ 	.word	0xffffffff


	//   ....[18]....
        /*02f4*/ 	.word	0xffffffff


	//   ....[19]....
        /*02f8*/ 	.word	0xffffffff


	//   ....[20]....
        /*02fc*/ 	.word	0xffffffff


	//   ....[21]....
        /*0300*/ 	.word	0xffffffff


	//   ....[22]....
        /*0304*/ 	.word	0xffffffff


	//   ....[23]....
        /*0308*/ 	.word	0xffffffff


	//   ....[24]....
        /*030c*/ 	.word	0xffffffff


	//   ....[25]....
        /*0310*/ 	.word	0xffffffff


	//   ....[26]....
        /*0314*/ 	.word	0xffffffff


	//   ....[27]....
        /*0318*/ 	.word	0xffffffff


	//   ....[28]....
        /*031c*/ 	.word	0xffffffff


	//   ....[29]....
        /*0320*/ 	.word	0xffffffff


	//   ....[30]....
        /*0324*/ 	.word	0xffffffff


	//   ....[31]....
        /*0328*/ 	.word	0xffffffff


	//   ....[32]....
        /*032c*/ 	.word	0xffffffff


	//   ....[33]....
        /*0330*/ 	.word	0xffffffff


	//   ....[34]....
        /*0334*/ 	.word	0xffffffff


	//   ....[35]....
        /*0338*/ 	.word	0xffffffff


	//   ....[36]....
        /*033c*/ 	.word	0xffffffff


	//   ....[37]....
        /*0340*/ 	.word	0xffffffff


	//   ....[38]....
        /*0344*/ 	.word	0xffffffff


	//   ....[39]....
        /*0348*/ 	.word	0xffffffff


	//   ....[40]....
        /*034c*/ 	.word	0xffffffff


	//   ....[41]....
        /*0350*/ 	.word	0xffffffff


	//   ....[42]....
        /*0354*/ 	.word	0xffffffff


	//   ....[43]....
        /*0358*/ 	.word	0xffffffff


	//   ....[44]....
        /*035c*/ 	.word	0xffffffff


	//   ....[45]....
        /*0360*/ 	.word	0xffffffff


	//   ....[46]....
        /*0364*/ 	.word	0xffffffff


	//   ....[47]....
        /*0368*/ 	.word	0xffffffff


	//   ....[48]....
        /*036c*/ 	.word	0xffffffff


	//   ....[49]....
        /*0370*/ 	.word	0xffffffff


	//   ....[50]....
        /*0374*/ 	.word	0xffffffff


	//   ....[51]....
        /*0378*/ 	.word	0xffffffff


	//   ....[52]....
        /*037c*/ 	.word	0xffffffff


	//   ....[53]....
        /*0380*/ 	.word	0xffffffff


	//   ....[54]....
        /*0384*/ 	.word	0xffffffff


	//   ....[55]....
        /*0388*/ 	.word	0xffffffff


	//   ....[56]....
        /*038c*/ 	.word	0xffffffff


	//   ....[57]....
        /*0390*/ 	.word	0xffffffff


	//   ....[58]....
        /*0394*/ 	.word	0xffffffff


	//   ....[59]....
        /*0398*/ 	.word	0xffffffff


	//   ....[60]....
        /*039c*/ 	.word	0xffffffff


	//   ....[61]....
        /*03a0*/ 	.word	0xffffffff


	//   ....[62]....
        /*03a4*/ 	.word	0xffffffff


	//   ....[63]....
        /*03a8*/ 	.word	0xffffffff


	//   ....[64]....
        /*03ac*/ 	.word	0xffffffff


	//   ....[65]....
        /*03b0*/ 	.word	0xffffffff


	//   ....[66]....
        /*03b4*/ 	.word	0xffffffff


	//   ....[67]....
        /*03b8*/ 	.word	0xffffffff


	//   ....[68]....
        /*03bc*/ 	.word	0xffffffff


	//   ....[69]....
        /*03c0*/ 	.word	0xffffffff


	//   ....[70]....
        /*03c4*/ 	.word	0xffffffff


	//   ....[71]....
        /*03c8*/ 	.word	0xffffffff


	//   ....[72]....
        /*03cc*/ 	.word	0xffffffff


	//   ....[73]....
        /*03d0*/ 	.word	0xffffffff


	//   ....[74]....
        /*03d4*/ 	.word	0xffffffff


	//   ....[75]....
        /*03d8*/ 	.word	0xffffffff


	//   ....[76]....
        /*03dc*/ 	.word	0xffffffff


	//   ....[77]....
        /*03e0*/ 	.word	0xffffffff


	//   ....[78]....
        /*03e4*/ 	.word	0xffffffff


	//   ....[79]....
        /*03e8*/ 	.word	0xffffffff


	//   ....[80]....
        /*03ec*/ 	.word	0xffffffff


	//   ....[81]....
        /*03f0*/ 	.word	0xffffffff


	//   ....[82]....
        /*03f4*/ 	.word	0xffffffff


	//   ....[83]....
        /*03f8*/ 	.word	0xffffffff


	//   ....[84]....
        /*03fc*/ 	.word	0xffffffff


	//   ....[85]....
        /*0400*/ 	.word	0xffffffff


	//   ....[86]....
        /*0404*/ 	.word	0xffffffff


	//   ....[87]....
        /*0408*/ 	.word	0x0500000f


	//   ....[88]....
        /*040c*/ 	.word	0x0500000f


	//   ....[89]....
        /*0410*/ 	.word	0x0500000f


	//   ....[90]....
        /*0414*/ 	.word	0x0500000f


	//   ....[91]....
        /*0418*/ 	.word	0x0500000f


	//   ....[92]....
        /*041c*/ 	.word	0x0500000f


	//   ....[93]....
        /*0420*/ 	.word	0x0500000f


	//   ....[94]....
        /*0424*/ 	.word	0x0500000f


	//   ....[95]....
        /*0428*/ 	.word	0x0500000f


	//   ....[96]....
        /*042c*/ 	.word	0x0500000f


	//   ....[97]....
        /*0430*/ 	.word	0x0500000f


	//   ....[98]....
        /*0434*/ 	.word	0x0500000f


	//   ....[99]....
        /*0438*/ 	.word	0x0500000f


	//   ....[100]....
        /*043c*/ 	.word	0x0500000f


	//   ....[101]....
        /*0440*/ 	.word	0x0500000f


	//   ....[102]....
        /*0444*/ 	.word	0x0500000f


	//   ....[103]....
        /*0448*/ 	.word	0x0500000f


	//   ....[104]....
        /*044c*/ 	.word	0x0500000f


	//   ....[105]....
        /*0450*/ 	.word	0x0500000f


	//   ....[106]....
        /*0454*/ 	.word	0x0500000f


	//   ....[107]....
        /*0458*/ 	.word	0x0500000f


	//   ....[108]....
        /*045c*/ 	.word	0x0500000f


	//   ....[109]....
        /*0460*/ 	.word	0x0500000f


	//   ....[110]....
        /*0464*/ 	.word	0x0500000f


	//   ....[111]....
        /*0468*/ 	.word	0x0500000f


	//   ....[112]....
        /*046c*/ 	.word	0x0500000f


	//   ....[113]....
        /*0470*/ 	.word	0x0500000f


	//   ....[114]....
        /*0474*/ 	.word	0x0500000f


	//   ....[115]....
        /*0478*/ 	.word	0x0500000f


	//   ....[116]....
        /*047c*/ 	.word	0x0500000f


	//   ....[117]....
        /*0480*/ 	.word	0x0500000f


	//   ....[118]....
        /*0484*/ 	.word	0x0500000f


	//----- nvinfo : EIATTR_COOP_GROUP_INSTR_OFFSETS
	.align		4
.L_115:
        /*0488*/ 	.byte	0x04, 0x28
        /*048a*/ 	.short	(.L_117 - .L_116)


	//   ....[0]....
.L_116:
        /*048c*/ 	.word	0x00000070


	//   ....[1]....
        /*0490*/ 	.word	0x00000140


	//   ....[2]....
        /*0494*/ 	.word	0x00000190


	//   ....[3]....
        /*0498*/ 	.word	0x000003c0


	//   ....[4]....
        /*049c*/ 	.word	0x00000520


	//   ....[5]....
        /*04a0*/ 	.word	0x00000640


	//   ....[6]....
        /*04a4*/ 	.word	0x000007a0


	//   ....[7]....
        /*04a8*/ 	.word	0x00001ad0


	//   ....[8]....
        /*04ac*/ 	.word	0x00004650


	//   ....[9]....
        /*04b0*/ 	.word	0x000046a0


	//   ....[10]....
        /*04b4*/ 	.word	0x00004c80


	//   ....[11]....
        /*04b8*/ 	.word	0x00004cf0


	//   ....[12]....
        /*04bc*/ 	.word	0x00005d50


	//   ....[13]....
        /*04c0*/ 	.word	0x00008240


	//   ....[14]....
        /*04c4*/ 	.word	0x000082c0


	//   ....[15]....
        /*04c8*/ 	.word	0x00008bf0


	//   ....[16]....
        /*04cc*/ 	.word	0x00008c70


	//   ....[17]....
        /*04d0*/ 	.word	0x00009f70


	//   ....[18]....
        /*04d4*/ 	.word	0x0000a0a0


	//   ....[19]....
        /*04d8*/ 	.word	0x0000a2b0


	//   ....[20]....
        /*04dc*/ 	.word	0x0000a2f0


	//   ....[21]....
        /*04e0*/ 	.word	0x0000a300


	//   ....[22]....
        /*04e4*/ 	.word	0x0000b580


	//   ....[23]....
        /*04e8*/ 	.word	0x0000b590


	//   ....[24]....
        /*04ec*/ 	.word	0x0000b5a0


	//   ....[25]....
        /*04f0*/ 	.word	0x0000b5f0


	//   ....[26]....
        /*04f4*/ 	.word	0x0000bd10


	//   ....[27]....
        /*04f8*/ 	.word	0x0000bd40


	//   ....[28]....
        /*04fc*/ 	.word	0x0000be70


	//   ....[29]....
        /*0500*/ 	.word	0x0000be90


	//   ....[30]....
        /*0504*/ 	.word	0x0000c370


	//   ....[31]....
        /*0508*/ 	.word	0x0000c380


	//   ....[32]....
        /*050c*/ 	.word	0x0000c6d0


	//   ....[33]....
        /*0510*/ 	.word	0x0000c6e0


	//   ....[34]....
        /*0514*/ 	.word	0x0000d4e0


	//   ....[35]....
        /*0518*/ 	.word	0x0000d4f0


	//   ....[36]....
        /*051c*/ 	.word	0x0000d600


	//   ....[37]....
        /*0520*/ 	.word	0x0000d620


	//   ....[38]....
        /*0524*/ 	.word	0x0000d7b0


	//   ....[39]....
        /*0528*/ 	.word	0x0000d9d0


	//   ....[40]....
        /*052c*/ 	.word	0x0000da00


	//   ....[41]....
        /*0530*/ 	.word	0x0000da30


	//   ....[42]....
        /*0534*/ 	.word	0x0000da60


	//   ....[43]....
        /*0538*/ 	.word	0x0000da90


	//   ....[44]....
        /*053c*/ 	.word	0x0000dac0


	//   ....[45]....
        /*0540*/ 	.word	0x0000dc50


	//   ....[46]....
        /*0544*/ 	.word	0x0000dc80


	//   ....[47]....
        /*0548*/ 	.word	0x0000dcb0


	//   ....[48]....
        /*054c*/ 	.word	0x0000dce0


	//   ....[49]....
        /*0550*/ 	.word	0x0000dd10


	//   ....[50]....
        /*0554*/ 	.word	0x0000dd40


	//   ....[51]....
        /*0558*/ 	.word	0x0000ddd0


	//   ....[52]....
        /*055c*/ 	.word	0x0000de00


	//   ....[53]....
        /*0560*/ 	.word	0x0000de10


	//   ....[54]....
        /*0564*/ 	.word	0x0000deb0


	//   ....[55]....
        /*0568*/ 	.word	0x0000f2f0


	//   ....[56]....
        /*056c*/ 	.word	0x0000ff80


	//   ....[57]....
        /*0570*/ 	.word	0x0000ffa0


	//   ....[58]....
        /*0574*/ 	.word	0x00010060


	//   ....[59]....
        /*0578*/ 	.word	0x00010080


	//   ....[60]....
        /*057c*/ 	.word	0x00010120


	//   ....[61]....
        /*0580*/ 	.word	0x00010140


	//   ....[62]....
        /*0584*/ 	.word	0x00010150


	//   ....[63]....
        /*0588*/ 	.word	0x000101e0


	//   ....[64]....
        /*058c*/ 	.word	0x00010230


	//   ....[65]....
        /*0590*/ 	.word	0x00010240


	//   ....[66]....
        /*0594*/ 	.word	0x00010270


	//   ....[67]....
        /*0598*/ 	.word	0x00010320


	//   ....[68]....
        /*059c*/ 	.word	0x00013090


	//   ....[69]....
        /*05a0*/ 	.word	0x000130c0


	//   ....[70]....
        /*05a4*/ 	.word	0x00013120


	//   ....[71]....
        /*05a8*/ 	.word	0x00013150


	//   ....[72]....
        /*05ac*/ 	.word	0x00013180


	//   ....[73]....
        /*05b0*/ 	.word	0x000131b0


	//   ....[74]....
        /*05b4*/ 	.word	0x000131e0


	//   ....[75]....
        /*05b8*/ 	.word	0x00013210


	//   ....[76]....
        /*05bc*/ 	.word	0x000133c0


	//   ....[77]....
        /*05c0*/ 	.word	0x000133f0


	//   ....[78]....
        /*05c4*/ 	.word	0x00013420


	//   ....[79]....
        /*05c8*/ 	.word	0x00013450


	//   ....[80]....
        /*05cc*/ 	.word	0x00013480


	//   ....[81]....
        /*05d0*/ 	.word	0x000134b0


	//   ....[82]....
        /*05d4*/ 	.word	0x00013570


	//   ....[83]....
        /*05d8*/ 	.word	0x00013590


	//   ....[84]....
        /*05dc*/ 	.word	0x000135a0


	//   ....[85]....
        /*05e0*/ 	.word	0x00013600


	//   ....[86]....
        /*05e4*/ 	.word	0x00013c20


	//   ....[87]....
        /*05e8*/ 	.word	0x00014120


	//   ....[88]....
        /*05ec*/ 	.word	0x000142d0


	//   ....[89]....
        /*05f0*/ 	.word	0x00014320


	//   ....[90]....
        /*05f4*/ 	.word	0x00014450


	//   ....[91]....
        /*05f8*/ 	.word	0x000144a0


	//   ....[92]....
        /*05fc*/ 	.word	0x000145c0


	//   ....[93]....
        /*0600*/ 	.word	0x00014630


	//   ....[94]....
        /*0604*/ 	.word	0x00014750


	//   ....[95]....
        /*0608*/ 	.word	0x000147c0


	//   ....[96]....
        /*060c*/ 	.word	0x000148b0


	//   ....[97]....
        /*0610*/ 	.word	0x00014920


	//   ....[98]....
        /*0614*/ 	.word	0x00014a30


	//   ....[99]....
        /*0618*/ 	.word	0x00014a80


	//   ....[100]....
        /*061c*/ 	.word	0x00014da0


	//   ....[101]....
        /*0620*/ 	.word	0x00014e40


	//   ....[102]....
        /*0624*/ 	.word	0x00014fd0


	//   ....[103]....
        /*0628*/ 	.word	0x00015040


	//   ....[104]....
        /*062c*/ 	.word	0x000150b0


	//   ....[105]....
        /*0630*/ 	.word	0x00015120


	//   ....[106]....
        /*0634*/ 	.word	0x00015190


	//   ....[107]....
        /*0638*/ 	.word	0x00015210


	//   ....[108]....
        /*063c*/ 	.word	0x00015290


	//   ....[109]....
        /*0640*/ 	.word	0x00015320


	//   ....[110]....
        /*0644*/ 	.word	0x00015390


	//   ....[111]....
        /*0648*/ 	.word	0x00015400


	//   ....[112]....
        /*064c*/ 	.word	0x00015470


	//   ....[113]....
        /*0650*/ 	.word	0x000154f0


	//   ....[114]....
        /*0654*/ 	.word	0x00015560


	//   ....[115]....
        /*0658*/ 	.word	0x00015600


	//   ....[116]....
        /*065c*/ 	.word	0x00015650


	//   ....[117]....
        /*0660*/ 	.word	0x000156e0


	//   ....[118]....
        /*0664*/ 	.word	0x00015810


	//----- nvinfo : EIATTR_REG_RECONFIG
	.align		4
.L_117:
        /*0668*/ 	.byte	0x01, 0x54
	.zero		2


	//----- nvinfo : EIATTR_SYSCALL_OFFSETS
	.align		4
        /*066c*/ 	.byte	0x04, 0x46
        /*066e*/ 	.short	(.L_119 - .L_118)


	//   ....[0]....
.L_118:
        /*0670*/ 	.word	0x00001c90


	//   ....[1]....
        /*0674*/ 	.word	0x0000ef50


	//   ....[2]....
        /*0678*/ 	.word	0x0000f0a0


	//   ....[3]....
        /*067c*/ 	.word	0x0000f190


	//   ....[4]....
        /*0680*/ 	.word	0x0000fa30


	//----- nvinfo : EIATTR_MBARRIER_INSTR_OFFSETS
	.align		4
.L_119:
        /*0684*/ 	.byte	0x04, 0x39
        /*0686*/ 	.short	(.L_121 - .L_120)


	//   ....[0]....
.L_120:
        /*0688*/ 	.word	0x00000270
        /*068c*/ 	.word	0x000000ff
        /*0690*/ 	.word	0x00031c00
        /*0694*/ 	.short	0x0100
        /*0696*/ 	.byte	0x08
	.zero		1


	//   ....[1]....
        /*0698*/ 	.word	0x00000280
        /*069c*/ 	.word	0x000000ff
        /*06a0*/ 	.word	0x00031c20
        /*06a4*/ 	.short	0x0100
        /*06a6*/ 	.byte	0x08
	.zero		1


	//   ....[2]....
        /*06a8*/ 	.word	0x00000370
        /*06ac*/ 	.word	0x000000ff
        /*06b0*/ 	.word	0x00031c30
        /*06b4*/ 	.short	0x0100
        /*06b6*/ 	.byte	0x08
	.zero		1


	//   ....[3]....
        /*06b8*/ 	.word	0x00000380
        /*06bc*/ 	.word	0x000000ff
        /*06c0*/ 	.word	0x00031c40
        /*06c4*/ 	.short	0x0100
        /*06c6*/ 	.byte	0x08
	.zero		1


	//   ....[4]....
        /*06c8*/ 	.word	0x00000390
        /*06cc*/ 	.word	0x000000ff
        /*06d0*/ 	.word	0x00031c38
        /*06d4*/ 	.short	0x0100
        /*06d6*/ 	.byte	0x08
	.zero		1


	//   ....[5]....
        /*06d8*/ 	.word	0x000003a0
        /*06dc*/ 	.word	0x000000ff
        /*06e0*/ 	.word	0x00031c48
        /*06e4*/ 	.short	0x0100
        /*06e6*/ 	.byte	0x08
	.zero		1


	//   ....[6]....
        /*06e8*/ 	.word	0x000004d0
        /*06ec*/ 	.word	0x000000ff
        /*06f0*/ 	.word	0x00031c50
        /*06f4*/ 	.short	0x0100
        /*06f6*/ 	.byte	0x08
	.zero		1


	//   ....[7]....
        /*06f8*/ 	.word	0x000004e0
        /*06fc*/ 	.word	0x000000ff
        /*0700*/ 	.word	0x00031c60
        /*0704*/ 	.short	0x0100
        /*0706*/ 	.byte	0x08
	.zero		1


	//   ....[8]....
        /*0708*/ 	.word	0x000004f0
        /*070c*/ 	.word	0x000000ff
        /*0710*/ 	.word	0x00031c58
        /*0714*/ 	.short	0x0100
        /*0716*/ 	.byte	0x08
	.zero		1


	//   ....[9]....
        /*0718*/ 	.word	0x00000500
        /*071c*/ 	.word	0x000000ff
        /*0720*/ 	.word	0x00031c68
        /*0724*/ 	.short	0x0100
        /*0726*/ 	.byte	0x08
	.zero		1


	//   ....[10]....
        /*0728*/ 	.word	0x000005f0
        /*072c*/ 	.word	0x000000ff
        /*0730*/ 	.word	0x00031c70
        /*0734*/ 	.short	0x0100
        /*0736*/ 	.byte	0x06
	.zero		1


	//   ....[11]....
        /*0738*/ 	.word	0x00000600
        /*073c*/ 	.word	0x000000ff
        /*0740*/ 	.word	0x00031c80
        /*0744*/ 	.short	0x0100
        /*0746*/ 	.byte	0x06
	.zero		1


	//   ....[12]....
        /*0748*/ 	.word	0x00000610
        /*074c*/ 	.word	0x000000ff
        /*0750*/ 	.word	0x00031c78
        /*0754*/ 	.short	0x0100
        /*0756*/ 	.byte	0x06
	.zero		1


	//   ....[13]....
        /*0758*/ 	.word	0x00000620
        /*075c*/ 	.word	0x000000ff
        /*0760*/ 	.word	0x00031c88
        /*0764*/ 	.short	0x0100
        /*0766*/ 	.byte	0x06
	.zero		1


	//   ....[14]....
        /*0768*/ 	.word	0x00000750
        /*076c*/ 	.word	0x000000ff
        /*0770*/ 	.word	0x00031c90
        /*0774*/ 	.short	0x0100
        /*0776*/ 	.byte	0x08
	.zero		1


	//   ....[15]....
        /*0778*/ 	.word	0x00000760
        /*077c*/ 	.word	0x000000ff
        /*0780*/ 	.word	0x00031ca0
        /*0784*/ 	.short	0x0100
        /*0786*/ 	.byte	0x08
	.zero		1


	//   ....[16]....
        /*0788*/ 	.word	0x00000770
        /*078c*/ 	.word	0x000000ff
        /*0790*/ 	.word	0x00031c98
        /*0794*/ 	.short	0x0100
        /*0796*/ 	.byte	0x08
	.zero		1


	//   ....[17]....
        /*0798*/ 	.word	0x00000780
        /*079c*/ 	.word	0x000000ff
        /*07a0*/ 	.word	0x00031ca8
        /*07a4*/ 	.short	0x0100
        /*07a6*/ 	.byte	0x08
	.zero		1


	//   ....[18]....
        /*07a8*/ 	.word	0x000008b0
        /*07ac*/ 	.word	0x000000ff
        /*07b0*/ 	.word	0x00031cb0
        /*07b4*/ 	.short	0x0100
        /*07b6*/ 	.byte	0x08
	.zero		1


	//   ....[19]....
        /*07b8*/ 	.word	0x000008c0
        /*07bc*/ 	.word	0x000000ff
        /*07c0*/ 	.word	0x00031cc0
        /*07c4*/ 	.short	0x0100
        /*07c6*/ 	.byte	0x08
	.zero		1


	//   ....[20]....
        /*07c8*/ 	.word	0x000008d0
        /*07cc*/ 	.word	0x000000ff
        /*07d0*/ 	.word	0x00031cb8
        /*07d4*/ 	.short	0x0100
        /*07d6*/ 	.byte	0x08
	.zero		1


	//   ....[21]....
        /*07d8*/ 	.word	0x000008e0
        /*07dc*/ 	.word	0x000000ff
        /*07e0*/ 	.word	0x00031cc8
        /*07e4*/ 	.short	0x0100
        /*07e6*/ 	.byte	0x08
	.zero		1


	//   ....[22]....
        /*07e8*/ 	.word	0x00001d50
        /*07ec*/ 	.word	0x000000ff
        /*07f0*/ 	.word	0x00031c00
        /*07f4*/ 	.short	0x010a
        /*07f6*/ 	.byte	0x25
	.zero		1


	//   ....[23]....
        /*07f8*/ 	.word	0x00001dd0
        /*07fc*/ 	.word	0x00000000
        /*0800*/ 	.word	0x00031c30
        /*0804*/ 	.short	0x010a
        /*0806*/ 	.byte	0x3f
	.zero		1


	//   ....[24]....
        /*0808*/ 	.word	0x00001e40
        /*080c*/ 	.word	0x00000000
        /*0810*/ 	.word	0x00031c30
        /*0814*/ 	.short	0x010a
        /*0816*/ 	.byte	0x3f
	.zero		1


	//   ....[25]....
        /*0818*/ 	.word	0x00004fc0
        /*081c*/ 	.word	0x00000006
        /*0820*/ 	.word	0x00000000
        /*0824*/ 	.short	0x0101
        /*0826*/ 	.byte	0x3f
	.zero		1


	//   ....[26]....
        /*0828*/ 	.word	0x00006010
        /*082c*/ 	.word	0x000000ff
        /*0830*/ 	.word	0x00031c30
        /*0834*/ 	.short	0x010a
        /*0836*/ 	.byte	0x04
	.zero		1


	//   ....[27]....
        /*0838*/ 	.word	0x00006050
        /*083c*/ 	.word	0x000000ff
        /*0840*/ 	.word	0x00031c30
        /*0844*/ 	.short	0x010a
        /*0846*/ 	.byte	0x04
	.zero		1


	//   ....[28]....
        /*0848*/ 	.word	0x000076f0
        /*084c*/ 	.word	0x000000ff
        /*0850*/ 	.word	0x00031c50
        /*0854*/ 	.short	0x010a
        /*0856*/ 	.byte	0x04
	.zero		1


	//   ....[29]....
        /*0858*/ 	.word	0x00007730
        /*085c*/ 	.word	0x000000ff
        /*0860*/ 	.word	0x00031c50
        /*0864*/ 	.short	0x010a
        /*0866*/ 	.byte	0x04
	.zero		1


	//   ....[30]....
        /*0868*/ 	.word	0x00009540
        /*086c*/ 	.word	0x00000008
        /*0870*/ 	.word	0x00000000
        /*0874*/ 	.short	0x0101
        /*0876*/ 	.byte	0x3f
	.zero		1


	//   ....[31]....
        /*0878*/ 	.word	0x000096f0
        /*087c*/ 	.word	0x00000008
        /*0880*/ 	.word	0x00000000
        /*0884*/ 	.short	0x0101
        /*0886*/ 	.byte	0x3f
	.zero		1


	//   ....[32]....
        /*0888*/ 	.word	0x00009ff0
        /*088c*/ 	.word	0x000000ff
        /*0890*/ 	.word	0x00031c50
        /*0894*/ 	.short	0x010a
        /*0896*/ 	.byte	0x09
	.zero		1


	//   ....[33]....
        /*0898*/ 	.word	0x0000a030
        /*089c*/ 	.word	0x000000ff
        /*08a0*/ 	.word	0x00031c50
        /*08a4*/ 	.short	0x010a
        /*08a6*/ 	.byte	0x09
	.zero		1


	//   ....[34]....
        /*08a8*/ 	.word	0x0000a6f0
        /*08ac*/ 	.word	0x00000006
        /*08b0*/ 	.word	0x00000000
        /*08b4*/ 	.short	0x0101
        /*08b6*/ 	.byte	0x3f
	.zero		1


	//   ....[35]....
        /*08b8*/ 	.word	0x0000bd30
        /*08bc*/ 	.word	0x000000ff
        /*08c0*/ 	.word	0x00000000
        /*08c4*/ 	.short	0x0101
        /*08c6*/ 	.byte	0x04
	.zero		1


	//   ....[36]....
        /*08c8*/ 	.word	0x0000c330
        /*08cc*/ 	.word	0x000000ff
        /*08d0*/ 	.word	0x00000000
        /*08d4*/ 	.short	0x0101
        /*08d6*/ 	.byte	0x04
	.zero		1


	//   ....[37]....
        /*08d8*/ 	.word	0x0000f500
        /*08dc*/ 	.word	0x00000000
        /*08e0*/ 	.word	0x00031c40
        /*08e4*/ 	.short	0x010a
        /*08e6*/ 	.byte	0x3f
	.zero		1


	//   ....[38]....
        /*08e8*/ 	.word	0x00010400
        /*08ec*/ 	.word	0x00000011
        /*08f0*/ 	.word	0x00031c00
        /*08f4*/ 	.short	0x0107
        /*08f6*/ 	.byte	0x3f
	.zero		1


	//   ....[39]....
        /*08f8*/ 	.word	0x000104f0
        /*08fc*/ 	.word	0x00000011
        /*0900*/ 	.word	0x00031c00
        /*0904*/ 	.short	0x0101
        /*0906*/ 	.byte	0x3f
	.zero		1


	//   ....[40]....
        /*0908*/ 	.word	0x00010510
        /*090c*/ 	.word	0x00000011
        /*0910*/ 	.word	0x00031c20
        /*0914*/ 	.short	0x010a
        /*0916*/ 	.byte	0x3f
	.zero		1


	//   ....[41]....
        /*0918*/ 	.word	0x000108b0
        /*091c*/ 	.word	0x00000003
        /*0920*/ 	.word	0x00031c40
        /*0924*/ 	.short	0x010a
        /*0926*/ 	.byte	0x3f
	.zero		1


	//   ....[42]....
        /*0928*/ 	.word	0x00010d30
        /*092c*/ 	.word	0x00000002
        /*0930*/ 	.word	0x00000060
        /*0934*/ 	.short	0x010a
        /*0936*/ 	.byte	0x3f
	.zero		1


	//   ....[43]....
        /*0938*/ 	.word	0x00011470
        /*093c*/ 	.word	0x00000003
        /*0940*/ 	.word	0x00031c40
        /*0944*/ 	.short	0x010a
        /*0946*/ 	.byte	0x3f
	.zero		1


	//   ....[44]....
        /*0948*/ 	.word	0x000118f0
        /*094c*/ 	.word	0x0000000c
        /*0950*/ 	.word	0x00000060
        /*0954*/ 	.short	0x010a
        /*0956*/ 	.byte	0x3f
	.zero		1


	//   ....[45]....
        /*0958*/ 	.word	0x00011f70
        /*095c*/ 	.word	0x00000002
        /*0960*/ 	.word	0x00031c40
        /*0964*/ 	.short	0x010a
        /*0966*/ 	.byte	0x3f
	.zero		1


	//   ....[46]....
        /*0968*/ 	.word	0x00012400
        /*096c*/ 	.word	0x00000007
        /*0970*/ 	.word	0x00000060
        /*0974*/ 	.short	0x010a
        /*0976*/ 	.byte	0x3f
	.zero		1


	//   ....[47]....
        /*0978*/ 	.word	0x00012a40
        /*097c*/ 	.word	0x00000003
        /*0980*/ 	.word	0x00031c60
        /*0984*/ 	.short	0x010a
        /*0986*/ 	.byte	0x3f
	.zero		1


	//   ....[48]....
        /*0988*/ 	.word	0x00013ba0
        /*098c*/ 	.word	0x00000009
        /*0990*/ 	.word	0x00031c20
        /*0994*/ 	.short	0x010a
        /*0996*/ 	.byte	0x3f
	.zero		1


	//   ....[49]....
        /*0998*/ 	.word	0x00013d60
        /*099c*/ 	.word	0x00000007
        /*09a0*/ 	.word	0x00000000
        /*09a4*/ 	.short	0x010a
        /*09a6*/ 	.byte	0x3f
	.zero		1


	//   ....[50]....
        /*09a8*/ 	.word	0x00013dd0
        /*09ac*/ 	.word	0x00000003
        /*09b0*/ 	.word	0x00000000
        /*09b4*/ 	.short	0x010a
        /*09b6*/ 	.byte	0x3f
	.zero		1


	//   ....[51]....
        /*09b8*/ 	.word	0x00013e30
        /*09bc*/ 	.word	0x00000005
        /*09c0*/ 	.word	0x00000000
        /*09c4*/ 	.short	0x010a
        /*09c6*/ 	.byte	0x3f
	.zero		1


	//   ....[52]....
        /*09c8*/ 	.word	0x00013e60
        /*09cc*/ 	.word	0x00000003
        /*09d0*/ 	.word	0x00000000
        /*09d4*/ 	.short	0x010a
        /*09d6*/ 	.byte	0x3f
	.zero		1


	//   ....[53]....
        /*09d8*/ 	.word	0x00013ed0
        /*09dc*/ 	.word	0x00000003
        /*09e0*/ 	.word	0x00031c00
        /*09e4*/ 	.short	0x010a
        /*09e6*/ 	.byte	0x3f
	.zero		1


	//   ....[54]....
        /*09e8*/ 	.word	0x00013f20
        /*09ec*/ 	.word	0x00000000
        /*09f0*/ 	.word	0x00031c30
        /*09f4*/ 	.short	0x010a
        /*09f6*/ 	.byte	0x3f
	.zero		1


	//   ....[55]....
        /*09f8*/ 	.word	0x00013f80
        /*09fc*/ 	.word	0x00000007
        /*0a00*/ 	.word	0x00031c30
        /*0a04*/ 	.short	0x010a
        /*0a06*/ 	.byte	0x3f
	.zero		1


	//   ....[56]....
        /*0a08*/ 	.word	0x00013fe0
        /*0a0c*/ 	.word	0x00000007
        /*0a10*/ 	.word	0x00031c50
        /*0a14*/ 	.short	0x010a
        /*0a16*/ 	.byte	0x3f
	.zero		1


	//   ....[57]....
        /*0a18*/ 	.word	0x00014040
        /*0a1c*/ 	.word	0x00000003
        /*0a20*/ 	.word	0x00031c50
        /*0a24*/ 	.short	0x010a
        /*0a26*/ 	.byte	0x3f
	.zero		1


	//   ....[58]....
        /*0a28*/ 	.word	0x000141e0
        /*0a2c*/ 	.word	0x00000000
        /*0a30*/ 	.word	0x00031c40
        /*0a34*/ 	.short	0x010a
        /*0a36*/ 	.byte	0x3f
	.zero		1


	//   ....[59]....
        /*0a38*/ 	.word	0x00014ac0
        /*0a3c*/ 	.word	0x00000011
        /*0a40*/ 	.word	0x00031c20
        /*0a44*/ 	.short	0x010a
        /*0a46*/ 	.byte	0x3f
	.zero		1


	//   ....[60]....
        /*0a48*/ 	.word	0x00014b10
        /*0a4c*/ 	.word	0x00000003
        /*0a50*/ 	.word	0x00031c40
        /*0a54*/ 	.short	0x010a
        /*0a56*/ 	.byte	0x3f
	.zero		1


	//   ....[61]....
        /*0a58*/ 	.word	0x00014b60
        /*0a5c*/ 	.word	0x00000002
        /*0a60*/ 	.word	0x00000060
        /*0a64*/ 	.short	0x010a
        /*0a66*/ 	.byte	0x3f
	.zero		1


	//   ....[62]....
        /*0a68*/ 	.word	0x00014bb0
        /*0a6c*/ 	.word	0x00000003
        /*0a70*/ 	.word	0x00031c40
        /*0a74*/ 	.short	0x010a
        /*0a76*/ 	.byte	0x3f
	.zero		1


	//   ....[63]....
        /*0a78*/ 	.word	0x00014c00
        /*0a7c*/ 	.word	0x0000000c
        /*0a80*/ 	.word	0x00000060
        /*0a84*/ 	.short	0x010a
        /*0a86*/ 	.byte	0x3f
	.zero		1


	//   ....[64]....
        /*0a88*/ 	.word	0x00014c50
        /*0a8c*/ 	.word	0x00000002
        /*0a90*/ 	.word	0x00031c40
        /*0a94*/ 	.short	0x010a
        /*0a96*/ 	.byte	0x3f
	.zero		1


	//   ....[65]....
        /*0a98*/ 	.word	0x00014ca0
        /*0a9c*/ 	.word	0x00000007
        /*0aa0*/ 	.word	0x00000060
        /*0aa4*/ 	.short	0x010a
        /*0aa6*/ 	.byte	0x3f
	.zero		1


	//   ....[66]....
        /*0aa8*/ 	.word	0x00014cf0
        /*0aac*/ 	.word	0x00000003
        /*0ab0*/ 	.word	0x00031c60
        /*0ab4*/ 	.short	0x010a
        /*0ab6*/ 	.byte	0x3f
	.zero		1


	//   ....[67]....
        /*0ab8*/ 	.word	0x00015730
        /*0abc*/ 	.word	0x00000009
        /*0ac0*/ 	.word	0x00031c20
        /*0ac4*/ 	.short	0x010a
        /*0ac6*/ 	.byte	0x3f
	.zero		1


	//   ....[68]....
        /*0ac8*/ 	.word	0x000158d0
        /*0acc*/ 	.word	0x00000007
        /*0ad0*/ 	.word	0x00000000
        /*0ad4*/ 	.short	0x010a
        /*0ad6*/ 	.byte	0x3f
	.zero		1


	//   ....[69]....
        /*0ad8*/ 	.word	0x00015920
        /*0adc*/ 	.word	0x00000003
        /*0ae0*/ 	.word	0x00000000
        /*0ae4*/ 	.short	0x010a
        /*0ae6*/ 	.byte	0x3f
	.zero		1


	//   ....[70]....
        /*0ae8*/ 	.word	0x00015970
        /*0aec*/ 	.word	0x00000005
        /*0af0*/ 	.word	0x00000000
        /*0af4*/ 	.short	0x010a
        /*0af6*/ 	.byte	0x3f
	.zero		1


	//----- nvinfo : EIATTR_NUM_MBARRIERS
	.align		4
.L_121:
        /*0af8*/ 	.byte	0x03, 0x38
        /*0afa*/ 	.short	0x0016


	//----- nvinfo : EIATTR_EXIT_INSTR_OFFSETS
	.align		4
        /*0afc*/ 	.byte	0x04, 0x1c
        /*0afe*/ 	.short	(.L_123 - .L_122)


	//   ....[0]....
.L_122:
        /*0b00*/ 	.word	0x00000a90


	//   ....[1]....
        /*0b04*/ 	.word	0x0000d760


	//   ....[2]....
        /*0b08*/ 	.word	0x00013eb0


	//----- nvinfo : EIATTR_MAX_THREADS
	.align		4
.L_123:
        /*0b0c*/ 	.byte	0x04, 0x05
        /*0b0e*/ 	.short	(.L_125 - .L_124)
.L_124:
        /*0b10*/ 	.word	0x00000200
        /*0b14*/ 	.word	0x00000001
        /*0b18*/ 	.word	0x00000001


	//----- nvinfo : EIATTR_CRS_STACK_SIZE
	.align		4
.L_125:
        /*0b1c*/ 	.byte	0x04, 0x1e
        /*0b1e*/ 	.short	(.L_127 - .L_126)
.L_126:
        /*0b20*/ 	.word	0x00000000


	//----- nvinfo : EIATTR_CBANK_PARAM_SIZE
	.align		4
.L_127:
        /*0b24*/ 	.byte	0x03, 0x19
        /*0b26*/ 	.short	0x0af0


	//----- nvinfo : EIATTR_PARAM_CBANK
	.align		4
        /*0b28*/ 	.byte	0x04, 0x0a
        /*0b2a*/ 	.short	(.L_129 - .L_128)
	.align		4
.L_128:
        /*0b2c*/ 	.word	index@(.nv.constant0._ZN7cutlass13device_kernelIN5flash11enable_sm90INS1_16FlashAttnFwdSm90INS1_25CollectiveMainloopFwdSm90ILi2EN4cute5tupleIJNS5_1CILi1EEES8_S8_EEENS6_IJNS7_ILi192EEENS7_ILi144EEENS7_ILi96EEEEEELi96ENS_6half_tEfNS_4arch4Sm90ELb0ELb0ELb1ELb1ELb0ELb0ELb0ELb0ELb1ELb1ELb1ELb0EEENS1_21CollectiveEpilogueFwdINS6_IJSA_SC_SB_EEES9_SE_SG_Li384ELb1ELb1ELb1ELb0EEENS1_36VarlenDynamicPersistentTileSchedulerILi192ELi144ELi384ELi128ELb1ELb1ELb1ELb0ELb1ELb1EEEEEEEEEvNT_6ParamsE)
        /*0b30*/ 	.short	0x0210
        /*0b32*/ 	.short	0x0af0


	//----- nvinfo : EIATTR_SW_WAR
	.align		4
.L_129:
        /*0b34*/ 	.byte	0x04, 0x36
        /*0b36*/ 	.short	(.L_131 - .L_130)
.L_130:
        /*0b38*/ 	.word	0x00000008
.L_131:


//--------------------- .nv.info._ZN7cutlass13device_kernelIN5flash11enable_sm90INS1_16FlashAttnFwdSm90INS1_25CollectiveMainloopFwdSm90ILi2EN4cute5tupleIJNS5_1CILi1EEES8_S8_EEENS6_IJNS7_ILi192EEENS7_ILi144EEENS7_ILi96EEEEEELi96ENS_6half_tEfNS_4arch4Sm90ELb0ELb0ELb1ELb1ELb0ELb1ELb0ELb0ELb1ELb1ELb1ELb0EEENS1_21CollectiveEpilogueFwdINS6_IJSA_SC_SB_EEES9_SE_SG_Li384ELb1ELb1ELb1ELb0EEENS1_36VarlenDynamicPersistentTileSchedulerILi192ELi144ELi384ELi128ELb1ELb1ELb1ELb0ELb1ELb1EEEEEEEEEvNT_6ParamsE --------------------------
	.section	.nv.info._ZN7cutlass13device_kernelIN5flash11enable_sm90INS1_16FlashAttnFwdSm90INS1_25CollectiveMainloopFwdSm90ILi2EN4cute5tupleIJNS5_1CILi1EEES8_S8_EEENS6_IJNS7_ILi192EEENS7_ILi144EEENS7_ILi96EEEEEELi96ENS_6half_tEfNS_4arch4Sm90ELb0ELb0ELb1ELb1ELb0ELb1ELb0ELb0ELb1ELb1ELb1ELb0EEENS1_21CollectiveEpilogueFwdINS6_IJSA_SC_SB_EEES9_SE_SG_Li384ELb1ELb1ELb1ELb0EEENS1_36VarlenDynamicPersistentTileSchedulerILi192ELi144ELi384ELi128ELb1ELb1ELb1ELb0ELb1ELb1EEEEEEEEEvNT_6ParamsE,"",@"SHT_CUDA_INFO"
	.sectionflags	@""
	.align	4


	//----- nvinfo : EIATTR_CUDA_API_VERSION
	.align		4
        /*0000*/ 	.byte	0x04, 0x37
        /*0002*/ 	.short	(.L_133 - .L_132)
.L_132:
        /*0004*/ 	.word	0x00000082


	//----- nvinfo : EIATTR_KPARAM_INFO
	.align		4
.L_133:
        /*0008*/ 	.byte	0x04, 0x17
        /*000a*/ 	.short	(.L_135 - .L_134)
.L_134:
        /*000c*/ 	.word	0x00000000
        /*0010*/ 	.short	0x0000
        /*0012*/ 	.short	0x0070
        /*0014*/ 	.byte	0x00, 0xf0, 0x01, 0x2a


	//----- nvinfo : EIATTR_SPARSE_MMA_MASK
	.align		4
.L_135:
        /*0018*/ 	.byte	0x03, 0x50
        /*001a*/ 	.short	0x0000


	//----- nvinfo : EIATTR_MAXREG_COUNT
	.align		4
        /*001c*/ 	.byte	0x03, 0x1b
        /*001e*/ 	.short	0x0080


	//----- nvinfo : EIATTR_NUM_BARRIERS
	.align		4
        /*0020*/ 	.byte	0x02, 0x4c
        /*0022*/ 	.byte	0x10
	.zero		1


	//----- nvinfo : EIATTR_EXTERNS
	.align		4
        /*0024*/ 	.byte	0x04, 0x0f
        /*0026*/ 	.short	(.L_137 - .L_136)


	//   ....[0]....
	.align		4
.L_136:
        /*0028*/ 	.word	index@(__assertfail)


	//----- nvinfo : EIATTR_ANNOTATIONS
	.align		4
.L_137:
        /*002c*/ 	.byte	0x04, 0x55
        /*002e*/ 	.short	(.L_139 - .L_138)


	//   ....[0]....
.L_138:
        /* <DEDUP_REMOVED lines=141> */
        /*08f4*/ 	.byte	0xe0, 0x1b, 0x02, 0x00


	//----- nvinfo : EIATTR_MERCURY_ISA_VERSION
	.align		4
.L_139:
        /*08f8*/ 	.byte	0x03, 0x5f
        /*08fa*/ 	.short	0x0101


	//----- nvinfo : EIATTR_UNUSED_LOAD_BYTE_OFFSET
	.align		4
        /*08fc*/ 	.byte	0x04, 0x44
        /*08fe*/ 	.short	(.L_141 - .L_140)


	//   ....[0]....
.L_140:
        /*0900*/ 	.word	0x00000ad0
        /*0904*/ 	.word	0x0000fff0


	//   ....[1]....
        /*0908*/ 	.word	0x00015f20
        /*090c*/ 	.word	0x0000fff0


	//----- nvinfo : EIATTR_INT_WARP_WIDE_INSTR_OFFSETS
	.align		4
.L_141:
        /*0910*/ 	.byte	0x04, 0x31
        /*0912*/ 	.short	(.L_143 - .L_142)


	//   ....[0]....
.L_142:
        /*0914*/ 	.word	0x00000180


	//   ....[1]....
        /*0918*/ 	.word	0x00000220


	//   ....[2]....
        /*091c*/ 	.word	0x00000290


	//   ....[3]....
        /*0920*/ 	.word	0x0001b920


	//   ....[4]....
        /*0924*/ 	.word	0x0001b9b0


	//   ....[5]....
        /*0928*/ 	.word	0x0001f4b0


	//   ....[6]....
        /*092c*/ 	.word	0x0001f540


	//----- nvinfo : EIATTR_COOP_GROUP_MASK_REGIDS
	.align		4
.L_143:
        /*0930*/ 	.byte	0x04, 0x29
        /*0932*/ 	.short	(.L_145 - .L_144)


	//   ....[0]....
.L_144:
        /*0934*/ 	.word	0xffffffff


	//   ....[1]....
        /*0938*/ 	.word	0xffffffff


	//   ....[2]....
        /*093c*/ 	.word	0xffffffff


	//   ....[3]....
        /*0940*/ 	.word	0xffffffff


	//   ....[4]....
        /*0944*/ 	.word	0xffffffff


	//   ....[5]....
        /*0948*/ 	.word	0xffffffff


	//   ....[6]....
        /*094c*/ 	.word	0xffffffff


	//   ....[7]....
        /*0950*/ 	.word	0xffffffff


	//   ....[8]....
        /*0954*/ 	.word	0xffffffff


	//   ....[9]....
        /*0958*/ 	.word	0xffffffff


	//   ....[10]....
        /*095c*/ 	.word	0xffffffff


	//   ....[11]....
        /*0960*/ 	.word	0xffffffff


	//   ....[12]....
        /*0964*/ 	.word	0xffffffff


	//   ....[13]....
        /*0968*/ 	.word	0xffffffff


	//   ....[14]....
        /*096c*/ 	.word	0xffffffff


	//   ....[15]....
        /*0970*/ 	.word	0xffffffff


	//   ....[16]....
        /*0974*/ 	.word	0xffffffff


	//   ....[17]....
        /*0978*/ 	.word	0xffffffff


	//   ....[18]....
        /*097c*/ 	.word	0xffffffff


	//   ....[19]....
        /*0980*/ 	.word	0xffffffff


	//   ....[20]....
        /*0984*/ 	.word	0xffffffff


	//   ....[21]....
        /*0988*/ 	.word	0xffffffff


	//   ....[22]....
        /*098c*/ 	.word	0xffffffff


	//   ....[23]....
        /*0990*/ 	.word	0xffffffff


	//   ....[24]....
        /*0994*/ 	.word	0xffffffff


	//   ....[25]....
        /*0998*/ 	.word	0xffffffff


	//   ....[26]....
        /*099c*/ 	.word	0xffffffff


	//   ....[27]....
        /*09a0*/ 	.word	0xffffffff


	//   ....[28]....
        /*09a4*/ 	.word	0xffffffff


	//   ....[29]....
        /*09a8*/ 	.word	0xffffffff


	//   ....[30]....
        /*09ac*/ 	.word	0xffffffff


	//   ....[31]....
        /*09b0*/ 	.word	0xffffffff


	//   ....[32]....
        /*09b4*/ 	.word	0xffffffff


	//   ....[33]....
        /*09b8*/ 	.word	0xffffffff


	//   ....[34]....
        /*09bc*/ 	.word	0xffffffff


	//   ....[35]....
        /*09c0*/ 	.word	0xffffffff


	//   ....[36]....
        /*09c4*/ 	.word	0xffffffff


	//   ....[37]....
        /*09c8*/ 	.word	0xffffffff


	//   ....[38]....
        /*09cc*/ 	.word	0xffffffff


	//   ....[39]....
        /*09d0*/ 	.word	0xffffffff


	//   ....[40]....
        /*09d4*/ 	.word	0xffffffff


	//   ....[41]....
        /*09d8*/ 	.word	0xffffffff


	//   ....[42]....
        /*09dc*/ 	.word	0xffffffff


	//   ....[43]....
        /*09e0*/ 	.word	0xffffffff


	//   ....[44]....
        /*09e4*/ 	.word	0xffffffff


	//   ....[45]....
        /*09e8*/ 	.word	0xffffffff


	//   ....[46]....
        /*09ec*/ 	.word	0xffffffff


	//   ....[47]....
        /*09f0*/ 	.word	0xffffffff


	//   ....[48]....
        /*09f4*/ 	.word	0xffffffff


	//   ....[49]....
        /*09f8*/ 	.word	0xffffffff


	//   ....[50]....
        /*09fc*/ 	.word	0xffffffff


	//   ....[51]....
        /*0a00*/ 	.word	0xffffffff


	//   ....[52]....
        /*0a04*/ 	.word	0xffffffff


	//   ....[53]....
        /*0a08*/ 	.word	0xffffffff


	//   ....[54]....
        /*0a0c*/ 	.word	0xffffffff


	//   ....[55]....
        /*0a10*/ 	.word	0xffffffff


	//   ....[56]....
        /*0a14*/ 	.word	0xffffffff


	//   ....[57]....
        /*0a18*/ 	.word	0xffffffff


	//   ....[58]....
        /*0a1c*/ 	.word	0xffffffff


	//   ....[59]....
        /*0a20*/ 	.word	0xffffffff


	//   ....[60]....
        /*0a24*/ 	.word	0xffffffff


	//   ....[61]....
        /*0a28*/ 	.word	0xffffffff


	//   ....[62]....
        /*0a2c*/ 	.word	0xffffffff


	//   ....[63]....
        /*0a30*/ 	.word	0xffffffff


	//   ....[64]....
        /*0a34*/ 	.word	0xffffffff


	//   ....[65]....
        /*0a38*/ 	.word	0xffffffff


	//   ....[66]....
        /*0a3c*/ 	.word	0xffffffff


	//   ....[67]....
        /*0a40*/ 	.word	0xffffffff


	//   ....[68]....
        /*0a44*/ 	.word	0xffffffff


	//   ....[69]....
        /*0a48*/ 	.word	0xffffffff


	//   ....[70]....
        /*0a4c*/ 	.word	0xffffffff


	//   ....[71]....
        /*0a50*/ 	.word	0xffffffff


	//   ....[72]....
        /*0a54*/ 	.word	0xffffffff


	//   ....[73]....
        /*0a58*/ 	.word	0xffffffff


	//   ....[74]....
        /*0a5c*/ 	.word	0xffffffff


	//   ....[75]....
        /*0a60*/ 	.word	0xffffffff


	//   ....[76]....
        /*0a64*/ 	.word	0xffffffff


	//   ....[77]....
        /*0a68*/ 	.word	0xffffffff


	//   ....[78]....
        /*0a6c*/ 	.word	0xffffffff


	//   ....[79]....
        /*0a70*/ 	.word	0xffffffff


	//   ....[80]....
        /*0a74*/ 	.word	0xffffffff


	//   ....[81]....
        /*0a78*/ 	.word	0xffffffff


	//   ....[82]....
        /*0a7c*/ 	.word	0xffffffff


	//   ....[83]....
        /*0a80*/ 	.word	0xffffffff


	//   ....[84]....
        /*0a84*/ 	.word	0xffffffff


	//   ....[85]....
        /*0a88*/ 	.word	0xffffffff


	//   ....[86]....
        /*0a8c*/ 	.word	0xffffffff


	//   ....[87]....
        /*0a90*/ 	.word	0xffffffff


	//   ....[88]....
        /*0a94*/ 	.word	0xffffffff


	//   ....[89]....
        /*0a98*/ 	.word	0xffffffff


	//   ....[90]....
        /*0a9c*/ 	.word	0xffffffff


	//   ....[91]....
        /*0aa0*/ 	.word	0xffffffff


	//   ....[92]....
        /*0aa4*/ 	.word	0xffffffff


	//   ....[93]....
        /*0aa8*/ 	.word	0xffffffff


	//   ....[94]....
        /*0aac*/ 	.word	0xffffffff


	//   ....[95]....
        /*0ab0*/ 	.word	0xffffffff


	//   ....[96]....
        /*0ab4*/ 	.word	0x0500000f


	//   ....[97]....
        /*0ab8*/ 	.word	0x0500000f


	//   ....[98]....
        /*0abc*/ 	.word	0x0500000f


	//   ....[99]....
        /*0ac0*/ 	.word	0x0500000f


	//   ....[100]....
        /*0ac4*/ 	.word	0x0500000f


	//   ....[101]....
        /*0ac8*/ 	.word	0x0500000f


	//   ....[102]....
        /*0acc*/ 	.word	0x0500000f


	//   ....[103]....
        /*0ad0*/ 	.word	0x0500000f


	//   ....[104]....
        /*0ad4*/ 	.word	0x0500000f


	//   ....[105]....
        /*0ad8*/ 	.word	0x0500000f


	//   ....[106]....
        /*0adc*/ 	.word	0x0500000f


	//   ....[107]....
        /*0ae0*/ 	.word	0x0500000f


	//   ....[108]....
        /*0ae4*/ 	.word	0x0500000f


	//   ....[109]....
        /*0ae8*/ 	.word	0x0500000f


	//   ....[110]....
        /*0aec*/ 	.word	0x0500000f


	//   ....[111]....
        /*0af0*/ 	.word	0x0500000f


	//   ....[112]....
        /*0af4*/ 	.word	0x0500000f


	//   ....[113]....
        /*0af8*/ 	.word	0x0500000f


	//   ....[114]....
        /*0afc*/ 	.word	0x0500000f


	//   ....[115]....
        /*0b00*/ 	.word	0x0500000f


	//   ....[116]....
        /*0b04*/ 	.word	0x0500000f


	//   ....[117]....
        /*0b08*/ 	.word	0x0500000f


	//   ....[118]....
        /*0b0c*/ 	.word	0x0500000f


	//   ....[119]....
        /*0b10*/ 	.word	0x0500000f


	//   ....[120]....
        /*0b14*/ 	.word	0x0500000f


	//   ....[121]....
        /*0b18*/ 	.word	0x0500000f


	//   ....[122]....
        /*0b1c*/ 	.word	0x0500000f


	//   ....[123]....
        /*0b20*/ 	.word	0x0500000f


	//   ....[124]....
        /*0b24*/ 	.word	0x0500000f


	//   ....[125]....
        /*0b28*/ 	.word	0x0500000f


	//   ....[126]....
        /*0b2c*/ 	.word	0x0500000f


	//   ....[127]....
        /*0b30*/ 	.word	0x0500000f


	//   ....[128]....
        /*0b34*/ 	.word	0x0500000f


	//   ....[129]....
        /*0b38*/ 	.word	0x0500000f


	//   ....[130]....
        /*0b3c*/ 	.word	0x0500000f


	//   ....[131]....
        /*0b40*/ 	.word	0x0500000f


	//   ....[132]....
        /*0b44*/ 	.word	0x0500000f


	//   ....[133]....
        /*0b48*/ 	.word	0x0500000f


	//   ....[134]....
        /*0b4c*/ 	.word	0x0500000f


	//   ....[135]....
        /*0b50*/ 	.word	0x0500000f


	//   ....[136]....
        /*0b54*/ 	.word	0x0500000f


	//   ....[137]....
        /*0b58*/ 	.word	0x0500000f


	//   ....[138]....
        /*0b5c*/ 	.word	0x0500000f


	//   ....[139]....
        /*0b60*/ 	.word	0x0500000f


	//   ....[140]....
        /*0b64*/ 	.word	0x0500000f


	//   ....[141]....
        /*0b68*/ 	.word	0x0500000f


	//   ....[142]....
        /*0b6c*/ 	.word	0x0500000f


	//   ....[143]....
        /*0b70*/ 	.word	0x0500000f


	//   ....[144]....
        /*0b74*/ 	.word	0x0500000f


	//   ....[145]....
        /*0b78*/ 	.word	0x0500000f


	//   ....[146]....
        /*0b7c*/ 	.word	0x0500000f


	//   ....[147]....
        /*0b80*/ 	.word	0x0500000f


	//   ....[148]....
        /*0b84*/ 	.word	0x0500000f


	//   ....[149]....
        /*0b88*/ 	.word	0x0500000f


	//----- nvinfo : EIATTR_COOP_GROUP_INSTR_OFFSETS
	.align		4
.L_145:
        /*0b8c*/ 	.byte	0x04, 0x28
        /*0b8e*/ 	.short	(.L_147 - .L_146)


	//   ....[0]....
.L_146:
        /*0b90*/ 	.word	0x00000060


	//   ....[1]....
        /*0b94*/ 	.word	0x00000190


	//   ....[2]....
        /*0b98*/ 	.word	0x00000240


	//   ....[3]....
        /*0b9c*/ 	.word	0x00000400


	//   ....[4]....
        /*0ba0*/ 	.word	0x00000560


	//   ....[5]....
        /*0ba4*/ 	.word	0x00000680


	//   ....[6]....
        /*0ba8*/ 	.word	0x000007e0


	//   ....[7]....
        /*0bac*/ 	.word	0x00007360


	//   ....[8]....
        /*0bb0*/ 	.word	0x00007930


	//   ....[9]....
        /*0bb4*/ 	.word	0x00007940


	//   ....[10]....
        /*0bb8*/ 	.word	0x00007950


	//   ....[11]....
        /*0bbc*/ 	.word	0x00007960


	//   ....[12]....
        /*0bc0*/ 	.word	0x00009520


	//   ....[13]....
        /*0bc4*/ 	.word	0x00009530


	//   ....[14]....
        /*0bc8*/ 	.word	0x00009540


	//   ....[15]....
        /*0bcc*/ 	.word	0x00009550


	//   ....[16]....
        /*0bd0*/ 	.word	0x0000e440


	//   ....[17]....
        /*0bd4*/ 	.word	0x0000e460


	//   ....[18]....
        /*0bd8*/ 	.word	0x0000e890


	//   ....[19]....
        /*0bdc*/ 	.word	0x0000e8e0


	//   ....[20]....
        /*0be0*/ 	.word	0x0000fc50


	//   ....[21]....
        /*0be4*/ 	.word	0x00012e00


	//   ....[22]....
        /*0be8*/ 	.word	0x00012e60


	//   ....[23]....
        /*0bec*/ 	.word	0x00013880


	//   ....[24]....
        /*0bf0*/ 	.word	0x000138a0


	//   ....[25]....
        /*0bf4*/ 	.word	0x000151b0


	//   ....[26]....
        /*0bf8*/ 	.word	0x00015950


	//   ....[27]....
        /*0bfc*/ 	.word	0x00015960


	//   ....[28]....
        /*0c00*/ 	.word	0x000159a0


	//   ....[29]....
        /*0c04*/ 	.word	0x000159b0


	//   ....[30]....
        /*0c08*/ 	.word	0x000168f0


	//   ....[31]....
        /*0c0c*/ 	.word	0x00016910


	//   ....[32]....
        /*0c10*/ 	.word	0x00016920


	//   ....[33]....
        /*0c14*/ 	.word	0x00016930


	//   ....[34]....
        /*0c18*/ 	.word	0x00016fd0


	//   ....[35]....
        /*0c1c*/ 	.word	0x00016fe0


	//   ....[36]....
        /*0c20*/ 	.word	0x00017130


	//   ....[37]....
        /*0c24*/ 	.word	0x00017140


	//   ....[38]....
        /*0c28*/ 	.word	0x00017530


	//   ....[39]....
        /*0c2c*/ 	.word	0x00017540


	//   ....[40]....
        /*0c30*/ 	.word	0x00017a30


	//   ....[41]....
        /*0c34*/ 	.word	0x00017a40


	//   ....[42]....
        /*0c38*/ 	.word	0x00018810


	//   ....[43]....
        /*0c3c*/ 	.word	0x00018820


	//   ....[44]....
        /*0c40*/ 	.word	0x00018980


	//   ....[45]....
        /*0c44*/ 	.word	0x00018990


	//   ....[46]....
        /*0c48*/ 	.word	0x00018b40


	//   ....[47]....
        /*0c4c*/ 	.word	0x00018d60


	//   ....[48]....
        /*0c50*/ 	.word	0x00018d90


	//   ....[49]....
        /*0c54*/ 	.word	0x00018dc0


	//   ....[50]....
        /*0c58*/ 	.word	0x00018df0


	//   ....[51]....
        /*0c5c*/ 	.word	0x00018e20


	//   ....[52]....
        /*0c60*/ 	.word	0x00018e50


	//   ....[53]....
        /*0c64*/ 	.word	0x00018fd0


	//   ....[54]....
        /*0c68*/ 	.word	0x00019000


	//   ....[55]....
        /*0c6c*/ 	.word	0x00019030


	//   ....[56]....
        /*0c70*/ 	.word	0x00019060


	//   ....[57]....
        /*0c74*/ 	.word	0x00019090


	//   ....[58]....
        /*0c78*/ 	.word	0x000190c0


	//   ....[59]....
        /*0c7c*/ 	.word	0x00019150


	//   ....[60]....
        /*0c80*/ 	.word	0x00019180


	//   ....[61]....
        /*0c84*/ 	.word	0x00019190


	//   ....[62]....
        /*0c88*/ 	.word	0x00019230


	//   ....[63]....
        /*0c8c*/ 	.word	0x0001a200


	//   ....[64]....
        /*0c90*/ 	.word	0x0001bec0


	//   ....[65]....
        /*0c94*/ 	.word	0x0001cb80


	//   ....[66]....
        /*0c98*/ 	.word	0x0001cba0


	//   ....[67]....
        /*0c9c*/ 	.word	0x0001cc30


	//   ....[68]....
        /*0ca0*/ 	.word	0x0001cc50


	//   ....[69]....
        /*0ca4*/ 	.word	0x0001ccf0


	//   ....[70]....
        /*0ca8*/ 	.word	0x0001cd10


	//   ....[71]....
        /*0cac*/ 	.word	0x0001cd20


	//   ....[72]....
        /*0cb0*/ 	.word	0x0001cdb0


	//   ....[73]....
        /*0cb4*/ 	.word	0x0001cdd0


	//   ....[74]....
        /*0cb8*/ 	.word	0x0001ce00


	//   ....[75]....
        /*0cbc*/ 	.word	0x0001ce40


	//   ....[76]....
        /*0cc0*/ 	.word	0x0001cef0


	//   ....[77]....
        /*0cc4*/ 	.word	0x0001fc30


	//   ....[78]....
        /*0cc8*/ 	.word	0x0001fc60


	//   ....[79]....
        /*0ccc*/ 	.word	0x0001fcc0


	//   ....[80]....
        /*0cd0*/ 	.word	0x0001fcf0


	//   ....[81]....
        /*0cd4*/ 	.word	0x0001fd20


	//   ....[82]....
        /*0cd8*/ 	.word	0x0001fd50


	//   ....[83]....
        /*0cdc*/ 	.word	0x0001fd80


	//   ....[84]....
        /*0ce0*/ 	.word	0x0001fdb0


	//   ....[85]....
        /*0ce4*/ 	.word	0x0001ff50


	//   ....[86]....
        /*0ce8*/ 	.word	0x0001ff80


	//   ....[87]....
        /*0cec*/ 	.word	0x0001ffb0


	//   ....[88]....
        /*0cf0*/ 	.word	0x0001ffe0


	//   ....[89]....
        /*0cf4*/ 	.word	0x00020010


	//   ....[90]....
        /*0cf8*/ 	.word	0x00020040


	//   ....[91]....
        /*0cfc*/ 	.word	0x00020100


	//   ....[92]....
        /*0d00*/ 	.word	0x00020120


	//   ....[93]....
        /*0d04*/ 	.word	0x00020130


	//   ....[94]....
        /*0d08*/ 	.word	0x00020190


	//   ....[95]....
        /*0d0c*/ 	.word	0x000207b0


	//   ....[96]....
        /*0d10*/ 	.word	0x00020bb0


	//   ....[97]....
        /*0d14*/ 	.word	0x00020c60


	//   ....[98]....
        /*0d18*/ 	.word	0x00020cf0


	//   ....[99]....
        /*0d1c*/ 	.word	0x00020d40


	//   ....[100]....
        /*0d20*/ 	.word	0x00020d90


	//   ....[101]....
        /*0d24*/ 	.word	0x00020e80


	//   ....[102]....
        /*0d28*/ 	.word	0x00020f10


	//   ....[103]....
        /*0d2c*/ 	.word	0x00020f70


	//   ....[104]....
        /*0d30*/ 	.word	0x00020fd0


	//   ....[105]....
        /*0d34*/ 	.word	0x000211e0


	//   ....[106]....
        /*0d38*/ 	.word	0x00021230


	//   ....[107]....
        /*0d3c*/ 	.word	0x000212c0


	//   ....[108]....
        /*0d40*/ 	.word	0x00021350


	//   ....[109]....
        /*0d44*/ 	.word	0x000213d0


	//   ....[110]....
        /*0d48*/ 	.word	0x00021420


	//   ....[111]....
        /*0d4c*/ 	.word	0x000214b0


	//   ....[112]....
        /*0d50*/ 	.word	0x00021540


	//   ....[113]....
        /*0d54*/ 	.word	0x000215c0


	//   ....[114]....
        /*0d58*/ 	.word	0x00021610


	//   ....[115]....
        /*0d5c*/ 	.word	0x000216a0


	//   ....[116]....
        /*0d60*/ 	.word	0x00021730


	//   ....[117]....
        /*0d64*/ 	.word	0x000217f0


	//   ....[118]....
        /*0d68*/ 	.word	0x00021ad0


	//   ....[119]....
        /*0d6c*/ 	.word	0x00021c80


	//   ....[120]....
        /*0d70*/ 	.word	0x00021cd0


	//   ....[121]....
        /*0d74*/ 	.word	0x00021d30


	//   ....[122]....
        /*0d78*/ 	.word	0x00021e10


	//   ....[123]....
        /*0d7c*/ 	.word	0x00021e70


	//   ....[124]....
        /*0d80*/ 	.word	0x00021f90


	//   ....[125]....
        /*0d84*/ 	.word	0x00021ff0


	//   ....[126]....
        /*0d88*/ 	.word	0x00022090


	//   ....[127]....
        /*0d8c*/ 	.word	0x00022150


	//   ....[128]....
        /*0d90*/ 	.word	0x000221d0


	//   ....[129]....
        /*0d94*/ 	.word	0x000222a0


	//   ....[130]....
        /*0d98*/ 	.word	0x00022320


	//   ....[131]....
        /*0d9c*/ 	.word	0x000226d0


	//   ....[132]....
        /*0da0*/ 	.word	0x00022770


	//   ....[133]....
        /*0da4*/ 	.word	0x000228f0


	//   ....[134]....
        /*0da8*/ 	.word	0x00022960


	//   ....[135]....
        /*0dac*/ 	.word	0x000229d0


	//   ....[136]....
        /*0db0*/ 	.word	0x00022a40


	//   ....[137]....
        /*0db4*/ 	.word	0x00022ab0


	//   ....[138]....
        /*0db8*/ 	.word	0x00022b30


	//   ....[139]....
        /*0dbc*/ 	.word	0x00022bb0


	//   ....[140]....
        /*0dc0*/ 	.word	0x00022c40


	//   ....[141]....
        /*0dc4*/ 	.word	0x00022cb0


	//   ....[142]....
        /*0dc8*/ 	.word	0x00022d20


	//   ....[143]....
        /*0dcc*/ 	.word	0x00022d90


	//   ....[144]....
        /*0dd0*/ 	.word	0x00022e10


	//   ....[145]....
        /*0dd4*/ 	.word	0x00022e80


	//   ....[146]....
        /*0dd8*/ 	.word	0x00022f20


	//   ....[147]....
        /*0ddc*/ 	.word	0x00022f70


	//   ....[148]....
        /*0de0*/ 	.word	0x00023000


	//   ....[149]....
        /*0de4*/ 	.word	0x00023130


	//----- nvinfo : EIATTR_REG_RECONFIG
	.align		4
.L_147:
        /*0de8*/ 	.byte	0x01, 0x54
	.zero		2


	//----- nvinfo : EIATTR_SYSCALL_OFFSETS
	.align		4
        /*0dec*/ 	.byte	0x04, 0x46
        /*0dee*/ 	.short	(.L_149 - .L_148)


	//   ....[0]....
.L_148:
        /*0df0*/ 	.word	0x00001e10


	//   ....[1]....
        /*0df4*/ 	.word	0x00001f60


	//   ....[2]....
        /*0df8*/ 	.word	0x00007530


	//   ....[3]....
        /*0dfc*/ 	.word	0x000078b0


	//   ....[4]....
        /*0e00*/ 	.word	0x0001bb10


	//   ....[5]....
        /*0e04*/ 	.word	0x0001bc60


	//   ....[6]....
        /*0e08*/ 	.word	0x0001bd60


	//   ....[7]....
        /*0e0c*/ 	.word	0x0001c640


	//----- nvinfo : EIATTR_MBARRIER_INSTR_OFFSETS
	.align		4
.L_149:
        /*0e10*/ 	.byte	0x04, 0x39
        /*0e12*/ 	.short	(.L_151 - .L_150)


	//   ....[0]....
.L_150:
        /*0e14*/ 	.word	0x000002b0
        /*0e18*/ 	.word	0x000000ff
        /*0e1c*/ 	.word	0x00031c00
        /*0e20*/ 	.short	0x0100
        /*0e22*/ 	.byte	0x08
	.zero		1


	//   ....[1]....
        /*0e24*/ 	.word	0x000002c0
        /*0e28*/ 	.word	0x000000ff
        /*0e2c*/ 	.word	0x00031c20
        /*0e30*/ 	.short	0x0100
        /*0e32*/ 	.byte	0x08
	.zero		1


	//   ....[2]....
        /*0e34*/ 	.word	0x000003b0
        /*0e38*/ 	.word	0x000000ff
        /*0e3c*/ 	.word	0x00031c30
        /*0e40*/ 	.short	0x0100
        /*0e42*/ 	.byte	0x08
	.zero		1


	//   ....[3]....
        /*0e44*/ 	.word	0x000003c0
        /*0e48*/ 	.word	0x000000ff
        /*0e4c*/ 	.word	0x00031c40
        /*0e50*/ 	.short	0x0100
        /*0e52*/ 	.byte	0x08
	.zero		1


	//   ....[4]....
        /*0e54*/ 	.word	0x000003d0
        /*0e58*/ 	.word	0x000000ff
        /*0e5c*/ 	.word	0x00031c38
        /*0e60*/ 	.short	0x0100
        /*0e62*/ 	.byte	0x08
	.zero		1


	//   ....[5]....
        /*0e64*/ 	.word	0x000003e0
        /*0e68*/ 	.word	0x000000ff
        /*0e6c*/ 	.word	0x00031c48
        /*0e70*/ 	.short	0x0100
        /*0e72*/ 	.byte	0x08
	.zero		1


	//   ....[6]....
        /*0e74*/ 	.word	0x00000510
        /*0e78*/ 	.word	0x000000ff
        /*0e7c*/ 	.word	0x00031c50
        /*0e80*/ 	.short	0x0100
        /*0e82*/ 	.byte	0x08
	.zero		1


	//   ....[7]....
        /*0e84*/ 	.word	0x00000520
        /*0e88*/ 	.word	0x000000ff
        /*0e8c*/ 	.word	0x00031c60
        /*0e90*/ 	.short	0x0100
        /*0e92*/ 	.byte	0x08
	.zero		1


	//   ....[8]....
        /*0e94*/ 	.word	0x00000530
        /*0e98*/ 	.word	0x000000ff
        /*0e9c*/ 	.word	0x00031c58
        /*0ea0*/ 	.short	0x0100
        /*0ea2*/ 	.byte	0x08
	.zero		1


	//   ....[9]....
        /*0ea4*/ 	.word	0x00000540
        /*0ea8*/ 	.word	0x000000ff
        /*0eac*/ 	.word	0x00031c68
        /*0eb0*/ 	.short	0x0100
        /*0eb2*/ 	.byte	0x08
	.zero		1


	//   ....[10]....
        /*0eb4*/ 	.word	0x00000630
        /*0eb8*/ 	.word	0x000000ff
        /*0ebc*/ 	.word	0x00031c70
        /*0ec0*/ 	.short	0x0100
        /*0ec2*/ 	.byte	0x06
	.zero		1


	//   ....[11]....
        /*0ec4*/ 	.word	0x00000640
        /*0ec8*/ 	.word	0x000000ff
        /*0ecc*/ 	.word	0x00031c80
        /*0ed0*/ 	.short	0x0100
        /*0ed2*/ 	.byte	0x06
	.zero		1


	//   ....[12]....
        /*0ed4*/ 	.word	0x00000650
        /*0ed8*/ 	.word	0x000000ff
        /*0edc*/ 	.word	0x00031c78
        /*0ee0*/ 	.short	0x0100
        /*0ee2*/ 	.byte	0x06
	.zero		1


	//   ....[13]....
        /*0ee4*/ 	.word	0x00000660
        /*0ee8*/ 	.word	0x000000ff
        /*0eec*/ 	.word	0x00031c88
        /*0ef0*/ 	.short	0x0100
        /*0ef2*/ 	.byte	0x06
	.zero		1


	//   ....[14]....
        /*0ef4*/ 	.word	0x00000790
        /*0ef8*/ 	.word	0x000000ff
        /*0efc*/ 	.word	0x00031c90
        /*0f00*/ 	.short	0x0100
        /*0f02*/ 	.byte	0x08
	.zero		1


	//   ....[15]....
        /*0f04*/ 	.word	0x000007a0
        /*0f08*/ 	.word	0x000000ff
        /*0f0c*/ 	.word	0x00031ca0
        /*0f10*/ 	.short	0x0100
        /*0f12*/ 	.byte	0x08
	.zero		1


	//   ....[16]....
        /*0f14*/ 	.word	0x000007b0
        /*0f18*/ 	.word	0x000000ff
        /*0f1c*/ 	.word	0x00031c98
        /*0f20*/ 	.short	0x0100
        /*0f22*/ 	.byte	0x08
	.zero		1


	//   ....[17]....
        /*0f24*/ 	.word	0x000007c0
        /*0f28*/ 	.word	0x000000ff
        /*0f2c*/ 	.word	0x00031ca8
        /*0f30*/ 	.short	0x0100
        /*0f32*/ 	.byte	0x08
	.zero		1


	//   ....[18]....
        /*0f34*/ 	.word	0x000008f0
        /*0f38*/ 	.word	0x000000ff
        /*0f3c*/ 	.word	0x00031cb0
        /*0f40*/ 	.short	0x0100
        /*0f42*/ 	.byte	0x08
	.zero		1


	//   ....[19]....
        /*0f44*/ 	.word	0x00000900
        /*0f48*/ 	.word	0x000000ff
        /*0f4c*/ 	.word	0x00031cc0
        /*0f50*/ 	.short	0x0100
        /*0f52*/ 	.byte	0x08
	.zero		1


	//   ....[20]....
        /*0f54*/ 	.word	0x00000910
        /*0f58*/ 	.word	0x000000ff
        /*0f5c*/ 	.word	0x00031cb8
        /*0f60*/ 	.short	0x0100
        /*0f62*/ 	.byte	0x08
	.zero		1


	//   ....[21]....
        /*0f64*/ 	.word	0x00000920
        /*0f68*/ 	.word	0x000000ff
        /*0f6c*/ 	.word	0x00031cc8
        /*0f70*/ 	.short	0x0100
        /*0f72*/ 	.byte	0x08
	.zero		1


	//   ....[22]....
        /*0f74*/ 	.word	0x000033b0
        /*0f78*/ 	.word	0x00000015
        /*0f7c*/ 	.word	0x00031c90
        /*0f80*/ 	.short	0x010a
        /*0f82*/ 	.byte	0x3f
	.zero		1


	//   ....[23]....
        /*0f84*/ 	.word	0x00004dd0
        /*0f88*/ 	.word	0x00000015
        /*0f8c*/ 	.word	0x00031c90
        /*0f90*/ 	.short	0x010a
        /*0f92*/ 	.byte	0x3f
	.zero		1


	//   ....[24]....
        /*0f94*/ 	.word	0x000067f0
        /*0f98*/ 	.word	0x00000015
        /*0f9c*/ 	.word	0x00031c90
        /*0fa0*/ 	.short	0x010a
        /*0fa2*/ 	.byte	0x3f
	.zero		1


	//   ....[25]....
        /*0fa4*/ 	.word	0x00006a60
        /*0fa8*/ 	.word	0x00000024
        /*0fac*/ 	.word	0x00000000
        /*0fb0*/ 	.short	0x0101
        /*0fb2*/ 	.byte	0x3f
	.zero		1


	//   ....[26]....
        /*0fb4*/ 	.word	0x00006aa0
        /*0fb8*/ 	.word	0x00000015
        /*0fbc*/ 	.word	0x00031cb0
        /*0fc0*/ 	.short	0x010a
        /*0fc2*/ 	.byte	0x3f
	.zero		1


	//   ....[27]....
        /*0fc4*/ 	.word	0x00006de0
        /*0fc8*/ 	.word	0x00000015
        /*0fcc*/ 	.word	0x00000000
        /*0fd0*/ 	.short	0x0101
        /*0fd2*/ 	.byte	0x3f
	.zero		1


	//   ....[28]....
        /*0fd4*/ 	.word	0x000075d0
        /*0fd8*/ 	.word	0x00000010
        /*0fdc*/ 	.word	0x00031c00
        /*0fe0*/ 	.short	0x010a
        /*0fe2*/ 	.byte	0x3f
	.zero		1


	//   ....[29]....
        /*0fe4*/ 	.word	0x00007620
        /*0fe8*/ 	.word	0x00000010
        /*0fec*/ 	.word	0x00031c00
        /*0ff0*/ 	.short	0x010a
        /*0ff2*/ 	.byte	0x3f
	.zero		1


	//   ....[30]....
        /*0ff4*/ 	.word	0x00008090
        /*0ff8*/ 	.word	0x00000010
        /*0ffc*/ 	.word	0x00031c00
        /*1000*/ 	.short	0x010a
        /*1002*/ 	.byte	0x3f
	.zero		1


	//   ....[31]....
        /*1004*/ 	.word	0x00009a90
        /*1008*/ 	.word	0x00000010
        /*100c*/ 	.word	0x00031c00
        /*1010*/ 	.short	0x010a
        /*1012*/ 	.byte	0x3f
	.zero		1


	//   ....[32]....
        /*1014*/ 	.word	0x0000b2c0
        /*1018*/ 	.word	0x00000000
        /*101c*/ 	.word	0x00031c30
        /*1020*/ 	.short	0x010a
        /*1022*/ 	.byte	0x3f
	.zero		1


	//   ....[33]....
        /*1024*/ 	.word	0x0000b390
        /*1028*/ 	.word	0x00000000
        /*102c*/ 	.word	0x00031c30
        /*1030*/ 	.short	0x010a
        /*1032*/ 	.byte	0x3f
	.zero		1


	//   ....[34]....
        /*1034*/ 	.word	0x0000ed20
        /*1038*/ 	.word	0x00000018
        /*103c*/ 	.word	0x00000000
        /*1040*/ 	.short	0x0101
        /*1042*/ 	.byte	0x3f
	.zero		1


	//   ....[35]....
        /*1044*/ 	.word	0x0000ff20
        /*1048*/ 	.word	0x0000000e
        /*104c*/ 	.word	0x00031c30
        /*1050*/ 	.short	0x010a
        /*1052*/ 	.byte	0x3f
	.zero		1


	//   ....[36]....
        /*1054*/ 	.word	0x0000ff70
        /*1058*/ 	.word	0x0000000e
        /*105c*/ 	.word	0x00031c30
        /*1060*/ 	.short	0x010a
        /*1062*/ 	.byte	0x3f
	.zero		1


	//   ....[37]....
        /*1064*/ 	.word	0x00012570
        /*1068*/ 	.word	0x0000000f
        /*106c*/ 	.word	0x00031c50
        /*1070*/ 	.short	0x010a
        /*1072*/ 	.byte	0x3f
	.zero		1


	//   ....[38]....
        /*1074*/ 	.word	0x000125b0
        /*1078*/ 	.word	0x0000000f
        /*107c*/ 	.word	0x00031c50
        /*1080*/ 	.short	0x010a
        /*1082*/ 	.byte	0x3f
	.zero		1


	//   ....[39]....
        /*1084*/ 	.word	0x00014240
        /*1088*/ 	.word	0x0000006f
        /*108c*/ 	.word	0x00000000
        /*1090*/ 	.short	0x0101
        /*1092*/ 	.byte	0x3f
	.zero		1


	//   ....[40]....
        /*1094*/ 	.word	0x00014250
        /*1098*/ 	.word	0x0000006c
        /*109c*/ 	.word	0x00000000
        /*10a0*/ 	.short	0x0101
        /*10a2*/ 	.byte	0x3f
	.zero		1


	//   ....[41]....
        /*10a4*/ 	.word	0x00015240
        /*10a8*/ 	.word	0x00000000
        /*10ac*/ 	.word	0x00031c50
        /*10b0*/ 	.short	0x010a
        /*10b2*/ 	.byte	0x3f
	.zero		1


	//   ....[42]....
        /*10b4*/ 	.word	0x000152f0
        /*10b8*/ 	.word	0x00000000
        /*10bc*/ 	.word	0x00031c50
        /*10c0*/ 	.short	0x010a
        /*10c2*/ 	.byte	0x3f
	.zero		1


	//   ....[43]....
        /*10c4*/ 	.word	0x00015ca0
        /*10c8*/ 	.word	0x00000004
        /*10cc*/ 	.word	0x00000000
        /*10d0*/ 	.short	0x0101
        /*10d2*/ 	.byte	0x3f
	.zero		1


	//   ....[44]....
        /*10d4*/ 	.word	0x00016f30
        /*10d8*/ 	.word	0x00000000
        /*10dc*/ 	.word	0x00000000
        /*10e0*/ 	.short	0x0101
        /*10e2*/ 	.byte	0x3f
	.zero		1


	//   ....[45]....
        /*10e4*/ 	.word	0x00017430
        /*10e8*/ 	.word	0x0000000a
        /*10ec*/ 	.word	0x00000000
        /*10f0*/ 	.short	0x0101
        /*10f2*/ 	.byte	0x3f
	.zero		1


	//   ....[46]....
        /*10f4*/ 	.word	0x0001a2e0
        /*10f8*/ 	.word	0x00000010
        /*10fc*/ 	.word	0x00031c20
        /*1100*/ 	.short	0x010a
        /*1102*/ 	.byte	0x3f
	.zero		1


	//   ....[47]....
        /*1104*/ 	.word	0x0001a3a0
        /*1108*/ 	.word	0x00000009
        /*110c*/ 	.word	0x00031ca0
        /*1110*/ 	.short	0x010a
        /*1112*/ 	.byte	0x3f
	.zero		1


	//   ....[48]....
        /*1114*/ 	.word	0x0001a7d0
        /*1118*/ 	.word	0x00000009
        /*111c*/ 	.word	0x00031cc0
        /*1120*/ 	.short	0x010a
        /*1122*/ 	.byte	0x3f
	.zero		1


	//   ....[49]....
        /*1124*/ 	.word	0x0001ad30
        /*1128*/ 	.word	0x00000009
        /*112c*/ 	.word	0x00031ca0
        /*1130*/ 	.short	0x010a
        /*1132*/ 	.byte	0x3f
	.zero		1


	//   ....[50]....
        /*1134*/ 	.word	0x0001b150
        /*1138*/ 	.word	0x00000009
        /*113c*/ 	.word	0x00031cc0
        /*1140*/ 	.short	0x010a
        /*1142*/ 	.byte	0x3f
	.zero		1


	//   ....[51]....
        /*1144*/ 	.word	0x0001c0f0
        /*1148*/ 	.word	0x00000000
        /*114c*/ 	.word	0x00031c40
        /*1150*/ 	.short	0x010a
        /*1152*/ 	.byte	0x3f
	.zero		1


	//   ....[52]....
        /*1154*/ 	.word	0x0001cfc0
        /*1158*/ 	.word	0x00000010
        /*115c*/ 	.word	0x00031c00
        /*1160*/ 	.short	0x0107
        /*1162*/ 	.byte	0x3f
	.zero		1


	//   ....[53]....
        /*1164*/ 	.word	0x0001d0b0
        /*1168*/ 	.word	0x00000010
        /*116c*/ 	.word	0x00031c00
        /*1170*/ 	.short	0x0101
        /*1172*/ 	.byte	0x3f
	.zero		1


	//   ....[54]....
        /*1174*/ 	.word	0x0001d0d0
        /*1178*/ 	.word	0x00000010
        /*117c*/ 	.word	0x00031c20
        /*1180*/ 	.short	0x010a
        /*1182*/ 	.byte	0x3f
	.zero		1


	//   ....[55]....
        /*1184*/ 	.word	0x0001d470
        /*1188*/ 	.word	0x00000003
        /*118c*/ 	.word	0x00031c40
        /*1190*/ 	.short	0x010a
        /*1192*/ 	.byte	0x3f
	.zero		1


	//   ....[56]....
        /*1194*/ 	.word	0x0001d8f0
        /*1198*/ 	.word	0x00000003
        /*119c*/ 	.word	0x00000060
        /*11a0*/ 	.short	0x010a
        /*11a2*/ 	.byte	0x3f
	.zero		1


	//   ....[57]....
        /*11a4*/ 	.word	0x0001e030
        /*11a8*/ 	.word	0x00000003
        /*11ac*/ 	.word	0x00031c40
        /*11b0*/ 	.short	0x010a
        /*11b2*/ 	.byte	0x3f
	.zero		1


	//   ....[58]....
        /*11b4*/ 	.word	0x0001e4b0
        /*11b8*/ 	.word	0x0000000b
        /*11bc*/ 	.word	0x00000060
        /*11c0*/ 	.short	0x010a
        /*11c2*/ 	.byte	0x3f
	.zero		1


	//   ....[59]....
        /*11c4*/ 	.word	0x0001eb30
        /*11c8*/ 	.word	0x00000002
        /*11cc*/ 	.word	0x00031c40
        /*11d0*/ 	.short	0x010a
        /*11d2*/ 	.byte	0x3f
	.zero		1


	//   ....[60]....
        /*11d4*/ 	.word	0x0001efc0
        /*11d8*/ 	.word	0x00000007
        /*11dc*/ 	.word	0x00000060
        /*11e0*/ 	.short	0x010a
        /*11e2*/ 	.byte	0x3f
	.zero		1


	//   ....[61]....
        /*11e4*/ 	.word	0x0001f5f0
        /*11e8*/ 	.word	0x00000003
        /*11ec*/ 	.word	0x00031c60
        /*11f0*/ 	.short	0x010a
        /*11f2*/ 	.byte	0x3f
	.zero		1


	//   ....[62]....
        /*11f4*/ 	.word	0x00020730
        /*11f8*/ 	.word	0x00000009
        /*11fc*/ 	.word	0x00031c20
        /*1200*/ 	.short	0x010a
        /*1202*/ 	.byte	0x3f
	.zero		1


	//   ....[63]....
        /*1204*/ 	.word	0x000208c0
        /*1208*/ 	.word	0x00000007
        /*120c*/ 	.word	0x00000000
        /*1210*/ 	.short	0x010a
        /*1212*/ 	.byte	0x3f
	.zero		1


	//   ....[64]....
        /*1214*/ 	.word	0x00020930
        /*1218*/ 	.word	0x00000003
        /*121c*/ 	.word	0x00000000
        /*1220*/ 	.short	0x010a
        /*1222*/ 	.byte	0x3f
	.zero		1


	//   ....[65]....
        /*1224*/ 	.word	0x00020990
        /*1228*/ 	.word	0x00000005
        /*122c*/ 	.word	0x00000000
        /*1230*/ 	.short	0x010a
        /*1232*/ 	.byte	0x3f
	.zero		1


	//   ....[66]....
        /*1234*/ 	.word	0x000209c0
        /*1238*/ 	.word	0x00000003
        /*123c*/ 	.word	0x00000000
        /*1240*/ 	.short	0x010a
        /*1242*/ 	.byte	0x3f
	.zero		1


	//   ....[67]....
        /*1244*/ 	.word	0x00020a20
        /*1248*/ 	.word	0x00000015
        /*124c*/ 	.word	0x00031c90
        /*1250*/ 	.short	0x010a
        /*1252*/ 	.byte	0x3f
	.zero		1


	//   ....[68]....
        /*1254*/ 	.word	0x00020a70
        /*1258*/ 	.word	0x00000015
        /*125c*/ 	.word	0x00031c90
        /*1260*/ 	.short	0x010a
        /*1262*/ 	.byte	0x3f
	.zero		1


	//   ....[69]....
        /*1264*/ 	.word	0x00020ac0
        /*1268*/ 	.word	0x00000015
        /*126c*/ 	.word	0x00031c90
        /*1270*/ 	.short	0x010a
        /*1272*/ 	.byte	0x3f
	.zero		1


	//   ....[70]....
        /*1274*/ 	.word	0x00020b10
        /*1278*/ 	.word	0x00000015
        /*127c*/ 	.word	0x00031cb0
        /*1280*/ 	.short	0x010a
        /*1282*/ 	.byte	0x3f
	.zero		1


	//   ....[71]....
        /*1284*/ 	.word	0x00020dd0
        /*1288*/ 	.word	0x00000010
        /*128c*/ 	.word	0x00031c00
        /*1290*/ 	.short	0x010a
        /*1292*/ 	.byte	0x3f
	.zero		1


	//   ....[72]....
        /*1294*/ 	.word	0x00021000
        /*1298*/ 	.word	0x00000010
        /*129c*/ 	.word	0x00031c00
        /*12a0*/ 	.short	0x010a
        /*12a2*/ 	.byte	0x3f
	.zero		1


	//   ....[73]....
        /*12a4*/ 	.word	0x00021050
        /*12a8*/ 	.word	0x00000000
        /*12ac*/ 	.word	0x00031c30
        /*12b0*/ 	.short	0x010a
        /*12b2*/ 	.byte	0x3f
	.zero		1


	//   ....[74]....
        /*12b4*/ 	.word	0x000210a0
        /*12b8*/ 	.word	0x0000000e
        /*12bc*/ 	.word	0x00031c30
        /*12c0*/ 	.short	0x010a
        /*12c2*/ 	.byte	0x3f
	.zero		1


	//   ....[75]....
        /*12c4*/ 	.word	0x000210f0
        /*12c8*/ 	.word	0x0000000f
        /*12cc*/ 	.word	0x00031c50
        /*12d0*/ 	.short	0x010a
        /*12d2*/ 	.byte	0x3f
	.zero		1


	//   ....[76]....
        /*12d4*/ 	.word	0x00021140
        /*12d8*/ 	.word	0x00000000
        /*12dc*/ 	.word	0x00031c50
        /*12e0*/ 	.short	0x010a
        /*12e2*/ 	.byte	0x3f
	.zero		1


	//   ....[77]....
        /*12e4*/ 	.word	0x000218b0
        /*12e8*/ 	.word	0x00000010
        /*12ec*/ 	.word	0x00031c20
        /*12f0*/ 	.short	0x010a
        /*12f2*/ 	.byte	0x3f
	.zero		1


	//   ....[78]....
        /*12f4*/ 	.word	0x00021900
        /*12f8*/ 	.word	0x00000009
        /*12fc*/ 	.word	0x00031ca0
        /*1300*/ 	.short	0x010a
        /*1302*/ 	.byte	0x3f
	.zero		1


	//   ....[79]....
        /*1304*/ 	.word	0x00021950
        /*1308*/ 	.word	0x00000009
        /*130c*/ 	.word	0x00031cc0
        /*1310*/ 	.short	0x010a
        /*1312*/ 	.byte	0x3f
	.zero		1


	//   ....[80]....
        /*1314*/ 	.word	0x000219a0
        /*1318*/ 	.word	0x00000009
        /*131c*/ 	.word	0x00031ca0
        /*1320*/ 	.short	0x010a
        /*1322*/ 	.byte	0x3f
	.zero		1


	//   ....[81]....
        /*1324*/ 	.word	0x000219f0
        /*1328*/ 	.word	0x00000009
        /*132c*/ 	.word	0x00031cc0
        /*1330*/ 	.short	0x010a
        /*1332*/ 	.byte	0x3f
	.zero		1


	//   ....[82]....
        /*1334*/ 	.word	0x00021b90
        /*1338*/ 	.word	0x00000000
        /*133c*/ 	.word	0x00031c40
        /*1340*/ 	.short	0x010a
        /*1342*/ 	.byte	0x3f
	.zero		1


	//   ....[83]....
        /*1344*/ 	.word	0x000223f0
        /*1348*/ 	.word	0x00000010
        /*134c*/ 	.word	0x00031c20
        /*1350*/ 	.short	0x010a
        /*1352*/ 	.byte	0x3f
	.zero		1


	//   ....[84]....
        /*1354*/ 	.word	0x00022440
        /*1358*/ 	.word	0x00000003
        /*135c*/ 	.word	0x00031c40
        /*1360*/ 	.short	0x010a
        /*1362*/ 	.byte	0x3f
	.zero		1


	//   ....[85]....
        /*1364*/ 	.word	0x00022490
        /*1368*/ 	.word	0x00000003
        /*136c*/ 	.word	0x00000060
        /*1370*/ 	.short	0x010a
        /*1372*/ 	.byte	0x3f
	.zero		1


	//   ....[86]....
        /*1374*/ 	.word	0x000224e0
        /*1378*/ 	.word	0x00000003
        /*137c*/ 	.word	0x00031c40
        /*1380*/ 	.short	0x010a
        /*1382*/ 	.byte	0x3f
	.zero		1


	//   ....[87]....
        /*1384*/ 	.word	0x00022530
        /*1388*/ 	.word	0x0000000b
        /*138c*/ 	.word	0x00000060
        /*1390*/ 	.short	0x010a
        /*1392*/ 	.byte	0x3f
	.zero		1


	//   ....[88]....
        /*1394*/ 	.word	0x00022580
        /*1398*/ 	.word	0x00000002
        /*139c*/ 	.word	0x00031c40
        /*13a0*/ 	.short	0x010a
        /*13a2*/ 	.byte	0x3f
	.zero		1


	//   ....[89]....
        /*13a4*/ 	.word	0x000225d0
        /*13a8*/ 	.word	0x00000007
        /*13ac*/ 	.word	0x00000060
        /*13b0*/ 	.short	0x010a
        /*13b2*/ 	.byte	0x3f
	.zero		1


	//   ....[90]....
        /*13b4*/ 	.word	0x00022620
        /*13b8*/ 	.word	0x00000003
        /*13bc*/ 	.word	0x00031c60
        /*13c0*/ 	.short	0x010a
        /*13c2*/ 	.byte	0x3f
	.zero		1


	//   ....[91]....
        /*13c4*/ 	.word	0x00023050
        /*13c8*/ 	.word	0x00000009
        /*13cc*/ 	.word	0x00031c20
        /*13d0*/ 	.short	0x010a
        /*13d2*/ 	.byte	0x3f
	.zero		1


	//   ....[92]....
        /*13d4*/ 	.word	0x000231f0
        /*13d8*/ 	.word	0x00000007
        /*13dc*/ 	.word	0x00000000
        /*13e0*/ 	.short	0x010a
        /*13e2*/ 	.byte	0x3f
	.zero		1


	//   ....[93]....
        /*13e4*/ 	.word	0x00023240
        /*13e8*/ 	.word	0x00000003
        /*13ec*/ 	.word	0x00000000
        /*13f0*/ 	.short	0x010a
        /*13f2*/ 	.byte	0x3f
	.zero		1


	//   ....[94]....
        /*13f4*/ 	.word	0x00023290
        /*13f8*/ 	.word	0x00000005
        /*13fc*/ 	.word	0x00000000
        /*1400*/ 	.short	0x010a
        /*1402*/ 	.byte	0x3f
	.zero		1


	//----- nvinfo : EIATTR_NUM_MBARRIERS
	.align		4
.L_151:
        /*1404*/ 	.byte	0x03, 0x38
        /*1406*/ 	.short	0x0016


	//----- nvinfo : EIATTR_EXIT_INSTR_OFFSETS
	.align		4
        /*1408*/ 	.byte	0x04, 0x1c
        /*140a*/ 	.short	(.L_153 - .L_152)


	//   ....[0]....
.L_152:
        /*140c*/ 	.word	0x00020a10


	//----- nvinfo : EIATTR_MAX_THREADS
	.align		4
.L_153:
        /*1410*/ 	.byte	0x04, 0x05
        /*1412*/ 	.short	(.L_155 - .L_154)
.L_154:
        /*1414*/ 	.word	0x00000200
        /*1418*/ 	.word	0x00000001
        /*141c*/ 	.word	0x00000001


	//----- nvinfo : EIATTR_CRS_STACK_SIZE
	.align		4
.L_155:
        /*1420*/ 	.byte	0x04, 0x1e
        /*1422*/ 	.short	(.L_157 - .L_156)
.L_156:
        /*1424*/ 	.word	0x00000000


	//----- nvinfo : EIATTR_CBANK_PARAM_SIZE
	.align		4
.L_157:
        /*1428*/ 	.byte	0x03, 0x19
        /*142a*/ 	.short	0x0af0


	//----- nvinfo : EIATTR_PARAM_CBANK
	.align		4
        /*142c*/ 	.byte	0x04, 0x0a
        /*142e*/ 	.short	(.L_159 - .L_158)
	.align		4
.L_158:
        /*1430*/ 	.word	index@(.nv.constant0._ZN7cutlass13device_kernelIN5flash11enable_sm90INS1_16FlashAttnFwdSm90INS1_25CollectiveMainloopFwdSm90ILi2EN4cute5tupleIJNS5_1CILi1EEES8_S8_EEENS6_IJNS7_ILi192EEENS7_ILi144EEENS7_ILi96EEEEEELi96ENS_6half_tEfNS_4arch4Sm90ELb0ELb0ELb1ELb1ELb0ELb1ELb0ELb0ELb1ELb1ELb1ELb0EEENS1_21CollectiveEpilogueFwdINS6_IJSA_SC_SB_EEES9_SE_SG_Li384ELb1ELb1ELb1ELb0EEENS1_36VarlenDynamicPersistentTileSchedulerILi192ELi144ELi384ELi128ELb1ELb1ELb1ELb0ELb1ELb1EEEEEEEEEvNT_6ParamsE)
        /*1434*/ 	.short	0x0210
        /*1436*/ 	.short	0x0af0


	//----- nvinfo : EIATTR_SW_WAR
	.align		4
.L_159:
        /*1438*/ 	.byte	0x04, 0x36
        /*143a*/ 	.short	(.L_161 - .L_160)
.L_160:
        /*143c*/ 	.word	0x00000008
.L_161:


//--------------------- .nv.info._ZN7cutlass13device_kernelIN5flash11enable_sm90INS1_16FlashAttnFwdSm90INS1_25CollectiveMainloopFwdSm90ILi2EN4cute5tupleIJNS5_1CILi1EEES8_S8_EEENS6_IJNS7_ILi192EEENS7_ILi128EEENS7_ILi96EEEEEELi96ENS_6half_tEfNS_4arch4Sm90ELb0ELb1ELb1ELb0ELb0ELb0ELb0ELb0ELb1ELb1ELb1ELb0EEENS1_21CollectiveEpilogueFwdINS6_IJSA_SC_SB_EEES9_SE_SG_Li384ELb0ELb1ELb1ELb0EEENS1_19SingleTileSchedulerILb0ELb1ELb1ELi192EEEEEEEEEvNT_6ParamsE --------------------------
	.section	.nv.info._ZN7cutlass13device_kernelIN5flash11enable_sm90INS1_16FlashAttnFwdSm90INS1_25CollectiveMainloopFwdSm90ILi2EN4cute5tupleIJNS5_1CILi1EEES8_S8_EEENS6_IJNS7_ILi192EEENS7_ILi128EEENS7_ILi96EEEEEELi96ENS_6half_tEfNS_4arch4Sm90ELb0ELb1ELb1ELb0ELb0ELb0ELb0ELb0ELb1ELb1ELb1ELb0EEENS1_21CollectiveEpilogueFwdINS6_IJSA_SC_SB_EEES9_SE_SG_Li384ELb0ELb1ELb1ELb0EEENS1_19SingleTileSchedulerILb0ELb1ELb1ELi192EEEEEEEEEvNT_6ParamsE,"",@"SHT_CUDA_INFO"
	.sectionflags	@""
	.align	4


	//----- nvinfo : EIATTR_CUDA_API_VERSION
	.align		4
        /*0000*/ 	.byte	0x04, 0x37
        /*0002*/ 	.short	(.L_163 - .L_162)
.L_162:
        /*0004*/ 	.word	0x00000082


	//----- nvinfo : EIATTR_KPARAM_INFO
	.align		4
.L_163:
        /*0008*/ 	.byte	0x04, 0x17
        /*000a*/ 	.short	(.L_165 - .L_164)
.L_164:
        /*000c*/ 	.word	0x00000000
        /*0010*/ 	.short	0x0000
        /*0012*/ 	.short	0x0070
        /*0014*/ 	.byte	0x00, 0xf0, 0x01, 0x28


	//----- nvinfo : EIATTR_SPARSE_MMA_MASK
	.align		4
.L_165:
        /*0018*/ 	.byte	0x03, 0x50
        /*001a*/ 	.short	0x0000


	//----- nvinfo : EIATTR_MAXREG_COUNT
	.align		4
        /*001c*/ 	.byte	0x03, 0x1b
        /*001e*/ 	.short	0x0080


	//----- nvinfo : EIATTR_NUM_BARRIERS
	.align		4
        /*0020*/ 	.byte	0x02, 0x4c
        /*0022*/ 	.byte	0x10
	.zero		1


	//----- nvinfo : EIATTR_EXTERNS
	.align		4
        /*0024*/ 	.byte	0x04, 0x0f
        /*0026*/ 	.short	(.L_167 - .L_166)


	//   ....[0]....
	.align		4
.L_166:
        /*0028*/ 	.word	index@(__assertfail)


	//----- nvinfo : EIATTR_MERCURY_ISA_VERSION
	.align		4
.L_167:
        /*002c*/ 	.byte	0x03, 0x5f
        /*002e*/ 	.short	0x0101


	//----- nvinfo : EIATTR_INT_WARP_WIDE_INSTR_OFFSETS
	.align		4
        /*0030*/ 	.byte	0x04, 0x31
        /*0032*/ 	.short	(.L_169 - .L_168)


	//   ....[0]....
.L_168:
        /*0034*/ 	.word	0x00000120


	//   ....[1]....
        /*0038*/ 	.word	0x00000160


	//   ....[2]....
        /*003c*/ 	.word	0x000001d0


	//----- nvinfo : EIATTR_COOP_GROUP_MASK_REGIDS
	.align		4
.L_169:
        /*0040*/ 	.byte	0x04, 0x29
        /*0042*/ 	.short	(.L_171 - .L_170)


	//   ....[0]....
.L_170:
        /*0044*/ 	.word	0xffffffff


	//   ....[1]....
        /*0048*/ 	.word	0xffffffff


	//   ....[2]....
        /*004c*/ 	.word	0xffffffff


	//   ....[3]....
        /*0050*/ 	.word	0xffffffff


	//   ....[4]....
        /*0054*/ 	.word	0xffffffff


	//   ....[5]....
        /*0058*/ 	.word	0xffffffff


	//   ....[6]....
        /*005c*/ 	.word	0xffffffff


	//   ....[7]....
        /*0060*/ 	.word	0xffffffff


	//   ....[8]....
        /*0064*/ 	.word	0xffffffff


	//   ....[9]....
        /*0068*/ 	.word	0xffffffff


	//   ....[10]....
        /*006c*/ 	.word	0xffffffff


	//   ....[11]....
        /*0070*/ 	.word	0xffffffff


	//   ....[12]....
        /*0074*/ 	.word	0xffffffff


	//   ....[13]....
        /*0078*/ 	.word	0xffffffff


	//   ....[14]....
        /*007c*/ 	.word	0xffffffff


	//   ....[15]....
        /*0080*/ 	.word	0xffffffff


	//   ....[16]....
        /*0084*/ 	.word	0xffffffff


	//   ....[17]....
        /*0088*/ 	.word	0xffffffff


	//   ....[18]....
        /*008c*/ 	.word	0xffffffff


	//   ....[19]....
        /*0090*/ 	.word	0xffffffff


	//   ....[20]....
        /*0094*/ 	.word	0xffffffff


	//   ....[21]....
        /*0098*/ 	.word	0xffffffff


	//   ....[22]....
        /*009c*/ 	.word	0xffffffff


	//   ....[23]....
        /*00a0*/ 	.word	0xffffffff


	//   ....[24]....
        /*00a4*/ 	.word	0xffffffff


	//   ....[25]....
        /*00a8*/ 	.word	0xffffffff


	//   ....[26]....
        /*00ac*/ 	.word	0xffffffff


	//   ....[27]....
        /*00b0*/ 	.word	0xffffffff


	//   ....[28]....
        /*00b4*/ 	.word	0xffffffff


	//   ....[29]....
        /*00b8*/ 	.word	0xffffffff


	//   ....[30]....
        /*00bc*/ 	.word	0xffffffff


	//   ....[31]....
        /*00c0*/ 	.word	0xffffffff


	//   ....[32]....
        /*00c4*/ 	.word	0xffffffff


	//   ....[33]....
        /*00c8*/ 	.word	0xffffffff


	//   ....[34]....
        /*00cc*/ 	.word	0xffffffff


	//   ....[35]....
        /*00d0*/ 	.word	0xffffffff


	//   ....[36]....
        /*00d4*/ 	.word	0xffffffff


	//   ....[37]....
        /*00d8*/ 	.word	0xffffffff


	//   ....[38]....
        /*00dc*/ 	.word	0xffffffff


	//   ....[39]....
        /*00e0*/ 	.word	0xffffffff


	//   ....[40]....
        /*00e4*/ 	.word	0xffffffff


	//   ....[41]....
        /*00e8*/ 	.word	0xffffffff


	//   ....[42]....
        /*00ec*/ 	.word	0xffffffff


	//   ....[43]....
        /*00f0*/ 	.word	0xffffffff


	//   ....[44]....
        /*00f4*/ 	.word	0xffffffff


	//   ....[45]....
        /*00f8*/ 	.word	0xffffffff


	//   ....[46]....
        /*00fc*/ 	.word	0xffffffff


	//   ....[47]....
        /*0100*/ 	.word	0xffffffff


	//   ....[48]....
        /*0104*/ 	.word	0xffffffff


	//   ....[49]....
        /*0108*/ 	.word	0xffffffff


	//   ....[50]....
        /*010c*/ 	.word	0xffffffff


	//   ....[51]....
        /*0110*/ 	.word	0xffffffff


	//   ....[52]....
        /*0114*/ 	.word	0xffffffff


	//   ....[53]....
        /*0118*/ 	.word	0xffffffff


	//   ....[54]....
        /*011c*/ 	.word	0xffffffff


	//   ....[55]....
        /*0120*/ 	.word	0xffffffff


	//   ....[56]....
        /*0124*/ 	.word	0xffffffff


	//   ....[57]....
        /*0128*/ 	.word	0xffffffff


	//   ....[58]....
        /*012c*/ 	.word	0xffffffff


	//   ....[59]....
        /*0130*/ 	.word	0xffffffff


	//   ....[60]....
        /*0134*/ 	.word	0xffffffff


	//   ....[61]....
        /*0138*/ 	.word	0x0500000f


	//   ....[62]....
        /*013c*/ 	.word	0x0500000f


	//   ....[63]....
        /*0140*/ 	.word	0x0500000f


	//   ....[64]....
        /*0144*/ 	.word	0x0500000f


	//   ....[65]....
        /*0148*/ 	.word	0x0500000f


	//   ....[66]....
        /*014c*/ 	.word	0x0500000f


	//   ....[67]....
        /*0150*/ 	.word	0x0500000f


	//   ....[68]....
        /*0154*/ 	.word	0x0500000f


	//   ....[69]....
        /*0158*/ 	.word	0x0500000f


	//   ....[70]....
        /*015c*/ 	.word	0x0500000f


	//   ....[71]....
        /*0160*/ 	.word	0x0500000f


	//   ....[72]....
        /*0164*/ 	.word	0x0500000f


	//   ....[73]....
        /*0168*/ 	.word	0x0500000f


	//   ....[74]....
        /*016c*/ 	.word	0x0500000f


	//----- nvinfo : EIATTR_COOP_GROUP_INSTR_OFFSETS
	.align		4
.L_171:
        /*0170*/ 	.byte	0x04, 0x28
        /*0172*/ 	.short	(.L_173 - .L_172)


	//   ....[0]....
.L_172:
        /*0174*/ 	.word	0x00000060


	//   ....[1]....
        /*0178*/ 	.word	0x00000130


	//   ....[2]....
        /*017c*/ 	.word	0x00000180


	//   ....[3]....
        /*0180*/ 	.word	0x000003b0


	//   ....[4]....
        /*0184*/ 	.word	0x00000510


	//   ....[5]....
        /*0188*/ 	.word	0x00000630


	//   ....[6]....
        /*018c*/ 	.word	0x00000790


	//   ....[7]....
        /*0190*/ 	.word	0x00001540


	//   ....[8]....
        /*0194*/ 	.word	0x00002140


	//   ....[9]....
        /*0198*/ 	.word	0x00002a80


	//   ....[10]....
        /*019c*/ 	.word	0x00003f50


	//   ....[11]....
        /*01a0*/ 	.word	0x00003ff0


	//   ....[12]....
        /*01a4*/ 	.word	0x00004750


	//   ....[13]....
        /*01a8*/ 	.word	0x000047b0


	//   ....[14]....
        /*01ac*/ 	.word	0x000053e0


	//   ....[15]....
        /*01b0*/ 	.word	0x000068b0


	//   ....[16]....
        /*01b4*/ 	.word	0x00006af0


	//   ....[17]....
        /*01b8*/ 	.word	0x000076d0


	//   ....[18]....
        /*01bc*/ 	.word	0x00007780


	//   ....[19]....
        /*01c0*/ 	.word	0x00008070


	//   ....[20]....
        /*01c4*/ 	.word	0x00008110


	//   ....[21]....
        /*01c8*/ 	.word	0x00009070


	//   ....[22]....
        /*01cc*/ 	.word	0x0000a220


	//   ....[23]....
        /*01d0*/ 	.word	0x0000a290


	//   ....[24]....
        /*01d4*/ 	.word	0x0000a950


	//   ....[25]....
        /*01d8*/ 	.word	0x0000aa40


	//   ....[26]....
        /*01dc*/ 	.word	0x0000bc10


	//   ....[27]....
        /*01e0*/ 	.word	0x0000c7d0


	//   ....[28]....
        /*01e4*/ 	.word	0x0000d1f0


	//   ....[29]....
        /*01e8*/ 	.word	0x0000dc10


	//   ....[30]....
        /*01ec*/ 	.word	0x0000dc30


	//   ....[31]....
        /*01f0*/ 	.word	0x0000e800


	//   ....[32]....
        /*01f4*/ 	.word	0x0000e870


	//   ....[33]....
        /*01f8*/ 	.word	0x0000f620


	//   ....[34]....
        /*01fc*/ 	.word	0x0000f730


	//   ....[35]....
        /*0200*/ 	.word	0x0000f790


	//   ....[36]....
        /*0204*/ 	.word	0x0000f890


	//   ....[37]....
        /*0208*/ 	.word	0x0000f8a0


	//   ....[38]....
        /*020c*/ 	.word	0x00010780


	//   ....[39]....
        /*0210*/ 	.word	0x000107c0


	//   ....[40]....
        /*0214*/ 	.word	0x00010800


	//   ....[41]....
        /*0218*/ 	.word	0x00010840


	//   ....[42]....
        /*021c*/ 	.word	0x00010860


	//   ....[43]....
        /*0220*/ 	.word	0x00010890


	//   ....[44]....
        /*0224*/ 	.word	0x00010d70


	//   ....[45]....
        /*0228*/ 	.word	0x00010d80


	//   ....[46]....
        /*022c*/ 	.word	0x00011660


	//   ....[47]....
        /*0230*/ 	.word	0x00012520


	//   ....[48]....
        /*0234*/ 	.word	0x00013010


	//   ....[49]....
        /*0238*/ 	.word	0x00013050


	//   ....[50]....
        /*023c*/ 	.word	0x00013080


	//   ....[51]....
        /*0240*/ 	.word	0x000130b0


	//   ....[52]....
        /*0244*/ 	.word	0x000130d0


	//   ....[53]....
        /*0248*/ 	.word	0x000130e0


	//   ....[54]....
        /*024c*/ 	.word	0x00013150


	//   ....[55]....
        /*0250*/ 	.word	0x00013190


	//   ....[56]....
        /*0254*/ 	.word	0x00013220


	//   ....[57]....
        /*0258*/ 	.word	0x00013250


	//   ....[58]....
        /*025c*/ 	.word	0x00013260


	//   ....[59]....
        /*0260*/ 	.word	0x000132f0


	//   ....[60]....
        /*0264*/ 	.word	0x00015880


	//   ....[61]....
        /*0268*/ 	.word	0x00015eb0


	//   ....[62]....
        /*026c*/ 	.word	0x00016020


	//   ....[63]....
        /*0270*/ 	.word	0x00016070


	//   ....[64]....
        /*0274*/ 	.word	0x000161c0


	//   ....[65]....
        /*0278*/ 	.word	0x00016220


	//   ....[66]....
        /*027c*/ 	.word	0x00016330


	//   ....[67]....
        /*0280*/ 	.word	0x00016390


	//   ....[68]....
        /*0284*/ 	.word	0x000164a0


	//   ....[69]....
        /*0288*/ 	.word	0x00016510


	//   ....[70]....
        /*028c*/ 	.word	0x00016640


	//   ....[71]....
        /*0290*/ 	.word	0x00016690


	//   ....[72]....
        /*0294*/ 	.word	0x000167a0


	//   ....[73]....
        /*0298*/ 	.word	0x000167f0


	//   ....[74]....
        /*029c*/ 	.word	0x00016bc0


	//----- nvinfo : EIATTR_REG_RECONFIG
	.align		4
.L_173:
        /*02a0*/ 	.byte	0x01, 0x54
	.zero		2


	//----- nvinfo : EIATTR_SYSCALL_OFFSETS
	.align		4
        /*02a4*/ 	.byte	0x04, 0x46
        /*02a6*/ 	.short	(.L_175 - .L_174)


	//   ....[0]....
.L_174:
        /*02a8*/ 	.word	0x00001740


	//   ....[1]....
        /*02ac*/ 	.word	0x000121c0


	//   ....[2]....
        /*02b0*/ 	.word	0x00012300


	//   ....[3]....
        /*02b4*/ 	.word	0x000123f0


	//   ....[4]....
        /*02b8*/ 	.word	0x00012b70


	//----- nvinfo : EIATTR_MBARRIER_INSTR_OFFSETS
	.align		4
.L_175:
        /*02bc*/ 	.byte	0x04, 0x39
        /*02be*/ 	.short	(.L_177 - .L_176)


	//   ....[0]....
.L_176:
        /*02c0*/ 	.word	0x00000260
        /*02c4*/ 	.word	0x000000ff
        /*02c8*/ 	.word	0x0002d800
        /*02cc*/ 	.short	0x0100
        /*02ce*/ 	.byte	0x08
	.zero		1


	//   ....[1]....
        /*02d0*/ 	.word	0x00000270
        /*02d4*/ 	.word	0x000000ff
        /*02d8*/ 	.word	0x0002d820
        /*02dc*/ 	.short	0x0100
        /*02de*/ 	.byte	0x08
	.zero		1


	//   ....[2]....
        /*02e0*/ 	.word	0x00000360
        /*02e4*/ 	.word	0x000000ff
        /*02e8*/ 	.word	0x0002d830
        /*02ec*/ 	.short	0x0100
        /*02ee*/ 	.byte	0x08
	.zero		1


	//   ....[3]....
        /*02f0*/ 	.word	0x00000370
        /*02f4*/ 	.word	0x000000ff
        /*02f8*/ 	.word	0x0002d840
        /*02fc*/ 	.short	0x0100
        /*02fe*/ 	.byte	0x08
	.zero		1


	//   ....[4]....
        /*0300*/ 	.word	0x00000380
        /*0304*/ 	.word	0x000000ff
        /*0308*/ 	.word	0x0002d838
        /*030c*/ 	.short	0x0100
        /*030e*/ 	.byte	0x08
	.zero		1


	//   ....[5]....
        /*0310*/ 	.word	0x00000390
        /*0314*/ 	.word	0x000000ff
        /*0318*/ 	.word	0x0002d848
        /*031c*/ 	.short	0x0100
        /*031e*/ 	.byte	0x08
	.zero		1


	//   ....[6]....
        /*0320*/ 	.word	0x000004c0
        /*0324*/ 	.word	0x000000ff
        /*0328*/ 	.word	0x0002d850
        /*032c*/ 	.short	0x0100
        /*032e*/ 	.byte	0x08
	.zero		1


	//   ....[7]....
        /*0330*/ 	.word	0x000004d0
        /*0334*/ 	.word	0x000000ff
        /*0338*/ 	.word	0x0002d860
        /*033c*/ 	.short	0x0100
        /*033e*/ 	.byte	0x08
	.zero		1


	//   ....[8]....
        /*0340*/ 	.word	0x000004e0
        /*0344*/ 	.word	0x000000ff
        /*0348*/ 	.word	0x0002d858
        /*034c*/ 	.short	0x0100
        /*034e*/ 	.byte	0x08
	.zero		1


	//   ....[9]....
        /*0350*/ 	.word	0x000004f0
        /*0354*/ 	.word	0x000000ff
        /*0358*/ 	.word	0x0002d868
        /*035c*/ 	.short	0x0100
        /*035e*/ 	.byte	0x08
	.zero		1


	//   ....[10]....
        /*0360*/ 	.word	0x000005e0
        /*0364*/ 	.word	0x000000ff
        /*0368*/ 	.word	0x0002d870
        /*036c*/ 	.short	0x0100
        /*036e*/ 	.byte	0x06
	.zero		1


	//   ....[11]....
        /*0370*/ 	.word	0x000005f0
        /*0374*/ 	.word	0x000000ff
        /*0378*/ 	.word	0x0002d880
        /*037c*/ 	.short	0x0100
        /*037e*/ 	.byte	0x06
	.zero		1


	//   ....[12]....
        /*0380*/ 	.word	0x00000600
        /*0384*/ 	.word	0x000000ff
        /*0388*/ 	.word	0x0002d878
        /*038c*/ 	.short	0x0100
        /*038e*/ 	.byte	0x06
	.zero		1


	//   ....[13]....
        /*0390*/ 	.word	0x00000610
        /*0394*/ 	.word	0x000000ff
        /*0398*/ 	.word	0x0002d888
        /*039c*/ 	.short	0x0100
        /*039e*/ 	.byte	0x06
	.zero		1


	//   ....[14]....
        /*03a0*/ 	.word	0x00000740
        /*03a4*/ 	.word	0x000000ff
        /*03a8*/ 	.word	0x0002d890
        /*03ac*/ 	.short	0x0100
        /*03ae*/ 	.byte	0x08
	.zero		1


	//   ....[15]....
        /*03b0*/ 	.word	0x00000750
        /*03b4*/ 	.word	0x000000ff
        /*03b8*/ 	.word	0x0002d8a0
        /*03bc*/ 	.short	0x0100
        /*03be*/ 	.byte	0x08
	.zero		1


	//   ....[16]....
        /*03c0*/ 	.word	0x00000760
        /*03c4*/ 	.word	0x000000ff
        /*03c8*/ 	.word	0x0002d898
        /*03cc*/ 	.short	0x0100
        /*03ce*/ 	.byte	0x08
	.zero		1


	//   ....[17]....
        /*03d0*/ 	.word	0x00000770
        /*03d4*/ 	.word	0x000000ff
        /*03d8*/ 	.word	0x0002d8a8
        /*03dc*/ 	.short	0x0100
        /*03de*/ 	.byte	0x08
	.zero		1


	//   ....[18]....
        /*03e0*/ 	.word	0x000008a0
        /*03e4*/ 	.word	0x000000ff
        /*03e8*/ 	.word	0x0002d8b0
        /*03ec*/ 	.short	0x0100
        /*03ee*/ 	.byte	0x08
	.zero		1


	//   ....[19]....
        /*03f0*/ 	.word	0x000008b0
        /*03f4*/ 	.word	0x000000ff
        /*03f8*/ 	.word	0x0002d8c0
        /*03fc*/ 	.short	0x0100
        /*03fe*/ 	.byte	0x08
	.zero		1


	//   ....[20]....
        /*0400*/ 	.word	0x000008c0
        /*0404*/ 	.word	0x000000ff
        /*0408*/ 	.word	0x0002d8b8
        /*040c*/ 	.short	0x0100
        /*040e*/ 	.byte	0x08
	.zero		1


	//   ....[21]....
        /*0410*/ 	.word	0x000008d0
        /*0414*/ 	.word	0x000000ff
        /*0418*/ 	.word	0x0002d8c8
        /*041c*/ 	.short	0x0100
        /*041e*/ 	.byte	0x08
	.zero		1


	//   ....[22]....
        /*0420*/ 	.word	0x00001770
        /*0424*/ 	.word	0x000000ff
        /*0428*/ 	.word	0x0002d800
        /*042c*/ 	.short	0x010a
        /*042e*/ 	.byte	0x24
	.zero		1


	//   ....[23]....
        /*0430*/ 	.word	0x00001880
        /*0434*/ 	.word	0x000000ff
        /*0438*/ 	.word	0x0002d830
        /*043c*/ 	.short	0x010a
        /*043e*/ 	.byte	0x24
	.zero		1


	//   ....[24]....
        /*0440*/ 	.word	0x000018f0
        /*0444*/ 	.word	0x000000ff
        /*0448*/ 	.word	0x0002d830
        /*044c*/ 	.short	0x010a
        /*044e*/ 	.byte	0x24
	.zero		1


	//   ....[25]....
        /*0450*/ 	.word	0x00002170
        /*0454*/ 	.word	0x0000000a
        /*0458*/ 	.word	0x00000000
        /*045c*/ 	.short	0x0101
        /*045e*/ 	.byte	0x3f
	.zero		1


	//   ....[26]....
        /*0460*/ 	.word	0x00005870
        /*0464*/ 	.word	0x000000ff
        /*0468*/ 	.word	0x0002d830
        /*046c*/ 	.short	0x010a
        /*046e*/ 	.byte	0x0a
	.zero		1


	//   ....[27]....
        /*0470*/ 	.word	0x000058b0
        /*0474*/ 	.word	0x000000ff
        /*0478*/ 	.word	0x0002d830
        /*047c*/ 	.short	0x010a
        /*047e*/ 	.byte	0x0a
	.zero		1


	//   ....[28]....
        /*0480*/ 	.word	0x00005b50
        /*0484*/ 	.word	0x000000ff
        /*0488*/ 	.word	0x0002d850
        /*048c*/ 	.short	0x010a
        /*048e*/ 	.byte	0x0a
	.zero		1


	//   ....[29]....
        /*0490*/ 	.word	0x00005b90
        /*0494*/ 	.word	0x000000ff
        /*0498*/ 	.word	0x0002d850
        /*049c*/ 	.short	0x010a
        /*049e*/ 	.byte	0x0a
	.zero		1


	//   ....[30]....
        /*04a0*/ 	.word	0x00006950
        /*04a4*/ 	.word	0x00000039
        /*04a8*/ 	.word	0x00000000
        /*04ac*/ 	.short	0x0101
        /*04ae*/ 	.byte	0x3f
	.zero		1


	//   ....[31]....
        /*04b0*/ 	.word	0x000084a0
        /*04b4*/ 	.word	0x0000001a
        /*04b8*/ 	.word	0x00000000
        /*04bc*/ 	.short	0x0101
        /*04be*/ 	.byte	0x3f
	.zero		1


	//   ....[32]....
        /*04c0*/ 	.word	0x000094a0
        /*04c4*/ 	.word	0x000000ff
        /*04c8*/ 	.word	0x0002d830
        /*04cc*/ 	.short	0x010a
        /*04ce*/ 	.byte	0x0e
	.zero		1


	//   ....[33]....
        /*04d0*/ 	.word	0x000094e0
        /*04d4*/ 	.word	0x000000ff
        /*04d8*/ 	.word	0x0002d830
        /*04dc*/ 	.short	0x010a
        /*04de*/ 	.byte	0x0e
	.zero		1


	//   ....[34]....
        /*04e0*/ 	.word	0x000097b0
        /*04e4*/ 	.word	0x000000ff
        /*04e8*/ 	.word	0x0002d850
        /*04ec*/ 	.short	0x010a
        /*04ee*/ 	.byte	0x0e
	.zero		1


	//   ....[35]....
        /*04f0*/ 	.word	0x000097f0
        /*04f4*/ 	.word	0x000000ff
        /*04f8*/ 	.word	0x0002d850
        /*04fc*/ 	.short	0x010a
        /*04fe*/ 	.byte	0x0e
	.zero		1


	//   ....[36]....
        /*0500*/ 	.word	0x0000b110
        /*0504*/ 	.word	0x00000031
        /*0508*/ 	.word	0x00000000
        /*050c*/ 	.short	0x0101
        /*050e*/ 	.byte	0x3f
	.zero		1


	//   ....[37]....
        /*0510*/ 	.word	0x0000b190
        /*0514*/ 	.word	0x0000002b
        /*0518*/ 	.word	0x00000000
        /*051c*/ 	.short	0x0101
        /*051e*/ 	.byte	0x3f
	.zero		1


	//   ....[38]....
        /*0520*/ 	.word	0x0000bed0
        /*0524*/ 	.word	0x000000ff
        /*0528*/ 	.word	0x0002d830
        /*052c*/ 	.short	0x010a
        /*052e*/ 	.byte	0x0a
	.zero		1


	//   ....[39]....
        /*0530*/ 	.word	0x0000bf10
        /*0534*/ 	.word	0x000000ff
        /*0538*/ 	.word	0x0002d830
        /*053c*/ 	.short	0x010a
        /*053e*/ 	.byte	0x0a
	.zero		1


	//   ....[40]....
        /*0540*/ 	.word	0x0000c1b0
        /*0544*/ 	.word	0x000000ff
        /*0548*/ 	.word	0x0002d850
        /*054c*/ 	.short	0x010a
        /*054e*/ 	.byte	0x0a
	.zero		1


	//   ....[41]....
        /*0550*/ 	.word	0x0000c1f0
        /*0554*/ 	.word	0x000000ff
        /*0558*/ 	.word	0x0002d850
        /*055c*/ 	.short	0x010a
        /*055e*/ 	.byte	0x0a
	.zero		1


	//   ....[42]....
        /*0560*/ 	.word	0x0000ce90
        /*0564*/ 	.word	0x00000054
        /*0568*/ 	.word	0x00000000
        /*056c*/ 	.short	0x0101
        /*056e*/ 	.byte	0x3f
	.zero		1


	//   ....[43]....
        /*0570*/ 	.word	0x0000eab0
        /*0574*/ 	.word	0x00000020
        /*0578*/ 	.word	0x00000000
        /*057c*/ 	.short	0x0101
        /*057e*/ 	.byte	0x3f
	.zero		1


	//   ....[44]....
        /*0580*/ 	.word	0x0000f6a0
        /*0584*/ 	.word	0x000000ff
        /*0588*/ 	.word	0x0002d850
        /*058c*/ 	.short	0x010a
        /*058e*/ 	.byte	0x09
	.zero		1


	//   ....[45]....
        /*0590*/ 	.word	0x0000f6e0
        /*0594*/ 	.word	0x000000ff
        /*0598*/ 	.word	0x0002d850
        /*059c*/ 	.short	0x010a
        /*059e*/ 	.byte	0x09
	.zero		1


	//   ....[46]....
        /*05a0*/ 	.word	0x0000fcb0
        /*05a4*/ 	.word	0x00000009
        /*05a8*/ 	.word	0x00000000
        /*05ac*/ 	.short	0x0101
        /*05ae*/ 	.byte	0x3f
	.zero		1


	//   ....[47]....
        /*05b0*/ 	.word	0x00010880
        /*05b4*/ 	.word	0x000000ff
        /*05b8*/ 	.word	0x00000000
        /*05bc*/ 	.short	0x0101
        /*05be*/ 	.byte	0x04
	.zero		1


	//   ....[48]....
        /*05c0*/ 	.word	0x00012730
        /*05c4*/ 	.word	0x000000ff
        /*05c8*/ 	.word	0x0002d840
        /*05cc*/ 	.short	0x010a
        /*05ce*/ 	.byte	0x26
	.zero		1


	//   ....[49]....
        /*05d0*/ 	.word	0x000134e0
        /*05d4*/ 	.word	0x000000ff
        /*05d8*/ 	.word	0x0002d800
        /*05dc*/ 	.short	0x0107
        /*05de*/ 	.byte	0x26
	.zero		1


	//   ....[50]....
        /*05e0*/ 	.word	0x00013520
        /*05e4*/ 	.word	0x000000ff
        /*05e8*/ 	.word	0x0002d800
        /*05ec*/ 	.short	0x0101
        /*05ee*/ 	.byte	0x26
	.zero		1


	//   ....[51]....
        /*05f0*/ 	.word	0x00013550
        /*05f4*/ 	.word	0x000000ff
        /*05f8*/ 	.word	0x0002d820
        /*05fc*/ 	.short	0x010a
        /*05fe*/ 	.byte	0x26
	.zero		1


	//   ....[52]....
        /*0600*/ 	.word	0x000138e0
        /*0604*/ 	.word	0x000000ff
        /*0608*/ 	.word	0x0002d848
        /*060c*/ 	.short	0x010a
        /*060e*/ 	.byte	0x26
	.zero		1


	//   ....[53]....
        /*0610*/ 	.word	0x00013cb0
        /*0614*/ 	.word	0x000000ff
        /*0618*/ 	.word	0x0002d860
        /*061c*/ 	.short	0x010a
        /*061e*/ 	.byte	0x26
	.zero		1


	//   ....[54]....
        /*0620*/ 	.word	0x00014240
        /*0624*/ 	.word	0x000000ff
        /*0628*/ 	.word	0x0002d840
        /*062c*/ 	.short	0x010a
        /*062e*/ 	.byte	0x26
	.zero		1


	//   ....[55]....
        /*0630*/ 	.word	0x00014620
        /*0634*/ 	.word	0x000000ff
        /*0638*/ 	.word	0x0002d868
        /*063c*/ 	.short	0x010a
        /*063e*/ 	.byte	0x26
	.zero		1


	//   ....[56]....
        /*0640*/ 	.word	0x00014bf0
        /*0644*/ 	.word	0x000000ff
        /*0648*/ 	.word	0x0002d848
        /*064c*/ 	.short	0x010a
        /*064e*/ 	.byte	0x26
	.zero		1


	//   ....[57]....
        /*0650*/ 	.word	0x00014fb0
        /*0654*/ 	.word	0x000000ff
        /*0658*/ 	.word	0x0002d860
        /*065c*/ 	.short	0x010a
        /*065e*/ 	.byte	0x26
	.zero		1


	//   ....[58]....
        /*0660*/ 	.word	0x000153f0
        /*0664*/ 	.word	0x00000004
        /*0668*/ 	.word	0x0002d860
        /*066c*/ 	.short	0x010a
        /*066e*/ 	.byte	0x3f
	.zero		1


	//   ....[59]....
        /*0670*/ 	.word	0x00015840
        /*0674*/ 	.word	0x00000007
        /*0678*/ 	.word	0x0002d820
        /*067c*/ 	.short	0x010a
        /*067e*/ 	.byte	0x3f
	.zero		1


	//   ....[60]....
        /*0680*/ 	.word	0x000159a0
        /*0684*/ 	.word	0x00000006
        /*0688*/ 	.word	0x00000000
        /*068c*/ 	.short	0x010a
        /*068e*/ 	.byte	0x3f
	.zero		1


	//   ....[61]....
        /*0690*/ 	.word	0x00015a10
        /*0694*/ 	.word	0x00000003
        /*0698*/ 	.word	0x00000000
        /*069c*/ 	.short	0x010a
        /*069e*/ 	.byte	0x3f
	.zero		1


	//   ....[62]....
        /*06a0*/ 	.word	0x00015a70
        /*06a4*/ 	.word	0x00000000
        /*06a8*/ 	.word	0x00000000
        /*06ac*/ 	.short	0x010a
        /*06ae*/ 	.byte	0x3f
	.zero		1


	//   ....[63]....
        /*06b0*/ 	.word	0x00015aa0
        /*06b4*/ 	.word	0x00000003
        /*06b8*/ 	.word	0x00000000
        /*06bc*/ 	.short	0x010a
        /*06be*/ 	.byte	0x3f
	.zero		1


	//   ....[64]....
        /*06c0*/ 	.word	0x00015b10
        /*06c4*/ 	.word	0x00000005
        /*06c8*/ 	.word	0x0002d800
        /*06cc*/ 	.short	0x010a
        /*06ce*/ 	.byte	0x3f
	.zero		1


	//   ....[65]....
        /*06d0*/ 	.word	0x00015b70
        /*06d4*/ 	.word	0x00000005
        /*06d8*/ 	.word	0x0002d830
        /*06dc*/ 	.short	0x010a
        /*06de*/ 	.byte	0x3f
	.zero		1


	//   ....[66]....
        /*06e0*/ 	.word	0x00015bd0
        /*06e4*/ 	.word	0x00000014
        /*06e8*/ 	.word	0x0002d830
        /*06ec*/ 	.short	0x010a
        /*06ee*/ 	.byte	0x3f
	.zero		1


	//   ....[67]....
        /*06f0*/ 	.word	0x00015c30
        /*06f4*/ 	.word	0x00000014
        /*06f8*/ 	.word	0x0002d850
        /*06fc*/ 	.short	0x010a
        /*06fe*/ 	.byte	0x3f
	.zero		1


	//   ....[68]....
        /*0700*/ 	.word	0x00015c90
        /*0704*/ 	.word	0x00000015
        /*0708*/ 	.word	0x0002d830
        /*070c*/ 	.short	0x010a
        /*070e*/ 	.byte	0x3f
	.zero		1


	//   ....[69]....
        /*0710*/ 	.word	0x00015cf0
        /*0714*/ 	.word	0x00000015
        /*0718*/ 	.word	0x0002d850
        /*071c*/ 	.short	0x010a
        /*071e*/ 	.byte	0x3f
	.zero		1


	//   ....[70]....
        /*0720*/ 	.word	0x00015d50
        /*0724*/ 	.word	0x00000015
        /*0728*/ 	.word	0x0002d830
        /*072c*/ 	.short	0x010a
        /*072e*/ 	.byte	0x3f
	.zero		1


	//   ....[71]....
        /*0730*/ 	.word	0x00015db0
        /*0734*/ 	.word	0x00000015
        /*0738*/ 	.word	0x0002d850
        /*073c*/ 	.short	0x010a
        /*073e*/ 	.byte	0x3f
	.zero		1


	//   ....[72]....
        /*0740*/ 	.word	0x00015e10
        /*0744*/ 	.word	0x00000003
        /*0748*/ 	.word	0x0002d850
        /*074c*/ 	.short	0x010a
        /*074e*/ 	.byte	0x3f
	.zero		1


	//   ....[73]....
        /*0750*/ 	.word	0x00015f70
        /*0754*/ 	.word	0x00000003
        /*0758*/ 	.word	0x0002d840
        /*075c*/ 	.short	0x010a
        /*075e*/ 	.byte	0x3f
	.zero		1


	//   ....[74]....
        /*0760*/ 	.word	0x00016830
        /*0764*/ 	.word	0x00000005
        /*0768*/ 	.word	0x0002d820
        /*076c*/ 	.short	0x010a
        /*076e*/ 	.byte	0x3f
	.zero		1


	//   ....[75]....
        /*0770*/ 	.word	0x00016890
        /*0774*/ 	.word	0x00000005
        /*0778*/ 	.word	0x0002d848
        /*077c*/ 	.short	0x010a
        /*077e*/ 	.byte	0x3f
	.zero		1


	//   ....[76]....
        /*0780*/ 	.word	0x000168f0
        /*0784*/ 	.word	0x00000005
        /*0788*/ 	.word	0x0002d860
        /*078c*/ 	.short	0x010a
        /*078e*/ 	.byte	0x3f
	.zero		1


	//   ....[77]....
        /*0790*/ 	.word	0x00016950
        /*0794*/ 	.word	0x00000005
        /*0798*/ 	.word	0x0002d840
        /*079c*/ 	.short	0x010a
        /*079e*/ 	.byte	0x3f
	.zero		1


	//   ....[78]....
        /*07a0*/ 	.word	0x000169b0
        /*07a4*/ 	.word	0x00000005
        /*07a8*/ 	.word	0x0002d868
        /*07ac*/ 	.short	0x010a
        /*07ae*/ 	.byte	0x3f
	.zero		1


	//   ....[79]....
        /*07b0*/ 	.word	0x00016a10
        /*07b4*/ 	.word	0x00000004
        /*07b8*/ 	.word	0x0002d848
        /*07bc*/ 	.short	0x010a
        /*07be*/ 	.byte	0x3f
	.zero		1


	//   ....[80]....
        /*07c0*/ 	.word	0x00016a70
        /*07c4*/ 	.word	0x00000004
        /*07c8*/ 	.word	0x0002d860
        /*07cc*/ 	.short	0x010a
        /*07ce*/ 	.byte	0x3f
	.zero		1


	//   ....[81]....
        /*07d0*/ 	.word	0x00016ac0
        /*07d4*/ 	.word	0x00000004
        /*07d8*/ 	.word	0x0002d860
        /*07dc*/ 	.short	0x010a
        /*07de*/ 	.byte	0x3f
	.zero		1


	//   ....[82]....
        /*07e0*/ 	.word	0x00016b10
        /*07e4*/ 	.word	0x00000007
        /*07e8*/ 	.word	0x0002d820
        /*07ec*/ 	.short	0x010a
        /*07ee*/ 	.byte	0x3f
	.zero		1


	//   ....[83]....
        /*07f0*/ 	.word	0x00016c80
        /*07f4*/ 	.word	0x00000006
        /*07f8*/ 	.word	0x00000000
        /*07fc*/ 	.short	0x010a
        /*07fe*/ 	.byte	0x3f
	.zero		1


	//   ....[84]....
        /*0800*/ 	.word	0x00016cd0
        /*0804*/ 	.word	0x00000003
        /*0808*/ 	.word	0x00000000
        /*080c*/ 	.short	0x010a
        /*080e*/ 	.byte	0x3f
	.zero		1


	//   ....[85]....
        /*0810*/ 	.word	0x00016d20
        /*0814*/ 	.word	0x00000000
        /*0818*/ 	.word	0x00000000
        /*081c*/ 	.short	0x010a
        /*081e*/ 	.byte	0x3f
	.zero		1


	//----- nvinfo : EIATTR_NUM_MBARRIERS
	.align		4
.L_177:
        /*0820*/ 	.byte	0x03, 0x38
        /*0822*/ 	.short	0x0016


	//----- nvinfo : EIATTR_EXIT_INSTR_OFFSETS
	.align		4
        /*0824*/ 	.byte	0x04, 0x1c
        /*0826*/ 	.short	(.L_179 - .L_178)


	//   ....[0]....
.L_178:
        /*0828*/ 	.word	0x00015af0


	//----- nvinfo : EIATTR_MAX_THREADS
	.align		4
.L_179:
        /*082c*/ 	.byte	0x04, 0x05
        /*082e*/ 	.short	(.L_181 - .L_180)
.L_180:
        /*0830*/ 	.word	0x00000200
        /*0834*/ 	.word	0x00000001
        /*0838*/ 	.word	0x00000001


	//----- nvinfo : EIATTR_CRS_STACK_SIZE
	.align		4
.L_181:
        /*083c*/ 	.byte	0x04, 0x1e
        /*083e*/ 	.short	(.L_183 - .L_182)
.L_182:
        /*0840*/ 	.word	0x00000000


	//----- nvinfo : EIATTR_CBANK_PARAM_SIZE
	.align		4
.L_183:
        /*0844*/ 	.byte	0x03, 0x19
        /*0846*/ 	.short	0x0a70


	//----- nvinfo : EIATTR_PARAM_CBANK
	.align		4
        /*0848*/ 	.byte	0x04, 0x0a
        /*084a*/ 	.short	(.L_185 - .L_184)
	.align		4
.L_184:
        /*084c*/ 	.word	index@(.nv.constant0._ZN7cutlass13device_kernelIN5flash11enable_sm90INS1_16FlashAttnFwdSm90INS1_25CollectiveMainloopFwdSm90ILi2EN4cute5tupleIJNS5_1CILi1EEES8_S8_EEENS6_IJNS7_ILi192EEENS7_ILi128EEENS7_ILi96EEEEEELi96ENS_6half_tEfNS_4arch4Sm90ELb0ELb1ELb1ELb0ELb0ELb0ELb0ELb0ELb1ELb1ELb1ELb0EEENS1_21CollectiveEpilogueFwdINS6_IJSA_SC_SB_EEES9_SE_SG_Li384ELb0ELb1ELb1ELb0EEENS1_19SingleTileSchedulerILb0ELb1ELb1ELi192EEEEEEEEEvNT_6ParamsE)
        /*0850*/ 	.short	0x0210
        /*0852*/ 	.short	0x0a70


	//----- nvinfo : EIATTR_SW_WAR
	.align		4
.L_185:
        /*0854*/ 	.byte	0x04, 0x36
        /*0856*/ 	.short	(.L_187 - .L_186)
.L_186:
        /*0858*/ 	.word	0x00000008
.L_187:


//--------------------- .nv.info._ZN7cutlass13device_kernelIN5flash11enable_sm90INS1_16FlashAttnFwdSm90INS1_25CollectiveMainloopFwdSm90ILi2EN4cute5tupleIJNS5_1CILi1EEES8_S8_EEENS6_IJNS7_ILi192EEENS7_ILi128EEENS7_ILi96EEEEEELi96ENS_6half_tEfNS_4arch4Sm90ELb0ELb1ELb1ELb1ELb0ELb0ELb0ELb0ELb1ELb1ELb1ELb0EEENS1_21CollectiveEpilogueFwdINS6_IJSA_SC_SB_EEES9_SE_SG_Li384ELb1ELb1ELb1ELb0EEENS1_36VarlenDynamicPersistentTileSchedulerILi192ELi128ELi384ELi128ELb1ELb1ELb1ELb1ELb0ELb1EEEEEEEEEvNT_6ParamsE --------------------------
	.section	.nv.info._ZN7cutlass13device_kernelIN5flash11enable_sm90INS1_16FlashAttnFwdSm90INS1_25CollectiveMainloopFwdSm90ILi2EN4cute5tupleIJNS5_1CILi1EEES8_S8_EEENS6_IJNS7_ILi192EEENS7_ILi128EEENS7_ILi96EEEEEELi96ENS_6half_tEfNS_4arch4Sm90ELb0ELb1ELb1ELb1ELb0ELb0ELb0ELb0ELb1ELb1ELb1ELb0EEENS1_21CollectiveEpilogueFwdINS6_IJSA_SC_SB_EEES9_SE_SG_Li384ELb1ELb1ELb1ELb0EEENS1_36VarlenDynamicPersistentTileSchedulerILi192ELi128ELi384ELi128ELb1ELb1ELb1ELb1ELb0ELb1EEEEEEEEEvNT_6ParamsE,"",@"SHT_CUDA_INFO"
	.sectionflags	@""
	.align	4


	//----- nvinfo : EIATTR_CUDA_API_VERSION
	.align		4
        /*0000*/ 	.byte	0x04, 0x37
        /*0002*/ 	.short	(.L_189 - .L_188)
.L_188:
        /*0004*/ 	.word	0x00000082


	//----- nvinfo : EIATTR_KPARAM_INFO
	.align		4
.L_189:
        /*0008*/ 	.byte	0x04, 0x17
        /*000a*/ 	.short	(.L_191 - .L_190)
.L_190:
        /*000c*/ 	.word	0x00000000
        /*0010*/ 	.short	0x0000
        /*0012*/ 	.short	0x0070
        /*0014*/ 	.byte	0x00, 0xf0, 0x01, 0x2a


	//----- nvinfo : EIATTR_SPARSE_MMA_MASK
	.align		4
.L_191:
        /*0018*/ 	.byte	0x03, 0x50
        /*001a*/ 	.short	0x0000


	//----- nvinfo : EIATTR_MAXREG_COUNT
	.align		4
        /*001c*/ 	.byte	0x03, 0x1b
        /*001e*/ 	.short	0x0080


	//----- nvinfo : EIATTR_NUM_BARRIERS
	.align		4
        /*0020*/ 	.byte	0x02, 0x4c
        /*0022*/ 	.byte	0x10
	.zero		1


	//----- nvinfo : EIATTR_EXTERNS
	.align		4
        /*0024*/ 	.byte	0x04, 0x0f
        /*0026*/ 	.short	(.L_193 - .L_192)


	//   ....[0]....
	.align		4
.L_192:
        /*0028*/ 	.word	index@(__assertfail)


	//----- nvinfo : EIATTR_ANNOTATIONS
	.align		4
.L_193:
        /*002c*/ 	.byte	0x04, 0x55
        /*002e*/ 	.short	(.L_195 - .L_194)


	//   ....[0]....
.L_194:
        /* <DEDUP_REMOVED lines=29> */


	//----- nvinfo : EIATTR_MERCURY_ISA_VERSION
	.align		4
.L_195:
        /*01e8*/ 	.byte	0x03, 0x5f
        /*01ea*/ 	.short	0x0101


	//----- nvinfo : EIATTR_UNUSED_LOAD_BYTE_OFFSET
	.align		4
        /*01ec*/ 	.byte	0x04, 0x44
        /*01ee*/ 	.short	(.L_197 - .L_196)


	//   ....[0]....
.L_196:
        /*01f0*/ 	.word	0x00000a50
        /*01f4*/ 	.word	0x0000fff0


	//   ....[1]....
        /*01f8*/ 	.word	0x00010520
        /*01fc*/ 	.word	0x0000fff0


	//----- nvinfo : EIATTR_INT_WARP_WIDE_INSTR_OFFSETS
	.align		4
.L_197:
        /*0200*/ 	.byte	0x04, 0x31
        /*0202*/ 	.short	(.L_199 - .L_198)


	//   ....[0]....
.L_198:
        /*0204*/ 	.word	0x00000130


	//   ....[1]....
        /*0208*/ 	.word	0x00000170


	//   ....[2]....
        /*020c*/ 	.word	0x000001e0


	//   ....[3]....
        /*0210*/ 	.word	0x00014b30


	//   ....[4]....
        /*0214*/ 	.word	0x00014bc0


	//   ....[5]....
        /*0218*/ 	.word	0x000186f0


	//   ....[6]....
        /*021c*/ 	.word	0x00018780


	//----- nvinfo : EIATTR_COOP_GROUP_MASK_REGIDS
	.align		4
.L_199:
        /*0220*/ 	.byte	0x04, 0x29
        /*0222*/ 	.short	(.L_201 - .L_200)


	//   ....[0]....
.L_200:
        /*0224*/ 	.word	0xffffffff


	//   ....[1]....
        /*0228*/ 	.word	0xffffffff


	//   ....[2]....
        /*022c*/ 	.word	0xffffffff


	//   ....[3]....
        /*0230*/ 	.word	0xffffffff


	//   ....[4]....
        /*0234*/ 	.word	0xffffffff


	//   ....[5]....
        /*0238*/ 	.word	0xffffffff


	//   ....[6]....
        /*023c*/ 	.word	0xffffffff


	//   ....[7]....
        /*0240*/ 	.word	0xffffffff


	//   ....[8]....
        /*0244*/ 	.word	0xffffffff


	//   ....[9]....
        /*0248*/ 	.word	0xffffffff


	//   ....[10]....
        /*024c*/ 	.word	0xffffffff


	//   ....[11]....
        /*0250*/ 	.word	0xffffffff


	//   ....[12]....
        /*0254*/ 	.word	0xffffffff


	//   ....[13]....
        /*0258*/ 	.word	0xffffffff


	//   ....[14]....
        /*025c*/ 	.word	0xffffffff


	//   ....[15]....
        /*0260*/ 	.word	0xffffffff


	//   ....[16]....
        /*0264*/ 	.word	0xffffffff


	//   ....[17]....
        /*0268*/ 	.word	0xffffffff


	//   ....[18]....
        /*026c*/ 	.word	0xffffffff


	//   ....[19]....
        /*0270*/ 	.word	0xffffffff


	//   ....[20]....
        /*0274*/ 	.word	0xffffffff


	//   ....[21]....
        /*0278*/ 	.word	0xffffffff


	//   ....[22]....
        /*027c*/ 	.word	0xffffffff


	//   ....[23]....
        /*0280*/ 	.word	0xffffffff


	//   ....[24]....
        /*0284*/ 	.word	0xffffffff


	//   ....[25]....
        /*0288*/ 	.word	0xffffffff


	//   ....[26]....
        /*028c*/ 	.word	0xffffffff


	//   ....[27]....
        /*0290*/ 	.word	0xffffffff


	//   ....[28]....
        /*0294*/ 	.word	0xffffffff


	//   ....[29]....
        /*0298*/ 	.word	0xffffffff


	//   ....[30]....
        /*029c*/ 	.word	0xffffffff


	//   ....[31]....
        /*02a0*/ 	.word	0xffffffff


	//   ....[32]....
        /*02a4*/ 	.word	0xffffffff


	//   ....[33]....
        /*02a8*/ 	.word	0xffffffff


	//   ....[34]....
        /*02ac*/ 	.word	0xffffffff


	//   ....[35]....
        /*02b0*/ 	.word	0xffffffff


	//   ....[36]....
        /*02b4*/ 	.word	0xffffffff


	//   ....[37]....
        /*02b8*/ 	.word	0xffffffff


	//   ....[38]....
        /*02bc*/ 	.word	0xffffffff


	//   ....[39]....
        /*02c0*/ 	.word	0xffffffff


	//   ....[40]....
        /*02c4*/ 	.word	0xffffffff


	//   ....[41]....
        /*02c8*/ 	.word	0xffffffff


	//   ....[42]....
        /*02cc*/ 	.word	0xffffffff


	//   ....[43]....
        /*02d0*/ 	.word	0xffffffff


	//   ....[44]....
        /*02d4*/ 	.word	0xffffffff


	//   ....[45]....
        /*02d8*/ 	.word	0xffffffff


	//   ....[46]....
        /*02dc*/ 	.word	0xffffffff


	//   ....[47]....
        /*02e0*/ 	.word	0xffffffff


	//   ....[48]....
        /*02e4*/ 	.word	0xffffffff


	//   ....[49]....
        /*02e8*/ 	.word	0xffffffff


	//   ....[50]....
        /*02ec*/ 	.word	0xffffffff


	//   ....[51]....
        /*02f0*/ 	.word	0xffffffff


	//   ....[52]....
        /*02f4*/ 	.word	0xffffffff


	//   ....[53]....
        /*02f8*/ 	.word	0xffffffff


	//   ....[54]....
        /*02fc*/ 	.word	0xffffffff


	//   ....[55]....
        /*0300*/ 	.word	0xffffffff


	//   ....[56]....
        /*0304*/ 	.word	0xffffffff


	//   ....[57]....
        /*0308*/ 	.word	0xffffffff


	//   ....[58]....
        /*030c*/ 	.word	0xffffffff


	//   ....[59]....
        /*0310*/ 	.word	0xffffffff


	//   ....[60]....
        /*0314*/ 	.word	0xffffffff


	//   ....[61]....
        /*0318*/ 	.word	0xffffffff


	//   ....[62]....
        /*031c*/ 	.word	0xffffffff


	//   ....[63]....
        /*0320*/ 	.word	0xffffffff


	//   ....[64]....
        /*0324*/ 	.word	0xffffffff


	//   ....[65]....
        /*0328*/ 	.word	0xffffffff


	//   ....[66]....
        /*032c*/ 	.word	0xffffffff


	//   ....[67]....
        /*0330*/ 	.word	0xffffffff


	//   ....[68]....
        /*0334*/ 	.word	0xffffffff


	//   ....[69]....
        /*0338*/ 	.word	0xffffffff


	//   ....[70]....
        /*033c*/ 	.word	0xffffffff


	//   ....[71]....
        /*0340*/ 	.word	0xffffffff


	//   ....[72]....
        /*0344*/ 	.word	0xffffffff


	//   ....[73]....
        /*0348*/ 	.word	0xffffffff


	//   ....[74]....
        /*034c*/ 	.word	0xffffffff


	//   ....[75]....
        /*0350*/ 	.word	0xffffffff


	//   ....[76]....
        /*0354*/ 	.word	0xffffffff


	//   ....[77]....
        /*0358*/ 	.word	0xffffffff


	//   ....[78]....
        /*035c*/ 	.word	0xffffffff


	//   ....[79]....
        /*0360*/ 	.word	0xffffffff


	//   ....[80]....
        /*0364*/ 	.word	0xffffffff


	//   ....[81]....
        /*0368*/ 	.word	0xffffffff


	//   ....[82]....
        /*036c*/ 	.word	0xffffffff


	//   ....[83]....
        /*0370*/ 	.word	0xffffffff


	//   ....[84]....
        /*0374*/ 	.word	0xffffffff


	//   ....[85]....
        /*0378*/ 	.word	0xffffffff


	//   ....[86]....
        /*037c*/ 	.word	0xffffffff


	//   ....[87]....
        /*0380*/ 	.word	0xffffffff


	//   ....[88]....
        /*0384*/ 	.word	0xffffffff


	//   ....[89]....
        /*0388*/ 	.word	0xffffffff


	//   ....[90]....
        /*038c*/ 	.word	0xffffffff


	//   ....[91]....
        /*0390*/ 	.word	0xffffffff


	//   ....[92]....
        /*0394*/ 	.word	0xffffffff


	//   ....[93]....
        /*0398*/ 	.word	0xffffffff


	//   ....[94]....
        /*039c*/ 	.word	0xffffffff


	//   ....[95]....
        /*03a0*/ 	.word	0xffffffff


	//   ....[96]....
        /*03a4*/ 	.word	0xffffffff


	//   ....[97]....
        /*03a8*/ 	.word	0xffffffff


	//   ....[98]....
        /*03ac*/ 	.word	0xffffffff


	//   ....[99]....
        /*03b0*/ 	.word	0xffffffff


	//   ....[100]....
        /*03b4*/ 	.word	0xffffffff


	//   ....[101]....
        /*03b8*/ 	.word	0xffffffff


	//   ....[102]....
        /*03bc*/ 	.word	0xffffffff


	//   ....[103]....
        /*03c0*/ 	.word	0x0500000f


	//   ....[104]....
        /*03c4*/ 	.word	0x0500000f


	//   ....[105]....
        /*03c8*/ 	.word	0x0500000f


	//   ....[106]....
        /*03cc*/ 	.word	0x0500000f


	//   ....[107]....
        /*03d0*/ 	.word	0x0500000f


	//   ....[108]....
        /*03d4*/ 	.word	0x0500000f


	//   ....[109]....
        /*03d8*/ 	.word	0x0500000f


	//   ....[110]....
        /*03dc*/ 	.word	0x0500000f


	//   ....[111]....
        /*03e0*/ 	.word	0x0500000f


	//   ....[112]....
        /*03e4*/ 	.word	0x0500000f


	//   ....[113]....
        /*03e8*/ 	.word	0x0500000f


	//   ....[114]....
        /*03ec*/ 	.word	0x0500000f


	//   ....[115]....
        /*03f0*/ 	.word	0x0500000f


	//   ....[116]....
        /*03f4*/ 	.word	0x0500000f


	//   ....[117]....
        /*03f8*/ 	.word	0x0500000f


	//   ....[118]....
        /*03fc*/ 	.word	0x0500000f


	//   ....[119]....
        /*0400*/ 	.word	0x0500000f


	//   ....[120]....
        /*0404*/ 	.word	0x0500000f


	//   ....[121]....
        /*0408*/ 	.word	0x0500000f


	//   ....[122]....
        /*040c*/ 	.word	0x0500000f


	//   ....[123]....
        /*0410*/ 	.word	0x0500000f


	//   ....[124]....
        /*0414*/ 	.word	0x0500000f


	//   ....[125]....
        /*0418*/ 	.word	0x0500000f


	//   ....[126]....
        /*041c*/ 	.word	0x0500000f


	//   ....[127]....
        /*0420*/ 	.word	0x0500000f


	//   ....[128]....
        /*0424*/ 	.word	0x0500000f


	//   ....[129]....
        /*0428*/ 	.word	0x0500000f


	//   ....[130]....
        /*042c*/ 	.word	0x0500000f


	//   ....[131]....
        /*0430*/ 	.word	0x0500000f


	//   ....[132]....
        /*0434*/ 	.word	0x0500000f


	//   ....[133]....
        /*0438*/ 	.word	0x0500000f


	//   ....[134]....
        /*043c*/ 	.word	0x0500000f


	//----- nvinfo : EIATTR_COOP_GROUP_INSTR_OFFSETS
	.align		4
.L_201:
        /*0440*/ 	.byte	0x04, 0x28
        /*0442*/ 	.short	(.L_203 - .L_202)


	//   ....[0]....
.L_202:
        /*0444*/ 	.word	0x00000070


	//   ....[1]....
        /*0448*/ 	.word	0x00000140


	//   ....[2]....
        /*044c*/ 	.word	0x00000190


	//   ....[3]....
        /*0450*/ 	.word	0x000003c0


	//   ....[4]....
        /*0454*/ 	.word	0x00000520


	//   ....[5]....
        /*0458*/ 	.word	0x00000640


	//   ....[6]....
        /*045c*/ 	.word	0x000007a0


	//   ....[7]....
        /*0460*/ 	.word	0x00001ef0


	//   ....[8]....
        /*0464*/ 	.word	0x00002a10


	//   ....[9]....
        /*0468*/ 	.word	0x000030e0


	//   ....[10]....
        /*046c*/ 	.word	0x00004590


	//   ....[11]....
        /*0470*/ 	.word	0x00004630


	//   ....[12]....
        /*0474*/ 	.word	0x00004d90


	//   ....[13]....
        /*0478*/ 	.word	0x00004e00


	//   ....[14]....
        /*047c*/ 	.word	0x000059d0


	//   ....[15]....
        /*0480*/ 	.word	0x00006df0


	//   ....[16]....
        /*0484*/ 	.word	0x000070b0


	//   ....[17]....
        /*0488*/ 	.word	0x00007c90


	//   ....[18]....
        /*048c*/ 	.word	0x00007d90


	//   ....[19]....
        /*0490*/ 	.word	0x00008820


	//   ....[20]....
        /*0494*/ 	.word	0x00008890


	//   ....[21]....
        /*0498*/ 	.word	0x00009620


	//   ....[22]....
        /*049c*/ 	.word	0x0000a6e0


	//   ....[23]....
        /*04a0*/ 	.word	0x0000a750


	//   ....[24]....
        /*04a4*/ 	.word	0x0000b010


	//   ....[25]....
        /*04a8*/ 	.word	0x0000b070


	//   ....[26]....
        /*04ac*/ 	.word	0x0000c190


	//   ....[27]....
        /*04b0*/ 	.word	0x0000d2b0


	//   ....[28]....
        /*04b4*/ 	.word	0x0000d560


	//   ....[29]....
        /*04b8*/ 	.word	0x0000e130


	//   ....[30]....
        /*04bc*/ 	.word	0x0000e230


	//   ....[31]....
        /*04c0*/ 	.word	0x0000ed60


	//   ....[32]....
        /*04c4*/ 	.word	0x0000ed80


	//   ....[33]....
        /*04c8*/ 	.word	0x0000fac0


	//   ....[34]....
        /*04cc*/ 	.word	0x0000fbd0


	//   ....[35]....
        /*04d0*/ 	.word	0x0000fc30


	//   ....[36]....
        /*04d4*/ 	.word	0x0000fd40


	//   ....[37]....
        /*04d8*/ 	.word	0x0000fd60


	//   ....[38]....
        /*04dc*/ 	.word	0x00010f50


	//   ....[39]....
        /*04e0*/ 	.word	0x00010f60


	//   ....[40]....
        /*04e4*/ 	.word	0x00010f70


	//   ....[41]....
        /*04e8*/ 	.word	0x00010f80


	//   ....[42]....
        /*04ec*/ 	.word	0x00011590


	//   ....[43]....
        /*04f0*/ 	.word	0x000115b0


	//   ....[44]....
        /*04f4*/ 	.word	0x000116e0


	//   ....[45]....
        /*04f8*/ 	.word	0x00011700


	//   ....[46]....
        /*04fc*/ 	.word	0x00011b80


	//   ....[47]....
        /*0500*/ 	.word	0x00011b90


	//   ....[48]....
        /*0504*/ 	.word	0x00011ee0


	//   ....[49]....
        /*0508*/ 	.word	0x00011ef0


	//   ....[50]....
        /*050c*/ 	.word	0x00012b30


	//   ....[51]....
        /*0510*/ 	.word	0x00012b40


	//   ....[52]....
        /*0514*/ 	.word	0x00012c40


	//   ....[53]....
        /*0518*/ 	.word	0x00012c60


	//   ....[54]....
        /*051c*/ 	.word	0x00012df0


	//   ....[55]....
        /*0520*/ 	.word	0x00013010


	//   ....[56]....
        /*0524*/ 	.word	0x00013040


	//   ....[57]....
        /*0528*/ 	.word	0x00013070


	//   ....[58]....
        /*052c*/ 	.word	0x000130a0


	//   ....[59]....
        /*0530*/ 	.word	0x000130d0


	//   ....[60]....
        /*0534*/ 	.word	0x00013100


	//   ....[61]....
        /*0538*/ 	.word	0x00013290


	//   ....[62]....
        /*053c*/ 	.word	0x000132c0


	//   ....[63]....
        /*0540*/ 	.word	0x000132f0


	//   ....[64]....
        /*0544*/ 	.word	0x00013320


	//   ....[65]....
        /*0548*/ 	.word	0x00013350


	//   ....[66]....
        /*054c*/ 	.word	0x00013380


	//   ....[67]....
        /*0550*/ 	.word	0x00013410


	//   ....[68]....
        /*0554*/ 	.word	0x00013440


	//   ....[69]....
        /*0558*/ 	.word	0x00013450


	//   ....[70]....
        /*055c*/ 	.word	0x00013490


	//   ....[71]....
        /*0560*/ 	.word	0x000150b0


	//   ....[72]....
        /*0564*/ 	.word	0x00015d60


	//   ....[73]....
        /*0568*/ 	.word	0x00015d80


	//   ....[74]....
        /*056c*/ 	.word	0x00015e50


	//   ....[75]....
        /*0570*/ 	.word	0x00015e70


	//   ....[76]....
        /*0574*/ 	.word	0x00015f10


	//   ....[77]....
        /*0578*/ 	.word	0x00015f30


	//   ....[78]....
        /*057c*/ 	.word	0x00015f40


	//   ....[79]....
        /*0580*/ 	.word	0x00015fd0


	//   ....[80]....
        /*0584*/ 	.word	0x00016020


	//   ....[81]....
        /*0588*/ 	.word	0x00016030


	//   ....[82]....
        /*058c*/ 	.word	0x00016060


	//   ....[83]....
        /*0590*/ 	.word	0x00016130


	//   ....[84]....
        /*0594*/ 	.word	0x00018e70


	//   ....[85]....
        /*0598*/ 	.word	0x00018ea0


	//   ....[86]....
        /*059c*/ 	.word	0x00018f00


	//   ....[87]....
        /*05a0*/ 	.word	0x00018f30


	//   ....[88]....
        /*05a4*/ 	.word	0x00018f60


	//   ....[89]....
        /*05a8*/ 	.word	0x00018f90


	//   ....[90]....
        /*05ac*/ 	.word	0x00018fc0


	//   ....[91]....
        /*05b0*/ 	.word	0x00018ff0


	//   ....[92]....
        /*05b4*/ 	.word	0x00019190


	//   ....[93]....
        /*05b8*/ 	.word	0x000191c0


	//   ....[94]....
        /*05bc*/ 	.word	0x000191f0


	//   ....[95]....
        /*05c0*/ 	.word	0x00019220


	//   ....[96]....
        /*05c4*/ 	.word	0x00019250


	//   ....[97]....
        /*05c8*/ 	.word	0x00019280


	//   ....[98]....
        /*05cc*/ 	.word	0x00019340


	//   ....[99]....
        /*05d0*/ 	.word	0x00019360


	//   ....[100]....
        /*05d4*/ 	.word	0x00019380


	//   ....[101]....
        /*05d8*/ 	.word	0x000193e0


	//   ....[102]....
        /*05dc*/ 	.word	0x00019e00


	//   ....[103]....
        /*05e0*/ 	.word	0x0001a460


	//   ....[104]....
        /*05e4*/ 	.word	0x0001a640


	//   ....[105]....
        /*05e8*/ 	.word	0x0001a690


	//   ....[106]....
        /*05ec*/ 	.word	0x0001a6f0


	//   ....[107]....
        /*05f0*/ 	.word	0x0001a800


	//   ....[108]....
        /*05f4*/ 	.word	0x0001a860


	//   ....[109]....
        /*05f8*/ 	.word	0x0001a980


	//   ....[110]....
        /*05fc*/ 	.word	0x0001a9e0


	//   ....[111]....
        /*0600*/ 	.word	0x0001aa80


	//   ....[112]....
        /*0604*/ 	.word	0x0001ab50


	//   ....[113]....
        /*0608*/ 	.word	0x0001ac50


	//   ....[114]....
        /*060c*/ 	.word	0x0001acd0


	//   ....[115]....
        /*0610*/ 	.word	0x0001adc0


	//   ....[116]....
        /*0614*/ 	.word	0x0001b0e0


	//   ....[117]....
        /*0618*/ 	.word	0x0001b180


	//   ....[118]....
        /*061c*/ 	.word	0x0001b2f0


	//   ....[119]....
        /*0620*/ 	.word	0x0001b360


	//   ....[120]....
        /*0624*/ 	.word	0x0001b3d0


	//   ....[121]....
        /*0628*/ 	.word	0x0001b440


	//   ....[122]....
        /*062c*/ 	.word	0x0001b4b0


	//   ....[123]....
        /*0630*/ 	.word	0x0001b530


	//   ....[124]....
        /*0634*/ 	.word	0x0001b5b0


	//   ....[125]....
        /*0638*/ 	.word	0x0001b640


	//   ....[126]....
        /*063c*/ 	.word	0x0001b6b0


	//   ....[127]....
        /*0640*/ 	.word	0x0001b720


	//   ....[128]....
        /*0644*/ 	.word	0x0001b790


	//   ....[129]....
        /*0648*/ 	.word	0x0001b810


	//   ....[130]....
        /*064c*/ 	.word	0x0001b880


	//   ....[131]....
        /*0650*/ 	.word	0x0001b930


	//   ....[132]....
        /*0654*/ 	.word	0x0001b980


	//   ....[133]....
        /*0658*/ 	.word	0x0001ba10


	//   ....[134]....
        /*065c*/ 	.word	0x0001bb40


	//----- nvinfo : EIATTR_REG_RECONFIG
	.align		4
.L_203:
        /*0660*/ 	.byte	0x01, 0x54
	.zero		2


	//----- nvinfo : EIATTR_SYSCALL_OFFSETS
	.align		4
        /*0664*/ 	.byte	0x04, 0x46
        /*0666*/ 	.short	(.L_205 - .L_204)


	//   ....[0]....
.L_204:
        /*0668*/ 	.word	0x000020e0


	//   ....[1]....
        /*066c*/ 	.word	0x00014d20


	//   ....[2]....
        /*0670*/ 	.word	0x00014e70


	//   ....[3]....
        /*0674*/ 	.word	0x00014f60


	//   ....[4]....
        /*0678*/ 	.word	0x00015810


	//----- nvinfo : EIATTR_MBARRIER_INSTR_OFFSETS
	.align		4
.L_205:
        /*067c*/ 	.byte	0x04, 0x39
        /*067e*/ 	.short	(.L_207 - .L_206)


	//   ....[0]....
.L_206:
        /*0680*/ 	.word	0x00000270
        /*0684*/ 	.word	0x000000ff
        /*0688*/ 	.word	0x0002d800
        /*068c*/ 	.short	0x0100
        /*068e*/ 	.byte	0x08
	.zero		1


	//   ....[1]....
        /*0690*/ 	.word	0x00000280
        /*0694*/ 	.word	0x000000ff
        /*0698*/ 	.word	0x0002d820
        /*069c*/ 	.short	0x0100
        /*069e*/ 	.byte	0x08
	.zero		1


	//   ....[2]....
        /*06a0*/ 	.word	0x00000370
        /*06a4*/ 	.word	0x000000ff
        /*06a8*/ 	.word	0x0002d830
        /*06ac*/ 	.short	0x0100
        /*06ae*/ 	.byte	0x08
	.zero		1


	//   ....[3]....
        /*06b0*/ 	.word	0x00000380
        /*06b4*/ 	.word	0x000000ff
        /*06b8*/ 	.word	0x0002d840
        /*06bc*/ 	.short	0x0100
        /*06be*/ 	.byte	0x08
	.zero		1


	//   ....[4]....
        /*06c0*/ 	.word	0x00000390
        /*06c4*/ 	.word	0x000000ff
        /*06c8*/ 	.word	0x0002d838
        /*06cc*/ 	.short	0x0100
        /*06ce*/ 	.byte	0x08
	.zero		1


	//   ....[5]....
        /*06d0*/ 	.word	0x000003a0
        /*06d4*/ 	.word	0x000000ff
        /*06d8*/ 	.word	0x0002d848
        /*06dc*/ 	.short	0x0100
        /*06de*/ 	.byte	0x08
	.zero		1


	//   ....[6]....
        /*06e0*/ 	.word	0x000004d0
        /*06e4*/ 	.word	0x000000ff
        /*06e8*/ 	.word	0x0002d850
        /*06ec*/ 	.short	0x0100
        /*06ee*/ 	.byte	0x08
	.zero		1


	//   ....[7]....
        /*06f0*/ 	.word	0x000004e0
        /*06f4*/ 	.word	0x000000ff
        /*06f8*/ 	.word	0x0002d860
        /*06fc*/ 	.short	0x0100
        /*06fe*/ 	.byte	0x08
	.zero		1


	//   ....[8]....
        /*0700*/ 	.word	0x000004f0
        /*0704*/ 	.word	0x000000ff
        /*0708*/ 	.word	0x0002d858
        /*070c*/ 	.short	0x0100
        /*070e*/ 	.byte	0x08
	.zero		1


	//   ....[9]....
        /*0710*/ 	.word	0x00000500
        /*0714*/ 	.word	0x000000ff
        /*0718*/ 	.word	0x0002d868
        /*071c*/ 	.short	0x0100
        /*071e*/ 	.byte	0x08
	.zero		1


	//   ....[10]....
        /*0720*/ 	.word	0x000005f0
        /*0724*/ 	.word	0x000000ff
        /*0728*/ 	.word	0x0002d870
        /*072c*/ 	.short	0x0100
        /*072e*/ 	.byte	0x06
	.zero		1


	//   ....[11]....
        /*0730*/ 	.word	0x00000600
        /*0734*/ 	.word	0x000000ff
        /*0738*/ 	.word	0x0002d880
        /*073c*/ 	.short	0x0100
        /*073e*/ 	.byte	0x06
	.zero		1


	//   ....[12]....
        /*0740*/ 	.word	0x00000610
        /*0744*/ 	.word	0x000000ff
        /*0748*/ 	.word	0x0002d878
        /*074c*/ 	.short	0x0100
        /*074e*/ 	.byte	0x06
	.zero		1


	//   ....[13]....
        /*0750*/ 	.word	0x00000620
        /*0754*/ 	.word	0x000000ff
        /*0758*/ 	.word	0x0002d888
        /*075c*/ 	.short	0x0100
        /*075e*/ 	.byte	0x06
	.zero		1


	//   ....[14]....
        /*0760*/ 	.word	0x00000750
        /*0764*/ 	.word	0x000000ff
        /*0768*/ 	.word	0x0002d890
        /*076c*/ 	.short	0x0100
        /*076e*/ 	.byte	0x08
	.zero		1


	//   ....[15]....
        /*0770*/ 	.word	0x00000760
        /*0774*/ 	.word	0x000000ff
        /*0778*/ 	.word	0x0002d8a0
        /*077c*/ 	.short	0x0100
        /*077e*/ 	.byte	0x08
	.zero		1


	//   ....[16]....
        /*0780*/ 	.word	0x00000770
        /*0784*/ 	.word	0x000000ff
        /*0788*/ 	.word	0x0002d898
        /*078c*/ 	.short	0x0100
        /*078e*/ 	.byte	0x08
	.zero		1


	//   ....[17]....
        /*0790*/ 	.word	0x00000780
        /*0794*/ 	.word	0x000000ff
        /*0798*/ 	.word	0x0002d8a8
        /*079c*/ 	.short	0x0100
        /*079e*/ 	.byte	0x08
	.zero		1


	//   ....[18]....
        /*07a0*/ 	.word	0x000008b0
        /*07a4*/ 	.word	0x000000ff
        /*07a8*/ 	.word	0x0002d8b0
        /*07ac*/ 	.short	0x0100
        /*07ae*/ 	.byte	0x08
	.zero		1


	//   ....[19]....
        /*07b0*/ 	.word	0x000008c0
        /*07b4*/ 	.word	0x000000ff
        /*07b8*/ 	.word	0x0002d8c0
        /*07bc*/ 	.short	0x0100
        /*07be*/ 	.byte	0x08
	.zero		1


	//   ....[20]....
        /*07c0*/ 	.word	0x000008d0
        /*07c4*/ 	.word	0x000000ff
        /*07c8*/ 	.word	0x0002d8b8
        /*07cc*/ 	.short	0x0100
        /*07ce*/ 	.byte	0x08
	.zero		1


	//   ....[21]....
        /*07d0*/ 	.word	0x000008e0
        /*07d4*/ 	.word	0x000000ff
        /*07d8*/ 	.word	0x0002d8c8
        /*07dc*/ 	.short	0x0100
        /*07de*/ 	.byte	0x08
	.zero		1


	//   ....[22]....
        /*07e0*/ 	.word	0x00002160
        /*07e4*/ 	.word	0x000000ff
        /*07e8*/ 	.word	0x0002d800
        /*07ec*/ 	.short	0x010a
        /*07ee*/ 	.byte	0x2a
	.zero		1


	//   ....[23]....
        /*07f0*/ 	.word	0x000021e0
        /*07f4*/ 	.word	0x0000005a
        /*07f8*/ 	.word	0x0002d830
        /*07fc*/ 	.short	0x010a
        /*07fe*/ 	.byte	0x3f
	.zero		1


	//   ....[24]....
        /*0800*/ 	.word	0x00002240
        /*0804*/ 	.word	0x0000005a
        /*0808*/ 	.word	0x0002d830
        /*080c*/ 	.short	0x010a
        /*080e*/ 	.byte	0x3f
	.zero		1


	//   ....[25]....
        /*0810*/ 	.word	0x00002a90
        /*0814*/ 	.word	0x0000005a
        /*0818*/ 	.word	0x00000000
        /*081c*/ 	.short	0x0101
        /*081e*/ 	.byte	0x3f
	.zero		1


	//   ....[26]....
        /*0820*/ 	.word	0x00005e00
        /*0824*/ 	.word	0x000000ff
        /*0828*/ 	.word	0x0002d830
        /*082c*/ 	.short	0x010a
        /*082e*/ 	.byte	0x06
	.zero		1


	//   ....[27]....
        /*0830*/ 	.word	0x00005e40
        /*0834*/ 	.word	0x000000ff
        /*0838*/ 	.word	0x0002d830
        /*083c*/ 	.short	0x010a
        /*083e*/ 	.byte	0x06
	.zero		1


	//   ....[28]....
        /*0840*/ 	.word	0x000060e0
        /*0844*/ 	.word	0x000000ff
        /*0848*/ 	.word	0x0002d850
        /*084c*/ 	.short	0x010a
        /*084e*/ 	.byte	0x06
	.zero		1


	//   ....[29]....
        /*0850*/ 	.word	0x00006120
        /*0854*/ 	.word	0x000000ff
        /*0858*/ 	.word	0x0002d850
        /*085c*/ 	.short	0x010a
        /*085e*/ 	.byte	0x06
	.zero		1


	//   ....[30]....
        /*0860*/ 	.word	0x00006eb0
        /*0864*/ 	.word	0x0000002a
        /*0868*/ 	.word	0x00000000
        /*086c*/ 	.short	0x0101
        /*086e*/ 	.byte	0x3f
	.zero		1


	//   ....[31]....
        /*0870*/ 	.word	0x00008aa0
        /*0874*/ 	.word	0x00000005
        /*0878*/ 	.word	0x00000000
        /*087c*/ 	.short	0x0101
        /*087e*/ 	.byte	0x3f
	.zero		1


	//   ....[32]....
        /*0880*/ 	.word	0x00009a30
        /*0884*/ 	.word	0x000000ff
        /*0888*/ 	.word	0x0002d830
        /*088c*/ 	.short	0x010a
        /*088e*/ 	.byte	0x06
	.zero		1


	//   ....[33]....
        /*0890*/ 	.word	0x00009a70
        /*0894*/ 	.word	0x000000ff
        /*0898*/ 	.word	0x0002d830
        /*089c*/ 	.short	0x010a
        /*089e*/ 	.byte	0x06
	.zero		1


	//   ....[34]....
        /*08a0*/ 	.word	0x00009d10
        /*08a4*/ 	.word	0x000000ff
        /*08a8*/ 	.word	0x0002d850
        /*08ac*/ 	.short	0x010a
        /*08ae*/ 	.byte	0x06
	.zero		1


	//   ....[35]....
        /*08b0*/ 	.word	0x00009d50
        /*08b4*/ 	.word	0x000000ff
        /*08b8*/ 	.word	0x0002d850
        /*08bc*/ 	.short	0x010a
        /*08be*/ 	.byte	0x06
	.zero		1


	//   ....[36]....
        /*08c0*/ 	.word	0x0000b610
        /*08c4*/ 	.word	0x0000001a
        /*08c8*/ 	.word	0x00000000
        /*08cc*/ 	.short	0x0101
        /*08ce*/ 	.byte	0x3f
	.zero		1


	//   ....[37]....
        /*08d0*/ 	.word	0x0000b7c0
        /*08d4*/ 	.word	0x0000001a
        /*08d8*/ 	.word	0x00000000
        /*08dc*/ 	.short	0x0101
        /*08de*/ 	.byte	0x3f
	.zero		1


	//   ....[38]....
        /*08e0*/ 	.word	0x0000c310
        /*08e4*/ 	.word	0x000000ff
        /*08e8*/ 	.word	0x0002d830
        /*08ec*/ 	.short	0x010a
        /*08ee*/ 	.byte	0x06
	.zero		1


	//   ....[39]....
        /*08f0*/ 	.word	0x0000c350
        /*08f4*/ 	.word	0x000000ff
        /*08f8*/ 	.word	0x0002d830
        /*08fc*/ 	.short	0x010a
        /*08fe*/ 	.byte	0x06
	.zero		1


	//   ....[40]....
        /*0900*/ 	.word	0x0000c5f0
        /*0904*/ 	.word	0x000000ff
        /*0908*/ 	.word	0x0002d850
        /*090c*/ 	.short	0x010a
        /*090e*/ 	.byte	0x06
	.zero		1


	//   ....[41]....
        /*0910*/ 	.word	0x0000c630
        /*0914*/ 	.word	0x000000ff
        /*0918*/ 	.word	0x0002d850
        /*091c*/ 	.short	0x010a
        /*091e*/ 	.byte	0x06
	.zero		1


	//   ....[42]....
        /*0920*/ 	.word	0x0000d360
        /*0924*/ 	.word	0x0000002a
        /*0928*/ 	.word	0x00000000
        /*092c*/ 	.short	0x0101
        /*092e*/ 	.byte	0x3f
	.zero		1


	//   ....[43]....
        /*0930*/ 	.word	0x0000ef70
        /*0934*/ 	.word	0x0000000d
        /*0938*/ 	.word	0x00000000
        /*093c*/ 	.short	0x0101
        /*093e*/ 	.byte	0x3f
	.zero		1


	//   ....[44]....
        /*0940*/ 	.word	0x0000fb40
        /*0944*/ 	.word	0x000000ff
        /*0948*/ 	.word	0x0002d850
        /*094c*/ 	.short	0x010a
        /*094e*/ 	.byte	0x09
	.zero		1


	//   ....[45]....
        /*0950*/ 	.word	0x0000fb80
        /*0954*/ 	.word	0x000000ff
        /*0958*/ 	.word	0x0002d850
        /*095c*/ 	.short	0x010a
        /*095e*/ 	.byte	0x09
	.zero		1


	//   ....[46]....
        /*0960*/ 	.word	0x000101c0
        /*0964*/ 	.word	0x00000004
        /*0968*/ 	.word	0x00000000
        /*096c*/ 	.short	0x0101
        /*096e*/ 	.byte	0x3f
	.zero		1


	//   ....[47]....
        /*0970*/ 	.word	0x000115c0
        /*0974*/ 	.word	0x000000ff
        /*0978*/ 	.word	0x00000000
        /*097c*/ 	.short	0x0101
        /*097e*/ 	.byte	0x04
	.zero		1


	//   ....[48]....
        /*0980*/ 	.word	0x00011a90
        /*0984*/ 	.word	0x000000ff
        /*0988*/ 	.word	0x00000000
        /*098c*/ 	.short	0x0101
        /*098e*/ 	.byte	0x04
	.zero		1


	//   ....[49]....
        /*0990*/ 	.word	0x000152d0
        /*0994*/ 	.word	0x00000000
        /*0998*/ 	.word	0x0002d840
        /*099c*/ 	.short	0x010a
        /*099e*/ 	.byte	0x3f
	.zero		1


	//   ....[50]....
        /*09a0*/ 	.word	0x00016200
        /*09a4*/ 	.word	0x00000011
        /*09a8*/ 	.word	0x0002d800
        /*09ac*/ 	.short	0x0107
        /*09ae*/ 	.byte	0x3f
	.zero		1


	//   ....[51]....
        /*09b0*/ 	.word	0x000162f0
        /*09b4*/ 	.word	0x00000011
        /*09b8*/ 	.word	0x0002d800
        /*09bc*/ 	.short	0x0101
        /*09be*/ 	.byte	0x3f
	.zero		1


	//   ....[52]....
        /*09c0*/ 	.word	0x00016310
        /*09c4*/ 	.word	0x00000011
        /*09c8*/ 	.word	0x0002d820
        /*09cc*/ 	.short	0x010a
        /*09ce*/ 	.byte	0x3f
	.zero		1


	//   ....[53]....
        /*09d0*/ 	.word	0x000166f0
        /*09d4*/ 	.word	0x00000003
        /*09d8*/ 	.word	0x0002d840
        /*09dc*/ 	.short	0x010a
        /*09de*/ 	.byte	0x3f
	.zero		1


	//   ....[54]....
        /*09e0*/ 	.word	0x00016b70
        /*09e4*/ 	.word	0x00000003
        /*09e8*/ 	.word	0x00000060
        /*09ec*/ 	.short	0x010a
        /*09ee*/ 	.byte	0x3f
	.zero		1


	//   ....[55]....
        /*09f0*/ 	.word	0x00017290
        /*09f4*/ 	.word	0x00000003
        /*09f8*/ 	.word	0x0002d840
        /*09fc*/ 	.short	0x010a
        /*09fe*/ 	.byte	0x3f
	.zero		1


	//   ....[56]....
        /*0a00*/ 	.word	0x00017710
        /*0a04*/ 	.word	0x0000000c
        /*0a08*/ 	.word	0x00000060
        /*0a0c*/ 	.short	0x010a
        /*0a0e*/ 	.byte	0x3f
	.zero		1


	//   ....[57]....
        /*0a10*/ 	.word	0x00017d80
        /*0a14*/ 	.word	0x00000002
        /*0a18*/ 	.word	0x0002d840
        /*0a1c*/ 	.short	0x010a
        /*0a1e*/ 	.byte	0x3f
	.zero		1


	//   ....[58]....
        /*0a20*/ 	.word	0x00018210
        /*0a24*/ 	.word	0x00000007
        /*0a28*/ 	.word	0x00000060
        /*0a2c*/ 	.short	0x010a
        /*0a2e*/ 	.byte	0x3f
	.zero		1


	//   ....[59]....
        /*0a30*/ 	.word	0x00018830
        /*0a34*/ 	.word	0x00000003
        /*0a38*/ 	.word	0x0002d860
        /*0a3c*/ 	.short	0x010a
        /*0a3e*/ 	.byte	0x3f
	.zero		1


	//   ....[60]....
        /*0a40*/ 	.word	0x00019d80
        /*0a44*/ 	.word	0x00000009
        /*0a48*/ 	.word	0x0002d820
        /*0a4c*/ 	.short	0x010a
        /*0a4e*/ 	.byte	0x3f
	.zero		1


	//   ....[61]....
        /*0a50*/ 	.word	0x00019f20
        /*0a54*/ 	.word	0x00000007
        /*0a58*/ 	.word	0x00000000
        /*0a5c*/ 	.short	0x010a
        /*0a5e*/ 	.byte	0x3f
	.zero		1


	//   ....[62]....
        /*0a60*/ 	.word	0x00019f90
        /*0a64*/ 	.word	0x00000003
        /*0a68*/ 	.word	0x00000000
        /*0a6c*/ 	.short	0x010a
        /*0a6e*/ 	.byte	0x3f
	.zero		1


	//   ....[63]....
        /*0a70*/ 	.word	0x00019ff0
        /*0a74*/ 	.word	0x00000005
        /*0a78*/ 	.word	0x00000000
        /*0a7c*/ 	.short	0x010a
        /*0a7e*/ 	.byte	0x3f
	.zero		1


	//   ....[64]....
        /*0a80*/ 	.word	0x0001a020
        /*0a84*/ 	.word	0x00000003
        /*0a88*/ 	.word	0x00000000
        /*0a8c*/ 	.short	0x010a
        /*0a8e*/ 	.byte	0x3f
	.zero		1


	//   ....[65]....
        /*0a90*/ 	.word	0x0001a090
        /*0a94*/ 	.word	0x00000003
        /*0a98*/ 	.word	0x0002d800
        /*0a9c*/ 	.short	0x010a
        /*0a9e*/ 	.byte	0x3f
	.zero		1


	//   ....[66]....
        /*0aa0*/ 	.word	0x0001a0e0
        /*0aa4*/ 	.word	0x0000005a
        /*0aa8*/ 	.word	0x0002d830
        /*0aac*/ 	.short	0x010a
        /*0aae*/ 	.byte	0x3f
	.zero		1


	//   ....[67]....
        /*0ab0*/ 	.word	0x0001a140
        /*0ab4*/ 	.word	0x00000005
        /*0ab8*/ 	.word	0x0002d830
        /*0abc*/ 	.short	0x010a
        /*0abe*/ 	.byte	0x3f
	.zero		1


	//   ....[68]....
        /*0ac0*/ 	.word	0x0001a1a0
        /*0ac4*/ 	.word	0x00000005
        /*0ac8*/ 	.word	0x0002d850
        /*0acc*/ 	.short	0x010a
        /*0ace*/ 	.byte	0x3f
	.zero		1


	//   ....[69]....
        /*0ad0*/ 	.word	0x0001a200
        /*0ad4*/ 	.word	0x00000007
        /*0ad8*/ 	.word	0x0002d830
        /*0adc*/ 	.short	0x010a
        /*0ade*/ 	.byte	0x3f
	.zero		1


	//   ....[70]....
        /*0ae0*/ 	.word	0x0001a260
        /*0ae4*/ 	.word	0x00000007
        /*0ae8*/ 	.word	0x0002d850
        /*0aec*/ 	.short	0x010a
        /*0aee*/ 	.byte	0x3f
	.zero		1


	//   ....[71]....
        /*0af0*/ 	.word	0x0001a2c0
        /*0af4*/ 	.word	0x00000007
        /*0af8*/ 	.word	0x0002d830
        /*0afc*/ 	.short	0x010a
        /*0afe*/ 	.byte	0x3f
	.zero		1


	//   ....[72]....
        /*0b00*/ 	.word	0x0001a320
        /*0b04*/ 	.word	0x00000007
        /*0b08*/ 	.word	0x0002d850
        /*0b0c*/ 	.short	0x010a
        /*0b0e*/ 	.byte	0x3f
	.zero		1


	//   ....[73]....
        /*0b10*/ 	.word	0x0001a380
        /*0b14*/ 	.word	0x00000005
        /*0b18*/ 	.word	0x0002d850
        /*0b1c*/ 	.short	0x010a
        /*0b1e*/ 	.byte	0x3f
	.zero		1


	//   ....[74]....
        /*0b20*/ 	.word	0x0001a520
        /*0b24*/ 	.word	0x00000000
        /*0b28*/ 	.word	0x0002d840
        /*0b2c*/ 	.short	0x010a
        /*0b2e*/ 	.byte	0x3f
	.zero		1


	//   ....[75]....
        /*0b30*/ 	.word	0x0001ae00
        /*0b34*/ 	.word	0x00000011
        /*0b38*/ 	.word	0x0002d820
        /*0b3c*/ 	.short	0x010a
        /*0b3e*/ 	.byte	0x3f
	.zero		1


	//   ....[76]....
        /*0b40*/ 	.word	0x0001ae50
        /*0b44*/ 	.word	0x00000003
        /*0b48*/ 	.word	0x0002d840
        /*0b4c*/ 	.short	0x010a
        /*0b4e*/ 	.byte	0x3f
	.zero		1


	//   ....[77]....
        /*0b50*/ 	.word	0x0001aea0
        /*0b54*/ 	.word	0x00000003
        /*0b58*/ 	.word	0x00000060
        /*0b5c*/ 	.short	0x010a
        /*0b5e*/ 	.byte	0x3f
	.zero		1


	//   ....[78]....
        /*0b60*/ 	.word	0x0001aef0
        /*0b64*/ 	.word	0x00000003
        /*0b68*/ 	.word	0x0002d840
        /*0b6c*/ 	.short	0x010a
        /*0b6e*/ 	.byte	0x3f
	.zero		1


	//   ....[79]....
        /*0b70*/ 	.word	0x0001af40
        /*0b74*/ 	.word	0x0000000c
        /*0b78*/ 	.word	0x00000060
        /*0b7c*/ 	.short	0x010a
        /*0b7e*/ 	.byte	0x3f
	.zero		1


	//   ....[80]....
        /*0b80*/ 	.word	0x0001af90
        /*0b84*/ 	.word	0x00000002
        /*0b88*/ 	.word	0x0002d840
        /*0b8c*/ 	.short	0x010a
        /*0b8e*/ 	.byte	0x3f
	.zero		1


	//   ....[81]....
        /*0b90*/ 	.word	0x0001afe0
        /*0b94*/ 	.word	0x00000007
        /*0b98*/ 	.word	0x00000060
        /*0b9c*/ 	.short	0x010a
        /*0b9e*/ 	.byte	0x3f
	.zero		1


	//   ....[82]....
        /*0ba0*/ 	.word	0x0001b030
        /*0ba4*/ 	.word	0x00000003
        /*0ba8*/ 	.word	0x0002d860
        /*0bac*/ 	.short	0x010a
        /*0bae*/ 	.byte	0x3f
	.zero		1


	//   ....[83]....
        /*0bb0*/ 	.word	0x0001ba60
        /*0bb4*/ 	.word	0x00000009
        /*0bb8*/ 	.word	0x0002d820
        /*0bbc*/ 	.short	0x010a
        /*0bbe*/ 	.byte	0x3f
	.zero		1


	//   ....[84]....
        /*0bc0*/ 	.word	0x0001bc00
        /*0bc4*/ 	.word	0x00000007
        /*0bc8*/ 	.word	0x00000000
        /*0bcc*/ 	.short	0x010a
        /*0bce*/ 	.byte	0x3f
	.zero		1


	//   ....[85]....
        /*0bd0*/ 	.word	0x0001bc50
        /*0bd4*/ 	.word	0x00000003
        /*0bd8*/ 	.word	0x00000000
        /*0bdc*/ 	.short	0x010a
        /*0bde*/ 	.byte	0x3f
	.zero		1


	//   ....[86]....
        /*0be0*/ 	.word	0x0001bca0
        /*0be4*/ 	.word	0x00000005
        /*0be8*/ 	.word	0x00000000
        /*0bec*/ 	.short	0x010a
        /*0bee*/ 	.byte	0x3f
	.zero		1


	//----- nvinfo : EIATTR_NUM_MBARRIERS
	.align		4
.L_207:
        /*0bf0*/ 	.byte	0x03, 0x38
        /*0bf2*/ 	.short	0x0016


	//----- nvinfo : EIATTR_EXIT_INSTR_OFFSETS
	.align		4
        /*0bf4*/ 	.byte	0x04, 0x1c
        /*0bf6*/ 	.short	(.L_209 - .L_208)


	//   ....[0]....
.L_208:
        /*0bf8*/ 	.word	0x00000a80


	//   ....[1]....
        /*0bfc*/ 	.word	0x00012d90


	//   ....[2]....
        /*0c00*/ 	.word	0x0001a070


	//----- nvinfo : EIATTR_MAX_THREADS
	.align		4
.L_209:
        /*0c04*/ 	.byte	0x04, 0x05
        /*0c06*/ 	.short	(.L_211 - .L_210)
.L_210:
        /*0c08*/ 	.word	0x00000200
        /*0c0c*/ 	.word	0x00000001
        /*0c10*/ 	.word	0x00000001


	//----- nvinfo : EIATTR_CRS_STACK_SIZE
	.align		4
.L_211:
        /*0c14*/ 	.byte	0x04, 0x1e
        /*0c16*/ 	.short	(.L_213 - .L_212)
.L_212:
        /*0c18*/ 	.word	0x00000000


	//----- nvinfo : EIATTR_CBANK_PARAM_SIZE
	.align		4
.L_213:
        /*0c1c*/ 	.byte	0x03, 0x19
        /*0c1e*/ 	.short	0x0af0


	//----- nvinfo : EIATTR_PARAM_CBANK
	.align		4
        /*0c20*/ 	.byte	0x04, 0x0a
        /*0c22*/ 	.short	(.L_215 - .L_214)
	.align		4
.L_214:
        /*0c24*/ 	.word	index@(.nv.constant0._ZN7cutlass13device_kernelIN5flash11enable_sm90INS1_16FlashAttnFwdSm90INS1_25CollectiveMainloopFwdSm90ILi2EN4cute5tupleIJNS5_1CILi1EEES8_S8_EEENS6_IJNS7_ILi192EEENS7_ILi128EEENS7_ILi96EEEEEELi96ENS_6half_tEfNS_4arch4Sm90ELb0ELb1ELb1ELb1ELb0ELb0ELb0ELb0ELb1ELb1ELb1ELb0EEENS1_21CollectiveEpilogueFwdINS6_IJSA_SC_SB_EEES9_SE_SG_Li384ELb1ELb1ELb1ELb0EEENS1_36VarlenDynamicPersistentTileSchedulerILi192ELi128ELi384ELi128ELb1ELb1ELb1ELb1ELb0ELb1EEEEEEEEEvNT_6ParamsE)
        /*0c28*/ 	.short	0x0210
        /*0c2a*/ 	.short	0x0af0


	//----- nvinfo : EIATTR_SW_WAR
	.align		4
.L_215:
        /*0c2c*/ 	.byte	0x04, 0x36
        /*0c2e*/ 	.short	(.L_217 - .L_216)
.L_216:
        /*0c30*/ 	.word	0x00000008
.L_217:


//--------------------- .nv.info._ZN7cutlass13device_kernelIN5flash11enable_sm90INS1_16FlashAttnFwdSm90INS1_25CollectiveMainloopFwdSm90ILi2EN4cute5tupleIJNS5_1CILi1EEES8_S8_EEENS6_IJNS7_ILi192EEENS7_ILi128EEENS7_ILi96EEEEEELi96ENS_6half_tEfNS_4arch4Sm90ELb0ELb1ELb1ELb1ELb0ELb1ELb0ELb0ELb1ELb1ELb1ELb0EEENS1_21CollectiveEpilogueFwdINS6_IJSA_SC_SB_EEES9_SE_SG_Li384ELb1ELb1ELb1ELb0EEENS1_36VarlenDynamicPersistentTileSchedulerILi192ELi128ELi384ELi128ELb1ELb1ELb1ELb1ELb0ELb1EEEEEEEEEvNT_6ParamsE --------------------------
	.section	.nv.info._ZN7cutlass13device_kernelIN5flash11enable_sm90INS1_16FlashAttnFwdSm90INS1_25CollectiveMainloopFwdSm90ILi2EN4cute5tupleIJNS5_1CILi1EEES8_S8_EEENS6_IJNS7_ILi192EEENS7_ILi128EEENS7_ILi96EEEEEELi96ENS_6half_tEfNS_4arch4Sm90ELb0ELb1ELb1ELb1ELb0ELb1ELb0ELb0ELb1ELb1ELb1ELb0EEENS1_21CollectiveEpilogueFwdINS6_IJSA_SC_SB_EEES9_SE_SG_Li384ELb1ELb1ELb1ELb0EEENS1_36VarlenDynamicPersistentTileSchedulerILi192ELi128ELi384ELi128ELb1ELb1ELb1ELb1ELb0ELb1EEEEEEEEEvNT_6ParamsE,"",@"SHT_CUDA_INFO"
	.sectionflags	@""
	.align	4


	//----- nvinfo : EIATTR_CUDA_API_VERSION
	.align		4
        /*0000*/ 	.byte	0x04, 0x37
        /*0002*/ 	.short	(.L_219 - .L_218)
.L_218:
        /*0004*/ 	.word	0x00000082


	//----- nvinfo : EIATTR_KPARAM_INFO
	.align		4
.L_219:
        /*0008*/ 	.byte	0x04, 0x17
        /*000a*/ 	.short	(.L_221 - .L_220)
.L_220:
        /*000c*/ 	.word	0x00000000
        /*0010*/ 	.short	0x0000
        /*0012*/ 	.short	0x0070
        /*0014*/ 	.byte	0x00, 0xf0, 0x01, 0x2a


	//----- nvinfo : EIATTR_SPARSE_MMA_MASK
	.align		4
.L_221:
        /*0018*/ 	.byte	0x03, 0x50
        /*001a*/ 	.short	0x0000


	//----- nvinfo : EIATTR_MAXREG_COUNT
	.align		4
        /*001c*/ 	.byte	0x03, 0x1b
        /*001e*/ 	.short	0x0080


	//----- nvinfo : EIATTR_NUM_BARRIERS
	.align		4
        /*0020*/ 	.byte	0x02, 0x4c
        /*0022*/ 	.byte	0x10
	.zero		1


	//----- nvinfo : EIATTR_EXTERNS
	.align		4
        /*0024*/ 	.byte	0x04, 0x0f
        /*0026*/ 	.short	(.L_223 - .L_222)


	//   ....[0]....
	.align		4
.L_222:
        /*0028*/ 	.word	index@(__assertfail)


	//----- nvinfo : EIATTR_ANNOTATIONS
	.align		4
.L_223:
        /*002c*/ 	.byte	0x04, 0x55
        /*002e*/ 	.short	(.L_225 - .L_224)


	//   ....[0]....
.L_224:
        /* <DEDUP_REMOVED lines=93> */


	//----- nvinfo : EIATTR_MERCURY_ISA_VERSION
	.align		4
.L_225:
        /*05e8*/ 	.byte	0x03, 0x5f
        /*05ea*/ 	.short	0x0101


	//----- nvinfo : EIATTR_UNUSED_LOAD_BYTE_OFFSET
	.align		4
        /*05ec*/ 	.byte	0x04, 0x44
        /*05ee*/ 	.short	(.L_227 - .L_226)


	//   ....[0]....
.L_226:
        /*05f0*/ 	.word	0x00000af0
        /*05f4*/ 	.word	0x0000fff0


	//   ....[1]....
        /*05f8*/ 	.word	0x0001acc0
        /*05fc*/ 	.word	0x0000fff0


	//----- nvinfo : EIATTR_INT_WARP_WIDE_INSTR_OFFSETS
	.align		4
.L_227:
        /*0600*/ 	.byte	0x04, 0x31
        /*0602*/ 	.short	(.L_229 - .L_228)


	//   ....[0]....
.L_228:
        /*0604*/ 	.word	0x00000190


	//   ....[1]....
        /*0608*/ 	.word	0x000001d0


	//   ....[2]....
        /*060c*/ 	.word	0x00000240


	//   ....[3]....
        /*0610*/ 	.word	0x000213a0


	//   ....[4]....
        /*0614*/ 	.word	0x00021430


	//   ....[5]....
        /*0618*/ 	.word	0x00024f10


	//   ....[6]....
        /*061c*/ 	.word	0x00024fa0


	//----- nvinfo : EIATTR_COOP_GROUP_MASK_REGIDS
	.align		4
.L_229:
        /*0620*/ 	.byte	0x04, 0x29
        /*0622*/ 	.short	(.L_231 - .L_230)


	//   ....[0]....
.L_230:
        /*0624*/ 	.word	0xffffffff


	//   ....[1]....
        /*0628*/ 	.word	0xffffffff


	//   ....[2]....
        /*062c*/ 	.word	0xffffffff


	//   ....[3]....
        /*0630*/ 	.word	0xffffffff


	//   ....[4]....
        /*0634*/ 	.word	0xffffffff


	//   ....[5]....
        /*0638*/ 	.word	0xffffffff


	//   ....[6]....
        /*063c*/ 	.word	0xffffffff


	//   ....[7]....
        /*0640*/ 	.word	0xffffffff


	//   ....[8]....
        /*0644*/ 	.word	0xffffffff


	//   ....[9]....
        /*0648*/ 	.word	0xffffffff


	//   ....[10]....
        /*064c*/ 	.word	0xffffffff


	//   ....[11]....
        /*0650*/ 	.word	0xffffffff


	//   ....[12]....
        /*0654*/ 	.word	0xffffffff


	//   ....[13]....
        /*0658*/ 	.word	0xffffffff


	//   ....[14]....
        /*065c*/ 	.word	0xffffffff


	//   ....[15]....
        /*0660*/ 	.word	0xffffffff


	//   ....[16]....
        /*0664*/ 	.word	0xffffffff


	//   ....[17]....
        /*0668*/ 	.word	0xffffffff


	//   ....[18]....
        /*066c*/ 	.word	0xffffffff


	//   ....[19]....
        /*0670*/ 	.word	0xffffffff


	//   ....[20]....
        /*0674*/ 	.word	0xffffffff


	//   ....[21]....
        /*0678*/ 	.word	0xffffffff


	//   ....[22]....
        /*067c*/ 	.word	0xffffffff


	//   ....[23]....
        /*0680*/ 	.word	0xffffffff


	//   ....[24]....
        /*0684*/ 	.word	0xffffffff


	//   ....[25]....
        /*0688*/ 	.word	0xffffffff


	//   ....[26]....
        /*068c*/ 	.word	0xffffffff


	//   ....[27]....
        /*0690*/ 	.word	0xffffffff


	//   ....[28]....
        /*0694*/ 	.word	0xffffffff


	//   ....[29]....
        /*0698*/ 	.word	0xffffffff


	//   ....[30]....
        /*069c*/ 	.word	0xffffffff


	//   ....[31]....
        /*06a0*/ 	.word	0xffffffff


	//   ....[32]....
        /*06a4*/ 	.word	0xffffffff


	//   ....[33]....
        /*06a8*/ 	.word	0xffffffff


	//   ....[34]....
        /*06ac*/ 	.word	0xffffffff


	//   ....[35]....
        /*06b0*/ 	.word	0xffffffff


	//   ....[36]....
        /*06b4*/ 	.word	0xffffffff


	//   ....[37]....
        /*06b8*/ 	.word	0xffffffff


	//   ....[38]....
        /*06bc*/ 	.word	0xffffffff


	//   ....[39]....
        /*06c0*/ 	.word	0xffffffff


	//   ....[40]....
        /*06c4*/ 	.word	0xffffffff


	//   ....[41]....
        /*06c8*/ 	.word	0xffffffff


	//   ....[42]....
        /*06cc*/ 	.word	0xffffffff


	//   ....[43]....
        /*06d0*/ 	.word	0xffffffff


	//   ....[44]....
        /*06d4*/ 	.word	0xffffffff


	//   ....[45]....
        /*06d8*/ 	.word	0xffffffff


	//   ....[46]....
        /*06dc*/ 	.word	0xffffffff


	//   ....[47]....
        /*06e0*/ 	.word	0xffffffff


	//   ....[48]....
        /*06e4*/ 	.word	0xffffffff


	//   ....[49]....
        /*06e8*/ 	.word	0xffffffff


	//   ....[50]....
        /*06ec*/ 	.word	0xffffffff


	//   ....[51]....
        /*06f0*/ 	.word	0xffffffff


	//   ....[52]....
        /*06f4*/ 	.word	0xffffffff


	//   ....[53]....
        /*06f8*/ 	.word	0xffffffff


	//   ....[54]....
        /*06fc*/ 	.word	0xffffffff


	//   ....[55]....
        /*0700*/ 	.word	0xffffffff


	//   ....[56]....
        /*0704*/ 	.word	0xffffffff


	//   ....[57]....
        /*0708*/ 	.word	0xffffffff


	//   ....[58]....
        /*070c*/ 	.word	0xffffffff


	//   ....[59]....
        /*0710*/ 	.word	0xffffffff


	//   ....[60]....
        /*0714*/ 	.word	0xffffffff


	//   ....[61]....
        /*0718*/ 	.word	0xffffffff


	//   ....[62]....
        /*071c*/ 	.word	0xffffffff


	//   ....[63]....
        /*0720*/ 	.word	0xffffffff


	//   ....[64]....
        /*0724*/ 	.word	0xffffffff


	//   ....[65]....
        /*0728*/ 	.word	0xffffffff


	//   ....[66]....
        /*072c*/ 	.word	0xffffffff


	//   ....[67]....
        /*0730*/ 	.word	0xffffffff


	//   ....[68]....
        /*0734*/ 	.word	0xffffffff


	//   ....[69]....
        /*0738*/ 	.word	0xffffffff


	//   ....[70]....
        /*073c*/ 	.word	0xffffffff


	//   ....[71]....
        /*0740*/ 	.word	0xffffffff


	//   ....[72]....
        /*0744*/ 	.word	0xffffffff


	//   ....[73]....
        /*0748*/ 	.word	0xffffffff


	//   ....[74]....
        /*074c*/ 	.word	0xffffffff


	//   ....[75]....
        /*0750*/ 	.word	0xffffffff


	//   ....[76]....
        /*0754*/ 	.word	0xffffffff


	//   ....[77]....
        /*0758*/ 	.word	0xffffffff


	//   ....[78]....
        /*075c*/ 	.word	0xffffffff


	//   ....[79]....
        /*0760*/ 	.word	0xffffffff


	//   ....[80]....
        /*0764*/ 	.word	0xffffffff


	//   ....[81]....
        /*0768*/ 	.word	0xffffffff


	//   ....[82]....
        /*076c*/ 	.word	0xffffffff


	//   ....[83]....
        /*0770*/ 	.word	0xffffffff


	//   ....[84]....
        /*0774*/ 	.word	0xffffffff


	//   ....[85]....
        /*0778*/ 	.word	0xffffffff


	//   ....[86]....
        /*077c*/ 	.word	0xffffffff


	//   ....[87]....
        /*0780*/ 	.word	0xffffffff


	//   ....[88]....
        /*0784*/ 	.word	0xffffffff


	//   ....[89]....
        /*0788*/ 	.word	0xffffffff


	//   ....[90]....
        /*078c*/ 	.word	0xffffffff


	//   ....[91]....
        /*0790*/ 	.word	0xffffffff


	//   ....[92]....
        /*0794*/ 	.word	0xffffffff


	//   ....[93]....
        /*0798*/ 	.word	0xffffffff


	//   ....[94]....
        /*079c*/ 	.word	0xffffffff


	//   ....[95]....
        /*07a0*/ 	.word	0xffffffff


	//   ....[96]....
        /*07a4*/ 	.word	0xffffffff


	//   ....[97]....
        /*07a8*/ 	.word	0xffffffff


	//   ....[98]....
        /*07ac*/ 	.word	0xffffffff


	//   ....[99]....
        /*07b0*/ 	.word	0xffffffff


	//   ....[100]....
        /*07b4*/ 	.word	0xffffffff


	//   ....[101]....
        /*07b8*/ 	.word	0xffffffff


	//   ....[102]....
        /*07bc*/ 	.word	0xffffffff


	//   ....[103]....
        /*07c0*/ 	.word	0xffffffff


	//   ....[104]....
        /*07c4*/ 	.word	0xffffffff


	//   ....[105]....
        /*07c8*/ 	.word	0xffffffff


	//   ....[106]....
        /*07cc*/ 	.word	0xffffffff


	//   ....[107]....
        /*07d0*/ 	.word	0xffffffff


	//   ....[108]....
        /*07d4*/ 	.word	0xffffffff


	//   ....[109]....
        /*07d8*/ 	.word	0xffffffff


	//   ....[110]....
        /*07dc*/ 	.word	0xffffffff


	//   ....[111]....
        /*07e0*/ 	.word	0xffffffff


	//   ....[112]....
        /*07e4*/ 	.word	0x0500000f


	//   ....[113]....
        /*07e8*/ 	.word	0x0500000f


	//   ....[114]....
        /*07ec*/ 	.word	0x0500000f


	//   ....[115]....
        /*07f0*/ 	.word	0x0500000f


	//   ....[116]....
        /*07f4*/ 	.word	0x0500000f


	//   ....[117]....
        /*07f8*/ 	.word	0x0500000f


	//   ....[118]....
        /*07fc*/ 	.word	0x0500000f


	//   ....[119]....
        /*0800*/ 	.word	0x0500000f


	//   ....[120]....
        /*0804*/ 	.word	0x0500000f


	//   ....[121]....
        /*0808*/ 	.word	0x0500000f


	//   ....[122]....
        /*080c*/ 	.word	0x0500000f


	//   ....[123]....
        /*0810*/ 	.word	0x0500000f


	//   ....[124]....
        /*0814*/ 	.word	0x0500000f


	//   ....[125]....
        /*0818*/ 	.word	0x0500000f


	//   ....[126]....
        /*081c*/ 	.word	0x0500000f


	//   ....[127]....
        /*0820*/ 	.word	0x0500000f


	//   ....[128]....
        /*0824*/ 	.word	0x0500000f


	//   ....[129]....
        /*0828*/ 	.word	0x0500000f


	//   ....[130]....
        /*082c*/ 	.word	0x0500000f


	//   ....[131]....
        /*0830*/ 	.word	0x0500000f


	//   ....[132]....
        /*0834*/ 	.word	0x0500000f


	//   ....[133]....
        /*0838*/ 	.word	0x0500000f


	//   ....[134]....
        /*083c*/ 	.word	0x0500000f


	//   ....[135]....
        /*0840*/ 	.word	0x0500000f


	//   ....[136]....
        /*0844*/ 	.word	0x0500000f


	//   ....[137]....
        /*0848*/ 	.word	0x0500000f


	//   ....[138]....
        /*084c*/ 	.word	0x0500000f


	//   ....[139]....
        /*0850*/ 	.word	0x0500000f


	//   ....[140]....
        /*0854*/ 	.word	0x0500000f


	//   ....[141]....
        /*0858*/ 	.word	0x0500000f


	//   ....[142]....
        /*085c*/ 	.word	0x0500000f


	//   ....[143]....
        /*0860*/ 	.word	0x0500000f


	//   ....[144]....
        /*0864*/ 	.word	0x0500000f


	//   ....[145]....
        /*0868*/ 	.word	0x0500000f


	//   ....[146]....
        /*086c*/ 	.word	0x0500000f


	//   ....[147]....
        /*0870*/ 	.word	0x0500000f


	//   ....[148]....
        /*0874*/ 	.word	0x0500000f


	//   ....[149]....
        /*0878*/ 	.word	0x0500000f


	//   ....[150]....
        /*087c*/ 	.word	0x0500000f


	//   ....[151]....
        /*0880*/ 	.word	0x0500000f


	//   ....[152]....
        /*0884*/ 	.word	0x0500000f


	//   ....[153]....
        /*0888*/ 	.word	0x0500000f


	//   ....[154]....
        /*088c*/ 	.word	0x0500000f


	//   ....[155]....
        /*0890*/ 	.word	0x0500000f


	//   ....[156]....
        /*0894*/ 	.word	0x0500000f


	//   ....[157]....
        /*0898*/ 	.word	0x0500000f


	//   ....[158]....
        /*089c*/ 	.word	0x0500000f


	//   ....[159]....
        /*08a0*/ 	.word	0x0500000f


	//   ....[160]....
        /*08a4*/ 	.word	0x0500000f


	//   ....[161]....
        /*08a8*/ 	.word	0x0500000f


	//   ....[162]....
        /*08ac*/ 	.word	0x0500000f


	//   ....[163]....
        /*08b0*/ 	.word	0x0500000f


	//   ....[164]....
        /*08b4*/ 	.word	0x0500000f


	//   ....[165]....
        /*08b8*/ 	.word	0x0500000f


	//----- nvinfo : EIATTR_COOP_GROUP_INSTR_OFFSETS
	.align		4
.L_231:
        /*08bc*/ 	.byte	0x04, 0x28
        /*08be*/ 	.short	(.L_233 - .L_232)


	//   ....[0]....
.L_232:
        /*08c0*/ 	.word	0x00000070


	//   ....[1]....
        /*08c4*/ 	.word	0x000001a0


	//   ....[2]....
        /*08c8*/ 	.word	0x000001f0


	//   ....[3]....
        /*08cc*/ 	.word	0x00000420


	//   ....[4]....
        /*08d0*/ 	.word	0x00000580


	//   ....[5]....
        /*08d4*/ 	.word	0x000006a0


	//   ....[6]....
        /*08d8*/ 	.word	0x00000800


	//   ....[7]....
        /*08dc*/ 	.word	0x00007a80


	//   ....[8]....
        /*08e0*/ 	.word	0x00008210


	//   ....[9]....
        /*08e4*/ 	.word	0x00008220


	//   ....[10]....
        /*08e8*/ 	.word	0x00008230


	//   ....[11]....
        /*08ec*/ 	.word	0x00008240


	//   ....[12]....
        /*08f0*/ 	.word	0x00009fa0


	//   ....[13]....
        /*08f4*/ 	.word	0x00009fb0


	//   ....[14]....
        /*08f8*/ 	.word	0x00009fc0


	//   ....[15]....
        /*08fc*/ 	.word	0x00009fd0


	//   ....[16]....
        /*0900*/ 	.word	0x0000c4a0


	//   ....[17]....
        /*0904*/ 	.word	0x0000cce0


	//   ....[18]....
        /*0908*/ 	.word	0x0000dfc0


	//   ....[19]....
        /*090c*/ 	.word	0x0000e060


	//   ....[20]....
        /*0910*/ 	.word	0x0000e940


	//   ....[21]....
        /*0914*/ 	.word	0x0000e9b0


	//   ....[22]....
        /*0918*/ 	.word	0x0000f610


	//   ....[23]....
        /*091c*/ 	.word	0x00010400


	//   ....[24]....
        /*0920*/ 	.word	0x00010fd0


	//   ....[25]....
        /*0924*/ 	.word	0x000119e0


	//   ....[26]....
        /*0928*/ 	.word	0x00011a00


	//   ....[27]....
        /*092c*/ 	.word	0x000126b0


	//   ....[28]....
        /*0930*/ 	.word	0x000126e0


	//   ....[29]....
        /*0934*/ 	.word	0x00013560


	//   ....[30]....
        /*0938*/ 	.word	0x000147e0


	//   ....[31]....
        /*093c*/ 	.word	0x00014840


	//   ....[32]....
        /*0940*/ 	.word	0x00014f50


	//   ....[33]....
        /*0944*/ 	.word	0x00014f70


	//   ....[34]....
        /*0948*/ 	.word	0x000163f0


	//   ....[35]....
        /*094c*/ 	.word	0x00016b50


	//   ....[36]....
        /*0950*/ 	.word	0x00017ab0


	//   ....[37]....
        /*0954*/ 	.word	0x000184b0


	//   ....[38]....
        /*0958*/ 	.word	0x000184d0


	//   ....[39]....
        /*095c*/ 	.word	0x00019240


	//   ....[40]....
        /*0960*/ 	.word	0x00019260


	//   ....[41]....
        /*0964*/ 	.word	0x0001a030


	//   ....[42]....
        /*0968*/ 	.word	0x0001a240


	//   ....[43]....
        /*096c*/ 	.word	0x0001a270


	//   ....[44]....
        /*0970*/ 	.word	0x0001a780


	//   ....[45]....
        /*0974*/ 	.word	0x0001a7c0


	//   ....[46]....
        /*0978*/ 	.word	0x0001b670


	//   ....[47]....
        /*097c*/ 	.word	0x0001b690


	//   ....[48]....
        /*0980*/ 	.word	0x0001b6a0


	//   ....[49]....
        /*0984*/ 	.word	0x0001b6b0


	//   ....[50]....
        /*0988*/ 	.word	0x0001bd60


	//   ....[51]....
        /*098c*/ 	.word	0x0001bd70


	//   ....[52]....
        /*0990*/ 	.word	0x0001bec0


	//   ....[53]....
        /*0994*/ 	.word	0x0001bed0


	//   ....[54]....
        /*0998*/ 	.word	0x0001c2c0


	//   ....[55]....
        /*099c*/ 	.word	0x0001c2d0


	//   ....[56]....
        /*09a0*/ 	.word	0x0001c830


	//   ....[57]....
        /*09a4*/ 	.word	0x0001c840


	//   ....[58]....
        /*09a8*/ 	.word	0x0001d660


	//   ....[59]....
        /*09ac*/ 	.word	0x0001d670


	//   ....[60]....
        /*09b0*/ 	.word	0x0001d7d0


	//   ....[61]....
        /*09b4*/ 	.word	0x0001d7e0


	//   ....[62]....
        /*09b8*/ 	.word	0x0001d990


	//   ....[63]....
        /*09bc*/ 	.word	0x0001db90


	//   ....[64]....
        /*09c0*/ 	.word	0x0001dbc0


	//   ....[65]....
        /*09c4*/ 	.word	0x0001dbf0


	//   ....[66]....
        /*09c8*/ 	.word	0x0001dc20


	//   ....[67]....
        /*09cc*/ 	.word	0x0001dc50


	//   ....[68]....
        /*09d0*/ 	.word	0x0001dc80


	//   ....[69]....
        /*09d4*/ 	.word	0x0001de10


	//   ....[70]....
        /*09d8*/ 	.word	0x0001de40


	//   ....[71]....
        /*09dc*/ 	.word	0x0001de70


	//   ....[72]....
        /*09e0*/ 	.word	0x0001dea0


	//   ....[73]....
        /*09e4*/ 	.word	0x0001ded0


	//   ....[74]....
        /*09e8*/ 	.word	0x0001df00


	//   ....[75]....
        /*09ec*/ 	.word	0x0001df90


	//   ....[76]....
        /*09f0*/ 	.word	0x0001dfc0


	//   ....[77]....
        /*09f4*/ 	.word	0x0001dfd0


	//   ....[78]....
        /*09f8*/ 	.word	0x0001e010


	//   ....[79]....
        /*09fc*/ 	.word	0x0001f820


	//   ....[80]....
        /*0a00*/ 	.word	0x00021930


	//   ....[81]....
        /*0a04*/ 	.word	0x000225b0


	//   ....[82]....
        /*0a08*/ 	.word	0x000225d0


	//   ....[83]....
        /*0a0c*/ 	.word	0x00022670


	//   ....[84]....
        /*0a10*/ 	.word	0x00022690


	//   ....[85]....
        /*0a14*/ 	.word	0x00022730


	//   ....[86]....
        /*0a18*/ 	.word	0x00022750


	//   ....[87]....
        /*0a1c*/ 	.word	0x00022760


	//   ....[88]....
        /*0a20*/ 	.word	0x000227f0


	//   ....[89]....
        /*0a24*/ 	.word	0x00022810


	//   ....[90]....
        /*0a28*/ 	.word	0x00022880


	//   ....[91]....
        /*0a2c*/ 	.word	0x000228c0


	//   ....[92]....
        /*0a30*/ 	.word	0x00022930


	//   ....[93]....
        /*0a34*/ 	.word	0x00025670


	//   ....[94]....
        /*0a38*/ 	.word	0x000256a0


	//   ....[95]....
        /*0a3c*/ 	.word	0x00025700


	//   ....[96]....
        /*0a40*/ 	.word	0x00025730


	//   ....[97]....
        /*0a44*/ 	.word	0x00025760


	//   ....[98]....
        /*0a48*/ 	.word	0x00025790


	//   ....[99]....
        /*0a4c*/ 	.word	0x000257c0


	//   ....[100]....
        /*0a50*/ 	.word	0x000257f0


	//   ....[101]....
        /*0a54*/ 	.word	0x00025990


	//   ....[102]....
        /*0a58*/ 	.word	0x000259c0


	//   ....[103]....
        /*0a5c*/ 	.word	0x000259f0


	//   ....[104]....
        /*0a60*/ 	.word	0x00025a20


	//   ....[105]....
        /*0a64*/ 	.word	0x00025a50


	//   ....[106]....
        /*0a68*/ 	.word	0x00025a80


	//   ....[107]....
        /*0a6c*/ 	.word	0x00025b40


	//   ....[108]....
        /*0a70*/ 	.word	0x00025b60


	//   ....[109]....
        /*0a74*/ 	.word	0x00025b80


	//   ....[110]....
        /*0a78*/ 	.word	0x00025be0


	//   ....[111]....
        /*0a7c*/ 	.word	0x00026610


	//   ....[112]....
        /*0a80*/ 	.word	0x00026a10


	//   ....[113]....
        /*0a84*/ 	.word	0x00026ab0


	//   ....[114]....
        /*0a88*/ 	.word	0x00026b40


	//   ....[115]....
        /*0a8c*/ 	.word	0x00026b90


	//   ....[116]....
        /*0a90*/ 	.word	0x00026be0


	//   ....[117]....
        /*0a94*/ 	.word	0x00026cc0


	//   ....[118]....
        /*0a98*/ 	.word	0x00026d50


	//   ....[119]....
        /*0a9c*/ 	.word	0x00026da0


	//   ....[120]....
        /*0aa0*/ 	.word	0x00026df0


	//   ....[121]....
        /*0aa4*/ 	.word	0x00027150


	//   ....[122]....
        /*0aa8*/ 	.word	0x000271a0


	//   ....[123]....
        /*0aac*/ 	.word	0x00027230


	//   ....[124]....
        /*0ab0*/ 	.word	0x000272c0


	//   ....[125]....
        /*0ab4*/ 	.word	0x00027340


	//   ....[126]....
        /*0ab8*/ 	.word	0x00027390


	//   ....[127]....
        /*0abc*/ 	.word	0x00027420


	//   ....[128]....
        /*0ac0*/ 	.word	0x000274b0


	//   ....[129]....
        /*0ac4*/ 	.word	0x00027530


	//   ....[130]....
        /*0ac8*/ 	.word	0x00027580


	//   ....[131]....
        /*0acc*/ 	.word	0x00027610


	//   ....[132]....
        /*0ad0*/ 	.word	0x000276a0


	//   ....[133]....
        /*0ad4*/ 	.word	0x00027760


	//   ....[134]....
        /*0ad8*/ 	.word	0x00027a40


	//   ....[135]....
        /*0adc*/ 	.word	0x00027c00


	//   ....[136]....
        /*0ae0*/ 	.word	0x00027c50


	//   ....[137]....
        /*0ae4*/ 	.word	0x00027cb0


	//   ....[138]....
        /*0ae8*/ 	.word	0x00027d90


	//   ....[139]....
        /*0aec*/ 	.word	0x00027df0


	//   ....[140]....
        /*0af0*/ 	.word	0x00027f10


	//   ....[141]....
        /*0af4*/ 	.word	0x00027f70


	//   ....[142]....
        /*0af8*/ 	.word	0x00028010


	//   ....[143]....
        /*0afc*/ 	.word	0x000280e0


	//   ....[144]....
        /*0b00*/ 	.word	0x00028160


	//   ....[145]....
        /*0b04*/ 	.word	0x00028220


	//   ....[146]....
        /*0b08*/ 	.word	0x000282a0


	//   ....[147]....
        /*0b0c*/ 	.word	0x00028650


	//   ....[148]....
        /*0b10*/ 	.word	0x000286f0


	//   ....[149]....
        /*0b14*/ 	.word	0x00028860


	//   ....[150]....
        /*0b18*/ 	.word	0x000288d0


	//   ....[151]....
        /*0b1c*/ 	.word	0x00028940


	//   ....[152]....
        /*0b20*/ 	.word	0x000289b0


	//   ....[153]....
        /*0b24*/ 	.word	0x00028a20


	//   ....[154]....
        /*0b28*/ 	.word	0x00028aa0


	//   ....[155]....
        /*0b2c*/ 	.word	0x00028b20


	//   ....[156]....
        /*0b30*/ 	.word	0x00028bb0


	//   ....[157]....
        /*0b34*/ 	.word	0x00028c20


	//   ....[158]....
        /*0b38*/ 	.word	0x00028c90


	//   ....[159]....
        /*0b3c*/ 	.word	0x00028d00


	//   ....[160]....
        /*0b40*/ 	.word	0x00028d80


	//   ....[161]....
        /*0b44*/ 	.word	0x00028df0


	//   ....[162]....
        /*0b48*/ 	.word	0x00028ea0


	//   ....[163]....
        /*0b4c*/ 	.word	0x00028ef0


	//   ....[164]....
        /*0b50*/ 	.word	0x00028f80


	//   ....[165]....
        /*0b54*/ 	.word	0x000290b0


	//----- nvinfo : EIATTR_REG_RECONFIG
	.align		4
.L_233:
        /*0b58*/ 	.byte	0x01, 0x54
	.zero		2


	//----- nvinfo : EIATTR_SYSCALL_OFFSETS
	.align		4
        /*0b5c*/ 	.byte	0x04, 0x46
        /*0b5e*/ 	.short	(.L_235 - .L_234)


	//   ....[0]....
.L_234:
        /*0b60*/ 	.word	0x000021b0


	//   ....[1]....
        /*0b64*/ 	.word	0x00002300


	//   ....[2]....
        /*0b68*/ 	.word	0x00007ca0


	//   ....[3]....
        /*0b6c*/ 	.word	0x00007fc0


	//   ....[4]....
        /*0b70*/ 	.word	0x00021590


	//   ....[5]....
        /*0b74*/ 	.word	0x000216e0


	//   ....[6]....
        /*0b78*/ 	.word	0x000217d0


	//   ....[7]....
        /*0b7c*/ 	.word	0x00022060


	//----- nvinfo : EIATTR_MBARRIER_INSTR_OFFSETS
	.align		4
.L_235:
        /*0b80*/ 	.byte	0x04, 0x39
        /*0b82*/ 	.short	(.L_237 - .L_236)


	//   ....[0]....
.L_236:
        /*0b84*/ 	.word	0x000002d0
        /*0b88*/ 	.word	0x000000ff
        /*0b8c*/ 	.word	0x0002d800
        /*0b90*/ 	.short	0x0100
        /*0b92*/ 	.byte	0x08
	.zero		1


	//   ....[1]....
        /*0b94*/ 	.word	0x000002e0
        /*0b98*/ 	.word	0x000000ff
        /*0b9c*/ 	.word	0x0002d820
        /*0ba0*/ 	.short	0x0100
        /*0ba2*/ 	.byte	0x08
	.zero		1


	//   ....[2]....
        /*0ba4*/ 	.word	0x000003d0
        /*0ba8*/ 	.word	0x000000ff
        /*0bac*/ 	.word	0x0002d830
        /*0bb0*/ 	.short	0x0100
        /*0bb2*/ 	.byte	0x08
	.zero		1


	//   ....[3]....
        /*0bb4*/ 	.word	0x000003e0
        /*0bb8*/ 	.word	0x000000ff
        /*0bbc*/ 	.word	0x0002d840
        /*0bc0*/ 	.short	0x0100
        /*0bc2*/ 	.byte	0x08
	.zero		1


	//   ....[4]....
        /*0bc4*/ 	.word	0x000003f0
        /*0bc8*/ 	.word	0x000000ff
        /*0bcc*/ 	.word	0x0002d838
        /*0bd0*/ 	.short	0x0100
        /*0bd2*/ 	.byte	0x08
	.zero		1


	//   ....[5]....
        /*0bd4*/ 	.word	0x00000400
        /*0bd8*/ 	.word	0x000000ff
        /*0bdc*/ 	.word	0x0002d848
        /*0be0*/ 	.short	0x0100
        /*0be2*/ 	.byte	0x08
	.zero		1


	//   ....[6]....
        /*0be4*/ 	.word	0x00000530
        /*0be8*/ 	.word	0x000000ff
        /*0bec*/ 	.word	0x0002d850
        /*0bf0*/ 	.short	0x0100
        /*0bf2*/ 	.byte	0x08
	.zero		1


	//   ....[7]....
        /*0bf4*/ 	.word	0x00000540
        /*0bf8*/ 	.word	0x000000ff
        /*0bfc*/ 	.word	0x0002d860
        /*0c00*/ 	.short	0x0100
        /*0c02*/ 	.byte	0x08
	.zero		1


	//   ....[8]....
        /*0c04*/ 	.word	0x00000550
        /*0c08*/ 	.word	0x000000ff
        /*0c0c*/ 	.word	0x0002d858
        /*0c10*/ 	.short	0x0100
        /*0c12*/ 	.byte	0x08
	.zero		1


	//   ....[9]....
        /*0c14*/ 	.word	0x00000560
        /*0c18*/ 	.word	0x000000ff
        /*0c1c*/ 	.word	0x0002d868
        /*0c20*/ 	.short	0x0100
        /*0c22*/ 	.byte	0x08
	.zero		1


	//   ....[10]....
        /*0c24*/ 	.word	0x00000650
        /*0c28*/ 	.word	0x000000ff
        /*0c2c*/ 	.word	0x0002d870
        /*0c30*/ 	.short	0x0100
        /*0c32*/ 	.byte	0x06
	.zero		1


	//   ....[11]....
        /*0c34*/ 	.word	0x00000660
        /*0c38*/ 	.word	0x000000ff
        /*0c3c*/ 	.word	0x0002d880
        /*0c40*/ 	.short	0x0100
        /*0c42*/ 	.byte	0x06
	.zero		1


	//   ....[12]....
        /*0c44*/ 	.word	0x00000670
        /*0c48*/ 	.word	0x000000ff
        /*0c4c*/ 	.word	0x0002d878
        /*0c50*/ 	.short	0x0100
        /*0c52*/ 	.byte	0x06
	.zero		1


	//   ....[13]....
        /*0c54*/ 	.word	0x00000680
        /*0c58*/ 	.word	0x000000ff
        /*0c5c*/ 	.word	0x0002d888
        /*0c60*/ 	.short	0x0100
        /*0c62*/ 	.byte	0x06
	.zero		1


	//   ....[14]....
        /*0c64*/ 	.word	0x000007b0
        /*0c68*/ 	.word	0x000000ff
        /*0c6c*/ 	.word	0x0002d890
        /*0c70*/ 	.short	0x0100
        /*0c72*/ 	.byte	0x08
	.zero		1


	//   ....[15]....
        /*0c74*/ 	.word	0x000007c0
        /*0c78*/ 	.word	0x000000ff
        /*0c7c*/ 	.word	0x0002d8a0
        /*0c80*/ 	.short	0x0100
        /*0c82*/ 	.byte	0x08
	.zero		1


	//   ....[16]....
        /*0c84*/ 	.word	0x000007d0
        /*0c88*/ 	.word	0x000000ff
        /*0c8c*/ 	.word	0x0002d898
        /*0c90*/ 	.short	0x0100
        /*0c92*/ 	.byte	0x08
	.zero		1


	//   ....[17]....
        /*0c94*/ 	.word	0x000007e0
        /*0c98*/ 	.word	0x000000ff
        /*0c9c*/ 	.word	0x0002d8a8
        /*0ca0*/ 	.short	0x0100
        /*0ca2*/ 	.byte	0x08
	.zero		1


	//   ....[18]....
        /*0ca4*/ 	.word	0x00000910
        /*0ca8*/ 	.word	0x000000ff
        /*0cac*/ 	.word	0x0002d8b0
        /*0cb0*/ 	.short	0x0100
        /*0cb2*/ 	.byte	0x08
	.zero		1


	//   ....[19]....
        /*0cb4*/ 	.word	0x00000920
        /*0cb8*/ 	.word	0x000000ff
        /*0cbc*/ 	.word	0x0002d8c0
        /*0cc0*/ 	.short	0x0100
        /*0cc2*/ 	.byte	0x08
	.zero		1


	//   ....[20]....
        /*0cc4*/ 	.word	0x00000930
        /*0cc8*/ 	.word	0x000000ff
        /*0ccc*/ 	.word	0x0002d8b8
        /*0cd0*/ 	.short	0x0100
        /*0cd2*/ 	.byte	0x08
	.zero		1


	//   ....[21]....
        /*0cd4*/ 	.word	0x00000940
        /*0cd8*/ 	.word	0x000000ff
        /*0cdc*/ 	.word	0x0002d8c8
        /*0ce0*/ 	.short	0x0100
        /*0ce2*/ 	.byte	0x08
	.zero		1


	//   ....[22]....
        /*0ce4*/ 	.word	0x000036d0
        /*0ce8*/ 	.word	0x0000000e
        /*0cec*/ 	.word	0x0002d890
        /*0cf0*/ 	.short	0x010a
        /*0cf2*/ 	.byte	0x3f
	.zero		1


	//   ....[23]....
        /*0cf4*/ 	.word	0x000050e0
        /*0cf8*/ 	.word	0x0000000e
        /*0cfc*/ 	.word	0x0002d890
        /*0d00*/ 	.short	0x010a
        /*0d02*/ 	.byte	0x3f
	.zero		1


	//   ....[24]....
        /*0d04*/ 	.word	0x00006ae0
        /*0d08*/ 	.word	0x0000000e
        /*0d0c*/ 	.word	0x0002d890
        /*0d10*/ 	.short	0x010a
        /*0d12*/ 	.byte	0x3f
	.zero		1


	//   ....[25]....
        /*0d14*/ 	.word	0x00006d50
        /*0d18*/ 	.word	0x0000001c
        /*0d1c*/ 	.word	0x00000000
        /*0d20*/ 	.short	0x0101
        /*0d22*/ 	.byte	0x3f
	.zero		1


	//   ....[26]....
        /*0d24*/ 	.word	0x00006d90
        /*0d28*/ 	.word	0x0000000e
        /*0d2c*/ 	.word	0x0002d8b0
        /*0d30*/ 	.short	0x010a
        /*0d32*/ 	.byte	0x3f
	.zero		1


	//   ....[27]....
        /*0d34*/ 	.word	0x000070d0
        /*0d38*/ 	.word	0x0000000e
        /*0d3c*/ 	.word	0x00000000
        /*0d40*/ 	.short	0x0101
        /*0d42*/ 	.byte	0x3f
	.zero		1


	//   ....[28]....
        /*0d44*/ 	.word	0x00007d40
        /*0d48*/ 	.word	0x00000002
        /*0d4c*/ 	.word	0x0002d800
        /*0d50*/ 	.short	0x010a
        /*0d52*/ 	.byte	0x3f
	.zero		1


	//   ....[29]....
        /*0d54*/ 	.word	0x00007d90
        /*0d58*/ 	.word	0x00000002
        /*0d5c*/ 	.word	0x0002d800
        /*0d60*/ 	.short	0x010a
        /*0d62*/ 	.byte	0x3f
	.zero		1


	//   ....[30]....
        /*0d64*/ 	.word	0x00008960
        /*0d68*/ 	.word	0x00000002
        /*0d6c*/ 	.word	0x0002d800
        /*0d70*/ 	.short	0x010a
        /*0d72*/ 	.byte	0x3f
	.zero		1


	//   ....[31]....
        /*0d74*/ 	.word	0x0000a4b0
        /*0d78*/ 	.word	0x00000002
        /*0d7c*/ 	.word	0x0002d800
        /*0d80*/ 	.short	0x010a
        /*0d82*/ 	.byte	0x3f
	.zero		1


	//   ....[32]....
        /*0d84*/ 	.word	0x0000bc80
        /*0d88*/ 	.word	0x00000000
        /*0d8c*/ 	.word	0x0002d830
        /*0d90*/ 	.short	0x010a
        /*0d92*/ 	.byte	0x3f
	.zero		1


	//   ....[33]....
        /*0d94*/ 	.word	0x0000bcf0
        /*0d98*/ 	.word	0x00000000
        /*0d9c*/ 	.word	0x0002d830
        /*0da0*/ 	.short	0x010a
        /*0da2*/ 	.byte	0x3f
	.zero		1


	//   ....[34]....
        /*0da4*/ 	.word	0x0000c270
        /*0da8*/ 	.word	0x00000000
        /*0dac*/ 	.word	0x00000000
        /*0db0*/ 	.short	0x0101
        /*0db2*/ 	.byte	0x3f
	.zero		1


	//   ....[35]....
        /*0db4*/ 	.word	0x0000fb00
        /*0db8*/ 	.word	0x0000000b
        /*0dbc*/ 	.word	0x0002d830
        /*0dc0*/ 	.short	0x010a
        /*0dc2*/ 	.byte	0x3f
	.zero		1


	//   ....[36]....
        /*0dc4*/ 	.word	0x0000fb50
        /*0dc8*/ 	.word	0x0000000b
        /*0dcc*/ 	.word	0x0002d830
        /*0dd0*/ 	.short	0x010a
        /*0dd2*/ 	.byte	0x3f
	.zero		1


	//   ....[37]....
        /*0dd4*/ 	.word	0x0000ff70
        /*0dd8*/ 	.word	0x0000000b
        /*0ddc*/ 	.word	0x0002d850
        /*0de0*/ 	.short	0x010a
        /*0de2*/ 	.byte	0x3f
	.zero		1


	//   ....[38]....
        /*0de4*/ 	.word	0x0000ffb0
        /*0de8*/ 	.word	0x0000000b
        /*0dec*/ 	.word	0x0002d850
        /*0df0*/ 	.short	0x010a
        /*0df2*/ 	.byte	0x3f
	.zero		1


	//   ....[39]....
        /*0df4*/ 	.word	0x00010e40
        /*0df8*/ 	.word	0x00000032
        /*0dfc*/ 	.word	0x00000000
        /*0e00*/ 	.short	0x0101
        /*0e02*/ 	.byte	0x3f
	.zero		1


	//   ....[40]....
        /*0e04*/ 	.word	0x000117d0
        /*0e08*/ 	.word	0x0000000a
        /*0e0c*/ 	.word	0x00000000
        /*0e10*/ 	.short	0x0101
        /*0e12*/ 	.byte	0x3f
	.zero		1


	//   ....[41]....
        /*0e14*/ 	.word	0x00013950
        /*0e18*/ 	.word	0x0000000c
        /*0e1c*/ 	.word	0x0002d830
        /*0e20*/ 	.short	0x010a
        /*0e22*/ 	.byte	0x3f
	.zero		1


	//   ....[42]....
        /*0e24*/ 	.word	0x000139a0
        /*0e28*/ 	.word	0x0000000c
        /*0e2c*/ 	.word	0x0002d830
        /*0e30*/ 	.short	0x010a
        /*0e32*/ 	.byte	0x3f
	.zero		1


	//   ....[43]....
        /*0e34*/ 	.word	0x00013dc0
        /*0e38*/ 	.word	0x0000000d
        /*0e3c*/ 	.word	0x0002d850
        /*0e40*/ 	.short	0x010a
        /*0e42*/ 	.byte	0x3f
	.zero		1


	//   ....[44]....
        /*0e44*/ 	.word	0x00013e00
        /*0e48*/ 	.word	0x0000000d
        /*0e4c*/ 	.word	0x0002d850
        /*0e50*/ 	.short	0x010a
        /*0e52*/ 	.byte	0x3f
	.zero		1


	//   ....[45]....
        /*0e54*/ 	.word	0x000156b0
        /*0e58*/ 	.word	0x0000001b
        /*0e5c*/ 	.word	0x00000000
        /*0e60*/ 	.short	0x0101
        /*0e62*/ 	.byte	0x3f
	.zero		1


	//   ....[46]....
        /*0e64*/ 	.word	0x000156d0
        /*0e68*/ 	.word	0x0000000a
        /*0e6c*/ 	.word	0x00000000
        /*0e70*/ 	.short	0x0101
        /*0e72*/ 	.byte	0x3f
	.zero		1


	//   ....[47]....
        /*0e74*/ 	.word	0x00016550
        /*0e78*/ 	.word	0x0000000c
        /*0e7c*/ 	.word	0x0002d830
        /*0e80*/ 	.short	0x010a
        /*0e82*/ 	.byte	0x3f
	.zero		1


	//   ....[48]....
        /*0e84*/ 	.word	0x000165a0
        /*0e88*/ 	.word	0x0000000c
        /*0e8c*/ 	.word	0x0002d830
        /*0e90*/ 	.short	0x010a
        /*0e92*/ 	.byte	0x3f
	.zero		1


	//   ....[49]....
        /*0e94*/ 	.word	0x000169c0
        /*0e98*/ 	.word	0x0000000d
        /*0e9c*/ 	.word	0x0002d850
        /*0ea0*/ 	.short	0x010a
        /*0ea2*/ 	.byte	0x3f
	.zero		1


	//   ....[50]....
        /*0ea4*/ 	.word	0x00016a00
        /*0ea8*/ 	.word	0x0000000d
        /*0eac*/ 	.word	0x0002d850
        /*0eb0*/ 	.short	0x010a
        /*0eb2*/ 	.byte	0x3f
	.zero		1


	//   ....[51]....
        /*0eb4*/ 	.word	0x00017920
        /*0eb8*/ 	.word	0x00000032
        /*0ebc*/ 	.word	0x00000000
        /*0ec0*/ 	.short	0x0101
        /*0ec2*/ 	.byte	0x3f
	.zero		1


	//   ....[52]....
        /*0ec4*/ 	.word	0x000182a0
        /*0ec8*/ 	.word	0x0000000b
        /*0ecc*/ 	.word	0x00000000
        /*0ed0*/ 	.short	0x0101
        /*0ed2*/ 	.byte	0x3f
	.zero		1


	//   ....[53]....
        /*0ed4*/ 	.word	0x0001a0b0
        /*0ed8*/ 	.word	0x00000000
        /*0edc*/ 	.word	0x0002d850
        /*0ee0*/ 	.short	0x010a
        /*0ee2*/ 	.byte	0x3f
	.zero		1


	//   ....[54]....
        /*0ee4*/ 	.word	0x0001a160
        /*0ee8*/ 	.word	0x00000000
        /*0eec*/ 	.word	0x0002d850
        /*0ef0*/ 	.short	0x010a
        /*0ef2*/ 	.byte	0x3f
	.zero		1


	//   ....[55]....
        /*0ef4*/ 	.word	0x0001a940
        /*0ef8*/ 	.word	0x00000009
        /*0efc*/ 	.word	0x00000000
        /*0f00*/ 	.short	0x0101
        /*0f02*/ 	.byte	0x3f
	.zero		1


	//   ....[56]....
        /*0f04*/ 	.word	0x0001bcc0
        /*0f08*/ 	.word	0x00000000
        /*0f0c*/ 	.word	0x00000000
        /*0f10*/ 	.short	0x0101
        /*0f12*/ 	.byte	0x3f
	.zero		1


	//   ....[57]....
        /*0f14*/ 	.word	0x0001c210
        /*0f18*/ 	.word	0x0000000a
        /*0f1c*/ 	.word	0x00000000
        /*0f20*/ 	.short	0x0101
        /*0f22*/ 	.byte	0x3f
	.zero		1


	//   ....[58]....
        /*0f24*/ 	.word	0x0001f900
        /*0f28*/ 	.word	0x00000011
        /*0f2c*/ 	.word	0x0002d820
        /*0f30*/ 	.short	0x010a
        /*0f32*/ 	.byte	0x3f
	.zero		1


	//   ....[59]....
        /*0f34*/ 	.word	0x0001f9c0
        /*0f38*/ 	.word	0x0000000b
        /*0f3c*/ 	.word	0x0002d8a0
        /*0f40*/ 	.short	0x010a
        /*0f42*/ 	.byte	0x3f
	.zero		1


	//   ....[60]....
        /*0f44*/ 	.word	0x0001fdf0
        /*0f48*/ 	.word	0x0000000b
        /*0f4c*/ 	.word	0x0002d8c0
        /*0f50*/ 	.short	0x010a
        /*0f52*/ 	.byte	0x3f
	.zero		1


	//   ....[61]....
        /*0f54*/ 	.word	0x00020350
        /*0f58*/ 	.word	0x0000000a
        /*0f5c*/ 	.word	0x0002d8a0
        /*0f60*/ 	.short	0x010a
        /*0f62*/ 	.byte	0x3f
	.zero		1


	//   ....[62]....
        /*0f64*/ 	.word	0x00020770
        /*0f68*/ 	.word	0x0000000a
        /*0f6c*/ 	.word	0x0002d8c0
        /*0f70*/ 	.short	0x010a
        /*0f72*/ 	.byte	0x3f
	.zero		1


	//   ....[63]....
        /*0f74*/ 	.word	0x00021b40
        /*0f78*/ 	.word	0x00000000
        /*0f7c*/ 	.word	0x0002d840
        /*0f80*/ 	.short	0x010a
        /*0f82*/ 	.byte	0x3f
	.zero		1


	//   ....[64]....
        /*0f84*/ 	.word	0x00022a00
        /*0f88*/ 	.word	0x00000011
        /*0f8c*/ 	.word	0x0002d800
        /*0f90*/ 	.short	0x0107
        /*0f92*/ 	.byte	0x3f
	.zero		1


	//   ....[65]....
        /*0f94*/ 	.word	0x00022af0
        /*0f98*/ 	.word	0x00000011
        /*0f9c*/ 	.word	0x0002d800
        /*0fa0*/ 	.short	0x0101
        /*0fa2*/ 	.byte	0x3f
	.zero		1


	//   ....[66]....
        /*0fa4*/ 	.word	0x00022b10
        /*0fa8*/ 	.word	0x00000011
        /*0fac*/ 	.word	0x0002d820
        /*0fb0*/ 	.short	0x010a
        /*0fb2*/ 	.byte	0x3f
	.zero		1


	//   ....[67]....
        /*0fb4*/ 	.word	0x00022f00
        /*0fb8*/ 	.word	0x00000003
        /*0fbc*/ 	.word	0x0002d840
        /*0fc0*/ 	.short	0x010a
        /*0fc2*/ 	.byte	0x3f
	.zero		1


	//   ....[68]....
        /*0fc4*/ 	.word	0x00023380
        /*0fc8*/ 	.word	0x00000003
        /*0fcc*/ 	.word	0x00000060
        /*0fd0*/ 	.short	0x010a
        /*0fd2*/ 	.byte	0x3f
	.zero		1


	//   ....[69]....
        /*0fd4*/ 	.word	0x00023aa0
        /*0fd8*/ 	.word	0x00000003
        /*0fdc*/ 	.word	0x0002d840
        /*0fe0*/ 	.short	0x010a
        /*0fe2*/ 	.byte	0x3f
	.zero		1


	//   ....[70]....
        /*0fe4*/ 	.word	0x00023f20
        /*0fe8*/ 	.word	0x0000000b
        /*0fec*/ 	.word	0x00000060
        /*0ff0*/ 	.short	0x010a
        /*0ff2*/ 	.byte	0x3f
	.zero		1


	//   ....[71]....
        /*0ff4*/ 	.word	0x00024590
        /*0ff8*/ 	.word	0x00000002
        /*0ffc*/ 	.word	0x0002d840
        /*1000*/ 	.short	0x010a
        /*1002*/ 	.byte	0x3f
	.zero		1


	//   ....[72]....
        /*1004*/ 	.word	0x00024a20
        /*1008*/ 	.word	0x00000007
        /*100c*/ 	.word	0x00000060
        /*1010*/ 	.short	0x010a
        /*1012*/ 	.byte	0x3f
	.zero		1


	//   ....[73]....
        /*1014*/ 	.word	0x00025040
        /*1018*/ 	.word	0x00000003
        /*101c*/ 	.word	0x0002d860
        /*1020*/ 	.short	0x010a
        /*1022*/ 	.byte	0x3f
	.zero		1


	//   ....[74]....
        /*1024*/ 	.word	0x00026590
        /*1028*/ 	.word	0x00000009
        /*102c*/ 	.word	0x0002d820
        /*1030*/ 	.short	0x010a
        /*1032*/ 	.byte	0x3f
	.zero		1


	//   ....[75]....
        /*1034*/ 	.word	0x00026720
        /*1038*/ 	.word	0x00000007
        /*103c*/ 	.word	0x00000000
        /*1040*/ 	.short	0x010a
        /*1042*/ 	.byte	0x3f
	.zero		1


	//   ....[76]....
        /*1044*/ 	.word	0x00026790
        /*1048*/ 	.word	0x00000003
        /*104c*/ 	.word	0x00000000
        /*1050*/ 	.short	0x010a
        /*1052*/ 	.byte	0x3f
	.zero		1


	//   ....[77]....
        /*1054*/ 	.word	0x000267f0
        /*1058*/ 	.word	0x00000005
        /*105c*/ 	.word	0x00000000
        /*1060*/ 	.short	0x010a
        /*1062*/ 	.byte	0x3f
	.zero		1


	//   ....[78]....
        /*1064*/ 	.word	0x00026820
        /*1068*/ 	.word	0x00000003
        /*106c*/ 	.word	0x00000000
        /*1070*/ 	.short	0x010a
        /*1072*/ 	.byte	0x3f
	.zero		1


	//   ....[79]....
        /*1074*/ 	.word	0x00026880
        /*1078*/ 	.word	0x0000000e
        /*107c*/ 	.word	0x0002d890
        /*1080*/ 	.short	0x010a
        /*1082*/ 	.byte	0x3f
	.zero		1


	//   ....[80]....
        /*1084*/ 	.word	0x000268d0
        /*1088*/ 	.word	0x0000000e
        /*108c*/ 	.word	0x0002d890
        /*1090*/ 	.short	0x010a
        /*1092*/ 	.byte	0x3f
	.zero		1


	//   ....[81]....
        /*1094*/ 	.word	0x00026920
        /*1098*/ 	.word	0x0000000e
        /*109c*/ 	.word	0x0002d890
        /*10a0*/ 	.short	0x010a
        /*10a2*/ 	.byte	0x3f
	.zero		1


	//   ....[82]....
        /*10a4*/ 	.word	0x00026970
        /*10a8*/ 	.word	0x0000000e
        /*10ac*/ 	.word	0x0002d8b0
        /*10b0*/ 	.short	0x010a
        /*10b2*/ 	.byte	0x3f
	.zero		1


	//   ....[83]....
        /*10b4*/ 	.word	0x00026c20
        /*10b8*/ 	.word	0x00000002
        /*10bc*/ 	.word	0x0002d800
        /*10c0*/ 	.short	0x010a
        /*10c2*/ 	.byte	0x3f
	.zero		1


	//   ....[84]....
        /*10c4*/ 	.word	0x00026e30
        /*10c8*/ 	.word	0x00000002
        /*10cc*/ 	.word	0x0002d800
        /*10d0*/ 	.short	0x010a
        /*10d2*/ 	.byte	0x3f
	.zero		1


	//   ....[85]....
        /*10d4*/ 	.word	0x00026e80
        /*10d8*/ 	.word	0x00000000
        /*10dc*/ 	.word	0x0002d830
        /*10e0*/ 	.short	0x010a
        /*10e2*/ 	.byte	0x3f
	.zero		1


	//   ....[86]....
        /*10e4*/ 	.word	0x00026ed0
        /*10e8*/ 	.word	0x0000000b
        /*10ec*/ 	.word	0x0002d830
        /*10f0*/ 	.short	0x010a
        /*10f2*/ 	.byte	0x3f
	.zero		1


	//   ....[87]....
        /*10f4*/ 	.word	0x00026f20
        /*10f8*/ 	.word	0x0000000b
        /*10fc*/ 	.word	0x0002d850
        /*1100*/ 	.short	0x010a
        /*1102*/ 	.byte	0x3f
	.zero		1


	//   ....[88]....
        /*1104*/ 	.word	0x00026f70
        /*1108*/ 	.word	0x0000000c
        /*110c*/ 	.word	0x0002d830
        /*1110*/ 	.short	0x010a
        /*1112*/ 	.byte	0x3f
	.zero		1


	//   ....[89]....
        /*1114*/ 	.word	0x00026fc0
        /*1118*/ 	.word	0x0000000d
        /*111c*/ 	.word	0x0002d850
        /*1120*/ 	.short	0x010a
        /*1122*/ 	.byte	0x3f
	.zero		1


	//   ....[90]....
        /*1124*/ 	.word	0x00027010
        /*1128*/ 	.word	0x0000000c
        /*112c*/ 	.word	0x0002d830
        /*1130*/ 	.short	0x010a
        /*1132*/ 	.byte	0x3f
	.zero		1


	//   ....[91]....
        /*1134*/ 	.word	0x00027060
        /*1138*/ 	.word	0x0000000d
        /*113c*/ 	.word	0x0002d850
        /*1140*/ 	.short	0x010a
        /*1142*/ 	.byte	0x3f
	.zero		1


	//   ....[92]....
        /*1144*/ 	.word	0x000270b0
        /*1148*/ 	.word	0x00000000
        /*114c*/ 	.word	0x0002d850
        /*1150*/ 	.short	0x010a
        /*1152*/ 	.byte	0x3f
	.zero		1


	//   ....[93]....
        /*1154*/ 	.word	0x00027820
        /*1158*/ 	.word	0x00000011
        /*115c*/ 	.word	0x0002d820
        /*1160*/ 	.short	0x010a
        /*1162*/ 	.byte	0x3f
	.zero		1


	//   ....[94]....
        /*1164*/ 	.word	0x00027870
        /*1168*/ 	.word	0x0000000b
        /*116c*/ 	.word	0x0002d8a0
        /*1170*/ 	.short	0x010a
        /*1172*/ 	.byte	0x3f
	.zero		1


	//   ....[95]....
        /*1174*/ 	.word	0x000278c0
        /*1178*/ 	.word	0x0000000b
        /*117c*/ 	.word	0x0002d8c0
        /*1180*/ 	.short	0x010a
        /*1182*/ 	.byte	0x3f
	.zero		1


	//   ....[96]....
        /*1184*/ 	.word	0x00027910
        /*1188*/ 	.word	0x0000000a
        /*118c*/ 	.word	0x0002d8a0
        /*1190*/ 	.short	0x010a
        /*1192*/ 	.byte	0x3f
	.zero		1


	//   ....[97]....
        /*1194*/ 	.word	0x00027960
        /*1198*/ 	.word	0x0000000a
        /*119c*/ 	.word	0x0002d8c0
        /*11a0*/ 	.short	0x010a
        /*11a2*/ 	.byte	0x3f
	.zero		1


	//   ....[98]....
        /*11a4*/ 	.word	0x00027b00
        /*11a8*/ 	.word	0x00000000
        /*11ac*/ 	.word	0x0002d840
        /*11b0*/ 	.short	0x010a
        /*11b2*/ 	.byte	0x3f
	.zero		1


	//   ....[99]....
        /*11b4*/ 	.word	0x00028370
        /*11b8*/ 	.word	0x00000011
        /*11bc*/ 	.word	0x0002d820
        /*11c0*/ 	.short	0x010a
        /*11c2*/ 	.byte	0x3f
	.zero		1


	//   ....[100]....
        /*11c4*/ 	.word	0x000283c0
        /*11c8*/ 	.word	0x00000003
        /*11cc*/ 	.word	0x0002d840
        /*11d0*/ 	.short	0x010a
        /*11d2*/ 	.byte	0x3f
	.zero		1


	//   ....[101]....
        /*11d4*/ 	.word	0x00028410
        /*11d8*/ 	.word	0x00000003
        /*11dc*/ 	.word	0x00000060
        /*11e0*/ 	.short	0x010a
        /*11e2*/ 	.byte	0x3f
	.zero		1


	//   ....[102]....
        /*11e4*/ 	.word	0x00028460
        /*11e8*/ 	.word	0x00000003
        /*11ec*/ 	.word	0x0002d840
        /*11f0*/ 	.short	0x010a
        /*11f2*/ 	.byte	0x3f
	.zero		1


	//   ....[103]....
        /*11f4*/ 	.word	0x000284b0
        /*11f8*/ 	.word	0x0000000b
        /*11fc*/ 	.word	0x00000060
        /*1200*/ 	.short	0x010a
        /*1202*/ 	.byte	0x3f
	.zero		1


	//   ....[104]....
        /*1204*/ 	.word	0x00028500
        /*1208*/ 	.word	0x00000002
        /*120c*/ 	.word	0x0002d840
        /*1210*/ 	.short	0x010a
        /*1212*/ 	.byte	0x3f
	.zero		1


	//   ....[105]....
        /*1214*/ 	.word	0x00028550
        /*1218*/ 	.word	0x00000007
        /*121c*/ 	.word	0x00000060
        /*1220*/ 	.short	0x010a
        /*1222*/ 	.byte	0x3f
	.zero		1


	//   ....[106]....
        /*1224*/ 	.word	0x000285a0
        /*1228*/ 	.word	0x00000003
        /*122c*/ 	.word	0x0002d860
        /*1230*/ 	.short	0x010a
        /*1232*/ 	.byte	0x3f
	.zero		1


	//   ....[107]....
        /*1234*/ 	.word	0x00028fd0
        /*1238*/ 	.word	0x00000009
        /*123c*/ 	.word	0x0002d820
        /*1240*/ 	.short	0x010a
        /*1242*/ 	.byte	0x3f
	.zero		1


	//   ....[108]....
        /*1244*/ 	.word	0x00029170
        /*1248*/ 	.word	0x00000007
        /*124c*/ 	.word	0x00000000
        /*1250*/ 	.short	0x010a
        /*1252*/ 	.byte	0x3f
	.zero		1


	//   ....[109]....
        /*1254*/ 	.word	0x000291c0
        /*1258*/ 	.word	0x00000003
        /*125c*/ 	.word	0x00000000
        /*1260*/ 	.short	0x010a
        /*1262*/ 	.byte	0x3f
	.zero		1


	//   ....[110]....
        /*1264*/ 	.word	0x00029210
        /*1268*/ 	.word	0x00000005
        /*126c*/ 	.word	0x00000000
        /*1270*/ 	.short	0x010a
        /*1272*/ 	.byte	0x3f
	.zero		1


	//----- nvinfo : EIATTR_NUM_MBARRIERS
	.align		4
.L_237:
        /*1274*/ 	.byte	0x03, 0x38
        /*1276*/ 	.short	0x0016


	//----- nvinfo : EIATTR_EXIT_INSTR_OFFSETS
	.align		4
        /*1278*/ 	.byte	0x04, 0x1c
        /*127a*/ 	.short	(.L_239 - .L_238)


	//   ....[0]....
.L_238:
        /*127c*/ 	.word	0x00026870


	//----- nvinfo : EIATTR_MAX_THREADS
	.align		4
.L_239:
        /*1280*/ 	.byte	0x04, 0x05
        /*1282*/ 	.short	(.L_241 - .L_240)
.L_240:
        /*1284*/ 	.word	0x00000200
        /*1288*/ 	.word	0x00000001
        /*128c*/ 	.word	0x00000001


	//----- nvinfo : EIATTR_CRS_STACK_SIZE
	.align		4
.L_241:
        /*1290*/ 	.byte	0x04, 0x1e
        /*1292*/ 	.short	(.L_243 - .L_242)
.L_242:
        /*1294*/ 	.word	0x00000000


	//----- nvinfo : EIATTR_CBANK_PARAM_SIZE
	.align		4
.L_243:
        /*1298*/ 	.byte	0x03, 0x19
        /*129a*/ 	.short	0x0af0


	//----- nvinfo : EIATTR_PARAM_CBANK
	.align		4
        /*129c*/ 	.byte	0x04, 0x0a
        /*129e*/ 	.short	(.L_245 - .L_244)
	.align		4
.L_244:
        /*12a0*/ 	.word	index@(.nv.constant0._ZN7cutlass13device_kernelIN5flash11enable_sm90INS1_16FlashAttnFwdSm90INS1_25CollectiveMainloopFwdSm90ILi2EN4cute5tupleIJNS5_1CILi1EEES8_S8_EEENS6_IJNS7_ILi192EEENS7_ILi128EEENS7_ILi96EEEEEELi96ENS_6half_tEfNS_4arch4Sm90ELb0ELb1ELb1ELb1ELb0ELb1ELb0ELb0ELb1ELb1ELb1ELb0EEENS1_21CollectiveEpilogueFwdINS6_IJSA_SC_SB_EEES9_SE_SG_Li384ELb1ELb1ELb1ELb0EEENS1_36VarlenDynamicPersistentTileSchedulerILi192ELi128ELi384ELi128ELb1ELb1ELb1ELb1ELb0ELb1EEEEEEEEEvNT_6ParamsE)
        /*12a4*/ 	.short	0x0210
        /*12a6*/ 	.short	0x0af0


	//----- nvinfo : EIATTR_SW_WAR
	.align		4
.L_245:
        /*12a8*/ 	.byte	0x04, 0x36
        /*12aa*/ 	.short	(.L_247 - .L_246)
.L_246:
        /*12ac*/ 	.word	0x00000008
.L_247:


//--------------------- .nv.info._ZN7cutlass13device_kernelIN5flash11enable_sm90INS1_16FlashAttnFwdSm90INS1_25CollectiveMainloopFwdSm90ILi2EN4cute5tupleIJNS5_1CILi1EEES8_S8_EEENS6_IJNS7_ILi192EEENS7_ILi144EEENS7_ILi96EEEEEELi96ENS_6half_tEfNS_4arch4Sm90ELb1ELb0ELb1ELb0ELb0ELb0ELb0ELb0ELb1ELb1ELb1ELb0EEENS1_21CollectiveEpilogueFwdINS6_IJSA_SC_SB_EEES9_SE_SG_Li384ELb0ELb1ELb1ELb0EEENS1_19SingleTileSchedulerILb0ELb1ELb1ELi192EEEEEEEEEvNT_6ParamsE --------------------------
	.section	.nv.info._ZN7cutlass13device_kernelIN5flash11enable_sm90INS1_16FlashAttnFwdSm90INS1_25CollectiveMainloopFwdSm90ILi2EN4cute5tupleIJNS5_1CILi1EEES8_S8_EEENS6_IJNS7_ILi192EEENS7_ILi144EEENS7_ILi96EEEEEELi96ENS_6half_tEfNS_4arch4Sm90ELb1ELb0ELb1ELb0ELb0ELb0ELb0ELb0ELb1ELb1ELb1ELb0EEENS1_21CollectiveEpilogueFwdINS6_IJSA_SC_SB_EEES9_SE_SG_Li384ELb0ELb1ELb1ELb0EEENS1_19SingleTileSchedulerILb0ELb1ELb1ELi192EEEEEEEEEvNT_6ParamsE,"",@"SHT_CUDA_INFO"
	.sectionflags	@""
	.align	4


	//----- nvinfo : EIATTR_CUDA_API_VERSION
	.align		4
        /*0000*/ 	.byte	0x04, 0x37
        /*0002*/ 	.short	(.L_249 - .L_248)
.L_248:
        /*0004*/ 	.word	0x00000082


	//----- nvinfo : EIATTR_KPARAM_INFO
	.align		4
.L_249:
        /*0008*/ 	.byte	0x04, 0x17
        /*000a*/ 	.short	(.L_251 - .L_250)
.L_250:
        /*000c*/ 	.word	0x00000000
        /*0010*/ 	.short	0x0000
        /*0012*/ 	.short	0x0070
        /*0014*/ 	.byte	0x00, 0xf0, 0x01, 0x28


	//----- nvinfo : EIATTR_SPARSE_MMA_MASK
	.align		4
.L_251:
        /*0018*/ 	.byte	0x03, 0x50
        /*001a*/ 	.short	0x0000


	//----- nvinfo : EIATTR_MAXREG_COUNT
	.align		4
        /*001c*/ 	.byte	0x03, 0x1b
        /*001e*/ 	.short	0x0080


	//----- nvinfo : EIATTR_NUM_BARRIERS
	.align		4
        /*0020*/ 	.byte	0x02, 0x4c
        /*0022*/ 	.byte	0x10
	.zero		1


	//----- nvinfo : EIATTR_EXTERNS
	.align		4
        /*0024*/ 	.byte	0x04, 0x0f
        /*0026*/ 	.short	(.L_253 - .L_252)


	//   ....[0]....
	.align		4
.L_252:
        /*0028*/ 	.word	index@(__assertfail)


	//----- nvinfo : EIATTR_ANNOTATIONS
	.align		4
.L_253:
        /*002c*/ 	.byte	0x04, 0x55
        /*002e*/ 	.short	(.L_255 - .L_254)


	//   ....[0]....
.L_254:
        /*0030*/ 	.word	0x00000001
        /*0034*/ 	.byte	0x90, 0x0a, 0x00, 0x00, 0x01, 0x00, 0x00, 0x00, 0x00, 0xf0, 0x00, 0x00, 0x01, 0x00, 0x00, 0x00
        /*0044*/ 	.byte	0xe0, 0x02, 0x01, 0x00


	//----- nvinfo : EIATTR_MERCURY_ISA_VERSION
	.align		4
.L_255:
        /*0048*/ 	.byte	0x03, 0x5f
        /*004a*/ 	.short	0x0101


	//----- nvinfo : EIATTR_INT_WARP_WIDE_INSTR_OFFSETS
	.align		4
        /*004c*/ 	.byte	0x04, 0x31
        /*004e*/ 	.short	(.L_257 - .L_256)


	//   ....[0]....
.L_256:
        /*0050*/ 	.word	0x00000120


	//   ....[1]....
        /*0054*/ 	.word	0x000001c0


	//   ....[2]....
        /*0058*/ 	.word	0x00000230


	//----- nvinfo : EIATTR_COOP_GROUP_MASK_REGIDS
	.align		4
.L_257:
        /*005c*/ 	.byte	0x04, 0x29
        /*005e*/ 	.short	(.L_259 - .L_258)


	//   ....[0]....
.L_258:
        /*0060*/ 	.word	0xffffffff


	//   ....[1]....
        /*0064*/ 	.word	0xffffffff


	//   ....[2]....
        /*0068*/ 	.word	0xffffffff


	//   ....[3]....
        /*006c*/ 	.word	0xffffffff


	//   ....[4]....
        /*0070*/ 	.word	0xffffffff


	//   ....[5]....
        /*0074*/ 	.word	0xffffffff


	//   ....[6]....
        /*0078*/ 	.word	0xffffffff


	//   ....[7]....
        /*007c*/ 	.word	0xffffffff


	//   ....[8]....
        /*0080*/ 	.word	0xffffffff


	//   ....[9]....
        /*0084*/ 	.word	0xffffffff


	//   ....[10]....
        /*0088*/ 	.word	0xffffffff


	//   ....[11]....
        /*008c*/ 	.word	0xffffffff


	//   ....[12]....
        /*0090*/ 	.word	0xffffffff


	//   ....[13]....
        /*0094*/ 	.word	0xffffffff


	//   ....[14]....
        /*0098*/ 	.word	0xffffffff


	//   ....[15]....
        /*009c*/ 	.word	0xffffffff


	//   ....[16]....
        /*00a0*/ 	.word	0xffffffff


	//   ....[17]....
        /*00a4*/ 	.word	0xffffffff


	//   ....[18]....
        /*00a8*/ 	.word	0xffffffff


	//   ....[19]....
        /*00ac*/ 	.word	0xffffffff


	//   ....[20]....
        /*00b0*/ 	.word	0xffffffff


	//   ....[21]....
        /*00b4*/ 	.word	0xffffffff


	//   ....[22]....
        /*00b8*/ 	.word	0xffffffff


	//   ....[23]....
        /*00bc*/ 	.word	0xffffffff


	//   ....[24]....
        /*00c0*/ 	.word	0xffffffff


	//   ....[25]....
        /*00c4*/ 	.word	0xffffffff


	//   ....[26]....
        /*00c8*/ 	.word	0xffffffff


	//   ....[27]....
        /*00cc*/ 	.word	0xffffffff


	//   ....[28]....
        /*00d0*/ 	.word	0xffffffff


	//   ....[29]....
        /*00d4*/ 	.word	0xffffffff


	//   ....[30]....
        /*00d8*/ 	.word	0xffffffff


	//   ....[31]....
        /*00dc*/ 	.word	0xffffffff


	//   ....[32]....
        /*00e0*/ 	.word	0xffffffff


	//   ....[33]....
        /*00e4*/ 	.word	0xffffffff


	//   ....[34]....
        /*00e8*/ 	.word	0xffffffff


	//   ....[35]....
        /*00ec*/ 	.word	0xffffffff


	//   ....[36]....
        /*00f0*/ 	.word	0xffffffff


	//   ....[37]....
        /*00f4*/ 	.word	0xffffffff


	//   ....[38]....
        /*00f8*/ 	.word	0xffffffff


	//   ....[39]....
        /*00fc*/ 	.word	0xffffffff


	//   ....[40]....
        /*0100*/ 	.word	0xffffffff


	//   ....[41]....
        /*0104*/ 	.word	0xffffffff


	//   ....[42]....
        /*0108*/ 	.word	0xffffffff


	//   ....[43]....
        /*010c*/ 	.word	0xffffffff


	//   ....[44]....
        /*0110*/ 	.word	0xffffffff


	//   ....[45]....
        /*0114*/ 	.word	0xffffffff


	//   ....[46]....
        /*0118*/ 	.word	0xffffffff


	//   ....[47]....
        /*011c*/ 	.word	0xffffffff


	//   ....[48]....
        /*0120*/ 	.word	0xffffffff


	//   ....[49]....
        /*0124*/ 	.word	0xffffffff


	//   ....[50]....
        /*0128*/ 	.word	0xffffffff


	//   ....[51]....
        /*012c*/ 	.word	0xffffffff


	//   ....[52]....
        /*0130*/ 	.word	0xffffffff


	//   ....[53]....
        /*0134*/ 	.word	0xffffffff


	//   ....[54]....
        /*0138*/ 	.word	0x0500000f


	//   ....[55]....
        /*013c*/ 	.word	0x0500000f


	//   ....[56]....
        /*0140*/ 	.word	0x0500000f


	//   ....[57]....
        /*0144*/ 	.word	0x0500000f


	//   ....[58]....
        /*0148*/ 	.word	0x0500000f


	//   ....[59]....
        /*014c*/ 	.word	0x0500000f


	//   ....[60]....
        /*0150*/ 	.word	0x0500000f


	//   ....[61]....
        /*0154*/ 	.word	0x0500000f


	//   ....[62]....
        /*0158*/ 	.word	0x0500000f


	//   ....[63]....
        /*015c*/ 	.word	0x0500000f


	//   ....[64]....
        /*0160*/ 	.word	0x0500000f


	//   ....[65]....
        /*0164*/ 	.word	0x0500000f


	//   ....[66]....
        /*0168*/ 	.word	0x0500000f


	//   ....[67]....
        /*016c*/ 	.word	0x0500000f


	//----- nvinfo : EIATTR_COOP_GROUP_INSTR_OFFSETS
	.align		4
.L_259:
        /*0170*/ 	.byte	0x04, 0x28
        /*0172*/ 	.short	(.L_261 - .L_260)


	//   ....[0]....
.L_260:
        /*0174*/ 	.word	0x00000060


	//   ....[1]....
        /*0178*/ 	.word	0x00000130


	//   ....[2]....
        /*017c*/ 	.word	0x000001e0


	//   ....[3]....
        /*0180*/ 	.word	0x000003a0


	//   ....[4]....
        /*0184*/ 	.word	0x00000500


	//   ....[5]....
        /*0188*/ 	.word	0x00000620


	//   ....[6]....
        /*018c*/ 	.word	0x00000780


	//   ....[7]....
        /*0190*/ 	.word	0x00001110


	//   ....[8]....
        /*0194*/ 	.word	0x00002e20


	//   ....[9]....
        /*0198*/ 	.word	0x00003af0


	//   ....[10]....
        /*019c*/ 	.word	0x00003b50


	//   ....[11]....
        /*01a0*/ 	.word	0x00003c00


	//   ....[12]....
        /*01a4*/ 	.word	0x000046c0


	//   ....[13]....
        /*01a8*/ 	.word	0x00004720


	//   ....[14]....
        /*01ac*/ 	.word	0x00005850


	//   ....[15]....
        /*01b0*/ 	.word	0x000073e0


	//   ....[16]....
        /*01b4*/ 	.word	0x00007580


	//   ....[17]....
        /*01b8*/ 	.word	0x00008210


	//   ....[18]....
        /*01bc*/ 	.word	0x000082e0


	//   ....[19]....
        /*01c0*/ 	.word	0x00008fb0


	//   ....[20]....
        /*01c4*/ 	.word	0x000090a0


	//   ....[21]....
        /*01c8*/ 	.word	0x0000a300


	//   ....[22]....
        /*01cc*/ 	.word	0x0000c9b0


	//   ....[23]....
        /*01d0*/ 	.word	0x0000ca90


	//   ....[24]....
        /*01d4*/ 	.word	0x0000d290


	//   ....[25]....
        /*01d8*/ 	.word	0x0000d320


	//   ....[26]....
        /*01dc*/ 	.word	0x0000e5f0


	//   ....[27]....
        /*01e0*/ 	.word	0x0000e710


	//   ....[28]....
        /*01e4*/ 	.word	0x0000e740


	//   ....[29]....
        /*01e8*/ 	.word	0x0000e860


	//   ....[30]....
        /*01ec*/ 	.word	0x0000e870


	//   ....[31]....
        /*01f0*/ 	.word	0x0000f770


	//   ....[32]....
        /*01f4*/ 	.word	0x0000f780


	//   ....[33]....
        /*01f8*/ 	.word	0x0000f790


	//   ....[34]....
        /*01fc*/ 	.word	0x0000f7a0


	//   ....[35]....
        /*0200*/ 	.word	0x0000f850


	//   ....[36]....
        /*0204*/ 	.word	0x0000f860


	//   ....[37]....
        /*0208*/ 	.word	0x0000fd50


	//   ....[38]....
        /*020c*/ 	.word	0x0000fd60


	//   ....[39]....
        /*0210*/ 	.word	0x00010620


	//   ....[40]....
        /*0214*/ 	.word	0x00011100


	//   ....[41]....
        /*0218*/ 	.word	0x00011c30


	//   ....[42]....
        /*021c*/ 	.word	0x00011c70


	//   ....[43]....
        /*0220*/ 	.word	0x00011c90


	//   ....[44]....
        /*0224*/ 	.word	0x00011ca0


	//   ....[45]....
        /*0228*/ 	.word	0x00011cc0


	//   ....[46]....
        /*022c*/ 	.word	0x00011d70


	//   ....[47]....
        /*0230*/ 	.word	0x00011da0


	//   ....[48]....
        /*0234*/ 	.word	0x00011e10


	//   ....[49]....
        /*0238*/ 	.word	0x00011e40


	//   ....[50]....
        /*023c*/ 	.word	0x00011e60


	//   ....[51]....
        /*0240*/ 	.word	0x00011ec0


	//   ....[52]....
        /*0244*/ 	.word	0x00011ed0


	//   ....[53]....
        /*0248*/ 	.word	0x00014480


	//   ....[54]....
        /*024c*/ 	.word	0x000149d0


	//   ....[55]....
        /*0250*/ 	.word	0x00014b60


	//   ....[56]....
        /*0254*/ 	.word	0x00014bb0


	//   ....[57]....
        /*0258*/ 	.word	0x00014ce0


	//   ....[58]....
        /*025c*/ 	.word	0x00014d50


	//   ....[59]....
        /*0260*/ 	.word	0x00014e40


	//   ....[60]....
        /*0264*/ 	.word	0x00014ea0


	//   ....[61]....
        /*0268*/ 	.word	0x00014f90


	//   ....[62]....
        /*026c*/ 	.word	0x00015010


	//   ....[63]....
        /*0270*/ 	.word	0x00015120


	//   ....[64]....
        /*0274*/ 	.word	0x00015170


	//   ....[65]....
        /*0278*/ 	.word	0x00015290


	//   ....[66]....
        /*027c*/ 	.word	0x000152e0


	//   ....[67]....
        /*0280*/ 	.word	0x000156e0


	//----- nvinfo : EIATTR_REG_RECONFIG
	.align		4
.L_261:
        /*0284*/ 	.byte	0x01, 0x54
	.zero		2


	//----- nvinfo : EIATTR_SYSCALL_OFFSETS
	.align		4
        /*0288*/ 	.byte	0x04, 0x46
        /*028a*/ 	.short	(.L_263 - .L_262)


	//   ....[0]....
.L_262:
        /*028c*/ 	.word	0x00001330


	//   ....[1]....
        /*0290*/ 	.word	0x00010db0


	//   ....[2]....
        /*0294*/ 	.word	0x00010ef0


	//   ....[3]....
        /*0298*/ 	.word	0x00010fe0


	//   ....[4]....
        /*029c*/ 	.word	0x00011750


	//----- nvinfo : EIATTR_MBARRIER_INSTR_OFFSETS
	.align		4
.L_263:
        /*02a0*/ 	.byte	0x04, 0x39
        /*02a2*/ 	.short	(.L_265 - .L_264)


	//   ....[0]....
.L_264:
        /*02a4*/ 	.word	0x00000250
        /*02a8*/ 	.word	0x000000ff
        /*02ac*/ 	.word	0x00031c00
        /*02b0*/ 	.short	0x0100
        /*02b2*/ 	.byte	0x08
	.zero		1


	//   ....[1]....
        /*02b4*/ 	.word	0x00000260
        /*02b8*/ 	.word	0x000000ff
        /*02bc*/ 	.word	0x00031c20
        /*02c0*/ 	.short	0x0100
        /*02c2*/ 	.byte	0x08
	.zero		1


	//   ....[2]....
        /*02c4*/ 	.word	0x00000350
        /*02c8*/ 	.word	0x000000ff
        /*02cc*/ 	.word	0x00031c30
        /*02d0*/ 	.short	0x0100
        /*02d2*/ 	.byte	0x08
	.zero		1


	//   ....[3]....
        /*02d4*/ 	.word	0x00000360
        /*02d8*/ 	.word	0x000000ff
        /*02dc*/ 	.word	0x00031c40
        /*02e0*/ 	.short	0x0100
        /*02e2*/ 	.byte	0x08
	.zero		1


	//   ....[4]....
        /*02e4*/ 	.word	0x00000370
        /*02e8*/ 	.word	0x000000ff
        /*02ec*/ 	.word	0x00031c38
        /*02f0*/ 	.short	0x0100
        /*02f2*/ 	.byte	0x08
	.zero		1


	//   ....[5]....
        /*02f4*/ 	.word	0x00000380
        /*02f8*/ 	.word	0x000000ff
        /*02fc*/ 	.word	0x00031c48
        /*0300*/ 	.short	0x0100
        /*0302*/ 	.byte	0x08
	.zero		1


	//   ....[6]....
        /*0304*/ 	.word	0x000004b0
        /*0308*/ 	.word	0x000000ff
        /*030c*/ 	.word	0x00031c50
        /*0310*/ 	.short	0x0100
        /*0312*/ 	.byte	0x08
	.zero		1


	//   ....[7]....
        /*0314*/ 	.word	0x000004c0
        /*0318*/ 	.word	0x000000ff
        /*031c*/ 	.word	0x00031c60
        /*0320*/ 	.short	0x0100
        /*0322*/ 	.byte	0x08
	.zero		1


	//   ....[8]....
        /*0324*/ 	.word	0x000004d0
        /*0328*/ 	.word	0x000000ff
        /*032c*/ 	.word	0x00031c58
        /*0330*/ 	.short	0x0100
        /*0332*/ 	.byte	0x08
	.zero		1


	//   ....[9]....
        /*0334*/ 	.word	0x000004e0
        /*0338*/ 	.word	0x000000ff
        /*033c*/ 	.word	0x00031c68
        /*0340*/ 	.short	0x0100
        /*0342*/ 	.byte	0x08
	.zero		1


	//   ....[10]....
        /*0344*/ 	.word	0x000005d0
        /*0348*/ 	.word	0x000000ff
        /*034c*/ 	.word	0x00031c70
        /*0350*/ 	.short	0x0100
        /*0352*/ 	.byte	0x06
	.zero		1


	//   ....[11]....
        /*0354*/ 	.word	0x000005e0
        /*0358*/ 	.word	0x000000ff
        /*035c*/ 	.word	0x00031c80
        /*0360*/ 	.short	0x0100
        /*0362*/ 	.byte	0x06
	.zero		1


	//   ....[12]....
        /*0364*/ 	.word	0x000005f0
        /*0368*/ 	.word	0x000000ff
        /*036c*/ 	.word	0x00031c78
        /*0370*/ 	.short	0x0100
        /*0372*/ 	.byte	0x06
	.zero		1


	//   ....[13]....
        /*0374*/ 	.word	0x00000600
        /*0378*/ 	.word	0x000000ff
        /*037c*/ 	.word	0x00031c88
        /*0380*/ 	.short	0x0100
        /*0382*/ 	.byte	0x06
	.zero		1


	//   ....[14]....
        /*0384*/ 	.word	0x00000730
        /*0388*/ 	.word	0x000000ff
        /*038c*/ 	.word	0x00031c90
        /*0390*/ 	.short	0x0100
        /*0392*/ 	.byte	0x08
	.zero		1


	//   ....[15]....
        /*0394*/ 	.word	0x00000740
        /*0398*/ 	.word	0x000000ff
        /*039c*/ 	.word	0x00031ca0
        /*03a0*/ 	.short	0x0100
        /*03a2*/ 	.byte	0x08
	.zero		1


	//   ....[16]....
        /*03a4*/ 	.word	0x00000750
        /*03a8*/ 	.word	0x000000ff
        /*03ac*/ 	.word	0x00031c98
        /*03b0*/ 	.short	0x0100
        /*03b2*/ 	.byte	0x08
	.zero		1


	//   ....[17]....
        /*03b4*/ 	.word	0x00000760
        /*03b8*/ 	.word	0x000000ff
        /*03bc*/ 	.word	0x00031ca8
        /*03c0*/ 	.short	0x0100
        /*03c2*/ 	.byte	0x08
	.zero		1


	//   ....[18]....
        /*03c4*/ 	.word	0x00000890
        /*03c8*/ 	.word	0x000000ff
        /*03cc*/ 	.word	0x00031cb0
        /*03d0*/ 	.short	0x0100
        /*03d2*/ 	.byte	0x08
	.zero		1


	//   ....[19]....
        /*03d4*/ 	.word	0x000008a0
        /*03d8*/ 	.word	0x000000ff
        /*03dc*/ 	.word	0x00031cc0
        /*03e0*/ 	.short	0x0100
        /*03e2*/ 	.byte	0x08
	.zero		1


	//   ....[20]....
        /*03e4*/ 	.word	0x000008b0
        /*03e8*/ 	.word	0x000000ff
        /*03ec*/ 	.word	0x00031cb8
        /*03f0*/ 	.short	0x0100
        /*03f2*/ 	.byte	0x08
	.zero		1


	//   ....[21]....
        /*03f4*/ 	.word	0x000008c0
        /*03f8*/ 	.word	0x000000ff
        /*03fc*/ 	.word	0x00031cc8
        /*0400*/ 	.short	0x0100
        /*0402*/ 	.byte	0x08
	.zero		1


	//   ....[22]....
        /*0404*/ 	.word	0x00001360
        /*0408*/ 	.word	0x000000ff
        /*040c*/ 	.word	0x00031c00
        /*0410*/ 	.short	0x010a
        /*0412*/ 	.byte	0x3c
	.zero		1


	//   ....[23]....
        /*0414*/ 	.word	0x000013b0
        /*0418*/ 	.word	0x000000ff
        /*041c*/ 	.word	0x00031c30
        /*0420*/ 	.short	0x010a
        /*0422*/ 	.byte	0x3c
	.zero		1


	//   ....[24]....
        /*0424*/ 	.word	0x00001420
        /*0428*/ 	.word	0x000000ff
        /*042c*/ 	.word	0x00031c30
        /*0430*/ 	.short	0x010a
        /*0432*/ 	.byte	0x3c
	.zero		1


	//   ....[25]....
        /*0434*/ 	.word	0x00004b00
        /*0438*/ 	.word	0x00000000
        /*043c*/ 	.word	0x00000000
        /*0440*/ 	.short	0x0101
        /*0442*/ 	.byte	0x3f
	.zero		1


	//   ....[26]....
        /*0444*/ 	.word	0x000059b0
        /*0448*/ 	.word	0x000000ff
        /*044c*/ 	.word	0x00031c30
        /*0450*/ 	.short	0x010a
        /*0452*/ 	.byte	0x07
	.zero		1


	//   ....[27]....
        /*0454*/ 	.word	0x000059f0
        /*0458*/ 	.word	0x000000ff
        /*045c*/ 	.word	0x00031c30
        /*0460*/ 	.short	0x010a
        /*0462*/ 	.byte	0x07
	.zero		1


	//   ....[28]....
        /*0464*/ 	.word	0x00007070
        /*0468*/ 	.word	0x000000ff
        /*046c*/ 	.word	0x00031c50
        /*0470*/ 	.short	0x010a
        /*0472*/ 	.byte	0x07
	.zero		1


	//   ....[29]....
        /*0474*/ 	.word	0x000070b0
        /*0478*/ 	.word	0x000000ff
        /*047c*/ 	.word	0x00031c50
        /*0480*/ 	.short	0x010a
        /*0482*/ 	.byte	0x07
	.zero		1


	//   ....[30]....
        /*0484*/ 	.word	0x00009600
        /*0488*/ 	.word	0x0000004f
        /*048c*/ 	.word	0x00000000
        /*0490*/ 	.short	0x0101
        /*0492*/ 	.byte	0x3f
	.zero		1


	//   ....[31]....
        /*0494*/ 	.word	0x00009690
        /*0498*/ 	.word	0x00000069
        /*049c*/ 	.word	0x00000000
        /*04a0*/ 	.short	0x0101
        /*04a2*/ 	.byte	0x3f
	.zero		1


	//   ....[32]....
        /*04a4*/ 	.word	0x0000a6d0
        /*04a8*/ 	.word	0x000000ff
        /*04ac*/ 	.word	0x00031c30
        /*04b0*/ 	.short	0x010a
        /*04b2*/ 	.byte	0x06
	.zero		1


	//   ....[33]....
        /*04b4*/ 	.word	0x0000a710
        /*04b8*/ 	.word	0x000000ff
        /*04bc*/ 	.word	0x00031c30
        /*04c0*/ 	.short	0x010a
        /*04c2*/ 	.byte	0x06
	.zero		1


	//   ....[34]....
        /*04c4*/ 	.word	0x0000bde0
        /*04c8*/ 	.word	0x000000ff
        /*04cc*/ 	.word	0x00031c50
        /*04d0*/ 	.short	0x010a
        /*04d2*/ 	.byte	0x06
	.zero		1


	//   ....[35]....
        /*04d4*/ 	.word	0x0000be20
        /*04d8*/ 	.word	0x000000ff
        /*04dc*/ 	.word	0x00031c50
        /*04e0*/ 	.short	0x010a
        /*04e2*/ 	.byte	0x06
	.zero		1


	//   ....[36]....
        /*04e4*/ 	.word	0x0000d8f0
        /*04e8*/ 	.word	0x00000077
        /*04ec*/ 	.word	0x00000000
        /*04f0*/ 	.short	0x0101
        /*04f2*/ 	.byte	0x3f
	.zero		1


	//   ....[37]....
        /*04f4*/ 	.word	0x0000d9b0
        /*04f8*/ 	.word	0x00000077
        /*04fc*/ 	.word	0x00000000
        /*0500*/ 	.short	0x0101
        /*0502*/ 	.byte	0x3f
	.zero		1


	//   ....[38]....
        /*0504*/ 	.word	0x0000e660
        /*0508*/ 	.word	0x000000ff
        /*050c*/ 	.word	0x00031c50
        /*0510*/ 	.short	0x010a
        /*0512*/ 	.byte	0x0a
	.zero		1


	//   ....[39]....
        /*0514*/ 	.word	0x0000e6a0
        /*0518*/ 	.word	0x000000ff
        /*051c*/ 	.word	0x00031c50
        /*0520*/ 	.short	0x010a
        /*0522*/ 	.byte	0x0a
	.zero		1


	//   ....[40]....
        /*0524*/ 	.word	0x0000ece0
        /*0528*/ 	.word	0x00000009
        /*052c*/ 	.word	0x00000000
        /*0530*/ 	.short	0x0101
        /*0532*/ 	.byte	0x3f
	.zero		1


	//   ....[41]....
        /*0534*/ 	.word	0x0000f870
        /*0538*/ 	.word	0x000000ff
        /*053c*/ 	.word	0x00000000
        /*0540*/ 	.short	0x0101
        /*0542*/ 	.byte	0x04
	.zero		1


	//   ....[42]....
        /*0544*/ 	.word	0x00011300
        /*0548*/ 	.word	0x000000ff
        /*054c*/ 	.word	0x00031c40
        /*0550*/ 	.short	0x010a
        /*0552*/ 	.byte	0x26
	.zero		1


	//   ....[43]....
        /*0554*/ 	.word	0x000120d0
        /*0558*/ 	.word	0x000000ff
        /*055c*/ 	.word	0x00031c00
        /*0560*/ 	.short	0x0107
        /*0562*/ 	.byte	0x26
	.zero		1


	//   ....[44]....
        /*0564*/ 	.word	0x00012120
        /*0568*/ 	.word	0x000000ff
        /*056c*/ 	.word	0x00031c00
        /*0570*/ 	.short	0x0101
        /*0572*/ 	.byte	0x26
	.zero		1


	//   ....[45]....
        /*0574*/ 	.word	0x00012150
        /*0578*/ 	.word	0x000000ff
        /*057c*/ 	.word	0x00031c20
        /*0580*/ 	.short	0x010a
        /*0582*/ 	.byte	0x26
	.zero		1


	//   ....[46]....
        /*0584*/ 	.word	0x000124a0
        /*0588*/ 	.word	0x000000ff
        /*058c*/ 	.word	0x00031c48
        /*0590*/ 	.short	0x010a
        /*0592*/ 	.byte	0x26
	.zero		1


	//   ....[47]....
        /*0594*/ 	.word	0x00012870
        /*0598*/ 	.word	0x000000ff
        /*059c*/ 	.word	0x00031c60
        /*05a0*/ 	.short	0x010a
        /*05a2*/ 	.byte	0x26
	.zero		1


	//   ....[48]....
        /*05a4*/ 	.word	0x00012e00
        /*05a8*/ 	.word	0x000000ff
        /*05ac*/ 	.word	0x00031c40
        /*05b0*/ 	.short	0x010a
        /*05b2*/ 	.byte	0x26
	.zero		1


	//   ....[49]....
        /*05b4*/ 	.word	0x000131e0
        /*05b8*/ 	.word	0x000000ff
        /*05bc*/ 	.word	0x00031c68
        /*05c0*/ 	.short	0x010a
        /*05c2*/ 	.byte	0x26
	.zero		1


	//   ....[50]....
        /*05c4*/ 	.word	0x000137b0
        /*05c8*/ 	.word	0x000000ff
        /*05cc*/ 	.word	0x00031c48
        /*05d0*/ 	.short	0x010a
        /*05d2*/ 	.byte	0x26
	.zero		1


	//   ....[51]....
        /*05d4*/ 	.word	0x00013b70
        /*05d8*/ 	.word	0x000000ff
        /*05dc*/ 	.word	0x00031c60
        /*05e0*/ 	.short	0x010a
        /*05e2*/ 	.byte	0x26
	.zero		1


	//   ....[52]....
        /*05e4*/ 	.word	0x00013fb0
        /*05e8*/ 	.word	0x00000003
        /*05ec*/ 	.word	0x00031c60
        /*05f0*/ 	.short	0x010a
        /*05f2*/ 	.byte	0x3f
	.zero		1


	//   ....[53]....
        /*05f4*/ 	.word	0x00014410
        /*05f8*/ 	.word	0x00000007
        /*05fc*/ 	.word	0x00031c20
        /*0600*/ 	.short	0x010a
        /*0602*/ 	.byte	0x3f
	.zero		1


	//   ....[54]....
        /*0604*/ 	.word	0x00014580
        /*0608*/ 	.word	0x00000005
        /*060c*/ 	.word	0x00000000
        /*0610*/ 	.short	0x010a
        /*0612*/ 	.byte	0x3f
	.zero		1


	//   ....[55]....
        /*0614*/ 	.word	0x000145f0
        /*0618*/ 	.word	0x00000003
        /*061c*/ 	.word	0x00000000
        /*0620*/ 	.short	0x010a
        /*0622*/ 	.byte	0x3f
	.zero		1


	//   ....[56]....
        /*0624*/ 	.word	0x00014650
        /*0628*/ 	.word	0x00000005
        /*062c*/ 	.word	0x00000000
        /*0630*/ 	.short	0x010a
        /*0632*/ 	.byte	0x3f
	.zero		1


	//   ....[57]....
        /*0634*/ 	.word	0x00014680
        /*0638*/ 	.word	0x00000003
        /*063c*/ 	.word	0x00000000
        /*0640*/ 	.short	0x010a
        /*0642*/ 	.byte	0x3f
	.zero		1


	//   ....[58]....
        /*0644*/ 	.word	0x000146f0
        /*0648*/ 	.word	0x00000003
        /*064c*/ 	.word	0x00031c00
        /*0650*/ 	.short	0x010a
        /*0652*/ 	.byte	0x3f
	.zero		1


	//   ....[59]....
        /*0654*/ 	.word	0x00014750
        /*0658*/ 	.word	0x00000005
        /*065c*/ 	.word	0x00031c30
        /*0660*/ 	.short	0x010a
        /*0662*/ 	.byte	0x3f
	.zero		1


	//   ....[60]....
        /*0664*/ 	.word	0x000147b0
        /*0668*/ 	.word	0x0000000f
        /*066c*/ 	.word	0x00031c30
        /*0670*/ 	.short	0x010a
        /*0672*/ 	.byte	0x3f
	.zero		1


	//   ....[61]....
        /*0674*/ 	.word	0x00014810
        /*0678*/ 	.word	0x0000000e
        /*067c*/ 	.word	0x00031c50
        /*0680*/ 	.short	0x010a
        /*0682*/ 	.byte	0x3f
	.zero		1


	//   ....[62]....
        /*0684*/ 	.word	0x00014870
        /*0688*/ 	.word	0x0000000c
        /*068c*/ 	.word	0x00031c30
        /*0690*/ 	.short	0x010a
        /*0692*/ 	.byte	0x3f
	.zero		1


	//   ....[63]....
        /*0694*/ 	.word	0x000148d0
        /*0698*/ 	.word	0x0000000b
        /*069c*/ 	.word	0x00031c50
        /*06a0*/ 	.short	0x010a
        /*06a2*/ 	.byte	0x3f
	.zero		1


	//   ....[64]....
        /*06a4*/ 	.word	0x00014930
        /*06a8*/ 	.word	0x00000003
        /*06ac*/ 	.word	0x00031c50
        /*06b0*/ 	.short	0x010a
        /*06b2*/ 	.byte	0x3f
	.zero		1


	//   ....[65]....
        /*06b4*/ 	.word	0x00014a90
        /*06b8*/ 	.word	0x00000003
        /*06bc*/ 	.word	0x00031c40
        /*06c0*/ 	.short	0x010a
        /*06c2*/ 	.byte	0x3f
	.zero		1


	//   ....[66]....
        /*06c4*/ 	.word	0x00015320
        /*06c8*/ 	.word	0x00000003
        /*06cc*/ 	.word	0x00031c20
        /*06d0*/ 	.short	0x010a
        /*06d2*/ 	.byte	0x3f
	.zero		1


	//   ....[67]....
        /*06d4*/ 	.word	0x00015380
        /*06d8*/ 	.word	0x00000003
        /*06dc*/ 	.word	0x00031c48
        /*06e0*/ 	.short	0x010a
        /*06e2*/ 	.byte	0x3f
	.zero		1


	//   ....[68]....
        /*06e4*/ 	.word	0x000153e0
        /*06e8*/ 	.word	0x00000003
        /*06ec*/ 	.word	0x00031c60
        /*06f0*/ 	.short	0x010a
        /*06f2*/ 	.byte	0x3f
	.zero		1


	//   ....[69]....
        /*06f4*/ 	.word	0x00015440
        /*06f8*/ 	.word	0x00000003
        /*06fc*/ 	.word	0x00031c40
        /*0700*/ 	.short	0x010a
        /*0702*/ 	.byte	0x3f
	.zero		1


	//   ....[70]....
        /*0704*/ 	.word	0x000154a0
        /*0708*/ 	.word	0x00000003
        /*070c*/ 	.word	0x00031c68
        /*0710*/ 	.short	0x010a
        /*0712*/ 	.byte	0x3f
	.zero		1


	//   ....[71]....
        /*0714*/ 	.word	0x00015500
        /*0718*/ 	.word	0x00000002
        /*071c*/ 	.word	0x00031c48
        /*0720*/ 	.short	0x010a
        /*0722*/ 	.byte	0x3f
	.zero		1


	//   ....[72]....
        /*0724*/ 	.word	0x00015560
        /*0728*/ 	.word	0x00000002
        /*072c*/ 	.word	0x00031c60
        /*0730*/ 	.short	0x010a
        /*0732*/ 	.byte	0x3f
	.zero		1


	//   ....[73]....
        /*0734*/ 	.word	0x000155b0
        /*0738*/ 	.word	0x00000003
        /*073c*/ 	.word	0x00031c60
        /*0740*/ 	.short	0x010a
        /*0742*/ 	.byte	0x3f
	.zero		1


	//   ....[74]....
        /*0744*/ 	.word	0x00015600
        /*0748*/ 	.word	0x00000007
        /*074c*/ 	.word	0x00031c20
        /*0750*/ 	.short	0x010a
        /*0752*/ 	.byte	0x3f
	.zero		1


	//   ....[75]....
        /*0754*/ 	.word	0x000157a0
        /*0758*/ 	.word	0x00000005
        /*075c*/ 	.word	0x00000000
        /*0760*/ 	.short	0x010a
        /*0762*/ 	.byte	0x3f
	.zero		1


	//   ....[76]....
        /*0764*/ 	.word	0x000157f0
        /*0768*/ 	.word	0x00000003
        /*076c*/ 	.word	0x00000000
        /*0770*/ 	.short	0x010a
        /*0772*/ 	.byte	0x3f
	.zero		1


	//   ....[77]....
        /*0774*/ 	.word	0x00015840
        /*0778*/ 	.word	0x00000005
        /*077c*/ 	.word	0x00000000
        /*0780*/ 	.short	0x010a
        /*0782*/ 	.byte	0x3f
	.zero		1


	//----- nvinfo : EIATTR_NUM_MBARRIERS
	.align		4
.L_265:
        /*0784*/ 	.byte	0x03, 0x38
        /*0786*/ 	.short	0x0016


	//----- nvinfo : EIATTR_EXIT_INSTR_OFFSETS
	.align		4
        /*0788*/ 	.byte	0x04, 0x1c
        /*078a*/ 	.short	(.L_267 - .L_266)


	//   ....[0]....
.L_266:
        /*078c*/ 	.word	0x000146d0


	//----- nvinfo : EIATTR_MAX_THREADS
	.align		4
.L_267:
        /*0790*/ 	.byte	0x04, 0x05
        /*0792*/ 	.short	(.L_269 - .L_268)
.L_268:
        /*0794*/ 	.word	0x00000200
        /*0798*/ 	.word	0x00000001
        /*079c*/ 	.word	0x00000001


	//----- nvinfo : EIATTR_CRS_STACK_SIZE
	.align		4
.L_269:
        /*07a0*/ 	.byte	0x04, 0x1e
        /*07a2*/ 	.short	(.L_271 - .L_270)
.L_270:
        /*07a4*/ 	.word	0x00000000


	//----- nvinfo : EIATTR_CBANK_PARAM_SIZE
	.align		4
.L_271:
        /*07a8*/ 	.byte	0x03, 0x19
        /*07aa*/ 	.short	0x0a70


	//----- nvinfo : EIATTR_PARAM_CBANK
	.align		4
        /*07ac*/ 	.byte	0x04, 0x0a
        /*07ae*/ 	.short	(.L_273 - .L_272)
	.align		4
.L_272:
        /*07b0*/ 	.word	index@(.nv.constant0._ZN7cutlass13device_kernelIN5flash11enable_sm90INS1_16FlashAttnFwdSm90INS1_25CollectiveMainloopFwdSm90ILi2EN4cute5tupleIJNS5_1CILi1EEES8_S8_EEENS6_IJNS7_ILi192EEENS7_ILi144EEENS7_ILi96EEEEEELi96ENS_6half_tEfNS_4arch4Sm90ELb1ELb0ELb1ELb0ELb0ELb0ELb0ELb0ELb1ELb1ELb1ELb0EEENS1_21CollectiveEpilogueFwdINS6_IJSA_SC_SB_EEES9_SE_SG_Li384ELb0ELb1ELb1ELb0EEENS1_19SingleTileSchedulerILb0ELb1ELb1ELi192EEEEEEEEEvNT_6ParamsE)
        /*07b4*/ 	.short	0x0210
        /*07b6*/ 	.short	0x0a70


	//----- nvinfo : EIATTR_SW_WAR
	.align		4
.L_273:
        /*07b8*/ 	.byte	0x04, 0x36
        /*07ba*/ 	.short	(.L_275 - .L_274)
.L_274:
        /*07bc*/ 	.word	0x00000008
.L_275:


//--------------------- .nv.info._ZN7cutlass13device_kernelIN5flash11enable_sm90INS1_16FlashAttnFwdSm90INS1_25CollectiveMainloopFwdSm90ILi2EN4cute5tupleIJNS5_1CILi1EEES8_S8_EEENS6_IJNS7_ILi192EEENS7_ILi144EEENS7_ILi96EEEEEELi96ENS_6half_tEfNS_4arch4Sm90ELb1ELb0ELb1ELb1ELb0ELb0ELb0ELb0ELb1ELb1ELb1ELb0EEENS1_21CollectiveEpilogueFwdINS6_IJSA_SC_SB_EEES9_SE_SG_Li384ELb1ELb1ELb1ELb0EEENS1_36VarlenDynamicPersistentTileSchedulerILi192ELi144ELi384ELi128ELb1ELb1ELb1ELb1ELb1ELb1EEEEEEEEEvNT_6ParamsE --------------------------
	.section	.nv.info._ZN7cutlass13device_kernelIN5flash11enable_sm90INS1_16FlashAttnFwdSm90INS1_25CollectiveMainloopFwdSm90ILi2EN4cute5tupleIJNS5_1CILi1EEES8_S8_EEENS6_IJNS7_ILi192EEENS7_ILi144EEENS7_ILi96EEEEEELi96ENS_6half_tEfNS_4arch4Sm90ELb1ELb0ELb1ELb1ELb0ELb0ELb0ELb0ELb1ELb1ELb1ELb0EEENS1_21CollectiveEpilogueFwdINS6_IJSA_SC_SB_EEES9_SE_SG_Li384ELb1ELb1ELb1ELb0EEENS1_36VarlenDynamicPersistentTileSchedulerILi192ELi144ELi384ELi128ELb1ELb1ELb1ELb1ELb1ELb1EEEEEEEEEvNT_6ParamsE,"",@"SHT_CUDA_INFO"
	.sectionflags	@""
	.align	4


	//----- nvinfo : EIATTR_CUDA_API_VERSION
	.align		4
        /*0000*/ 	.byte	0x04, 0x37
        /*0002*/ 	.short	(.L_277 - .L_276)
.L_276:
        /*0004*/ 	.word	0x00000082


	//----- nvinfo : EIATTR_KPARAM_INFO
	.align		4
.L_277:
        /*0008*/ 	.byte	0x04, 0x17
        /*000a*/ 	.short	(.L_279 - .L_278)
.L_278:
        /*000c*/ 	.word	0x00000000
        /*0010*/ 	.short	0x0000
        /*0012*/ 	.short	0x0070
        /*0014*/ 	.byte	0x00, 0xf0, 0x01, 0x2a


	//----- nvinfo : EIATTR_SPARSE_MMA_MASK
	.align		4
.L_279:
        /*0018*/ 	.byte	0x03, 0x50
        /*001a*/ 	.short	0x0000


	//----- nvinfo : EIATTR_MAXREG_COUNT
	.align		4
        /*001c*/ 	.byte	0x03, 0x1b
        /*001e*/ 	.short	0x0080


	//----- nvinfo : EIATTR_NUM_BARRIERS
	.align		4
        /*0020*/ 	.byte	0x02, 0x4c
        /*0022*/ 	.byte	0x10
	.zero		1


	//----- nvinfo : EIATTR_EXTERNS
	.align		4
        /*0024*/ 	.byte	0x04, 0x0f
        /*0026*/ 	.short	(.L_281 - .L_280)


	//   ....[0]....
	.align		4
.L_280:
        /*0028*/ 	.word	index@(__assertfail)


	//----- nvinfo : EIATTR_ANNOTATIONS
	.align		4
.L_281:
        /*002c*/ 	.byte	0x04, 0x55
        /*002e*/ 	.short	(.L_283 - .L_282)


	//   ....[0]....
.L_282:
        /* <DEDUP_REMOVED lines=33> */


	//----- nvinfo : EIATTR_MERCURY_ISA_VERSION
	.align		4
.L_283:
        /*0228*/ 	.byte	0x03, 0x5f
        /*022a*/ 	.short	0x0101


	//----- nvinfo : EIATTR_UNUSED_LOAD_BYTE_OFFSET
	.align		4
        /*022c*/ 	.byte	0x04, 0x44
        /*022e*/ 	.short	(.L_285 - .L_284)


	//   ....[0]....
.L_284:
        /*0230*/ 	.word	0x00000a60
        /*0234*/ 	.word	0x0000fff0


	//   ....[1]....
        /*0238*/ 	.word	0x0000fad0
        /*023c*/ 	.word	0x0000fff0


	//----- nvinfo : EIATTR_INT_WARP_WIDE_INSTR_OFFSETS
	.align		4
.L_285:
        /*0240*/ 	.byte	0x04, 0x31
        /*0242*/ 	.short	(.L_287 - .L_286)


	//   ....[0]....
.L_286:
        /*0244*/ 	.word	0x00000130


	//   ....[1]....
        /*0248*/ 	.word	0x00000170


	//   ....[2]....
        /*024c*/ 	.word	0x000001e0


	//   ....[3]....
        /*0250*/ 	.word	0x00014290


	//   ....[4]....
        /*0254*/ 	.word	0x00014330


	//   ....[5]....
        /*0258*/ 	.word	0x00017e60


	//   ....[6]....
        /*025c*/ 	.word	0x00017f00


	//----- nvinfo : EIATTR_COOP_GROUP_MASK_REGIDS
	.align		4
.L_287:
        /*0260*/ 	.byte	0x04, 0x29
        /*0262*/ 	.short	(.L_289 - .L_288)


	//   ....[0]....
.L_288:
        /*0264*/ 	.word	0xffffffff


	//   ....[1]....
        /*0268*/ 	.word	0xffffffff


	//   ....[2]....
        /*026c*/ 	.word	0xffffffff


	//   ....[3]....
        /*0270*/ 	.word	0xffffffff


	//   ....[4]....
        /*0274*/ 	.word	0xffffffff


	//   ....[5]....
        /*0278*/ 	.word	0xffffffff


	//   ....[6]....
        /*027c*/ 	.word	0xffffffff


	//   ....[7]....
        /*0280*/ 	.word	0xffffffff


	//   ....[8]....
        /*0284*/ 	.word	0xffffffff


	//   ....[9]....
        /*0288*/ 	.word	0xffffffff


	//   ....[10]....
        /*028c*/ 	.word	0xffffffff


	//   ....[11]....
        /*0290*/ 	.word	0xffffffff


	//   ....[12]....
        /*0294*/ 	.word	0xffffffff


	//   ....[13]....
        /*0298*/ 	.word	0xffffffff


	//   ....[14]....
        /*029c*/ 	.word	0xffffffff


	//   ....[15]....
        /*02a0*/ 	.word	0xffffffff


	//   ....[16]....
        /*02a4*/ 	.word	0xffffffff


	//   ....[17]....
        /*02a8*/ 	.word	0xffffffff


	//   ....[18]....
        /*02ac*/ 	.word	0xffffffff


	//   ....[19]....
        /*02b0*/ 	.word	0xffffffff


	//   ....[20]....
        /*02b4*/ 	.word	0xffffffff


	//   ....[21]....
        /*02b8*/ 	.word	0xffffffff


	//   ....[22]....
        /*02bc*/ 	.word	0xffffffff


	//   ....[23]....
        /*02c0*/ 	.word	0xffffffff


	//   ....[24]....
        /*02c4*/ 	.word	0xffffffff


	//   ....[25]....
        /*02c8*/ 	.word	0xffffffff


	//   ....[26]....
        /*02cc*/ 	.word	0xffffffff


	//   ....[27]....
        /*02d0*/ 	.word	0xffffffff


	//   ....[28]....
        /*02d4*/ 	.word	0xffffffff


	//   ....[29]....
        /*02d8*/ 	.word	0xffffffff


	//   ....[30]....
        /*02dc*/ 	.word	0xffffffff


	//   ....[31]....
        /*02e0*/ 	.word	0xffffffff


	//   ....[32]....
        /*02e4*/ 	.word	0xffffffff


	//   ....[33]....
        /*02e8*/ 	.word	0xffffffff


	//   ....[34]....
        /*02ec*/ 	.word	0xffffffff


	//   ....[35]....
        /*02f0*/ 	.word	0xffffffff


	//   ....[36]....
        /*02f4*/ 	.word	0xffffffff


	//   ....[37]....
        /*02f8*/ 	.word	0xffffffff


	//   ....[38]....
        /*02fc*/ 	.word	0xffffffff


	//   ....[39]....
        /*0300*/ 	.word	0xffffffff


	//   ....[40]....
        /*0304*/ 	.word	0xffffffff


	//   ....[41]....
        /*0308*/ 	.word	0xffffffff


	//   ....[42]....
        /*030c*/ 	.word	0xffffffff


	//   ....[43]....
        /*0310*/ 	.word	0xffffffff


	//   ....[44]....
        /*0314*/ 	.word	0xffffffff


	//   ....[45]....
        /*0318*/ 	.word	0xffffffff


	//   ....[46]....
        /*031c*/ 	.word	0xffffffff


	//   ....[47]....
        /*0320*/ 	.word	0xffffffff


	//   ....[48]....
        /*0324*/ 	.word	0xffffffff


	//   ....[49]....
        /*0328*/ 	.word	0xffffffff


	//   ....[50]....
        /*032c*/ 	.word	0xffffffff


	//   ....[51]....
        /*0330*/ 	.word	0xffffffff


	//   ....[52]....
        /*0334*/ 	.word	0xffffffff


	//   ....[53]....
        /*0338*/ 	.word	0xffffffff


	//   ....[54]....
        /*033c*/ 	.word	0xffffffff


	//   ....[55]....
        /*0340*/ 	.word	0xffffffff


	//   ....[56]....
        /*0344*/ 	.word	0xffffffff


	//   ....[57]....
        /*0348*/ 	.word	0xffffffff


	//   ....[58]....
        /*034c*/ 	.word	0xffffffff


	//   ....[59]....
        /*0350*/ 	.word	0xffffffff


	//   ....[60]....
        /*0354*/ 	.word	0xffffffff


	//   ....[61]....
        /*0358*/ 	.word	0xffffffff


	//   ....[62]....
        /*035c*/ 	.word	0xffffffff


	//   ....[63]....
        /*0360*/ 	.word	0xffffffff


	//   ....[64]....
        /*0364*/ 	.word	0xffffffff


	//   ....[65]....
        /*0368*/ 	.word	0xffffffff


	//   ....[66]....
        /*036c*/ 	.word	0xffffffff


	//   ....[67]....
        /*0370*/ 	.word	0xffffffff


	//   ....[68]....
        /*0374*/ 	.word	0xffffffff


	//   ....[69]....
        /*0378*/ 	.word	0xffffffff


	//   ....[70]....
        /*037c*/ 	.word	0xffffffff


	//   ....[71]....
        /*0380*/ 	.word	0xffffffff


	//   ....[72]....
        /*0384*/ 	.word	0xffffffff


	//   ....[73]....
        /*0388*/ 	.word	0xffffffff


	//   ....[74]....
        /*038c*/ 	.word	0xffffffff


	//   ....[75]....
        /*0390*/ 	.word	0xffffffff


	//   ....[76]....
        /*0394*/ 	.word	0xffffffff


	//   ....[77]....
        /*0398*/ 	.word	0xffffffff


	//   ....[78]....
        /*039c*/ 	.word	0xffffffff


	//   ....[79]....
        /*03a0*/ 	.word	0xffffffff


	//   ....[80]....
        /*03a4*/ 	.word	0xffffffff


	//   ....[81]....
        /*03a8*/ 	.word	0xffffffff


	//   ....[82]....
        /*03ac*/ 	.word	0xffffffff


	//   ....[83]....
        /*03b0*/ 	.word	0xffffffff


	//   ....[84]....
        /*03b4*/ 	.word	0xffffffff


	//   ....[85]....
        /*03b8*/ 	.word	0xffffffff


	//   ....[86]....
        /*03bc*/ 	.word	0xffffffff


	//   ....[87]....
        /*03c0*/ 	.word	0xffffffff


	//   ....[88]....
        /*03c4*/ 	.word	0xffffffff


	//   ....[89]....
        /*03c8*/ 	.word	0xffffffff


	//   ....[90]....
        /*03cc*/ 	.word	0xffffffff


	//   ....[91]....
        /*03d0*/ 	.word	0xffffffff


	//   ....[92]....
        /*03d4*/ 	.word	0xffffffff


	//   ....[93]....
        /*03d8*/ 	.word	0xffffffff


	//   ....[94]....
        /*03dc*/ 	.word	0xffffffff


	//   ....[95]....
        /*03e0*/ 	.word	0xffffffff


	//   ....[96]....
        /*03e4*/ 	.word	0x0500000f


	//   ....[97]....
        /*03e8*/ 	.word	0x0500000f


	//   ....[98]....
        /*03ec*/ 	.word	0x0500000f


	//   ....[99]....
        /*03f0*/ 	.word	0x0500000f


	//   ....[100]....
        /*03f4*/ 	.word	0x0500000f


	//   ....[101]....
        /*03f8*/ 	.word	0x0500000f


	//   ....[102]....
        /*03fc*/ 	.word	0x0500000f


	//   ....[103]....
        /*0400*/ 	.word	0x0500000f


	//   ....[104]....
        /*0404*/ 	.word	0x0500000f


	//   ....[105]....
        /*0408*/ 	.word	0x0500000f


	//   ....[106]....
        /*040c*/ 	.word	0x0500000f


	//   ....[107]....
        /*0410*/ 	.word	0x0500000f


	//   ....[108]....
        /*0414*/ 	.word	0x0500000f


	//   ....[109]....
        /*0418*/ 	.word	0x0500000f


	//   ....[110]....
        /*041c*/ 	.word	0x0500000f


	//   ....[111]....
        /*0420*/ 	.word	0x0500000f


	//   ....[112]....
        /*0424*/ 	.word	0x0500000f


	//   ....[113]....
        /*0428*/ 	.word	0x0500000f


	//   ....[114]....
        /*042c*/ 	.word	0x0500000f


	//   ....[115]....
        /*0430*/ 	.word	0x0500000f


	//   ....[116]....
        /*0434*/ 	.word	0x0500000f


	//   ....[117]....
        /*0438*/ 	.word	0x0500000f


	//   ....[118]....
        /*043c*/ 	.word	0x0500000f


	//   ....[119]....
        /*0440*/ 	.word	0x0500000f


	//   ....[120]....
        /*0444*/ 	.word	0x0500000f


	//   ....[121]....
        /*0448*/ 	.word	0x0500000f


	//   ....[122]....
        /*044c*/ 	.word	0x0500000f


	//   ....[123]....
        /*0450*/ 	.word	0x0500000f


	//   ....[124]....
        /*0454*/ 	.word	0x0500000f


	//   ....[125]....
        /*0458*/ 	.word	0x0500000f


	//   ....[126]....
        /*045c*/ 	.word	0x0500000f


	//   ....[127]....
        /*0460*/ 	.word	0x0500000f


	//----- nvinfo : EIATTR_COOP_GROUP_INSTR_OFFSETS
	.align		4
.L_289:
        /*0464*/ 	.byte	0x04, 0x28
        /*0466*/ 	.short	(.L_291 - .L_290)


	//   ....[0]....
.L_290:
        /*0468*/ 	.word	0x00000070


	//   ....[1]....
        /*046c*/ 	.word	0x00000140


	//   ....[2]....
        /*0470*/ 	.word	0x00000190


	//   ....[3]....
        /*0474*/ 	.word	0x000003c0


	//   ....[4]....
        /*0478*/ 	.word	0x00000520


	//   ....[5]....
        /*047c*/ 	.word	0x00000640


	//   ....[6]....
        /*0480*/ 	.word	0x000007a0


	//   ....[7]....
        /*0484*/ 	.word	0x00001d70


	//   ....[8]....
        /*0488*/ 	.word	0x00003be0


	//   ....[9]....
        /*048c*/ 	.word	0x00003c40


	//   ....[10]....
        /*0490*/ 	.word	0x00004870


	//   ....[11]....
        /*0494*/ 	.word	0x00004900


	//   ....[12]....
        /*0498*/ 	.word	0x000053c0


	//   ....[13]....
        /*049c*/ 	.word	0x00005470


	//   ....[14]....
        /*04a0*/ 	.word	0x00006340


	//   ....[15]....
        /*04a4*/ 	.word	0x00007e10


	//   ....[16]....
        /*04a8*/ 	.word	0x00007fb0


	//   ....[17]....
        /*04ac*/ 	.word	0x00009460


	//   ....[18]....
        /*04b0*/ 	.word	0x000094f0


	//   ....[19]....
        /*04b4*/ 	.word	0x00009da0


	//   ....[20]....
        /*04b8*/ 	.word	0x00009df0


	//   ....[21]....
        /*04bc*/ 	.word	0x0000aec0


	//   ....[22]....
        /*04c0*/ 	.word	0x0000d2b0


	//   ....[23]....
        /*04c4*/ 	.word	0x0000d310


	//   ....[24]....
        /*04c8*/ 	.word	0x0000dc40


	//   ....[25]....
        /*04cc*/ 	.word	0x0000dd10


	//   ....[26]....
        /*04d0*/ 	.word	0x0000efc0


	//   ....[27]....
        /*04d4*/ 	.word	0x0000f0f0


	//   ....[28]....
        /*04d8*/ 	.word	0x0000f320


	//   ....[29]....
        /*04dc*/ 	.word	0x0000f360


	//   ....[30]....
        /*04e0*/ 	.word	0x0000f370


	//   ....[31]....
        /*04e4*/ 	.word	0x000105a0


	//   ....[32]....
        /*04e8*/ 	.word	0x000105b0


	//   ....[33]....
        /*04ec*/ 	.word	0x000105c0


	//   ....[34]....
        /*04f0*/ 	.word	0x00010610


	//   ....[35]....
        /*04f4*/ 	.word	0x00010d10


	//   ....[36]....
        /*04f8*/ 	.word	0x00010d40


	//   ....[37]....
        /*04fc*/ 	.word	0x00010e70


	//   ....[38]....
        /*0500*/ 	.word	0x00010e90


	//   ....[39]....
        /*0504*/ 	.word	0x000113d0


	//   ....[40]....
        /*0508*/ 	.word	0x000113f0


	//   ....[41]....
        /*050c*/ 	.word	0x00011740


	//   ....[42]....
        /*0510*/ 	.word	0x00011750


	//   ....[43]....
        /*0514*/ 	.word	0x00012510


	//   ....[44]....
        /*0518*/ 	.word	0x00012520


	//   ....[45]....
        /*051c*/ 	.word	0x00012630


	//   ....[46]....
        /*0520*/ 	.word	0x00012650


	//   ....[47]....
        /*0524*/ 	.word	0x000127e0


	//   ....[48]....
        /*0528*/ 	.word	0x000129f0


	//   ....[49]....
        /*052c*/ 	.word	0x00012a20


	//   ....[50]....
        /*0530*/ 	.word	0x00012a50


	//   ....[51]....
        /*0534*/ 	.word	0x00012a80


	//   ....[52]....
        /*0538*/ 	.word	0x00012ab0


	//   ....[53]....
        /*053c*/ 	.word	0x00012ae0


	//   ....[54]....
        /*0540*/ 	.word	0x00012c80


	//   ....[55]....
        /*0544*/ 	.word	0x00012cb0


	//   ....[56]....
        /*0548*/ 	.word	0x00012ce0


	//   ....[57]....
        /*054c*/ 	.word	0x00012d10


	//   ....[58]....
        /*0550*/ 	.word	0x00012d40


	//   ....[59]....
        /*0554*/ 	.word	0x00012d70


	//   ....[60]....
        /*0558*/ 	.word	0x00012e00


	//   ....[61]....
        /*055c*/ 	.word	0x00012e30


	//   ....[62]....
        /*0560*/ 	.word	0x00012e40


	//   ....[63]....
        /*0564*/ 	.word	0x00012e80


	//   ....[64]....
        /*0568*/ 	.word	0x00014850


	//   ....[65]....
        /*056c*/ 	.word	0x000154f0


	//   ....[66]....
        /*0570*/ 	.word	0x00015510


	//   ....[67]....
        /*0574*/ 	.word	0x000155d0


	//   ....[68]....
        /*0578*/ 	.word	0x000155f0


	//   ....[69]....
        /*057c*/ 	.word	0x00015690


	//   ....[70]....
        /*0580*/ 	.word	0x000156b0


	//   ....[71]....
        /*0584*/ 	.word	0x000156c0


	//   ....[72]....
        /*0588*/ 	.word	0x00015750


	//   ....[73]....
        /*058c*/ 	.word	0x000157a0


	//   ....[74]....
        /*0590*/ 	.word	0x000157b0


	//   ....[75]....
        /*0594*/ 	.word	0x000157e0


	//   ....[76]....
        /*0598*/ 	.word	0x00015890


	//   ....[77]....
        /*059c*/ 	.word	0x000185e0


	//   ....[78]....
        /*05a0*/ 	.word	0x00018610


	//   ....[79]....
        /*05a4*/ 	.word	0x00018670


	//   ....[80]....
        /*05a8*/ 	.word	0x000186a0


	//   ....[81]....
        /*05ac*/ 	.word	0x000186d0


	//   ....[82]....
        /*05b0*/ 	.word	0x00018700


	//   ....[83]....
        /*05b4*/ 	.word	0x00018730


	//   ....[84]....
        /*05b8*/ 	.word	0x00018760


	//   ....[85]....
        /*05bc*/ 	.word	0x00018910


	//   ....[86]....
        /*05c0*/ 	.word	0x00018940


	//   ....[87]....
        /*05c4*/ 	.word	0x00018970


	//   ....[88]....
        /*05c8*/ 	.word	0x000189a0


	//   ....[89]....
        /*05cc*/ 	.word	0x000189d0


	//   ....[90]....
        /*05d0*/ 	.word	0x00018a00


	//   ....[91]....
        /*05d4*/ 	.word	0x00018ac0


	//   ....[92]....
        /*05d8*/ 	.word	0x00018ae0


	//   ....[93]....
        /*05dc*/ 	.word	0x00018b00


	//   ....[94]....
        /*05e0*/ 	.word	0x00018b60


	//   ....[95]....
        /*05e4*/ 	.word	0x00019590


	//   ....[96]....
        /*05e8*/ 	.word	0x00019b50


	//   ....[97]....
        /*05ec*/ 	.word	0x00019d00


	//   ....[98]....
        /*05f0*/ 	.word	0x00019d50


	//   ....[99]....
        /*05f4*/ 	.word	0x00019e80


	//   ....[100]....
        /*05f8*/ 	.word	0x00019ed0


	//   ....[101]....
        /*05fc*/ 	.word	0x00019ff0


	//   ....[102]....
        /*0600*/ 	.word	0x0001a060


	//   ....[103]....
        /*0604*/ 	.word	0x0001a180


	//   ....[104]....
        /*0608*/ 	.word	0x0001a1f0


	//   ....[105]....
        /*060c*/ 	.word	0x0001a2e0


	//   ....[106]....
        /*0610*/ 	.word	0x0001a350


	//   ....[107]....
        /*0614*/ 	.word	0x0001a460


	//   ....[108]....
        /*0618*/ 	.word	0x0001a4b0


	//   ....[109]....
        /*061c*/ 	.word	0x0001a7d0


	//   ....[110]....
        /*0620*/ 	.word	0x0001a870


	//   ....[111]....
        /*0624*/ 	.word	0x0001a9f0


	//   ....[112]....
        /*0628*/ 	.word	0x0001aa60


	//   ....[113]....
        /*062c*/ 	.word	0x0001aad0


	//   ....[114]....
        /*0630*/ 	.word	0x0001ab40


	//   ....[115]....
        /*0634*/ 	.word	0x0001abb0


	//   ....[116]....
        /*0638*/ 	.word	0x0001ac30


	//   ....[117]....
        /*063c*/ 	.word	0x0001acb0


	//   ....[118]....
        /*0640*/ 	.word	0x0001ad40


	//   ....[119]....
        /*0644*/ 	.word	0x0001adb0


	//   ....[120]....
        /*0648*/ 	.word	0x0001ae20


	//   ....[121]....
        /*064c*/ 	.word	0x0001ae90


	//   ....[122]....
        /*0650*/ 	.word	0x0001af10


	//   ....[123]....
        /*0654*/ 	.word	0x0001af80


	//   ....[124]....
        /*0658*/ 	.word	0x0001b030


	//   ....[125]....
        /*065c*/ 	.word	0x0001b080


	//   ....[126]....
        /*0660*/ 	.word	0x0001b110


	//   ....[127]....
        /*0664*/ 	.word	0x0001b240


	//----- nvinfo : EIATTR_REG_RECONFIG
	.align		4
.L_291:
        /*0668*/ 	.byte	0x01, 0x54
	.zero		2


	//----- nvinfo : EIATTR_SYSCALL_OFFSETS
	.align		4
        /*066c*/ 	.byte	0x04, 0x46
        /*066e*/ 	.short	(.L_293 - .L_292)


	//   ....[0]....
.L_292:
        /*0670*/ 	.word	0x00001f40


	//   ....[1]....
        /*0674*/ 	.word	0x00014490


	//   ....[2]....
        /*0678*/ 	.word	0x000145e0


	//   ....[3]....
        /*067c*/ 	.word	0x000146e0


	//   ....[4]....
        /*0680*/ 	.word	0x00014fa0


	//----- nvinfo : EIATTR_MBARRIER_INSTR_OFFSETS
	.align		4
.L_293:
        /*0684*/ 	.byte	0x04, 0x39
        /*0686*/ 	.short	(.L_295 - .L_294)


	//   ....[0]....
.L_294:
        /*0688*/ 	.word	0x00000270
        /*068c*/ 	.word	0x000000ff
        /*0690*/ 	.word	0x00031c00
        /*0694*/ 	.short	0x0100
        /*0696*/ 	.byte	0x08
	.zero		1


	//   ....[1]....
        /*0698*/ 	.word	0x00000280
        /*069c*/ 	.word	0x000000ff
        /*06a0*/ 	.word	0x00031c20
        /*06a4*/ 	.short	0x0100
        /*06a6*/ 	.byte	0x08
	.zero		1


	//   ....[2]....
        /*06a8*/ 	.word	0x00000370
        /*06ac*/ 	.word	0x000000ff
        /*06b0*/ 	.word	0x00031c30
        /*06b4*/ 	.short	0x0100
        /*06b6*/ 	.byte	0x08
	.zero		1


	//   ....[3]....
        /*06b8*/ 	.word	0x00000380
        /*06bc*/ 	.word	0x000000ff
        /*06c0*/ 	.word	0x00031c40
        /*06c4*/ 	.short	0x0100
        /*06c6*/ 	.byte	0x08
	.zero		1


	//   ....[4]....
        /*06c8*/ 	.word	0x00000390
        /*06cc*/ 	.word	0x000000ff
        /*06d0*/ 	.word	0x00031c38
        /*06d4*/ 	.short	0x0100
        /*06d6*/ 	.byte	0x08
	.zero		1


	//   ....[5]....
        /*06d8*/ 	.word	0x000003a0
        /*06dc*/ 	.word	0x000000ff
        /*06e0*/ 	.word	0x00031c48
        /*06e4*/ 	.short	0x0100
        /*06e6*/ 	.byte	0x08
	.zero		1


	//   ....[6]....
        /*06e8*/ 	.word	0x000004d0
        /*06ec*/ 	.word	0x000000ff
        /*06f0*/ 	.word	0x00031c50
        /*06f4*/ 	.short	0x0100
        /*06f6*/ 	.byte	0x08
	.zero		1


	//   ....[7]....
        /*06f8*/ 	.word	0x000004e0
        /*06fc*/ 	.word	0x000000ff
        /*0700*/ 	.word	0x00031c60
        /*0704*/ 	.short	0x0100
        /*0706*/ 	.byte	0x08
	.zero		1


	//   ....[8]....
        /*0708*/ 	.word	0x000004f0
        /*070c*/ 	.word	0x000000ff
        /*0710*/ 	.word	0x00031c58
        /*0714*/ 	.short	0x0100
        /*0716*/ 	.byte	0x08
	.zero		1


	//   ....[9]....
        /*0718*/ 	.word	0x00000500
        /*071c*/ 	.word	0x000000ff
        /*0720*/ 	.word	0x00031c68
        /*0724*/ 	.short	0x0100
        /*0726*/ 	.byte	0x08
	.zero		1


	//   ....[10]....
        /*0728*/ 	.word	0x000005f0
        /*072c*/ 	.word	0x000000ff
        /*0730*/ 	.word	0x00031c70
        /*0734*/ 	.short	0x0100
        /*0736*/ 	.byte	0x06
	.zero		1


	//   ....[11]....
        /*0738*/ 	.word	0x00000600
        /*073c*/ 	.word	0x000000ff
        /*0740*/ 	.word	0x00031c80
        /*0744*/ 	.short	0x0100
        /*0746*/ 	.byte	0x06
	.zero		1


	//   ....[12]....
        /*0748*/ 	.word	0x00000610
        /*074c*/ 	.word	0x000000ff
        /*0750*/ 	.word	0x00031c78
        /*0754*/ 	.short	0x0100
        /*0756*/ 	.byte	0x06
	.zero		1


	//   ....[13]....
        /*0758*/ 	.word	0x00000620
        /*075c*/ 	.word	0x000000ff
        /*0760*/ 	.word	0x00031c88
        /*0764*/ 	.short	0x0100
        /*0766*/ 	.byte	0x06
	.zero		1


	//   ....[14]....
        /*0768*/ 	.word	0x00000750
        /*076c*/ 	.word	0x000000ff
        /*0770*/ 	.word	0x00031c90
        /*0774*/ 	.short	0x0100
        /*0776*/ 	.byte	0x08
	.zero		1


	//   ....[15]....
        /*0778*/ 	.word	0x00000760
        /*077c*/ 	.word	0x000000ff
        /*0780*/ 	.word	0x00031ca0
        /*0784*/ 	.short	0x0100
        /*0786*/ 	.byte	0x08
	.zero		1


	//   ....[16]....
        /*0788*/ 	.word	0x00000770
        /*078c*/ 	.word	0x000000ff
        /*0790*/ 	.word	0x00031c98
        /*0794*/ 	.short	0x0100
        /*0796*/ 	.byte	0x08
	.zero		1


	//   ....[17]....
        /*0798*/ 	.word	0x00000780
        /*079c*/ 	.word	0x000000ff
        /*07a0*/ 	.word	0x00031ca8
        /*07a4*/ 	.short	0x0100
        /*07a6*/ 	.byte	0x08
	.zero		1


	//   ....[18]....
        /*07a8*/ 	.word	0x000008b0
        /*07ac*/ 	.word	0x000000ff
        /*07b0*/ 	.word	0x00031cb0
        /*07b4*/ 	.short	0x0100
        /*07b6*/ 	.byte	0x08
	.zero		1


	//   ....[19]....
        /*07b8*/ 	.word	0x000008c0
        /*07bc*/ 	.word	0x000000ff
        /*07c0*/ 	.word	0x00031cc0
        /*07c4*/ 	.short	0x0100
        /*07c6*/ 	.byte	0x08
	.zero		1


	//   ....[20]....
        /*07c8*/ 	.word	0x000008d0
        /*07cc*/ 	.word	0x000000ff
        /*07d0*/ 	.word	0x00031cb8
        /*07d4*/ 	.short	0x0100
        /*07d6*/ 	.byte	0x08
	.zero		1


	//   ....[21]....
        /*07d8*/ 	.word	0x000008e0
        /*07dc*/ 	.word	0x000000ff
        /*07e0*/ 	.word	0x00031cc8
        /*07e4*/ 	.short	0x0100
        /*07e6*/ 	.byte	0x08
	.zero		1


	//   ....[22]....
        /*07e8*/ 	.word	0x00002000
        /*07ec*/ 	.word	0x000000ff
        /*07f0*/ 	.word	0x00031c00
        /*07f4*/ 	.short	0x010a
        /*07f6*/ 	.byte	0x25
	.zero		1


	//   ....[23]....
        /*07f8*/ 	.word	0x00002080
        /*07fc*/ 	.word	0x00000000
        /*0800*/ 	.word	0x00031c30
        /*0804*/ 	.short	0x010a
        /*0806*/ 	.byte	0x3f
	.zero		1


	//   ....[24]....
        /*0808*/ 	.word	0x000020e0
        /*080c*/ 	.word	0x00000000
        /*0810*/ 	.word	0x00031c30
        /*0814*/ 	.short	0x010a
        /*0816*/ 	.byte	0x3f
	.zero		1


	//   ....[25]....
        /*0818*/ 	.word	0x00005620
        /*081c*/ 	.word	0x00000004
        /*0820*/ 	.word	0x00000000
        /*0824*/ 	.short	0x0101
        /*0826*/ 	.byte	0x3f
	.zero		1


	//   ....[26]....
        /*0828*/ 	.word	0x00006490
        /*082c*/ 	.word	0x000000ff
        /*0830*/ 	.word	0x00031c30
        /*0834*/ 	.short	0x010a
        /*0836*/ 	.byte	0x04
	.zero		1


	//   ....[27]....
        /*0838*/ 	.word	0x000064d0
        /*083c*/ 	.word	0x000000ff
        /*0840*/ 	.word	0x00031c30
        /*0844*/ 	.short	0x010a
        /*0846*/ 	.byte	0x04
	.zero		1


	//   ....[28]....
        /*0848*/ 	.word	0x00007b70
        /*084c*/ 	.word	0x000000ff
        /*0850*/ 	.word	0x00031c50
        /*0854*/ 	.short	0x010a
        /*0856*/ 	.byte	0x04
	.zero		1


	//   ....[29]....
        /*0858*/ 	.word	0x00007bb0
        /*085c*/ 	.word	0x000000ff
        /*0860*/ 	.word	0x00031c50
        /*0864*/ 	.short	0x010a
        /*0866*/ 	.byte	0x04
	.zero		1


	//   ....[30]....
        /*0868*/ 	.word	0x0000a0e0
        /*086c*/ 	.word	0x00000050
        /*0870*/ 	.word	0x00000000
        /*0874*/ 	.short	0x0101
        /*0876*/ 	.byte	0x3f
	.zero		1


	//   ....[31]....
        /*0878*/ 	.word	0x0000a2b0
        /*087c*/ 	.word	0x00000050
        /*0880*/ 	.word	0x00000000
        /*0884*/ 	.short	0x0101
        /*0886*/ 	.byte	0x3f
	.zero		1


	//   ....[32]....
        /*0888*/ 	.word	0x0000b050
        /*088c*/ 	.word	0x000000ff
        /*0890*/ 	.word	0x00031c30
        /*0894*/ 	.short	0x010a
        /*0896*/ 	.byte	0x04
	.zero		1


	//   ....[33]....
        /*0898*/ 	.word	0x0000b090
        /*089c*/ 	.word	0x000000ff
        /*08a0*/ 	.word	0x00031c30
        /*08a4*/ 	.short	0x010a
        /*08a6*/ 	.byte	0x04
	.zero		1


	//   ....[34]....
        /*08a8*/ 	.word	0x0000c730
        /*08ac*/ 	.word	0x000000ff
        /*08b0*/ 	.word	0x00031c50
        /*08b4*/ 	.short	0x010a
        /*08b6*/ 	.byte	0x04
	.zero		1


	//   ....[35]....
        /*08b8*/ 	.word	0x0000c770
        /*08bc*/ 	.word	0x000000ff
        /*08c0*/ 	.word	0x00031c50
        /*08c4*/ 	.short	0x010a
        /*08c6*/ 	.byte	0x04
	.zero		1


	//   ....[36]....
        /*08c8*/ 	.word	0x0000e4f0
        /*08cc*/ 	.word	0x00000007
        /*08d0*/ 	.word	0x00000000
        /*08d4*/ 	.short	0x0101
        /*08d6*/ 	.byte	0x3f
	.zero		1


	//   ....[37]....
        /*08d8*/ 	.word	0x0000e6a0
        /*08dc*/ 	.word	0x00000007
        /*08e0*/ 	.word	0x00000000
        /*08e4*/ 	.short	0x0101
        /*08e6*/ 	.byte	0x3f
	.zero		1


	//   ....[38]....
        /*08e8*/ 	.word	0x0000f040
        /*08ec*/ 	.word	0x000000ff
        /*08f0*/ 	.word	0x00031c50
        /*08f4*/ 	.short	0x010a
        /*08f6*/ 	.byte	0x06
	.zero		1


	//   ....[39]....
        /*08f8*/ 	.word	0x0000f080
        /*08fc*/ 	.word	0x000000ff
        /*0900*/ 	.word	0x00031c50
        /*0904*/ 	.short	0x010a
        /*0906*/ 	.byte	0x06
	.zero		1


	//   ....[40]....
        /*0908*/ 	.word	0x0000f770
        /*090c*/ 	.word	0x00000006
        /*0910*/ 	.word	0x00000000
        /*0914*/ 	.short	0x0101
        /*0916*/ 	.byte	0x3f
	.zero		1


	//   ....[41]....
        /*0918*/ 	.word	0x00010d30
        /*091c*/ 	.word	0x000000ff
        /*0920*/ 	.word	0x00000000
        /*0924*/ 	.short	0x0101
        /*0926*/ 	.byte	0x04
	.zero		1


	//   ....[42]....
        /*0928*/ 	.word	0x00011380
        /*092c*/ 	.word	0x000000ff
        /*0930*/ 	.word	0x00000000
        /*0934*/ 	.short	0x0101
        /*0936*/ 	.byte	0x04
	.zero		1


	//   ....[43]....
        /*0938*/ 	.word	0x00014a70
        /*093c*/ 	.word	0x00000000
        /*0940*/ 	.word	0x00031c40
        /*0944*/ 	.short	0x010a
        /*0946*/ 	.byte	0x3f
	.zero		1


	//   ....[44]....
        /*0948*/ 	.word	0x00015970
        /*094c*/ 	.word	0x00000011
        /*0950*/ 	.word	0x00031c00
        /*0954*/ 	.short	0x0107
        /*0956*/ 	.byte	0x3f
	.zero		1


	//   ....[45]....
        /*0958*/ 	.word	0x00015a60
        /*095c*/ 	.word	0x00000011
        /*0960*/ 	.word	0x00031c00
        /*0964*/ 	.short	0x0101
        /*0966*/ 	.byte	0x3f
	.zero		1


	//   ....[46]....
        /*0968*/ 	.word	0x00015a80
        /*096c*/ 	.word	0x00000011
        /*0970*/ 	.word	0x00031c20
        /*0974*/ 	.short	0x010a
        /*0976*/ 	.byte	0x3f
	.zero		1


	//   ....[47]....
        /*0978*/ 	.word	0x00015e20
        /*097c*/ 	.word	0x00000003
        /*0980*/ 	.word	0x00031c40
        /*0984*/ 	.short	0x010a
        /*0986*/ 	.byte	0x3f
	.zero		1


	//   ....[48]....
        /*0988*/ 	.word	0x000162a0
        /*098c*/ 	.word	0x00000003
        /*0990*/ 	.word	0x00000060
        /*0994*/ 	.short	0x010a
        /*0996*/ 	.byte	0x3f
	.zero		1


	//   ....[49]....
        /*0998*/ 	.word	0x000169e0
        /*099c*/ 	.word	0x00000003
        /*09a0*/ 	.word	0x00031c40
        /*09a4*/ 	.short	0x010a
        /*09a6*/ 	.byte	0x3f
	.zero		1


	//   ....[50]....
        /*09a8*/ 	.word	0x00016e60
        /*09ac*/ 	.word	0x0000000c
        /*09b0*/ 	.word	0x00000060
        /*09b4*/ 	.short	0x010a
        /*09b6*/ 	.byte	0x3f
	.zero		1


	//   ....[51]....
        /*09b8*/ 	.word	0x000174e0
        /*09bc*/ 	.word	0x00000002
        /*09c0*/ 	.word	0x00031c40
        /*09c4*/ 	.short	0x010a
        /*09c6*/ 	.byte	0x3f
	.zero		1


	//   ....[52]....
        /*09c8*/ 	.word	0x00017970
        /*09cc*/ 	.word	0x00000007
        /*09d0*/ 	.word	0x00000060
        /*09d4*/ 	.short	0x010a
        /*09d6*/ 	.byte	0x3f
	.zero		1


	//   ....[53]....
        /*09d8*/ 	.word	0x00017fa0
        /*09dc*/ 	.word	0x00000003
        /*09e0*/ 	.word	0x00031c60
        /*09e4*/ 	.short	0x010a
        /*09e6*/ 	.byte	0x3f
	.zero		1


	//   ....[54]....
        /*09e8*/ 	.word	0x00019510
        /*09ec*/ 	.word	0x00000009
        /*09f0*/ 	.word	0x00031c20
        /*09f4*/ 	.short	0x010a
        /*09f6*/ 	.byte	0x3f
	.zero		1


	//   ....[55]....
        /*09f8*/ 	.word	0x000196d0
        /*09fc*/ 	.word	0x00000007
        /*0a00*/ 	.word	0x00000000
        /*0a04*/ 	.short	0x010a
        /*0a06*/ 	.byte	0x3f
	.zero		1


	//   ....[56]....
        /*0a08*/ 	.word	0x00019740
        /*0a0c*/ 	.word	0x00000003
        /*0a10*/ 	.word	0x00000000
        /*0a14*/ 	.short	0x010a
        /*0a16*/ 	.byte	0x3f
	.zero		1


	//   ....[57]....
        /*0a18*/ 	.word	0x000197a0
        /*0a1c*/ 	.word	0x00000005
        /*0a20*/ 	.word	0x00000000
        /*0a24*/ 	.short	0x010a
        /*0a26*/ 	.byte	0x3f
	.zero		1


	//   ....[58]....
        /*0a28*/ 	.word	0x000197d0
        /*0a2c*/ 	.word	0x00000003
        /*0a30*/ 	.word	0x00000000
        /*0a34*/ 	.short	0x010a
        /*0a36*/ 	.byte	0x3f
	.zero		1


	//   ....[59]....
        /*0a38*/ 	.word	0x00019840
        /*0a3c*/ 	.word	0x00000003
        /*0a40*/ 	.word	0x00031c00
        /*0a44*/ 	.short	0x010a
        /*0a46*/ 	.byte	0x3f
	.zero		1


	//   ....[60]....
        /*0a48*/ 	.word	0x00019890
        /*0a4c*/ 	.word	0x00000000
        /*0a50*/ 	.word	0x00031c30
        /*0a54*/ 	.short	0x010a
        /*0a56*/ 	.byte	0x3f
	.zero		1


	//   ....[61]....
        /*0a58*/ 	.word	0x000198f0
        /*0a5c*/ 	.word	0x00000008
        /*0a60*/ 	.word	0x00031c30
        /*0a64*/ 	.short	0x010a
        /*0a66*/ 	.byte	0x3f
	.zero		1


	//   ....[62]....
        /*0a68*/ 	.word	0x00019950
        /*0a6c*/ 	.word	0x00000008
        /*0a70*/ 	.word	0x00031c50
        /*0a74*/ 	.short	0x010a
        /*0a76*/ 	.byte	0x3f
	.zero		1


	//   ....[63]....
        /*0a78*/ 	.word	0x000199b0
        /*0a7c*/ 	.word	0x00000007
        /*0a80*/ 	.word	0x00031c30
        /*0a84*/ 	.short	0x010a
        /*0a86*/ 	.byte	0x3f
	.zero		1


	//   ....[64]....
        /*0a88*/ 	.word	0x00019a10
        /*0a8c*/ 	.word	0x00000007
        /*0a90*/ 	.word	0x00031c50
        /*0a94*/ 	.short	0x010a
        /*0a96*/ 	.byte	0x3f
	.zero		1


	//   ....[65]....
        /*0a98*/ 	.word	0x00019a70
        /*0a9c*/ 	.word	0x00000005
        /*0aa0*/ 	.word	0x00031c50
        /*0aa4*/ 	.short	0x010a
        /*0aa6*/ 	.byte	0x3f
	.zero		1


	//   ....[66]....
        /*0aa8*/ 	.word	0x00019c10
        /*0aac*/ 	.word	0x00000000
        /*0ab0*/ 	.word	0x00031c40
        /*0ab4*/ 	.short	0x010a
        /*0ab6*/ 	.byte	0x3f
	.zero		1


	//   ....[67]....
        /*0ab8*/ 	.word	0x0001a4f0
        /*0abc*/ 	.word	0x00000011
        /*0ac0*/ 	.word	0x00031c20
        /*0ac4*/ 	.short	0x010a
        /*0ac6*/ 	.byte	0x3f
	.zero		1


	//   ....[68]....
        /*0ac8*/ 	.word	0x0001a540
        /*0acc*/ 	.word	0x00000003
        /*0ad0*/ 	.word	0x00031c40
        /*0ad4*/ 	.short	0x010a
        /*0ad6*/ 	.byte	0x3f
	.zero		1


	//   ....[69]....
        /*0ad8*/ 	.word	0x0001a590
        /*0adc*/ 	.word	0x00000003
        /*0ae0*/ 	.word	0x00000060
        /*0ae4*/ 	.short	0x010a
        /*0ae6*/ 	.byte	0x3f
	.zero		1


	//   ....[70]....
        /*0ae8*/ 	.word	0x0001a5e0
        /*0aec*/ 	.word	0x00000003
        /*0af0*/ 	.word	0x00031c40
        /*0af4*/ 	.short	0x010a
        /*0af6*/ 	.byte	0x3f
	.zero		1


	//   ....[71]....
        /*0af8*/ 	.word	0x0001a630
        /*0afc*/ 	.word	0x0000000c
        /*0b00*/ 	.word	0x00000060
        /*0b04*/ 	.short	0x010a
        /*0b06*/ 	.byte	0x3f
	.zero		1


	//   ....[72]....
        /*0b08*/ 	.word	0x0001a680
        /*0b0c*/ 	.word	0x00000002
        /*0b10*/ 	.word	0x00031c40
        /*0b14*/ 	.short	0x010a
        /*0b16*/ 	.byte	0x3f
	.zero		1


	//   ....[73]....
        /*0b18*/ 	.word	0x0001a6d0
        /*0b1c*/ 	.word	0x00000007
        /*0b20*/ 	.word	0x00000060
        /*0b24*/ 	.short	0x010a
        /*0b26*/ 	.byte	0x3f
	.zero		1


	//   ....[74]....
        /*0b28*/ 	.word	0x0001a720
        /*0b2c*/ 	.word	0x00000003
        /*0b30*/ 	.word	0x00031c60
        /*0b34*/ 	.short	0x010a
        /*0b36*/ 	.byte	0x3f
	.zero		1


	//   ....[75]....
        /*0b38*/ 	.word	0x0001b160
        /*0b3c*/ 	.word	0x00000009
        /*0b40*/ 	.word	0x00031c20
        /*0b44*/ 	.short	0x010a
        /*0b46*/ 	.byte	0x3f
	.zero		1


	//   ....[76]....
        /*0b48*/ 	.word	0x0001b300
        /*0b4c*/ 	.word	0x00000007
        /*0b50*/ 	.word	0x00000000
        /*0b54*/ 	.short	0x010a
        /*0b56*/ 	.byte	0x3f
	.zero		1


	//   ....[77]....
        /*0b58*/ 	.word	0x0001b350
        /*0b5c*/ 	.word	0x00000003
        /*0b60*/ 	.word	0x00000000
        /*0b64*/ 	.short	0x010a
        /*0b66*/ 	.byte	0x3f
	.zero		1


	//   ....[78]....
        /*0b68*/ 	.word	0x0001b3a0
        /*0b6c*/ 	.word	0x00000005
        /*0b70*/ 	.word	0x00000000
        /*0b74*/ 	.short	0x010a
        /*0b76*/ 	.byte	0x3f
	.zero		1


	//----- nvinfo : EIATTR_NUM_MBARRIERS
	.align		4
.L_295:
        /*0b78*/ 	.byte	0x03, 0x38
        /*0b7a*/ 	.short	0x0016


	//----- nvinfo : EIATTR_EXIT_INSTR_OFFSETS
	.align		4
        /*0b7c*/ 	.byte	0x04, 0x1c
        /*0b7e*/ 	.short	(.L_297 - .L_296)


	//   ....[0]....
.L_296:
        /*0b80*/ 	.word	0x00000a90


	//   ....[1]....
        /*0b84*/ 	.word	0x00012780


	//   ....[2]....
        /*0b88*/ 	.word	0x00019820


	//----- nvinfo : EIATTR_MAX_THREADS
	.align		4
.L_297:
        /*0b8c*/ 	.byte	0x04, 0x05
        /*0b8e*/ 	.short	(.L_299 - .L_298)
.L_298:
        /*0b90*/ 	.word	0x00000200
        /*0b94*/ 	.word	0x00000001
        /*0b98*/ 	.word	0x00000001


	//----- nvinfo : EIATTR_CRS_STACK_SIZE
	.align		4
.L_299:
        /*0b9c*/ 	.byte	0x04, 0x1e
        /*0b9e*/ 	.short	(.L_301 - .L_300)
.L_300:
        /*0ba0*/ 	.word	0x00000000


	//----- nvinfo : EIATTR_CBANK_PARAM_SIZE
	.align		4
.L_301:
        /*0ba4*/ 	.byte	0x03, 0x19
        /*0ba6*/ 	.short	0x0af0


	//----- nvinfo : EIATTR_PARAM_CBANK
	.align		4
        /*0ba8*/ 	.byte	0x04, 0x0a
        /*0baa*/ 	.short	(.L_303 - .L_302)
	.align		4
.L_302:
        /*0bac*/ 	.word	index@(.nv.constant0._ZN7cutlass13device_kernelIN5flash11enable_sm90INS1_16FlashAttnFwdSm90INS1_25CollectiveMainloopFwdSm90ILi2EN4cute5tupleIJNS5_1CILi1EEES8_S8_EEENS6_IJNS7_ILi192EEENS7_ILi144EEENS7_ILi96EEEEEELi96ENS_6half_tEfNS_4arch4Sm90ELb1ELb0ELb1ELb1ELb0ELb0ELb0ELb0ELb1ELb1ELb1ELb0EEENS1_21CollectiveEpilogueFwdINS6_IJSA_SC_SB_EEES9_SE_SG_Li384ELb1ELb1ELb1ELb0EEENS1_36VarlenDynamicPersistentTileSchedulerILi192ELi144ELi384ELi128ELb1ELb1ELb1ELb1ELb1ELb1EEEEEEEEEvNT_6ParamsE)
        /*0bb0*/ 	.short	0x0210
        /*0bb2*/ 	.short	0x0af0


	//----- nvinfo : EIATTR_SW_WAR
	.align		4
.L_303:
        /*0bb4*/ 	.byte	0x04, 0x36
        /*0bb6*/ 	.short	(.L_305 - .L_304)
.L_304:
        /*0bb8*/ 	.word	0x00000008
.L_305:


//--------------------- .nv.info._ZN7cutlass13device_kernelIN5flash11enable_sm90INS1_16FlashAttnFwdSm90INS1_25CollectiveMainloopFwdSm90ILi2EN4cute5tupleIJNS5_1CILi1EEES8_S8_EEENS6_IJNS7_ILi192EEENS7_ILi144EEENS7_ILi96EEEEEELi96ENS_6half_tEfNS_4arch4Sm90ELb1ELb0ELb1ELb1ELb0ELb1ELb0ELb0ELb1ELb1ELb1ELb0EEENS1_21CollectiveEpilogueFwdINS6_IJSA_SC_SB_EEES9_SE_SG_Li384ELb1ELb1ELb1ELb0EEENS1_36VarlenDynamicPersistentTileSchedulerILi192ELi144ELi384ELi128ELb1ELb1ELb1ELb1ELb1ELb1EEEEEEEEEvNT_6ParamsE --------------------------
	.section	.nv.info._ZN7cutlass13device_kernelIN5flash11enable_sm90INS1_16FlashAttnFwdSm90INS1_25CollectiveMainloopFwdSm90ILi2EN4cute5tupleIJNS5_1CILi1EEES8_S8_EEENS6_IJNS7_ILi192EEENS7_ILi144EEENS7_ILi96EEEEEELi96ENS_6half_tEfNS_4arch4Sm90ELb1ELb0ELb1ELb1ELb0ELb1ELb0ELb0ELb1ELb1ELb1ELb0EEENS1_21CollectiveEpilogueFwdINS6_IJSA_SC_SB_EEES9_SE_SG_Li384ELb1ELb1ELb1ELb0EEENS1_36VarlenDynamicPersistentTileSchedulerILi192ELi144ELi384ELi128ELb1ELb1ELb1ELb1ELb1ELb1EEEEEEEEEvNT_6ParamsE,"",@"SHT_CUDA_INFO"
	.sectionflags	@""
	.align	4


	//----- nvinfo : EIATTR_CUDA_API_VERSION
	.align		4
        /*0000*/ 	.byte	0x04, 0x37
        /*0002*/ 	.short	(.L_307 - .L_306)
.L_306:
        /*0004*/ 	.word	0x00000082


	//----- nvinfo : EIATTR_KPARAM_INFO
	.align		4
.L_307:
        /*0008*/ 	.byte	0x04, 0x17
        /*000a*/ 	.short	(.L_309 - .L_308)
.L_308:
        /*000c*/ 	.word	0x00000000
        /*0010*/ 	.short	0x0000
        /*0012*/ 	.short	0x0070
        /*0014*/ 	.byte	0x00, 0xf0, 0x01, 0x2a


	//----- nvinfo : EIATTR_SPARSE_MMA_MASK
	.align		4
.L_309:
        /*0018*/ 	.byte	0x03, 0x50
        /*001a*/ 	.short	0x0000


	//----- nvinfo : EIATTR_MAXREG_COUNT
	.align		4
        /*001c*/ 	.byte	0x03, 0x1b
        /*001e*/ 	.short	0x0080


	//----- nvinfo : EIATTR_NUM_BARRIERS
	.align		4
        /*0020*/ 	.byte	0x02, 0x4c
        /*0022*/ 	.byte	0x10
	.zero		1


	//----- nvinfo : EIATTR_EXTERNS
	.align		4
        /*0024*/ 	.byte	0x04, 0x0f
        /*0026*/ 	.short	(.L_311 - .L_310)


	//   ....[0]....
	.align		4
.L_310:
        /*0028*/ 	.word	index@(__assertfail)


	//----- nvinfo : EIATTR_ANNOTATIONS
	.align		4
.L_311:
        /*002c*/ 	.byte	0x04, 0x55
        /*002e*/ 	.short	(.L_313 - .L_312)


	//   ....[0]....
.L_312:
        /* <DEDUP_REMOVED lines=157> */


	//----- nvinfo : EIATTR_MERCURY_ISA_VERSION
	.align		4
.L_313:
        /*09e8*/ 	.byte	0x03, 0x5f
        /*09ea*/ 	.short	0x0101


	//----- nvinfo : EIATTR_UNUSED_LOAD_BYTE_OFFSET
	.align		4
        /*09ec*/ 	.byte	0x04, 0x44
        /*09ee*/ 	.short	(.L_315 - .L_314)


	//   ....[0]....
.L_314:
        /*09f0*/ 	.word	0x00000ac0
        /*09f4*/ 	.word	0x0000fff0


	//   ....[1]....
        /*09f8*/ 	.word	0x0001c220
        /*09fc*/ 	.word	0x0000fff0


	//----- nvinfo : EIATTR_INT_WARP_WIDE_INSTR_OFFSETS
	.align		4
.L_315:
        /*0a00*/ 	.byte	0x04, 0x31
        /*0a02*/ 	.short	(.L_317 - .L_316)


	//   ....[0]....
.L_316:
        /*0a04*/ 	.word	0x00000180


	//   ....[1]....
        /*0a08*/ 	.word	0x00000220


	//   ....[2]....
        /*0a0c*/ 	.word	0x00000290


	//   ....[3]....
        /*0a10*/ 	.word	0x00022360


	//   ....[4]....
        /*0a14*/ 	.word	0x00022400


	//   ....[5]....
        /*0a18*/ 	.word	0x00025f70


	//   ....[6]....
        /*0a1c*/ 	.word	0x00026010


	//----- nvinfo : EIATTR_COOP_GROUP_MASK_REGIDS
	.align		4
.L_317:
        /*0a20*/ 	.byte	0x04, 0x29
        /*0a22*/ 	.short	(.L_319 - .L_318)


	//   ....[0]....
.L_318:
        /*0a24*/ 	.word	0xffffffff


	//   ....[1]....
        /*0a28*/ 	.word	0xffffffff


	//   ....[2]....
        /*0a2c*/ 	.word	0xffffffff


	//   ....[3]....
        /*0a30*/ 	.word	0xffffffff


	//   ....[4]....
        /*0a34*/ 	.word	0xffffffff


	//   ....[5]....
        /*0a38*/ 	.word	0xffffffff


	//   ....[6]....
        /*0a3c*/ 	.word	0xffffffff


	//   ....[7]....
        /*0a40*/ 	.word	0xffffffff


	//   ....[8]....
        /*0a44*/ 	.word	0xffffffff


	//   ....[9]....
        /*0a48*/ 	.word	0xffffffff


	//   ....[10]....
        /*0a4c*/ 	.word	0xffffffff


	//   ....[11]....
        /*0a50*/ 	.word	0xffffffff


	//   ....[12]....
        /*0a54*/ 	.word	0xffffffff


	//   ....[13]....
        /*0a58*/ 	.word	0xffffffff


	//   ....[14]....
        /*0a5c*/ 	.word	0xffffffff


	//   ....[15]....
        /*0a60*/ 	.word	0xffffffff


	//   ....[16]....
        /*0a64*/ 	.word	0xffffffff


	//   ....[17]....
        /*0a68*/ 	.word	0xffffffff


	//   ....[18]....
        /*0a6c*/ 	.word	0xffffffff


	//   ....[19]....
        /*0a70*/ 	.word	0xffffffff


	//   ....[20]....
        /*0a74*/ 	.word	0xffffffff


	//   ....[21]....
        /*0a78*/ 	.word	0xffffffff


	//   ....[22]....
        /*0a7c*/ 	.word	0xffffffff


	//   ....[23]....
        /*0a80*/ 	.word	0xffffffff


	//   ....[24]....
        /*0a84*/ 	.word	0xffffffff


	//   ....[25]....
        /*0a88*/ 	.word	0xffffffff


	//   ....[26]....
        /*0a8c*/ 	.word	0xffffffff


	//   ....[27]....
        /*0a90*/ 	.word	0xffffffff


	//   ....[28]....
        /*0a94*/ 	.word	0xffffffff


	//   ....[29]....
        /*0a98*/ 	.word	0xffffffff


	//   ....[30]....
        /*0a9c*/ 	.word	0xffffffff


	//   ....[31]....
        /*0aa0*/ 	.word	0xffffffff


	//   ....[32]....
        /*0aa4*/ 	.word	0xffffffff


	//   ....[33]....
        /*0aa8*/ 	.word	0xffffffff


	//   ....[34]....
        /*0aac*/ 	.word	0xffffffff


	//   ....[35]....
        /*0ab0*/ 	.word	0xffffffff


	//   ....[36]....
        /*0ab4*/ 	.word	0xffffffff


	//   ....[37]....
        /*0ab8*/ 	.word	0xffffffff


	//   ....[38]....
        /*0abc*/ 	.word	0xffffffff


	//   ....[39]....
        /*0ac0*/ 	.word	0xffffffff


	//   ....[40]....
        /*0ac4*/ 	.word	0xffffffff


	//   ....[41]....
        /*0ac8*/ 	.word	0xffffffff


	//   ....[42]....
        /*0acc*/ 	.word	0xffffffff


	//   ....[43]....
        /*0ad0*/ 	.word	0xffffffff


	//   ....[44]....
        /*0ad4*/ 	.word	0xffffffff


	//   ....[45]....
        /*0ad8*/ 	.word	0xffffffff


	//   ....[46]....
        /*0adc*/ 	.word	0xffffffff


	//   ....[47]....
        /*0ae0*/ 	.word	0xffffffff


	//   ....[48]....
        /*0ae4*/ 	.word	0xffffffff


	//   ....[49]....
        /*0ae8*/ 	.word	0xffffffff


	//   ....[50]....
        /*0aec*/ 	.word	0xffffffff


	//   ....[51]....
        /*0af0*/ 	.word	0xffffffff


	//   ....[52]....
        /*0af4*/ 	.word	0xffffffff


	//   ....[53]....
        /*0af8*/ 	.word	0xffffffff


	//   ....[54]....
        /*0afc*/ 	.word	0xffffffff


	//   ....[55]....
        /*0b00*/ 	.word	0xffffffff


	//   ....[56]....
        /*0b04*/ 	.word	0xffffffff


	//   ....[57]....
        /*0b08*/ 	.word	0xffffffff


	//   ....[58]....
        /*0b0c*/ 	.word	0xffffffff


	//   ....[59]....
        /*0b10*/ 	.word	0xffffffff


	//   ....[60]....
        /*0b14*/ 	.word	0xffffffff


	//   ....[61]....
        /*0b18*/ 	.word	0xffffffff


	//   ....[62]....
        /*0b1c*/ 	.word	0xffffffff


	//   ....[63]....
        /*0b20*/ 	.word	0xffffffff


	//   ....[64]....
        /*0b24*/ 	.word	0xffffffff


	//   ....[65]....
        /*0b28*/ 	.word	0xffffffff


	//   ....[66]....
        /*0b2c*/ 	.word	0xffffffff


	//   ....[67]....
        /*0b30*/ 	.word	0xffffffff


	//   ....[68]....
        /*0b34*/ 	.word	0xffffffff


	//   ....[69]....
        /*0b38*/ 	.word	0xffffffff


	//   ....[70]....
        /*0b3c*/ 	.word	0xffffffff


	//   ....[71]....
        /*0b40*/ 	.word	0xffffffff


	//   ....[72]....
        /*0b44*/ 	.word	0xffffffff


	//   ....[73]....
        /*0b48*/ 	.word	0xffffffff


	//   ....[74]....
        /*0b4c*/ 	.word	0xffffffff


	//   ....[75]....
        /*0b50*/ 	.word	0xffffffff


	//   ....[76]....
        /*0b54*/ 	.word	0xffffffff


	//   ....[77]....
        /*0b58*/ 	.word	0xffffffff


	//   ....[78]....
        /*0b5c*/ 	.word	0xffffffff


	//   ....[79]....
        /*0b60*/ 	.word	0xffffffff


	//   ....[80]....
        /*0b64*/ 	.word	0xffffffff


	//   ....[81]....
        /*0b68*/ 	.word	0xffffffff


	//   ....[82]....
        /*0b6c*/ 	.word	0xffffffff


	//   ....[83]....
        /*0b70*/ 	.word	0xffffffff


	//   ....[84]....
        /*0b74*/ 	.word	0xffffffff


	//   ....[85]....
        /*0b78*/ 	.word	0xffffffff


	//   ....[86]....
        /*0b7c*/ 	.word	0xffffffff


	//   ....[87]....
        /*0b80*/ 	.word	0xffffffff


	//   ....[88]....
        /*0b84*/ 	.word	0xffffffff


	//   ....[89]....
        /*0b88*/ 	.word	0xffffffff


	//   ....[90]....
        /*0b8c*/ 	.word	0xffffffff


	//   ....[91]....
        /*0b90*/ 	.word	0xffffffff


	//   ....[92]....
        /*0b94*/ 	.word	0xffffffff


	//   ....[93]....
        /*0b98*/ 	.word	0xffffffff


	//   ....[94]....
        /*0b9c*/ 	.word	0xffffffff


	//   ....[95]....
        /*0ba0*/ 	.word	0xffffffff


	//   ....[96]....
        /*0ba4*/ 	.word	0xffffffff


	//   ....[97]....
        /*0ba8*/ 	.word	0xffffffff


	//   ....[98]....
        /*0bac*/ 	.word	0xffffffff


	//   ....[99]....
        /*0bb0*/ 	.word	0xffffffff


	//   ....[100]....
        /*0bb4*/ 	.word	0xffffffff


	//   ....[101]....
        /*0bb8*/ 	.word	0xffffffff


	//   ....[102]....
        /*0bbc*/ 	.word	0xffffffff


	//   ....[103]....
        /*0bc0*/ 	.word	0xffffffff


	//   ....[104]....
        /*0bc4*/ 	.word	0xffffffff


	//   ....[105]....
        /*0bc8*/ 	.word	0x0500000f


	//   ....[106]....
        /*0bcc*/ 	.word	0x0500000f


	//   ....[107]....
        /*0bd0*/ 	.word	0x0500000f


	//   ....[108]....
        /*0bd4*/ 	.word	0x0500000f


	//   ....[109]....
        /*0bd8*/ 	.word	0x0500000f


	//   ....[110]....
        /*0bdc*/ 	.word	0x0500000f


	//   ....[111]....
        /*0be0*/ 	.word	0x0500000f


	//   ....[112]....
        /*0be4*/ 	.word	0x0500000f


	//   ....[113]....
        /*0be8*/ 	.word	0x0500000f


	//   ....[114]....
        /*0bec*/ 	.word	0x0500000f


	//   ....[115]....
        /*0bf0*/ 	.word	0x0500000f


	//   ....[116]....
        /*0bf4*/ 	.word	0x0500000f


	//   ....[117]....
        /*0bf8*/ 	.word	0x0500000f


	//   ....[118]....
        /*0bfc*/ 	.word	0x0500000f


	//   ....[119]....
        /*0c00*/ 	.word	0x0500000f


	//   ....[120]....
        /*0c04*/ 	.word	0x0500000f


	//   ....[121]....
        /*0c08*/ 	.word	0x0500000f


	//   ....[122]....
        /*0c0c*/ 	.word	0x0500000f


	//   ....[123]....
        /*0c10*/ 	.word	0x0500000f


	//   ....[124]....
        /*0c14*/ 	.word	0x0500000f


	//   ....[125]....
        /*0c18*/ 	.word	0x0500000f


	//   ....[126]....
        /*0c1c*/ 	.word	0x0500000f


	//   ....[127]....
        /*0c20*/ 	.word	0x0500000f


	//   ....[128]....
        /*0c24*/ 	.word	0x0500000f


	//   ....[129]....
        /*0c28*/ 	.word	0x0500000f


	//   ....[130]....
        /*0c2c*/ 	.word	0x0500000f


	//   ....[131]....
        /*0c30*/ 	.word	0x0500000f


	//   ....[132]....
        /*0c34*/ 	.word	0x0500000f


	//   ....[133]....
        /*0c38*/ 	.word	0x0500000f


	//   ....[134]....
        /*0c3c*/ 	.word	0x0500000f


	//   ....[135]....
        /*0c40*/ 	.word	0x0500000f


	//   ....[136]....
        /*0c44*/ 	.word	0x0500000f


	//   ....[137]....
        /*0c48*/ 	.word	0x0500000f


	//   ....[138]....
        /*0c4c*/ 	.word	0x0500000f


	//   ....[139]....
        /*0c50*/ 	.word	0x0500000f


	//   ....[140]....
        /*0c54*/ 	.word	0x0500000f


	//   ....[141]....
        /*0c58*/ 	.word	0x0500000f


	//   ....[142]....
        /*0c5c*/ 	.word	0x0500000f


	//   ....[143]....
        /*0c60*/ 	.word	0x0500000f


	//   ....[144]....
        /*0c64*/ 	.word	0x0500000f


	//   ....[145]....
        /*0c68*/ 	.word	0x0500000f


	//   ....[146]....
        /*0c6c*/ 	.word	0x0500000f


	//   ....[147]....
        /*0c70*/ 	.word	0x0500000f


	//   ....[148]....
        /*0c74*/ 	.word	0x0500000f


	//   ....[149]....
        /*0c78*/ 	.word	0x0500000f


	//   ....[150]....
        /*0c7c*/ 	.word	0x0500000f


	//   ....[151]....
        /*0c80*/ 	.word	0x0500000f


	//   ....[152]....
        /*0c84*/ 	.word	0x0500000f


	//   ....[153]....
        /*0c88*/ 	.word	0x0500000f


	//   ....[154]....
        /*0c8c*/ 	.word	0x0500000f


	//   ....[155]....
        /*0c90*/ 	.word	0x0500000f


	//   ....[156]....
        /*0c94*/ 	.word	0x0500000f


	//   ....[157]....
        /*0c98*/ 	.word	0x0500000f


	//   ....[158]....
        /*0c9c*/ 	.word	0x0500000f


	//----- nvinfo : EIATTR_COOP_GROUP_INSTR_OFFSETS
	.align		4
.L_319:
        /*0ca0*/ 	.byte	0x04, 0x28
        /*0ca2*/ 	.short	(.L_321 - .L_320)


	//   ....[0]....
.L_320:
        /*0ca4*/ 	.word	0x00000060


	//   ....[1]....
        /*0ca8*/ 	.word	0x00000190


	//   ....[2]....
        /*0cac*/ 	.word	0x00000240


	//   ....[3]....
        /*0cb0*/ 	.word	0x00000400


	//   ....[4]....
        /*0cb4*/ 	.word	0x00000560


	//   ....[5]....
        /*0cb8*/ 	.word	0x00000680


	//   ....[6]....
        /*0cbc*/ 	.word	0x000007e0


	//   ....[7]....
        /*0cc0*/ 	.word	0x00007700


	//   ....[8]....
        /*0cc4*/ 	.word	0x00007e40


	//   ....[9]....
        /*0cc8*/ 	.word	0x00007e50


	//   ....[10]....
        /*0ccc*/ 	.word	0x00007e60


	//   ....[11]....
        /*0cd0*/ 	.word	0x00007e70


	//   ....[12]....
        /*0cd4*/ 	.word	0x00009bf0


	//   ....[13]....
        /*0cd8*/ 	.word	0x00009c00


	//   ....[14]....
        /*0cdc*/ 	.word	0x00009c10


	//   ....[15]....
        /*0ce0*/ 	.word	0x00009c20


	//   ....[16]....
        /*0ce4*/ 	.word	0x0000de00


	//   ....[17]....
        /*0ce8*/ 	.word	0x0000e8f0


	//   ....[18]....
        /*0cec*/ 	.word	0x0000e900


	//   ....[19]....
        /*0cf0*/ 	.word	0x0000e920


	//   ....[20]....
        /*0cf4*/ 	.word	0x0000f380


	//   ....[21]....
        /*0cf8*/ 	.word	0x0000f3c0


	//   ....[22]....
        /*0cfc*/ 	.word	0x000105f0


	//   ....[23]....
        /*0d00*/ 	.word	0x000131b0


	//   ....[24]....
        /*0d04*/ 	.word	0x00013650


	//   ....[25]....
        /*0d08*/ 	.word	0x000142c0


	//   ....[26]....
        /*0d0c*/ 	.word	0x000142e0


	//   ....[27]....
        /*0d10*/ 	.word	0x00014970


	//   ....[28]....
        /*0d14*/ 	.word	0x00014990


	//   ....[29]....
        /*0d18*/ 	.word	0x00016270


	//   ....[30]....
        /*0d1c*/ 	.word	0x00019130


	//   ....[31]....
        /*0d20*/ 	.word	0x000191b0


	//   ....[32]....
        /*0d24*/ 	.word	0x00019b90


	//   ....[33]....
        /*0d28*/ 	.word	0x00019bb0


	//   ....[34]....
        /*0d2c*/ 	.word	0x0001b4b0


	//   ....[35]....
        /*0d30*/ 	.word	0x0001bc10


	//   ....[36]....
        /*0d34*/ 	.word	0x0001bc40


	//   ....[37]....
        /*0d38*/ 	.word	0x0001bc80


	//   ....[38]....
        /*0d3c*/ 	.word	0x0001bc90


	//   ....[39]....
        /*0d40*/ 	.word	0x0001cc10


	//   ....[40]....
        /*0d44*/ 	.word	0x0001cc30


	//   ....[41]....
        /*0d48*/ 	.word	0x0001cc40


	//   ....[42]....
        /*0d4c*/ 	.word	0x0001cc50


	//   ....[43]....
        /*0d50*/ 	.word	0x0001d310


	//   ....[44]....
        /*0d54*/ 	.word	0x0001d320


	//   ....[45]....
        /*0d58*/ 	.word	0x0001d480


	//   ....[46]....
        /*0d5c*/ 	.word	0x0001d490


	//   ....[47]....
        /*0d60*/ 	.word	0x0001d8a0


	//   ....[48]....
        /*0d64*/ 	.word	0x0001d8b0


	//   ....[49]....
        /*0d68*/ 	.word	0x0001ddb0


	//   ....[50]....
        /*0d6c*/ 	.word	0x0001ddc0


	//   ....[51]....
        /*0d70*/ 	.word	0x0001ebd0


	//   ....[52]....
        /*0d74*/ 	.word	0x0001ebe0


	//   ....[53]....
        /*0d78*/ 	.word	0x0001ed50


	//   ....[54]....
        /*0d7c*/ 	.word	0x0001ed60


	//   ....[55]....
        /*0d80*/ 	.word	0x0001ef20


	//   ....[56]....
        /*0d84*/ 	.word	0x0001f150


	//   ....[57]....
        /*0d88*/ 	.word	0x0001f180


	//   ....[58]....
        /*0d8c*/ 	.word	0x0001f1b0


	//   ....[59]....
        /*0d90*/ 	.word	0x0001f1e0


	//   ....[60]....
        /*0d94*/ 	.word	0x0001f210


	//   ....[61]....
        /*0d98*/ 	.word	0x0001f240


	//   ....[62]....
        /*0d9c*/ 	.word	0x0001f3e0


	//   ....[63]....
        /*0da0*/ 	.word	0x0001f410


	//   ....[64]....
        /*0da4*/ 	.word	0x0001f440


	//   ....[65]....
        /*0da8*/ 	.word	0x0001f470


	//   ....[66]....
        /*0dac*/ 	.word	0x0001f4a0


	//   ....[67]....
        /*0db0*/ 	.word	0x0001f4d0


	//   ....[68]....
        /*0db4*/ 	.word	0x0001f560


	//   ....[69]....
        /*0db8*/ 	.word	0x0001f590


	//   ....[70]....
        /*0dbc*/ 	.word	0x0001f5a0


	//   ....[71]....
        /*0dc0*/ 	.word	0x0001f5e0


	//   ....[72]....
        /*0dc4*/ 	.word	0x00020b50


	//   ....[73]....
        /*0dc8*/ 	.word	0x00022920


	//   ....[74]....
        /*0dcc*/ 	.word	0x00023600


	//   ....[75]....
        /*0dd0*/ 	.word	0x00023620


	//   ....[76]....
        /*0dd4*/ 	.word	0x000236b0


	//   ....[77]....
        /*0dd8*/ 	.word	0x000236d0


	//   ....[78]....
        /*0ddc*/ 	.word	0x00023770


	//   ....[79]....
        /*0de0*/ 	.word	0x00023790


	//   ....[80]....
        /*0de4*/ 	.word	0x000237a0


	//   ....[81]....
        /*0de8*/ 	.word	0x00023830


	//   ....[82]....
        /*0dec*/ 	.word	0x00023850


	//   ....[83]....
        /*0df0*/ 	.word	0x000238c0


	//   ....[84]....
        /*0df4*/ 	.word	0x00023900


	//   ....[85]....
        /*0df8*/ 	.word	0x00023970


	//   ....[86]....
        /*0dfc*/ 	.word	0x00026710


	//   ....[87]....
        /*0e00*/ 	.word	0x00026740


	//   ....[88]....
        /*0e04*/ 	.word	0x000267a0


	//   ....[89]....
        /*0e08*/ 	.word	0x000267d0


	//   ....[90]....
        /*0e0c*/ 	.word	0x00026800


	//   ....[91]....
        /*0e10*/ 	.word	0x00026830


	//   ....[92]....
        /*0e14*/ 	.word	0x00026860


	//   ....[93]....
        /*0e18*/ 	.word	0x00026890


	//   ....[94]....
        /*0e1c*/ 	.word	0x00026a40


	//   ....[95]....
        /*0e20*/ 	.word	0x00026a70


	//   ....[96]....
        /*0e24*/ 	.word	0x00026aa0


	//   ....[97]....
        /*0e28*/ 	.word	0x00026ad0


	//   ....[98]....
        /*0e2c*/ 	.word	0x00026b00


	//   ....[99]....
        /*0e30*/ 	.word	0x00026b30


	//   ....[100]....
        /*0e34*/ 	.word	0x00026bf0


	//   ....[101]....
        /*0e38*/ 	.word	0x00026c10


	//   ....[102]....
        /*0e3c*/ 	.word	0x00026c30


	//   ....[103]....
        /*0e40*/ 	.word	0x00026c90


	//   ....[104]....
        /*0e44*/ 	.word	0x000276c0


	//   ....[105]....
        /*0e48*/ 	.word	0x00027ac0


	//   ....[106]....
        /*0e4c*/ 	.word	0x00027b60


	//   ....[107]....
        /*0e50*/ 	.word	0x00027bf0


	//   ....[108]....
        /*0e54*/ 	.word	0x00027c40


	//   ....[109]....
        /*0e58*/ 	.word	0x00027c90


	//   ....[110]....
        /*0e5c*/ 	.word	0x00027d70


	//   ....[111]....
        /*0e60*/ 	.word	0x00027e00


	//   ....[112]....
        /*0e64*/ 	.word	0x00027e60


	//   ....[113]....
        /*0e68*/ 	.word	0x00027ec0


	//   ....[114]....
        /*0e6c*/ 	.word	0x00028170


	//   ....[115]....
        /*0e70*/ 	.word	0x000281c0


	//   ....[116]....
        /*0e74*/ 	.word	0x00028250


	//   ....[117]....
        /*0e78*/ 	.word	0x000282e0


	//   ....[118]....
        /*0e7c*/ 	.word	0x00028360


	//   ....[119]....
        /*0e80*/ 	.word	0x000283b0


	//   ....[120]....
        /*0e84*/ 	.word	0x00028440


	//   ....[121]....
        /*0e88*/ 	.word	0x000284d0


	//   ....[122]....
        /*0e8c*/ 	.word	0x00028550


	//   ....[123]....
        /*0e90*/ 	.word	0x000285a0


	//   ....[124]....
        /*0e94*/ 	.word	0x00028630


	//   ....[125]....
        /*0e98*/ 	.word	0x000286c0


	//   ....[126]....
        /*0e9c*/ 	.word	0x00028780


	//   ....[127]....
        /*0ea0*/ 	.word	0x00028a60


	//   ....[128]....
        /*0ea4*/ 	.word	0x00028c10


	//   ....[129]....
        /*0ea8*/ 	.word	0x00028c60


	//   ....[130]....
        /*0eac*/ 	.word	0x00028d60


	//   ....[131]....
        /*0eb0*/ 	.word	0x00028db0


	//   ....[132]....
        /*0eb4*/ 	.word	0x00028ed0


	//   ....[133]....
        /*0eb8*/ 	.word	0x00028f40


	//   ....[134]....
        /*0ebc*/ 	.word	0x00029060


	//   ....[135]....
        /*0ec0*/ 	.word	0x000290d0


	//   ....[136]....
        /*0ec4*/ 	.word	0x000291c0


	//   ....[137]....
        /*0ec8*/ 	.word	0x00029230


	//   ....[138]....
        /*0ecc*/ 	.word	0x00029340


	//   ....[139]....
        /*0ed0*/ 	.word	0x00029390


	//   ....[140]....
        /*0ed4*/ 	.word	0x000296b0


	//   ....[141]....
        /*0ed8*/ 	.word	0x00029750


	//   ....[142]....
        /*0edc*/ 	.word	0x000298d0


	//   ....[143]....
        /*0ee0*/ 	.word	0x00029940


	//   ....[144]....
        /*0ee4*/ 	.word	0x000299b0


	//   ....[145]....
        /*0ee8*/ 	.word	0x00029a20


	//   ....[146]....
        /*0eec*/ 	.word	0x00029a90


	//   ....[147]....
        /*0ef0*/ 	.word	0x00029b10


	//   ....[148]....
        /*0ef4*/ 	.word	0x00029b90


	//   ....[149]....
        /*0ef8*/ 	.word	0x00029c20


	//   ....[150]....
        /*0efc*/ 	.word	0x00029c90


	//   ....[151]....
        /*0f00*/ 	.word	0x00029d00


	//   ....[152]....
        /*0f04*/ 	.word	0x00029d70


	//   ....[153]....
        /*0f08*/ 	.word	0x00029df0


	//   ....[154]....
        /*0f0c*/ 	.word	0x00029e60


	//   ....[155]....
        /*0f10*/ 	.word	0x00029f10


	//   ....[156]....
        /*0f14*/ 	.word	0x00029f60


	//   ....[157]....
        /*0f18*/ 	.word	0x00029ff0


	//   ....[158]....
        /*0f1c*/ 	.word	0x0002a120


	//----- nvinfo : EIATTR_REG_RECONFIG
	.align		4
.L_321:
        /*0f20*/ 	.byte	0x01, 0x54
	.zero		2


	//----- nvinfo : EIATTR_SYSCALL_OFFSETS
	.align		4
        /*0f24*/ 	.byte	0x04, 0x46
        /*0f26*/ 	.short	(.L_323 - .L_322)


	//   ....[0]....
.L_322:
        /*0f28*/ 	.word	0x00001f40


	//   ....[1]....
        /*0f2c*/ 	.word	0x00002090


	//   ....[2]....
        /*0f30*/ 	.word	0x000078d0


	//   ....[3]....
        /*0f34*/ 	.word	0x00007bf0


	//   ....[4]....
        /*0f38*/ 	.word	0x00022560


	//   ....[5]....
        /*0f3c*/ 	.word	0x000226b0


	//   ....[6]....
        /*0f40*/ 	.word	0x000227b0


	//   ....[7]....
        /*0f44*/ 	.word	0x000230b0


	//----- nvinfo : EIATTR_MBARRIER_INSTR_OFFSETS
	.align		4
.L_323:
        /*0f48*/ 	.byte	0x04, 0x39
        /*0f4a*/ 	.short	(.L_325 - .L_324)


	//   ....[0]....
.L_324:
        /*0f4c*/ 	.word	0x000002b0
        /*0f50*/ 	.word	0x000000ff
        /*0f54*/ 	.word	0x00031c00
        /*0f58*/ 	.short	0x0100
        /*0f5a*/ 	.byte	0x08
	.zero		1


	//   ....[1]....
        /*0f5c*/ 	.word	0x000002c0
        /*0f60*/ 	.word	0x000000ff
        /*0f64*/ 	.word	0x00031c20
        /*0f68*/ 	.short	0x0100
        /*0f6a*/ 	.byte	0x08
	.zero		1


	//   ....[2]....
        /*0f6c*/ 	.word	0x000003b0
        /*0f70*/ 	.word	0x000000ff
        /*0f74*/ 	.word	0x00031c30
        /*0f78*/ 	.short	0x0100
        /*0f7a*/ 	.byte	0x08
	.zero		1


	//   ....[3]....
        /*0f7c*/ 	.word	0x000003c0
        /*0f80*/ 	.word	0x000000ff
        /*0f84*/ 	.word	0x00031c40
        /*0f88*/ 	.short	0x0100
        /*0f8a*/ 	.byte	0x08
	.zero		1


	//   ....[4]....
        /*0f8c*/ 	.word	0x000003d0
        /*0f90*/ 	.word	0x000000ff
        /*0f94*/ 	.word	0x00031c38
        /*0f98*/ 	.short	0x0100
        /*0f9a*/ 	.byte	0x08
	.zero		1


	//   ....[5]....
        /*0f9c*/ 	.word	0x000003e0
        /*0fa0*/ 	.word	0x000000ff
        /*0fa4*/ 	.word	0x00031c48
        /*0fa8*/ 	.short	0x0100
        /*0faa*/ 	.byte	0x08
	.zero		1


	//   ....[6]....
        /*0fac*/ 	.word	0x00000510
        /*0fb0*/ 	.word	0x000000ff
        /*0fb4*/ 	.word	0x00031c50
        /*0fb8*/ 	.short	0x0100
        /*0fba*/ 	.byte	0x08
	.zero		1


	//   ....[7]....
        /*0fbc*/ 	.word	0x00000520
        /*0fc0*/ 	.word	0x000000ff
        /*0fc4*/ 	.word	0x00031c60
        /*0fc8*/ 	.short	0x0100
        /*0fca*/ 	.byte	0x08
	.zero		1


	//   ....[8]....
        /*0fcc*/ 	.word	0x00000530
        /*0fd0*/ 	.word	0x000000ff
        /*0fd4*/ 	.word	0x00031c58
        /*0fd8*/ 	.short	0x0100
        /*0fda*/ 	.byte	0x08
	.zero		1


	//   ....[9]....
        /*0fdc*/ 	.word	0x00000540
        /*0fe0*/ 	.word	0x000000ff
        /*0fe4*/ 	.word	0x00031c68
        /*0fe8*/ 	.short	0x0100
        /*0fea*/ 	.byte	0x08
	.zero		1


	//   ....[10]....
        /*0fec*/ 	.word	0x00000630
        /*0ff0*/ 	.word	0x000000ff
        /*0ff4*/ 	.word	0x00031c70
        /*0ff8*/ 	.short	0x0100
        /*0ffa*/ 	.byte	0x06
	.zero		1


	//   ....[11]....
        /*0ffc*/ 	.word	0x00000640
        /*1000*/ 	.word	0x000000ff
        /*1004*/ 	.word	0x00031c80
        /*1008*/ 	.short	0x0100
        /*100a*/ 	.byte	0x06
	.zero		1


	//   ....[12]....
        /*100c*/ 	.word	0x00000650
        /*1010*/ 	.word	0x000000ff
        /*1014*/ 	.word	0x00031c78
        /*1018*/ 	.short	0x0100
        /*101a*/ 	.byte	0x06
	.zero		1


	//   ....[13]....
        /*101c*/ 	.word	0x00000660
        /*1020*/ 	.word	0x000000ff
        /*1024*/ 	.word	0x00031c88
        /*1028*/ 	.short	0x0100
        /*102a*/ 	.byte	0x06
	.zero		1


	//   ....[14]....
        /*102c*/ 	.word	0x00000790
        /*1030*/ 	.word	0x000000ff
        /*1034*/ 	.word	0x00031c90
        /*1038*/ 	.short	0x0100
        /*103a*/ 	.byte	0x08
	.zero		1


	//   ....[15]....
        /*103c*/ 	.word	0x000007a0
        /*1040*/ 	.word	0x000000ff
        /*1044*/ 	.word	0x00031ca0
        /*1048*/ 	.short	0x0100
        /*104a*/ 	.byte	0x08
	.zero		1


	//   ....[16]....
        /*104c*/ 	.word	0x000007b0
        /*1050*/ 	.word	0x000000ff
        /*1054*/ 	.word	0x00031c98
        /*1058*/ 	.short	0x0100
        /*105a*/ 	.byte	0x08
	.zero		1


	//   ....[17]....
        /*105c*/ 	.word	0x000007c0
        /*1060*/ 	.word	0x000000ff
        /*1064*/ 	.word	0x00031ca8
        /*1068*/ 	.short	0x0100
        /*106a*/ 	.byte	0x08
	.zero		1


	//   ....[18]....
        /*106c*/ 	.word	0x000008f0
        /*1070*/ 	.word	0x000000ff
        /*1074*/ 	.word	0x00031cb0
        /*1078*/ 	.short	0x0100
        /*107a*/ 	.byte	0x08
	.zero		1


	//   ....[19]....
        /*107c*/ 	.word	0x00000900
        /*1080*/ 	.word	0x000000ff
        /*1084*/ 	.word	0x00031cc0
        /*1088*/ 	.short	0x0100
        /*108a*/ 	.byte	0x08
	.zero		1


	//   ....[20]....
        /*108c*/ 	.word	0x00000910
        /*1090*/ 	.word	0x000000ff
        /*1094*/ 	.word	0x00031cb8
        /*1098*/ 	.short	0x0100
        /*109a*/ 	.byte	0x08
	.zero		1


	//   ....[21]....
        /*109c*/ 	.word	0x00000920
        /*10a0*/ 	.word	0x000000ff
        /*10a4*/ 	.word	0x00031cc8
        /*10a8*/ 	.short	0x0100
        /*10aa*/ 	.byte	0x08
	.zero		1


	//   ....[22]....
        /*10ac*/ 	.word	0x00003550
        /*10b0*/ 	.word	0x0000001a
        /*10b4*/ 	.word	0x00031c90
        /*10b8*/ 	.short	0x010a
        /*10ba*/ 	.byte	0x3f
	.zero		1


	//   ....[23]....
        /*10bc*/ 	.word	0x00004ff0
        /*10c0*/ 	.word	0x0000001a
        /*10c4*/ 	.word	0x00031c90
        /*10c8*/ 	.short	0x010a
        /*10ca*/ 	.byte	0x3f
	.zero		1


	//   ....[24]....
        /*10cc*/ 	.word	0x00006a70
        /*10d0*/ 	.word	0x0000001a
        /*10d4*/ 	.word	0x00031c90
        /*10d8*/ 	.short	0x010a
        /*10da*/ 	.byte	0x3f
	.zero		1


	//   ....[25]....
        /*10dc*/ 	.word	0x00006ce0
        /*10e0*/ 	.word	0x00000024
        /*10e4*/ 	.word	0x00000000
        /*10e8*/ 	.short	0x0101
        /*10ea*/ 	.byte	0x3f
	.zero		1


	//   ....[26]....
        /*10ec*/ 	.word	0x00006d20
        /*10f0*/ 	.word	0x0000001a
        /*10f4*/ 	.word	0x00031cb0
        /*10f8*/ 	.short	0x010a
        /*10fa*/ 	.byte	0x3f
	.zero		1


	//   ....[27]....
        /*10fc*/ 	.word	0x00007060
        /*1100*/ 	.word	0x0000001a
        /*1104*/ 	.word	0x00000000
        /*1108*/ 	.short	0x0101
        /*110a*/ 	.byte	0x3f
	.zero		1


	//   ....[28]....
        /*110c*/ 	.word	0x00007970
        /*1110*/ 	.word	0x00000010
        /*1114*/ 	.word	0x00031c00
        /*1118*/ 	.short	0x010a
        /*111a*/ 	.byte	0x3f
	.zero		1


	//   ....[29]....
        /*111c*/ 	.word	0x000079c0
        /*1120*/ 	.word	0x00000010
        /*1124*/ 	.word	0x00031c00
        /*1128*/ 	.short	0x010a
        /*112a*/ 	.byte	0x3f
	.zero		1


	//   ....[30]....
        /*112c*/ 	.word	0x000085c0
        /*1130*/ 	.word	0x00000010
        /*1134*/ 	.word	0x00031c00
        /*1138*/ 	.short	0x010a
        /*113a*/ 	.byte	0x3f
	.zero		1


	//   ....[31]....
        /*113c*/ 	.word	0x0000a160
        /*1140*/ 	.word	0x00000010
        /*1144*/ 	.word	0x00031c00
        /*1148*/ 	.short	0x010a
        /*114a*/ 	.byte	0x3f
	.zero		1


	//   ....[32]....
        /*114c*/ 	.word	0x0000b970
        /*1150*/ 	.word	0x00000000
        /*1154*/ 	.word	0x00031c30
        /*1158*/ 	.short	0x010a
        /*115a*/ 	.byte	0x3f
	.zero		1


	//   ....[33]....
        /*115c*/ 	.word	0x0000b9e0
        /*1160*/ 	.word	0x00000000
        /*1164*/ 	.word	0x00031c30
        /*1168*/ 	.short	0x010a
        /*116a*/ 	.byte	0x3f
	.zero		1


	//   ....[34]....
        /*116c*/ 	.word	0x0000f700
        /*1170*/ 	.word	0x00000018
        /*1174*/ 	.word	0x00000000
        /*1178*/ 	.short	0x0101
        /*117a*/ 	.byte	0x3f
	.zero		1


	//   ....[35]....
        /*117c*/ 	.word	0x00010750
        /*1180*/ 	.word	0x00000014
        /*1184*/ 	.word	0x00031c30
        /*1188*/ 	.short	0x010a
        /*118a*/ 	.byte	0x3f
	.zero		1


	//   ....[36]....
        /*118c*/ 	.word	0x000107a0
        /*1190*/ 	.word	0x00000014
        /*1194*/ 	.word	0x00031c30
        /*1198*/ 	.short	0x010a
        /*119a*/ 	.byte	0x3f
	.zero		1


	//   ....[37]....
        /*119c*/ 	.word	0x00012c00
        /*11a0*/ 	.word	0x00000015
        /*11a4*/ 	.word	0x00031c50
        /*11a8*/ 	.short	0x010a
        /*11aa*/ 	.byte	0x3f
	.zero		1


	//   ....[38]....
        /*11ac*/ 	.word	0x00012c50
        /*11b0*/ 	.word	0x00000015
        /*11b4*/ 	.word	0x00031c50
        /*11b8*/ 	.short	0x010a
        /*11ba*/ 	.byte	0x3f
	.zero		1


	//   ....[39]....
        /*11bc*/ 	.word	0x000156a0
        /*11c0*/ 	.word	0x00000071
        /*11c4*/ 	.word	0x00000000
        /*11c8*/ 	.short	0x0101
        /*11ca*/ 	.byte	0x3f
	.zero		1


	//   ....[40]....
        /*11cc*/ 	.word	0x000156e0
        /*11d0*/ 	.word	0x00000070
        /*11d4*/ 	.word	0x00000000
        /*11d8*/ 	.short	0x0101
        /*11da*/ 	.byte	0x3f
	.zero		1


	//   ....[41]....
        /*11dc*/ 	.word	0x00016400
        /*11e0*/ 	.word	0x00000014
        /*11e4*/ 	.word	0x00031c30
        /*11e8*/ 	.short	0x010a
        /*11ea*/ 	.byte	0x3f
	.zero		1


	//   ....[42]....
        /*11ec*/ 	.word	0x00016450
        /*11f0*/ 	.word	0x00000014
        /*11f4*/ 	.word	0x00031c30
        /*11f8*/ 	.short	0x010a
        /*11fa*/ 	.byte	0x3f
	.zero		1


	//   ....[43]....
        /*11fc*/ 	.word	0x00018890
        /*1200*/ 	.word	0x00000015
        /*1204*/ 	.word	0x00031c50
        /*1208*/ 	.short	0x010a
        /*120a*/ 	.byte	0x3f
	.zero		1


	//   ....[44]....
        /*120c*/ 	.word	0x000188e0
        /*1210*/ 	.word	0x00000015
        /*1214*/ 	.word	0x00031c50
        /*1218*/ 	.short	0x010a
        /*121a*/ 	.byte	0x3f
	.zero		1


	//   ....[45]....
        /*121c*/ 	.word	0x0001a550
        /*1220*/ 	.word	0x00000070
        /*1224*/ 	.word	0x00000000
        /*1228*/ 	.short	0x0101
        /*122a*/ 	.byte	0x3f
	.zero		1


	//   ....[46]....
        /*122c*/ 	.word	0x0001a560
        /*1230*/ 	.word	0x0000006e
        /*1234*/ 	.word	0x00000000
        /*1238*/ 	.short	0x0101
        /*123a*/ 	.byte	0x3f
	.zero		1


	//   ....[47]....
        /*123c*/ 	.word	0x0001b540
        /*1240*/ 	.word	0x00000000
        /*1244*/ 	.word	0x00031c50
        /*1248*/ 	.short	0x010a
        /*124a*/ 	.byte	0x3f
	.zero		1


	//   ....[48]....
        /*124c*/ 	.word	0x0001b5f0
        /*1250*/ 	.word	0x00000000
        /*1254*/ 	.word	0x00031c50
        /*1258*/ 	.short	0x010a
        /*125a*/ 	.byte	0x3f
	.zero		1


	//   ....[49]....
        /*125c*/ 	.word	0x0001be70
        /*1260*/ 	.word	0x00000004
        /*1264*/ 	.word	0x00000000
        /*1268*/ 	.short	0x0101
        /*126a*/ 	.byte	0x3f
	.zero		1


	//   ....[50]....
        /*126c*/ 	.word	0x0001d250
        /*1270*/ 	.word	0x00000000
        /*1274*/ 	.word	0x00000000
        /*1278*/ 	.short	0x0101
        /*127a*/ 	.byte	0x3f
	.zero		1


	//   ....[51]....
        /*127c*/ 	.word	0x0001d7a0
        /*1280*/ 	.word	0x00000004
        /*1284*/ 	.word	0x00000000
        /*1288*/ 	.short	0x0101
        /*128a*/ 	.byte	0x3f
	.zero		1


	//   ....[52]....
        /*128c*/ 	.word	0x00020c30
        /*1290*/ 	.word	0x00000010
        /*1294*/ 	.word	0x00031c20
        /*1298*/ 	.short	0x010a
        /*129a*/ 	.byte	0x3f
	.zero		1


	//   ....[53]....
        /*129c*/ 	.word	0x00020cf0
        /*12a0*/ 	.word	0x00000009
        /*12a4*/ 	.word	0x00031ca0
        /*12a8*/ 	.short	0x010a
        /*12aa*/ 	.byte	0x3f
	.zero		1


	//   ....[54]....
        /*12ac*/ 	.word	0x00021120
        /*12b0*/ 	.word	0x00000009
        /*12b4*/ 	.word	0x00031cc0
        /*12b8*/ 	.short	0x010a
        /*12ba*/ 	.byte	0x3f
	.zero		1


	//   ....[55]....
        /*12bc*/ 	.word	0x00021680
        /*12c0*/ 	.word	0x00000009
        /*12c4*/ 	.word	0x00031ca0
        /*12c8*/ 	.short	0x010a
        /*12ca*/ 	.byte	0x3f
	.zero		1


	//   ....[56]....
        /*12cc*/ 	.word	0x00021aa0
        /*12d0*/ 	.word	0x00000009
        /*12d4*/ 	.word	0x00031cc0
        /*12d8*/ 	.short	0x010a
        /*12da*/ 	.byte	0x3f
	.zero		1


	//   ....[57]....
        /*12dc*/ 	.word	0x00022b60
        /*12e0*/ 	.word	0x00000000
        /*12e4*/ 	.word	0x00031c40
        /*12e8*/ 	.short	0x010a
        /*12ea*/ 	.byte	0x3f
	.zero		1


	//   ....[58]....
        /*12ec*/ 	.word	0x00023a40
        /*12f0*/ 	.word	0x00000010
        /*12f4*/ 	.word	0x00031c00
        /*12f8*/ 	.short	0x0107
        /*12fa*/ 	.byte	0x3f
	.zero		1


	//   ....[59]....
        /*12fc*/ 	.word	0x00023b40
        /*1300*/ 	.word	0x00000010
        /*1304*/ 	.word	0x00031c00
        /*1308*/ 	.short	0x0101
        /*130a*/ 	.byte	0x3f
	.zero		1


	//   ....[60]....
        /*130c*/ 	.word	0x00023b60
        /*1310*/ 	.word	0x00000010
        /*1314*/ 	.word	0x00031c20
        /*1318*/ 	.short	0x010a
        /*131a*/ 	.byte	0x3f
	.zero		1


	//   ....[61]....
        /*131c*/ 	.word	0x00023f10
        /*1320*/ 	.word	0x00000003
        /*1324*/ 	.word	0x00031c40
        /*1328*/ 	.short	0x010a
        /*132a*/ 	.byte	0x3f
	.zero		1


	//   ....[62]....
        /*132c*/ 	.word	0x00024390
        /*1330*/ 	.word	0x00000003
        /*1334*/ 	.word	0x00000060
        /*1338*/ 	.short	0x010a
        /*133a*/ 	.byte	0x3f
	.zero		1


	//   ....[63]....
        /*133c*/ 	.word	0x00024ae0
        /*1340*/ 	.word	0x00000003
        /*1344*/ 	.word	0x00031c40
        /*1348*/ 	.short	0x010a
        /*134a*/ 	.byte	0x3f
	.zero		1


	//   ....[64]....
        /*134c*/ 	.word	0x00024f60
        /*1350*/ 	.word	0x0000000b
        /*1354*/ 	.word	0x00000060
        /*1358*/ 	.short	0x010a
        /*135a*/ 	.byte	0x3f
	.zero		1


	//   ....[65]....
        /*135c*/ 	.word	0x000255f0
        /*1360*/ 	.word	0x00000002
        /*1364*/ 	.word	0x00031c40
        /*1368*/ 	.short	0x010a
        /*136a*/ 	.byte	0x3f
	.zero		1


	//   ....[66]....
        /*136c*/ 	.word	0x00025a80
        /*1370*/ 	.word	0x00000007
        /*1374*/ 	.word	0x00000060
        /*1378*/ 	.short	0x010a
        /*137a*/ 	.byte	0x3f
	.zero		1


	//   ....[67]....
        /*137c*/ 	.word	0x000260c0
        /*1380*/ 	.word	0x00000003
        /*1384*/ 	.word	0x00031c60
        /*1388*/ 	.short	0x010a
        /*138a*/ 	.byte	0x3f
	.zero		1


	//   ....[68]....
        /*138c*/ 	.word	0x00027640
        /*1390*/ 	.word	0x00000009
        /*1394*/ 	.word	0x00031c20
        /*1398*/ 	.short	0x010a
        /*139a*/ 	.byte	0x3f
	.zero		1


	//   ....[69]....
        /*139c*/ 	.word	0x000277d0
        /*13a0*/ 	.word	0x00000007
        /*13a4*/ 	.word	0x00000000
        /*13a8*/ 	.short	0x010a
        /*13aa*/ 	.byte	0x3f
	.zero		1


	//   ....[70]....
        /*13ac*/ 	.word	0x00027840
        /*13b0*/ 	.word	0x00000003
        /*13b4*/ 	.word	0x00000000
        /*13b8*/ 	.short	0x010a
        /*13ba*/ 	.byte	0x3f
	.zero		1


	//   ....[71]....
        /*13bc*/ 	.word	0x000278a0
        /*13c0*/ 	.word	0x00000005
        /*13c4*/ 	.word	0x00000000
        /*13c8*/ 	.short	0x010a
        /*13ca*/ 	.byte	0x3f
	.zero		1


	//   ....[72]....
        /*13cc*/ 	.word	0x000278d0
        /*13d0*/ 	.word	0x00000003
        /*13d4*/ 	.word	0x00000000
        /*13d8*/ 	.short	0x010a
        /*13da*/ 	.byte	0x3f
	.zero		1


	//   ....[73]....
        /*13dc*/ 	.word	0x00027930
        /*13e0*/ 	.word	0x0000001a
        /*13e4*/ 	.word	0x00031c90
        /*13e8*/ 	.short	0x010a
        /*13ea*/ 	.byte	0x3f
	.zero		1


	//   ....[74]....
        /*13ec*/ 	.word	0x00027980
        /*13f0*/ 	.word	0x0000001a
        /*13f4*/ 	.word	0x00031c90
        /*13f8*/ 	.short	0x010a
        /*13fa*/ 	.byte	0x3f
	.zero		1


	//   ....[75]....
        /*13fc*/ 	.word	0x000279d0
        /*1400*/ 	.word	0x0000001a
        /*1404*/ 	.word	0x00031c90
        /*1408*/ 	.short	0x010a
        /*140a*/ 	.byte	0x3f
	.zero		1


	//   ....[76]....
        /*140c*/ 	.word	0x00027a20
        /*1410*/ 	.word	0x0000001a
        /*1414*/ 	.word	0x00031cb0
        /*1418*/ 	.short	0x010a
        /*141a*/ 	.byte	0x3f
	.zero		1


	//   ....[77]....
        /*141c*/ 	.word	0x00027cd0
        /*1420*/ 	.word	0x00000010
        /*1424*/ 	.word	0x00031c00
        /*1428*/ 	.short	0x010a
        /*142a*/ 	.byte	0x3f
	.zero		1


	//   ....[78]....
        /*142c*/ 	.word	0x00027ef0
        /*1430*/ 	.word	0x00000010
        /*1434*/ 	.word	0x00031c00
        /*1438*/ 	.short	0x010a
        /*143a*/ 	.byte	0x3f
	.zero		1


	//   ....[79]....
        /*143c*/ 	.word	0x00027f40
        /*1440*/ 	.word	0x00000000
        /*1444*/ 	.word	0x00031c30
        /*1448*/ 	.short	0x010a
        /*144a*/ 	.byte	0x3f
	.zero		1


	//   ....[80]....
        /*144c*/ 	.word	0x00027f90
        /*1450*/ 	.word	0x00000014
        /*1454*/ 	.word	0x00031c30
        /*1458*/ 	.short	0x010a
        /*145a*/ 	.byte	0x3f
	.zero		1


	//   ....[81]....
        /*145c*/ 	.word	0x00027fe0
        /*1460*/ 	.word	0x00000015
        /*1464*/ 	.word	0x00031c50
        /*1468*/ 	.short	0x010a
        /*146a*/ 	.byte	0x3f
	.zero		1


	//   ....[82]....
        /*146c*/ 	.word	0x00028030
        /*1470*/ 	.word	0x00000014
        /*1474*/ 	.word	0x00031c30
        /*1478*/ 	.short	0x010a
        /*147a*/ 	.byte	0x3f
	.zero		1


	//   ....[83]....
        /*147c*/ 	.word	0x00028080
        /*1480*/ 	.word	0x00000015
        /*1484*/ 	.word	0x00031c50
        /*1488*/ 	.short	0x010a
        /*148a*/ 	.byte	0x3f
	.zero		1


	//   ....[84]....
        /*148c*/ 	.word	0x000280d0
        /*1490*/ 	.word	0x00000000
        /*1494*/ 	.word	0x00031c50
        /*1498*/ 	.short	0x010a
        /*149a*/ 	.byte	0x3f
	.zero		1


	//   ....[85]....
        /*149c*/ 	.word	0x00028840
        /*14a0*/ 	.word	0x00000010
        /*14a4*/ 	.word	0x00031c20
        /*14a8*/ 	.short	0x010a
        /*14aa*/ 	.byte	0x3f
	.zero		1


	//   ....[86]....
        /*14ac*/ 	.word	0x00028890
        /*14b0*/ 	.word	0x00000009
        /*14b4*/ 	.word	0x00031ca0
        /*14b8*/ 	.short	0x010a
        /*14ba*/ 	.byte	0x3f
	.zero		1


	//   ....[87]....
        /*14bc*/ 	.word	0x000288e0
        /*14c0*/ 	.word	0x00000009
        /*14c4*/ 	.word	0x00031cc0
        /*14c8*/ 	.short	0x010a
        /*14ca*/ 	.byte	0x3f
	.zero		1


	//   ....[88]....
        /*14cc*/ 	.word	0x00028930
        /*14d0*/ 	.word	0x00000009
        /*14d4*/ 	.word	0x00031ca0
        /*14d8*/ 	.short	0x010a
        /*14da*/ 	.byte	0x3f
	.zero		1


	//   ....[89]....
        /*14dc*/ 	.word	0x00028980
        /*14e0*/ 	.word	0x00000009
        /*14e4*/ 	.word	0x00031cc0
        /*14e8*/ 	.short	0x010a
        /*14ea*/ 	.byte	0x3f
	.zero		1


	//   ....[90]....
        /*14ec*/ 	.word	0x00028b20
        /*14f0*/ 	.word	0x00000000
        /*14f4*/ 	.word	0x00031c40
        /*14f8*/ 	.short	0x010a
        /*14fa*/ 	.byte	0x3f
	.zero		1


	//   ....[91]....
        /*14fc*/ 	.word	0x000293d0
        /*1500*/ 	.word	0x00000010
        /*1504*/ 	.word	0x00031c20
        /*1508*/ 	.short	0x010a
        /*150a*/ 	.byte	0x3f
	.zero		1


	//   ....[92]....
        /*150c*/ 	.word	0x00029420
        /*1510*/ 	.word	0x00000003
        /*1514*/ 	.word	0x00031c40
        /*1518*/ 	.short	0x010a
        /*151a*/ 	.byte	0x3f
	.zero		1


	//   ....[93]....
        /*151c*/ 	.word	0x00029470
        /*1520*/ 	.word	0x00000003
        /*1524*/ 	.word	0x00000060
        /*1528*/ 	.short	0x010a
        /*152a*/ 	.byte	0x3f
	.zero		1


	//   ....[94]....
        /*152c*/ 	.word	0x000294c0
        /*1530*/ 	.word	0x00000003
        /*1534*/ 	.word	0x00031c40
        /*1538*/ 	.short	0x010a
        /*153a*/ 	.byte	0x3f
	.zero		1


	//   ....[95]....
        /*153c*/ 	.word	0x00029510
        /*1540*/ 	.word	0x0000000b
        /*1544*/ 	.word	0x00000060
        /*1548*/ 	.short	0x010a
        /*154a*/ 	.byte	0x3f
	.zero		1


	//   ....[96]....
        /*154c*/ 	.word	0x00029560
        /*1550*/ 	.word	0x00000002
        /*1554*/ 	.word	0x00031c40
        /*1558*/ 	.short	0x010a
        /*155a*/ 	.byte	0x3f
	.zero		1


	//   ....[97]....
        /*155c*/ 	.word	0x000295b0
        /*1560*/ 	.word	0x00000007
        /*1564*/ 	.word	0x00000060
        /*1568*/ 	.short	0x010a
        /*156a*/ 	.byte	0x3f
	.zero		1


	//   ....[98]....
        /*156c*/ 	.word	0x00029600
        /*1570*/ 	.word	0x00000003
        /*1574*/ 	.word	0x00031c60
        /*1578*/ 	.short	0x010a
        /*157a*/ 	.byte	0x3f
	.zero		1


	//   ....[99]....
        /*157c*/ 	.word	0x0002a040
        /*1580*/ 	.word	0x00000009
        /*1584*/ 	.word	0x00031c20
        /*1588*/ 	.short	0x010a
        /*158a*/ 	.byte	0x3f
	.zero		1


	//   ....[100]....
        /*158c*/ 	.word	0x0002a1e0
        /*1590*/ 	.word	0x00000007
        /*1594*/ 	.word	0x00000000
        /*1598*/ 	.short	0x010a
        /*159a*/ 	.byte	0x3f
	.zero		1


	//   ....[101]....
        /*159c*/ 	.word	0x0002a230
        /*15a0*/ 	.word	0x00000003
        /*15a4*/ 	.word	0x00000000
        /*15a8*/ 	.short	0x010a
        /*15aa*/ 	.byte	0x3f
	.zero		1


	//   ....[102]....
        /*15ac*/ 	.word	0x0002a280
        /*15b0*/ 	.word	0x00000005
        /*15b4*/ 	.word	0x00000000
        /*15b8*/ 	.short	0x010a
        /*15ba*/ 	.byte	0x3f
	.zero		1


	//----- nvinfo : EIATTR_NUM_MBARRIERS
	.align		4
.L_325:
        /*15bc*/ 	.byte	0x03, 0x38
        /*15be*/ 	.short	0x0016


	//----- nvinfo : EIATTR_EXIT_INSTR_OFFSETS
	.align		4
        /*15c0*/ 	.byte	0x04, 0x1c
        /*15c2*/ 	.short	(.L_327 - .L_326)


	//   ....[0]....
.L_326:
        /*15c4*/ 	.word	0x00027920


	//----- nvinfo : EIATTR_MAX_THREADS
	.align		4
.L_327:
        /*15c8*/ 	.byte	0x04, 0x05
        /*15ca*/ 	.short	(.L_329 - .L_328)
.L_328:
        /*15cc*/ 	.word	0x00000200
        /*15d0*/ 	.word	0x00000001
        /*15d4*/ 	.word	0x00000001


	//----- nvinfo : EIATTR_CRS_STACK_SIZE
	.align		4
.L_329:
        /*15d8*/ 	.byte	0x04, 0x1e
        /*15da*/ 	.short	(.L_331 - .L_330)
.L_330:
        /*15dc*/ 	.word	0x00000000


	//----- nvinfo : EIATTR_CBANK_PARAM_SIZE
	.align		4
.L_331:
        /*15e0*/ 	.byte	0x03, 0x19
        /*15e2*/ 	.short	0x0af0


	//----- nvinfo : EIATTR_PARAM_CBANK
	.align		4
        /*15e4*/ 	.byte	0x04, 0x0a
        /*15e6*/ 	.short	(.L_333 - .L_332)
	.align		4
.L_332:
        /*15e8*/ 	.word	index@(.nv.constant0._ZN7cutlass13device_kernelIN5flash11enable_sm90INS1_16FlashAttnFwdSm90INS1_25CollectiveMainloopFwdSm90ILi2EN4cute5tupleIJNS5_1CILi1EEES8_S8_EEENS6_IJNS7_ILi192EEENS7_ILi144EEENS7_ILi96EEEEEELi96ENS_6half_tEfNS_4arch4Sm90ELb1ELb0ELb1ELb1ELb0ELb1ELb0ELb0ELb1ELb1ELb1ELb0EEENS1_21CollectiveEpilogueFwdINS6_IJSA_SC_SB_EEES9_SE_SG_Li384ELb1ELb1ELb1ELb0EEENS1_36VarlenDynamicPersistentTileSchedulerILi192ELi144ELi384ELi128ELb1ELb1ELb1ELb1ELb1ELb1EEEEEEEEEvNT_6ParamsE)
        /*15ec*/ 	.short	0x0210
        /*15ee*/ 	.short	0x0af0


	//----- nvinfo : EIATTR_SW_WAR
	.align		4
.L_333:
        /*15f0*/ 	.byte	0x04, 0x36
        /*15f2*/ 	.short	(.L_335 - .L_334)
.L_334:
        /*15f4*/ 	.word	0x00000008
.L_335:


//--------------------- .nv.callgraph             --------------------------
	.section	.nv.callgraph,"",@"SHT_CUDA_CALLGRAPH"
	.align	4
	.sectionentsize	8
	.align		4
        /*0000*/ 	.word	0x00000000
	.align		4
        /*0004*/ 	.word	0xffffffff
	.align		4
        /*0008*/ 	.word	index@(_ZN7cutlass13device_kernelIN5flash11enable_sm90INS1_16FlashAttnFwdSm90INS1_25CollectiveMainloopFwdSm90ILi2EN4cute5tupleIJNS5_1CILi1EEES8_S8_EEENS6_IJNS7_ILi192EEENS7_ILi144EEENS7_ILi96EEEEEELi96ENS_6half_tEfNS_4arch4Sm90ELb0ELb0ELb1ELb0ELb0ELb0ELb0ELb0ELb1ELb1ELb1ELb0EEENS1_21CollectiveEpilogueFwdINS6_IJSA_SC_SB_EEES9_SE_SG_Li384ELb0ELb1ELb1ELb0EEENS1_19SingleTileSchedulerILb0ELb1ELb1ELi192EEEEEEEEEvNT_6ParamsE)
	.align		4
        /*000c*/ 	.word	index@(__assertfail)
	.align		4
        /*0010*/ 	.word	index@(_ZN7cutlass13device_kernelIN5flash11enable_sm90INS1_16FlashAttnFwdSm90INS1_25CollectiveMainloopFwdSm90ILi2EN4cute5tupleIJNS5_1CILi1EEES8_S8_EEENS6_IJNS7_ILi192EEENS7_ILi144EEENS7_ILi96EEEEEELi96ENS_6half_tEfNS_4arch4Sm90ELb0ELb0ELb1ELb1ELb0ELb0ELb0ELb0ELb1ELb1ELb1ELb0EEENS1_21CollectiveEpilogueFwdINS6_IJSA_SC_SB_EEES9_SE_SG_Li384ELb1ELb1ELb1ELb0EEENS1_36VarlenDynamicPersistentTileSchedulerILi192ELi144ELi384ELi128ELb1ELb1ELb1ELb0ELb1ELb1EEEEEEEEEvNT_6ParamsE)
	.align		4
        /*0014*/ 	.word	index@(__assertfail)
	.align		4
        /*0018*/ 	.word	index@(_ZN7cutlass13device_kernelIN5flash11enable_sm90INS1_16FlashAttnFwdSm90INS1_25CollectiveMainloopFwdSm90ILi2EN4cute5tupleIJNS5_1CILi1EEES8_S8_EEENS6_IJNS7_ILi192EEENS7_ILi144EEENS7_ILi96EEEEEELi96ENS_6half_tEfNS_4arch4Sm90ELb0ELb0ELb1ELb1ELb0ELb1ELb0ELb0ELb1ELb1ELb1ELb0EEENS1_21CollectiveEpilogueFwdINS6_IJSA_SC_SB_EEES9_SE_SG_Li384ELb1ELb1ELb1ELb0EEENS1_36VarlenDynamicPersistentTileSchedulerILi192ELi144ELi384ELi128ELb1ELb1ELb1ELb0ELb1ELb1EEEEEEEEEvNT_6ParamsE)
	.align		4
        /*001c*/ 	.word	index@(__assertfail)
	.align		4
        /*0020*/ 	.word	index@(_ZN7cutlass13device_kernelIN5flash11enable_sm90INS1_16FlashAttnFwdSm90INS1_25CollectiveMainloopFwdSm90ILi2EN4cute5tupleIJNS5_1CILi1EEES8_S8_EEENS6_IJNS7_ILi192EEENS7_ILi128EEENS7_ILi96EEEEEELi96ENS_6half_tEfNS_4arch4Sm90ELb0ELb1ELb1ELb0ELb0ELb0ELb0ELb0ELb1ELb1ELb1ELb0EEENS1_21CollectiveEpilogueFwdINS6_IJSA_SC_SB_EEES9_SE_SG_Li384ELb0ELb1ELb1ELb0EEENS1_19SingleTileSchedulerILb0ELb1ELb1ELi192EEEEEEEEEvNT_6ParamsE)
	.align		4
        /*0024*/ 	.word	index@(__assertfail)
	.align		4
        /*0028*/ 	.word	index@(_ZN7cutlass13device_kernelIN5flash11enable_sm90INS1_16FlashAttnFwdSm90INS1_25CollectiveMainloopFwdSm90ILi2EN4cute5tupleIJNS5_1CILi1EEES8_S8_EEENS6_IJNS7_ILi192EEENS7_ILi128EEENS7_ILi96EEEEEELi96ENS_6half_tEfNS_4arch4Sm90ELb0ELb1ELb1ELb1ELb0ELb0ELb0ELb0ELb1ELb1ELb1ELb0EEENS1_21CollectiveEpilogueFwdINS6_IJSA_SC_SB_EEES9_SE_SG_Li384ELb1ELb1ELb1ELb0EEENS1_36VarlenDynamicPersistentTileSchedulerILi192ELi128ELi384ELi128ELb1ELb1ELb1ELb1ELb0ELb1EEEEEEEEEvNT_6ParamsE)
	.align		4
        /*002c*/ 	.word	index@(__assertfail)
	.align		4
        /*0030*/ 	.word	index@(_ZN7cutlass13device_kernelIN5flash11enable_sm90INS1_16FlashAttnFwdSm90INS1_25CollectiveMainloopFwdSm90ILi2EN4cute5tupleIJNS5_1CILi1EEES8_S8_EEENS6_IJNS7_ILi192EEENS7_ILi128EEENS7_ILi96EEEEEELi96ENS_6half_tEfNS_4arch4Sm90ELb0ELb1ELb1ELb1ELb0ELb1ELb0ELb0ELb1ELb1ELb1ELb0EEENS1_21CollectiveEpilogueFwdINS6_IJSA_SC_SB_EEES9_SE_SG_Li384ELb1ELb1ELb1ELb0EEENS1_36VarlenDynamicPersistentTileSchedulerILi192ELi128ELi384ELi128ELb1ELb1ELb1ELb1ELb0ELb1EEEEEEEEEvNT_6ParamsE)
	.align		4
        /*0034*/ 	.word	index@(__assertfail)
	.align		4
        /*0038*/ 	.word	index@(_ZN7cutlass13device_kernelIN5flash11enable_sm90INS1_16FlashAttnFwdSm90INS1_25CollectiveMainloopFwdSm90ILi2EN4cute5tupleIJNS5_1CILi1EEES8_S8_EEENS6_IJNS7_ILi192EEENS7_ILi144EEENS7_ILi96EEEEEELi96ENS_6half_tEfNS_4arch4Sm90ELb1ELb0ELb1ELb0ELb0ELb0ELb0ELb0ELb1ELb1ELb1ELb0EEENS1_21CollectiveEpilogueFwdINS6_IJSA_SC_SB_EEES9_SE_SG_Li384ELb0ELb1ELb1ELb0EEENS1_19SingleTileSchedulerILb0ELb1ELb1ELi192EEEEEEEEEvNT_6ParamsE)
	.align		4
        /*003c*/ 	.word	index@(__assertfail)
	.align		4
        /*0040*/ 	.word	index@(_ZN7cutlass13device_kernelIN5flash11enable_sm90INS1_16FlashAttnFwdSm90INS1_25CollectiveMainloopFwdSm90ILi2EN4cute5tupleIJNS5_1CILi1EEES8_S8_EEENS6_IJNS7_ILi192EEENS7_ILi144EEENS7_ILi96EEEEEELi96ENS_6half_tEfNS_4arch4Sm90ELb1ELb0ELb1ELb1ELb0ELb0ELb0ELb0ELb1ELb1ELb1ELb0EEENS1_21CollectiveEpilogueFwdINS6_IJSA_SC_SB_EEES9_SE_SG_Li384ELb1ELb1ELb1ELb0EEENS1_36VarlenDynamicPersistentTileSchedulerILi192ELi144ELi384ELi128ELb1ELb1ELb1ELb1ELb1ELb1EEEEEEEEEvNT_6ParamsE)
	.align		4
        /*0044*/ 	.word	index@(__assertfail)
	.align		4
        /*0048*/ 	.word	index@(_ZN7cutlass13device_kernelIN5flash11enable_sm90INS1_16FlashAttnFwdSm90INS1_25CollectiveMainloopFwdSm90ILi2EN4cute5tupleIJNS5_1CILi1EEES8_S8_EEENS6_IJNS7_ILi192EEENS7_ILi144EEENS7_ILi96EEEEEELi96ENS_6half_tEfNS_4arch4Sm90ELb1ELb0ELb1ELb1ELb0ELb1ELb0ELb0ELb1ELb1ELb1ELb0EEENS1_21CollectiveEpilogueFwdINS6_IJSA_SC_SB_EEES9_SE_SG_Li384ELb1ELb1ELb1ELb0EEENS1_36VarlenDynamicPersistentTileSchedulerILi192ELi144ELi384ELi128ELb1ELb1ELb1ELb1ELb1ELb1EEEEEEEEEvNT_6ParamsE)
	.align		4
        /*004c*/ 	.word	index@(__assertfail)
	.align		4
        /*0050*/ 	.word	0x00000000
	.align		4
        /*0054*/ 	.word	0xfffffffe
	.align		4
        /*0058*/ 	.word	0x00000000
	.align		4
        /*005c*/ 	.word	0xfffffffd
	.align		4
        /*0060*/ 	.word	0x00000000
	.align		4
        /*0064*/ 	.word	0xfffffffc


//--------------------- .nv.constant4             --------------------------
	.section	.nv.constant4,"a",@progbits
	.align	8
	.align		8
.nv.constant4:
        /*0000*/ 	.dword	__assertfail
	.align		8
        /*0008*/ 	.dword	__unnamed_1
	.align		8
        /*0010*/ 	.dword	__unnamed_2
	.align		8
        /*0018*/ 	.dword	__unnamed_3
	.align		8
        /*0020*/ 	.dword	__unnamed_4
	.align		8
        /*0028*/ 	.dword	__unnamed_5
	.align		8
        /*0030*/ 	.dword	__unnamed_6
	.align		8
        /*0038*/ 	.dword	__unnamed_7
	.align		8
        /*0040*/ 	.dword	__unnamed_8
	.align		8
        /*0048*/ 	.dword	__unnamed_9
	.align		8
        /*0050*/ 	.dword	_ZN79_INTERNAL_cad70125_43_flash_fwd_hdim96_fp16_split_softcap_sm90_cu_a7f3af4d_47084cuda3std3__45__cpo5beginE
	.align		8
        /*0058*/ 	.dword	_ZN79_INTERNAL_cad70125_43_flash_fwd_hdim96_fp16_split_softcap_sm90_cu_a7f3af4d_47084cuda3std3__45__cpo3endE
	.align		8
        /*0060*/ 	.dword	_ZN79_INTERNAL_cad70125_43_flash_fwd_hdim96_fp16_split_softcap_sm90_cu_a7f3af4d_47084cuda3std3__45__cpo6cbeginE
	.align		8
        /*0068*/ 	.dword	_ZN79_INTERNAL_cad70125_43_flash_fwd_hdim96_fp16_split_softcap_sm90_cu_a7f3af4d_47084cuda3std3__45__cpo4cendE
	.align		8
        /*0070*/ 	.dword	_ZN79_INTERNAL_cad70125_43_flash_fwd_hdim96_fp16_split_softcap_sm90_cu_a7f3af4d_47084cuda3std3__481_GLOBAL__N__cad70125_43_flash_fwd_hdim96_fp16_split_softcap_sm90_cu_a7f3af4d_47086ignoreE
	.align		8
        /*0078*/ 	.dword	_ZN79_INTERNAL_cad70125_43_flash_fwd_hdim96_fp16_split_softcap_sm90_cu_a7f3af4d_47084cuda3std3__419piecewise_constructE
	.align		8
        /*0080*/ 	.dword	_ZN79_INTERNAL_cad70125_43_flash_fwd_hdim96_fp16_split_softcap_sm90_cu_a7f3af4d_47084cuda3std3__48in_placeE
	.align		8
        /*0088*/ 	.dword	_ZN79_INTERNAL_cad70125_43_flash_fwd_hdim96_fp16_split_softcap_sm90_cu_a7f3af4d_47084cuda3std6ranges3__45__cpo4swapE
	.align		8
        /*0090*/ 	.dword	_ZN79_INTERNAL_cad70125_43_flash_fwd_hdim96_fp16_split_softcap_sm90_cu_a7f3af4d_47084cuda3std6ranges3__45__cpo9iter_moveE
	.align		8
        /*0098*/ 	.dword	_ZN79_INTERNAL_cad70125_43_flash_fwd_hdim96_fp16_split_softcap_sm90_cu_a7f3af4d_47084cute7productE
	.align		8
        /*00a0*/ 	.dword	_ZN79_INTERNAL_cad70125_43_flash_fwd_hdim96_fp16_split_softcap_sm90_cu_a7f3af4d_47084cute1_E
	.align		8
        /*00a8*/ 	.dword	$str$20
	.align		8
        /*00b0*/ 	.dword	$str$21


//--------------------- .text._ZN7cutlass13device_kernelIN5flash11enable_sm90INS1_16FlashAttnFwdSm90INS1_25CollectiveMainloopFwdSm90ILi2EN4cute5tupleIJNS5_1CILi1EEES8_S8_EEENS6_IJNS7_ILi192EEENS7_ILi144EEENS7_ILi96EEEEEELi96ENS_6half_tEfNS_4arch4Sm90ELb0ELb0ELb1ELb0ELb0ELb0ELb0ELb0ELb1ELb1ELb1ELb0EEENS1_21CollectiveEpilogueFwdINS6_IJSA_SC_SB_EEES9_SE_SG_Li384ELb0ELb1ELb1ELb0EEENS1_19SingleTileSchedulerILb0ELb1ELb1ELi192EEEEEEEEEvNT_6ParamsE --------------------------
	.section	.text._ZN7cutlass13device_kernelIN5flash11enable_sm90INS1_16FlashAttnFwdSm90INS1_25CollectiveMainloopFwdSm90ILi2EN4cute5tupleIJNS5_1CILi1EEES8_S8_EEENS6_IJNS7_ILi192EEENS7_ILi144EEENS7_ILi96EEEEEELi96ENS_6half_tEfNS_4arch4Sm90ELb0ELb0ELb1ELb0ELb0ELb0ELb0ELb0ELb1ELb1ELb1ELb0EEENS1_21CollectiveEpilogueFwdINS6_IJSA_SC_SB_EEES9_SE_SG_Li384ELb0ELb1ELb1ELb0EEENS1_19SingleTileSchedulerILb0ELb1ELb1ELi192EEEEEEEEEvNT_6ParamsE,"ax",@progbits
	.align	128
.text._ZN7cutlass13device_kernelIN5flash11enable_sm90INS1_16FlashAttnFwdSm90INS1_25CollectiveMainloopFwdSm90ILi2EN4cute5tupleIJNS5_1CILi1EEES8_S8_EEENS6_IJNS7_ILi192EEENS7_ILi144EEENS7_ILi96EEEEEELi96ENS_6half_tEfNS_4arch4Sm90ELb0ELb0ELb1ELb0ELb0ELb0ELb0ELb0ELb1ELb1ELb1ELb0EEENS1_21CollectiveEpilogueFwdINS6_IJSA_SC_SB_EEES9_SE_SG_Li384ELb0ELb1ELb1ELb0EEENS1_19SingleTileSchedulerILb0ELb1ELb1ELi192EEEEEEEEEvNT_6ParamsE:
        .type           _ZN7cutlass13device_kernelIN5flash11enable_sm90INS1_16FlashAttnFwdSm90INS1_25CollectiveMainloopFwdSm90ILi2EN4cute5tupleIJNS5_1CILi1EEES8_S8_EEENS6_IJNS7_ILi192EEENS7_ILi144EEENS7_ILi96EEEEEELi96ENS_6half_tEfNS_4arch4Sm90ELb0ELb0ELb1ELb0ELb0ELb0ELb0ELb0ELb1ELb1ELb1ELb0EEENS1_21CollectiveEpilogueFwdINS6_IJSA_SC_SB_EEES9_SE_SG_Li384ELb0ELb1ELb1ELb0EEENS1_19SingleTileSchedulerILb0ELb1ELb1ELi192EEEEEEEEEvNT_6ParamsE,@function
        .size           _ZN7cutlass13device_kernelIN5flash11enable_sm90INS1_16FlashAttnFwdSm90INS1_25CollectiveMainloopFwdSm90ILi2EN4cute5tupleIJNS5_1CILi1EEES8_S8_EEENS6_IJNS7_ILi192EEENS7_ILi144EEENS7_ILi96EEEEEELi96ENS_6half_tEfNS_4arch4Sm90ELb0ELb0ELb1ELb0ELb0ELb0ELb0ELb0ELb1ELb1ELb1ELb0EEENS1_21CollectiveEpilogueFwdINS6_IJSA_SC_SB_EEES9_SE_SG_Li384ELb0ELb1ELb1ELb0EEENS1_19SingleTileSchedulerILb0ELb1ELb1ELi192EEEEEEEEEvNT_6ParamsE,(.L_x_2776 - _ZN7cutlass13device_kernelIN5flash11enable_sm90INS1_16FlashAttnFwdSm90INS1_25CollectiveMainloopFwdSm90ILi2EN4cute5tupleIJNS5_1CILi1EEES8_S8_EEENS6_IJNS7_ILi192EEENS7_ILi144EEENS7_ILi96EEEEEELi96ENS_6half_tEfNS_4arch4Sm90ELb0ELb0ELb1ELb0ELb0ELb0ELb0ELb0ELb1ELb1ELb1ELb0EEENS1_21CollectiveEpilogueFwdINS6_IJSA_SC_SB_EEES9_SE_SG_Li384ELb0ELb1ELb1ELb0EEENS1_19SingleTileSchedulerILb0ELb1ELb1ELi192EEEEEEEEEvNT_6ParamsE)
        .other          _ZN7cutlass13device_kernelIN5flash11enable_sm90INS1_16FlashAttnFwdSm90INS1_25CollectiveMainloopFwdSm90ILi2EN4cute5tupleIJNS5_1CILi1EEES8_S8_EEENS6_IJNS7_ILi192EEENS7_ILi144EEENS7_ILi96EEEEEELi96ENS_6half_tEfNS_4arch4Sm90ELb0ELb0ELb1ELb0ELb0ELb0ELb0ELb0ELb1ELb1ELb1ELb0EEENS1_21CollectiveEpilogueFwdINS6_IJSA_SC_SB_EEES9_SE_SG_Li384ELb0ELb1ELb1ELb0EEENS1_19SingleTileSchedulerILb0ELb1ELb1ELi192EEEEEEEEEvNT_6ParamsE,@"STO_CUDA_ENTRY STV_DEFAULT"
_ZN7cutlass13device_kernelIN5flash11enable_sm90INS1_16FlashAttnFwdSm90INS1_25CollectiveMainloopFwdSm90ILi2EN4cute5tupleIJNS5_1CILi1EEES8_S8_EEENS6_IJNS7_ILi192EEENS7_ILi144EEENS7_ILi96EEEEEELi96ENS_6half_tEfNS_4arch4Sm90ELb0ELb0ELb1ELb0ELb0ELb0ELb0ELb0ELb1ELb1ELb1ELb0EEENS1_21CollectiveEpilogueFwdINS6_IJSA_SC_SB_EEES9_SE_SG_Li384ELb0ELb1ELb1ELb0EEENS1_19SingleTileSchedulerILb0ELb1ELb1ELi192EEEEEEEEEvNT_6ParamsE:
[----:B------:R-:W0:Y:S01]  /*0000*/  LDC R1, c[0x0][0x28] ;  /* 0x00000a00ff017b82 */ /* 0x000e220000000800 */
[----:B------:R-:W1:Y:S01]  /*0010*/  S2R R4, SR_TID.X ;  /* 0x0000000000047919 */ /* 0x000e620000002100 */
[----:B------:R-:W-:Y:S01]  /*0020*/  ELECT P0, URZ, PT ;  /* 0x00000000003f782f */ /* 0x000fe20003800000 */
[----:B------:R-:W-:Y:S01]  /*0030*/  BSSY B0, `(.L_x_0) ;  /* 0x000000d000007945 */ /* 0x000fe20003800000 */
[----:B-1----:R-:W-:-:S05]  /*0040*/  SHF.R.U32.HI R0, RZ, 0x5, R4 ;  /* 0x00000005ff007819 */ /* 0x002fca0000011604 */
[----:B------:R-:W1:Y:S02]  /*0050*/  SHFL.IDX PT, R2, R0, RZ, 0x1f ;  /* 0x00001fff00027589 */ /* 0x000e6400000e0000 */
[----:B-1----:R-:W-:-:S13]  /*0060*/  ISETP.EQ.AND P0, PT, R2, RZ, P0 ;  /* 0x000000ff0200720c */ /* 0x002fda0000702270 */
[----:B0-----:R-:W-:Y:S05]  /*0070*/  @!P0 BRA `(.L_x_1) ;  /* 0x0000000000208947 */ /* 0x001fea0003800000 */
[----:B------:R-:W-:Y:S02]  /*0080*/  ULDC.64 UR4, c[0x0][0x198] ;  /* 0x0000660000047ab9 */ /* 0x000fe40000000a00 */
[----:B------:R-:W-:Y:S02]  /*0090*/  UIADD3 UR6, UP0, UR4, 0x370, URZ ;  /* 0x0000037004067890 */ /* 0x000fe4000ff1e03f */
[----:B------:R-:W-:Y:S02]  /*00a0*/  UIADD3 UR4, UP1, UR4, 0x470, URZ ;  /* 0x0000047004047890 */ /* 0x000fe4000ff3e03f */
[----:B------:R-:W-:Y:S02]  /*00b0*/  UIADD3.X UR7, URZ, UR5, URZ, UP0, !UPT ;  /* 0x000000053f077290 */ /* 0x000fe400087fe43f */
[----:B------:R-:W-:-:S07]  /*00c0*/  UIADD3.X UR5, URZ, UR5, URZ, UP1, !UPT ;  /* 0x000000053f057290 */ /* 0x000fce0008ffe43f */
[----:B------:R0:W-:Y:S02]  /*00d0*/  UTMACCTL.PF [UR6] ;  /* 0x00000000060079b9 */ /* 0x0001e40008040000 */
[----:B------:R0:W-:Y:S02]  /*00e0*/  UTMACCTL.PF [UR4] ;  /* 0x00000000040079b9 */ /* 0x0001e40008040000 */
[----:B0-----:R-:W-:Y:S01]  /*00f0*/  NOP ;  /* 0x0000000000007918 */ /* 0x001fe20000000000 */
.L_x_1:
[----:B------:R-:W-:Y:S05]  /*0100*/  BSYNC B0 ;  /* 0x0000000000007941 */ /* 0x000fea0003800000 */
.L_x_0:
[----:B------:R-:W-:Y:S01]  /*0110*/  VOTEU.ANY UP0, P0 ;  /* 0x00000000003f7886 */ /* 0x000fe20000000100 */
[----:B------:R-:W0:Y:S01]  /*0120*/  SHFL.IDX PT, R2, R0, RZ, 0x1f ;  /* 0x00001fff00027589 */ /* 0x000e2200000e0000 */
[----:B------:R-:W-:Y:S01]  /*0130*/  UMOV UR4, 0x80 ;  /* 0x0000008000047882 */ /* 0x000fe20000000000 */
[----:B------:R-:W-:Y:S01]  /*0140*/  UMOV UR7, 0x180 ;  /* 0x0000018000077882 */ /* 0x000fe20000000000 */
[----:B------:R-:W-:Y:S01]  /*0150*/  SHF.R.U32.HI R3, RZ, 0x7, R4 ;  /* 0x00000007ff037819 */ /* 0x000fe20000011604 */
[----:B------:R-:W1:Y:S01]  /*0160*/  @UP0 S2UR UR8, SR_CgaCtaId ;  /* 0x00000000000809c3 */ /* 0x000e620000008800 */
[----:B------:R-:W-:Y:S01]  /*0170*/  @UP0 UMOV UR6, 0x400 ;  /* 0x0000040000060882 */ /* 0x000fe20000000000 */
[----:B------:R-:W-:-:S04]  /*0180*/  @UP0 UIADD3 UR4, -UR4, 0x100000, URZ ;  /* 0x0010000004040890 */ /* 0x000fc8000fffe13f */
[----:B------:R-:W-:Y:S02]  /*0190*/  @UP0 USHF.L.U32 UR5, UR4, 0xb, URZ ;  /* 0x0000000b04050899 */ /* 0x000fe4000800063f */
[----:B------:R-:W-:Y:S01]  /*01a0*/  @UP0 USHF.L.U32 UR4, UR4, 0x1, URZ ;  /* 0x0000000104040899 */ /* 0x000fe2000800063f */
[----:B------:R-:W-:Y:S01]  /*01b0*/  VOTEU.ANY UP1, P0 ;  /* 0x00000000003f7886 */ /* 0x000fe20000020100 */
[----:B0-----:R-:W-:Y:S02]  /*01c0*/  ISETP.NE.AND P1, PT, R2, RZ, PT ;  /* 0x000000ff0200720c */ /* 0x001fe40003f25270 */
[----:B------:R0:W2:Y:S01]  /*01d0*/  SHFL.IDX PT, R2, R3, RZ, 0x1f ;  /* 0x00001fff03027589 */ /* 0x0000a200000e0000 */
[----:B-1----:R-:W-:Y:S02]  /*01e0*/  @UP0 ULEA UR8, UR8, UR6, 0x18 ;  /* 0x0000000608080291 */ /* 0x002fe4000f8ec03f */
[----:B------:R-:W-:-:S04]  /*01f0*/  @UP0 UIADD3 UR6, -UR7, 0x100000, URZ ;  /* 0x0010000007060890 */ /* 0x000fc8000fffe13f */
[----:B------:R-:W-:Y:S02]  /*0200*/  @UP0 USHF.L.U32 UR7, UR6, 0xb, URZ ;  /* 0x0000000b06070899 */ /* 0x000fe4000800063f */
[----:B------:R-:W-:Y:S01]  /*0210*/  @UP0 USHF.L.U32 UR6, UR6, 0x1, URZ ;  /* 0x0000000106060899 */ /* 0x000fe2000800063f */
[----:B------:R-:W-:Y:S01]  /*0220*/  VOTEU.ANY UP0, P0 ;  /* 0x00000000003f7886 */ /* 0x000fe20000000100 */
[----:B------:R-:W1:Y:S04]  /*0230*/  FENCE.VIEW.ASYNC.S ;  /* 0x00000000000073c6 */ /* 0x000e680000000000 */
[----:B-1----:R0:W1:Y:S06]  /*0240*/  @UP0 SYNCS.EXCH.64 URZ, [UR8+0x31c00], UR4 ;  /* 0x031c0004083f05b2 */ /* 0x00206c0008000100 */
[----:B------:R0:W3:Y:S02]  /*0250*/  @UP1 SYNCS.EXCH.64 URZ, [UR8+0x31c20], UR6 ;  /* 0x031c2006083f15b2 */ /* 0x0000e40008000100 */
[----:B0-----:R-:W-:Y:S05]  /*0260*/  @P1 BRA `(.L_x_2) ;  /* 0x0000000000481947 */ /* 0x001fea0003800000 */
[----:B------:R-:W0:Y:S01]  /*0270*/  S2UR UR5, SR_CgaCtaId ;  /* 0x00000000000579c3 */ /* 0x000e220000008800 */
[----:B------:R-:W-:Y:S01]  /*0280*/  UMOV UR4, 0x400 ;  /* 0x0000040000047882 */ /* 0x000fe20000000000 */
[----:B------:R-:W-:Y:S01]  /*0290*/  UMOV UR6, 0x1 ;  /* 0x0000000100067882 */ /* 0x000fe20000000000 */
[----:B------:R-:W-:Y:S01]  /*02a0*/  UMOV UR7, 0x3 ;  /* 0x0000000300077882 */ /* 0x000fe20000000000 */
[----:B------:R-:W-:Y:S01]  /*02b0*/  ELECT P0, URZ, PT ;  /* 0x00000000003f782f */ /* 0x000fe20003800000 */
[----:B0-----:R-:W-:Y:S02]  /*02c0*/  ULEA UR8, UR5, UR4, 0x18 ;  /* 0x0000000405087291 */ /* 0x001fe4000f8ec03f */
[----:B------:R-:W-:-:S04]  /*02d0*/  UIADD3 UR4, -UR6, 0x100000, URZ ;  /* 0x0010000006047890 */ /* 0x000fc8000fffe13f */
[----:B------:R-:W-:Y:S02]  /*02e0*/  USHF.L.U32 UR5, UR4, 0xb, URZ ;  /* 0x0000000b04057899 */ /* 0x000fe4000800063f */
[----:B------:R-:W-:Y:S02]  /*02f0*/  USHF.L.U32 UR4, UR4, 0x1, URZ ;  /* 0x0000000104047899 */ /* 0x000fe4000800063f */
[----:B------:R-:W-:-:S04]  /*0300*/  UIADD3 UR6, -UR7, 0x100000, URZ ;  /* 0x0010000007067890 */ /* 0x000fc8000fffe13f */
[----:B------:R-:W-:Y:S02]  /*0310*/  USHF.L.U32 UR7, UR6, 0xb, URZ ;  /* 0x0000000b06077899 */ /* 0x000fe4000800063f */
[----:B------:R-:W-:Y:S01]  /*0320*/  USHF.L.U32 UR6, UR6, 0x1, URZ ;  /* 0x0000000106067899 */ /* 0x000fe2000800063f */
[----:B------:R-:W0:Y:S03]  /*0330*/  FENCE.VIEW.ASYNC.S ;  /* 0x00000000000073c6 */ /* 0x000e260000000000 */
[----:B0-----:R0:W4:Y:S08]  /*0340*/  SYNCS.EXCH.64 URZ, [UR8+0x31c30], UR4 ;  /* 0x031c3004083f75b2 */ /* 0x0011300008000100 */
[----:B------:R0:W0:Y:S01]  /*0350*/  SYNCS.EXCH.64 URZ, [UR8+0x31c40], UR6 ;  /* 0x031c4006083f75b2 */ /* 0x0000220008000100 */
[----:B------:R0:W0:Y:S01]  /*0360*/  SYNCS.EXCH.64 URZ, [UR8+0x31c38], UR4 ;  /* 0x031c3804083f75b2 */ /* 0x0000220008000100 */
[----:B------:R0:W0:Y:S01]  /*0370*/  SYNCS.EXCH.64 URZ, [UR8+0x31c48], UR6 ;  /* 0x031c4806083f75b2 */ /* 0x0000220008000100 */
[----:B------:R-:W-:Y:S01]  /*0380*/  NOP ;  /* 0x0000000000007918 */ /* 0x000fe20000000000 */
.L_x_2:
[----:B------:R-:W5:Y:S01]  /*0390*/  SHFL.IDX PT, R3, R0, RZ, 0x1f ;  /* 0x00001fff00037589 */ /* 0x000f6200000e0000 */
[----:B------:R-:W-:Y:S01]  /*03a0*/  NOP ;  /* 0x0000000000007918 */ /* 0x000fe20000000000 */
[----:B-----5:R-:W-:-:S13]  /*03b0*/  ISETP.NE.AND P0, PT, R3, RZ, PT ;  /* 0x000000ff0300720c */ /* 0x020fda0003f05270 */
[----:B------:R-:W-:Y:S05]  /*03c0*/  @P0 BRA `(.L_x_3) ;  /* 0x0000000000480947 */ /* 0x000fea0003800000 */
[----:B0-----:R-:W0:Y:S01]  /*03d0*/  S2UR UR5, SR_CgaCtaId ;  /* 0x00000000000579c3 */ /* 0x001e220000008800 */
        /* <DEDUP_REMOVED lines=12> */
[----:B0-----:R0:W0:Y:S08]  /*04a0*/  SYNCS.EXCH.64 URZ, [UR8+0x31c50], UR4 ;  /* 0x031c5004083f75b2 */ /* 0x0010300008000100 */
[----:B------:R0:W0:Y:S01]  /*04b0*/  SYNCS.EXCH.64 URZ, [UR8+0x31c60], UR6 ;  /* 0x031c6006083f75b2 */ /* 0x0000220008000100 */
[----:B------:R0:W0:Y:S01]  /*04c0*/  SYNCS.EXCH.64 URZ, [UR8+0x31c58], UR4 ;  /* 0x031c5804083f75b2 */ /* 0x0000220008000100 */
[----:B------:R0:W0:Y:S01]  /*04d0*/  SYNCS.EXCH.64 URZ, [UR8+0x31c68], UR6 ;  /* 0x031c6806083f75b2 */ /* 0x0000220008000100 */
[----:B------:R-:W-:Y:S01]  /*04e0*/  NOP ;  /* 0x0000000000007918 */ /* 0x000fe20000000000 */
.L_x_3:
[----:B------:R-:W5:Y:S01]  /*04f0*/  SHFL.IDX PT, R3, R0, RZ, 0x1f ;  /* 0x00001fff00037589 */ /* 0x000f6200000e0000 */
[----:B------:R-:W-:Y:S01]  /*0500*/  NOP ;  /* 0x0000000000007918 */ /* 0x000fe20000000000 */
[----:B-----5:R-:W-:-:S13]  /*0510*/  ISETP.NE.AND P0, PT, R3, RZ, PT ;  /* 0x000000ff0300720c */ /* 0x020fda0003f05270 */
[----:B------:R-:W-:Y:S05]  /*0520*/  @P0 BRA `(.L_x_4) ;  /* 0x0000000000380947 */ /* 0x000fea0003800000 */
[----:B0-----:R-:W0:Y:S01]  /*0530*/  S2UR UR5, SR_CgaCtaId ;  /* 0x00000000000579c3 */ /* 0x001e220000008800 */
[----:B------:R-:W-:Y:S01]  /*0540*/  UMOV UR4, 0x400 ;  /* 0x0000040000047882 */ /* 0x000fe20000000000 */
[----:B------:R-:W-:Y:S01]  /*0550*/  UMOV UR7, 0x1 ;  /* 0x0000000100077882 */ /* 0x000fe20000000000 */
[----:B------:R-:W-:Y:S01]  /*0560*/  ELECT P0, URZ, PT ;  /* 0x00000000003f782f */ /* 0x000fe20003800000 */
[----:B0-----:R-:W-:Y:S02]  /*0570*/  ULEA UR6, UR5, UR4, 0x18 ;  /* 0x0000000405067291 */ /* 0x001fe4000f8ec03f */
[----:B------:R-:W-:-:S04]  /*0580*/  UIADD3 UR4, -UR7, 0x100000, URZ ;  /* 0x0010000007047890 */ /* 0x000fc8000fffe13f */
[----:B------:R-:W-:Y:S02]  /*0590*/  USHF.L.U32 UR5, UR4, 0xb, URZ ;  /* 0x0000000b04057899 */ /* 0x000fe4000800063f */
[----:B------:R-:W-:Y:S01]  /*05a0*/  USHF.L.U32 UR4, UR4, 0x1, URZ ;  /* 0x0000000104047899 */ /* 0x000fe2000800063f */
[----:B------:R-:W0:Y:S11]  /*05b0*/  FENCE.VIEW.ASYNC.S ;  /* 0x00000000000073c6 */ /* 0x000e360000000000 */
[----:B0-----:R0:W0:Y:S01]  /*05c0*/  SYNCS.EXCH.64 URZ, [UR6+0x31c70], UR4 ;  /* 0x031c7004063f75b2 */ /* 0x0010220008000100 */
[----:B------:R0:W0:Y:S01]  /*05d0*/  SYNCS.EXCH.64 URZ, [UR6+0x31c80], UR4 ;  /* 0x031c8004063f75b2 */ /* 0x0000220008000100 */
[----:B------:R0:W0:Y:S01]  /*05e0*/  SYNCS.EXCH.64 URZ, [UR6+0x31c78], UR4 ;  /* 0x031c7804063f75b2 */ /* 0x0000220008000100 */
[----:B------:R0:W0:Y:S01]  /*05f0*/  SYNCS.EXCH.64 URZ, [UR6+0x31c88], UR4 ;  /* 0x031c8804063f75b2 */ /* 0x0000220008000100 */
[----:B------:R-:W-:Y:S01]  /*0600*/  NOP ;  /* 0x0000000000007918 */ /* 0x000fe20000000000 */
.L_x_4:
        /* <DEDUP_REMOVED lines=22> */
.L_x_5:
        /* <DEDUP_REMOVED lines=22> */
.L_x_6:
[----:B--2---:R-:W-:Y:S01]  /*08d0*/  ISETP.NE.AND P0, PT, R2, RZ, PT ;  /* 0x000000ff0200720c */ /* 0x004fe20003f05270 */
[----:B------:R-:W-:Y:S01]  /*08e0*/  IMAD.MOV.U32 R27, RZ, RZ, 0x1 ;  /* 0x00000001ff1b7424 */ /* 0x000fe200078e00ff */
[----:B------:R-:W-:Y:S01]  /*08f0*/  NOP ;  /* 0x0000000000007918 */ /* 0x000fe20000000000 */
[----:B------:R-:W-:Y:S01]  /*0900*/  ULDC.64 UR38, c[0x0][0x208] ;  /* 0x0000820000267ab9 */ /* 0x000fe20000000a00 */
[----:B------:R-:W-:Y:S01]  /*0910*/  BSSY B6, `(.L_x_7) ;  /* 0x0000ec9000067945 */ /* 0x000fe20003800000 */
[----:B------:R-:W-:Y:S02]  /*0920*/  LOP3.LUT R28, R4, 0x7f, RZ, 0xc0, !PT ;  /* 0x0000007f041c7812 */ /* 0x000fe400078ec0ff */
[----:B------:R-:W-:Y:S01]  /*0930*/  SEL R27, R27, 0x2, !P0 ;  /* 0x000000021b1b7807 */ /* 0x000fe20004000000 */
[----:B01-34-:R-:W-:Y:S06]  /*0940*/  BAR.SYNC.DEFER_BLOCKING 0x0 ;  /* 0x0000000000007b1d */ /* 0x01bfec0000010000 */
[----:B------:R-:W-:Y:S05]  /*0950*/  @!P0 BRA `(.L_x_8) ;  /* 0x000000ac00388947 */ /* 0x000fea0003800000 */
.L_x_9:
[----:B------:R-:W-:-:S08]  /*0960*/  NOP ;  /* 0x0000000000007918 */ /* 0x000fd00000000000 */
[----:B------:R-:W0:Y:S02]  /*0970*/  USETMAXREG.TRY_ALLOC.CTAPOOL UP0, 0xa0 ;  /* 0x000000a0000079c8 */ /* 0x000e240008000600 */
[----:B0-----:R-:W-:-:S13]  /*0980*/  PLOP3.LUT P0, PT, PT, PT, UP0, 0x80, 0x0 ;  /* 0x000000000000781c */ /* 0x001fda0003f0f008 */
[----:B------:R-:W-:Y:S05]  /*0990*/  @!P0 BRA `(.L_x_9) ;  /* 0xfffffffc00f08947 */ /* 0x000fea000383ffff */
[----:B------:R-:W0:Y:S01]  /*09a0*/  LDC R2, c[0x0][0xc50] ;  /* 0x00031400ff027b82 */ /* 0x000e220000000800 */
[----:B------:R-:W1:Y:S07]  /*09b0*/  S2R R10, SR_TID.X ;  /* 0x00000000000a7919 */ /* 0x000e6e0000002100 */
[----:B------:R-:W2:Y:S08]  /*09c0*/  S2UR UR4, SR_CTAID.Y ;  /* 0x00000000000479c3 */ /* 0x000eb00000002600 */
[----:B------:R-:W3:Y:S08]  /*09d0*/  S2UR UR5, SR_CTAID.Z ;  /* 0x00000000000579c3 */ /* 0x000ef00000002700 */
[----:B------:R-:W-:Y:S06]  /*09e0*/  BAR.ARV 0x8, 0x200 ;  /* 0x0208000000007b1d */ /* 0x000fec0000002000 */
[----:B0-----:R-:W-:Y:S01]  /*09f0*/  ISETP.NE.AND P1, PT, R2, 0x1, PT ;  /* 0x000000010200780c */ /* 0x001fe20003f25270 */
[----:B--2---:R-:W-:Y:S01]  /*0a00*/  IMAD.U32 R145, RZ, RZ, UR4 ;  /* 0x00000004ff917e24 */ /* 0x004fe2000f8e00ff */
[----:B-1----:R-:W-:-:S11]  /*0a10*/  LOP3.LUT R4, R10, 0xffffff80, RZ, 0xc0, !PT ;  /* 0xffffff800a047812 */ /* 0x002fd600078ec0ff */
[----:B------:R-:W0:Y:S01]  /*0a20*/  @P1 LDC R0, c[0x0][0xc54] ;  /* 0x00031500ff001b82 */ /* 0x000e220000000800 */
[----:B------:R-:W-:-:S07]  /*0a30*/  ISETP.NE.AND P0, PT, R4, 0x80, PT ;  /* 0x000000800400780c */ /* 0x000fce0003f05270 */
[----:B------:R-:W1:Y:S08]  /*0a40*/  @P1 LDC R3, c[0x0][0xc58] ;  /* 0x00031600ff031b82 */ /* 0x000e700000000800 */
[----:B------:R-:W-:Y:S06]  /*0a50*/  @!P0 BAR.ARV 0x9, 0x100 ;  /* 0x0244000000008b1d */ /* 0x000fec0000002000 */
[----:B---3--:R-:W-:Y:S01]  /*0a60*/  ISETP.LE.AND P0, PT, RZ, UR5, PT ;  /* 0x00000005ff007c0c */ /* 0x008fe2000bf03270 */
[----:B0-----:R-:W-:-:S05]  /*0a70*/  @P1 IMAD.HI.U32 R0, R0, UR4, RZ ;  /* 0x0000000400001c27 */ /* 0x001fca000f8e00ff */
[----:B-1----:R-:W-:-:S05]  /*0a80*/  @P1 SHF.R.U32.HI R145, RZ, R3, R0 ;  /* 0x00000003ff911219 */ /* 0x002fca0000011600 */
[----:B------:R-:W-:-:S04]  /*0a90*/  IMAD.MOV R3, RZ, RZ, -R145 ;  /* 0x000000ffff037224 */ /* 0x000fc800078e0a91 */
[----:B------:R-:W-:Y:S01]  /*0aa0*/  IMAD R2, R2, R3, UR4 ;  /* 0x0000000402027e24 */ /* 0x000fe2000f8e0203 */
[----:B------:R-:W-:Y:S06]  /*0ab0*/  @!P0 BRA `(.L_x_10) ;  /* 0x000000e800b88947 */ /* 0x000fec0003800000 */
[----:B------:R-:W0:Y:S01]  /*0ac0*/  LDC.64 R4, c[0x0][0x418] ;  /* 0x00010600ff047b82 */ /* 0x000e220000000a00 */
[----:B------:R-:W-:-:S07]  /*0ad0*/  LOP3.LUT R7, R2, 0xffff, RZ, 0xc0, !PT ;  /* 0x0000ffff02077812 */ /* 0x000fce00078ec0ff */
[----:B------:R-:W1:Y:S08]  /*0ae0*/  LDC R18, c[0x0][0x424] ;  /* 0x00010900ff127b82 */ /* 0x000e700000000800 */
[----:B------:R-:W2:Y:S01]  /*0af0*/  LDC R3, c[0x0][0x2f0] ;  /* 0x0000bc00ff037b82 */ /* 0x000ea20000000800 */
[----:B0-----:R-:W-:-:S04]  /*0b00*/  ISETP.NE.U32.AND P0, PT, R4, RZ, PT ;  /* 0x000000ff0400720c */ /* 0x001fc80003f05070 */
[----:B------:R-:W-:-:S04]  /*0b10*/  ISETP.NE.AND.EX P0, PT, R5, RZ, PT, P0 ;  /* 0x000000ff0500720c */ /* 0x000fc80003f05300 */
[----:B-1----:R-:W-:-:S05]  /*0b20*/  SEL R18, R18, 0x1, P0 ;  /* 0x0000000112127807 */ /* 0x002fca0000000000 */
[----:B--2---:R-:W-:-:S04]  /*0b30*/  IMAD R18, R18, R3, RZ ;  /* 0x0000000312127224 */ /* 0x004fc800078e02ff */
[C---:B------:R-:W-:Y:S01]  /*0b40*/  VIADD R0, R18.reuse, 0x8f ;  /* 0x0000008f12007836 */ /* 0x040fe20000000000 */
[----:B------:R-:W-:-:S03]  /*0b50*/  ISETP.GE.AND P0, PT, R18, 0x1, PT ;  /* 0x000000011200780c */ /* 0x000fc60003f06270 */
[----:B------:R-:W-:-:S05]  /*0b60*/  IMAD.HI R0, R0, 0x38e38e39, RZ ;  /* 0x38e38e3900007827 */ /* 0x000fca00078e02ff */
[----:B------:R-:W-:-:S04]  /*0b70*/  SHF.R.U32.HI R3, RZ, 0x1f, R0 ;  /* 0x0000001fff037819 */ /* 0x000fc80000011600 */
[----:B------:R-:W-:Y:S01]  /*0b80*/  LEA.HI.SX32 R17, R0, R3, 0x1b ;  /* 0x0000000300117211 */ /* 0x000fe200078fdaff */
[----:B------:R-:W-:Y:S01]  /*0b90*/  IMAD.MOV.U32 R0, RZ, RZ, RZ ;  /* 0x000000ffff007224 */ /* 0x000fe200078e00ff */
[----:B------:R-:W-:Y:S06]  /*0ba0*/  @!P0 BRA `(.L_x_11) ;  /* 0x0000000000788947 */ /* 0x000fec0003800000 */
[----:B------:R-:W-:-:S04]  /*0bb0*/  SHF.R.U32.HI R0, RZ, 0x10, R2 ;  /* 0x00000010ff007819 */ /* 0x000fc80000011602 */
[----:B------:R-:W-:-:S13]  /*0bc0*/  ISETP.NE.AND P0, PT, R0, RZ, PT ;  /* 0x000000ff0000720c */ /* 0x000fda0003f05270 */
[----:B------:R-:W0:Y:S02]  /*0bd0*/  @!P0 LDC R0, c[0x0][0x9f0] ;  /* 0x00027c00ff008b82 */ /* 0x000e240000000800 */
[-C--:B0-----:R-:W-:Y:S02]  /*0be0*/  IABS R9, R0.reuse ;  /* 0x0000000000097213 */ /* 0x081fe40000000000 */
[----:B------:R-:W-:Y:S02]  /*0bf0*/  IADD3 R5, R17, -0x1, R0 ;  /* 0xffffffff11057810 */ /* 0x000fe40007ffe000 */
[----:B------:R-:W0:Y:S01]  /*0c00*/  I2F.RP R4, R9 ;  /* 0x0000000900047306 */ /* 0x000e220000209400 */
[----:B------:R-:W-:-:S05]  /*0c10*/  IABS R8, R0 ;  /* 0x0000000000087213 */ /* 0x000fca0000000000 */
[----:B------:R-:W-:Y:S02]  /*0c20*/  IMAD.MOV R8, RZ, RZ, -R8 ;  /* 0x000000ffff087224 */ /* 0x000fe400078e0a08 */
[----:B0-----:R-:W0:Y:S02]  /*0c30*/  MUFU.RCP R4, R4 ;  /* 0x0000000400047308 */ /* 0x001e240000001000 */
[----:B0-----:R-:W-:Y:S01]  /*0c40*/  VIADD R2, R4, 0xffffffe ;  /* 0x0ffffffe04027836 */ /* 0x001fe20000000000 */
[----:B------:R-:W-:Y:S02]  /*0c50*/  IABS R4, R5 ;  /* 0x0000000500047213 */ /* 0x000fe40000000000 */
[----:B------:R-:W-:-:S03]  /*0c60*/  LOP3.LUT R5, R5, R0, RZ, 0x3c, !PT ;  /* 0x0000000005057212 */ /* 0x000fc600078e3cff */
[----:B------:R0:W1:Y:S01]  /*0c70*/  F2I.FTZ.U32.TRUNC.NTZ R3, R2 ;  /* 0x0000000200037305 */ /* 0x000062000021f000 */
[----:B------:R-:W-:Y:S01]  /*0c80*/  ISETP.GE.AND P2, PT, R5, RZ, PT ;  /* 0x000000ff0500720c */ /* 0x000fe20003f46270 */
[----:B0-----:R-:W-:Y:S01]  /*0c90*/  IMAD.MOV.U32 R2, RZ, RZ, RZ ;  /* 0x000000ffff027224 */ /* 0x001fe200078e00ff */
[----:B-1----:R-:W-:-:S05]  /*0ca0*/  IADD3 R6, RZ, -R3, RZ ;  /* 0x80000003ff067210 */ /* 0x002fca0007ffe0ff */
[----:B------:R-:W-:-:S04]  /*0cb0*/  IMAD R11, R6, R9, RZ ;  /* 0x00000009060b7224 */ /* 0x000fc800078e02ff */
[----:B------:R-:W-:-:S04]  /*0cc0*/  IMAD.HI.U32 R3, R3, R11, R2 ;  /* 0x0000000b03037227 */ /* 0x000fc800078e0002 */
[----:B------:R-:W-:Y:S02]  /*0cd0*/  IMAD.MOV.U32 R2, RZ, RZ, R8 ;  /* 0x000000ffff027224 */ /* 0x000fe400078e0008 */
[----:B------:R-:W-:-:S04]  /*0ce0*/  IMAD.HI.U32 R3, R3, R4, RZ ;  /* 0x0000000403037227 */ /* 0x000fc800078e00ff */
[----:B------:R-:W-:-:S05]  /*0cf0*/  IMAD R2, R3, R2, R4 ;  /* 0x0000000203027224 */ /* 0x000fca00078e0204 */
[----:B------:R-:W-:-:S13]  /*0d00*/  ISETP.GT.U32.AND P1, PT, R9, R2, PT ;  /* 0x000000020900720c */ /* 0x000fda0003f24070 */
[----:B------:R-:W-:Y:S02]  /*0d10*/  @!P1 IMAD.IADD R2, R2, 0x1, -R9 ;  /* 0x0000000102029824 */ /* 0x000fe400078e0a09 */
[----:B------:R-:W-:Y:S01]  /*0d20*/  @!P1 VIADD R3, R3, 0x1 ;  /* 0x0000000103039836 */ /* 0x000fe20000000000 */
[----:B------:R-:W-:Y:S02]  /*0d30*/  ISETP.NE.AND P1, PT, R0, RZ, PT ;  /* 0x000000ff0000720c */ /* 0x000fe40003f25270 */
[----:B------:R-:W-:-:S13]  /*0d40*/  ISETP.GE.U32.AND P0, PT, R2, R9, PT ;  /* 0x000000090200720c */ /* 0x000fda0003f06070 */
[----:B------:R-:W-:-:S05]  /*0d50*/  @P0 VIADD R3, R3, 0x1 ;  /* 0x0000000103030836 */ /* 0x000fca0000000000 */
[----:B------:R-:W-:Y:S02]  /*0d60*/  @!P2 IADD3 R3, -R3, RZ, RZ ;  /* 0x000000ff0303a210 */ /* 0x000fe40007ffe1ff */
[----:B------:R-:W-:-:S05]  /*0d70*/  @!P1 LOP3.LUT R3, RZ, R0, RZ, 0x33, !PT ;  /* 0x00000000ff039212 */ /* 0x000fca00078e33ff */
[----:B------:R-:W-:-:S07]  /*0d80*/  IMAD.MOV.U32 R0, RZ, RZ, R3 ;  /* 0x000000ffff007224 */ /* 0x000fce00078e0003 */
.L_x_11:
[-C--:B------:R-:W-:Y:S01]  /*0d90*/  IMAD R144, R7, R0.reuse, RZ ;  /* 0x0000000007907224 */ /* 0x080fe200078e02ff */
[----:B------:R-:W-:Y:S01]  /*0da0*/  PLOP3.LUT P0, PT, PT, PT, PT, 0x80, 0x0 ;  /* 0x000000000000781c */ /* 0x000fe20003f0f070 */
[----:B------:R-:W-:Y:S01]  /*0db0*/  VIADD R16, R10, 0xffffff80 ;  /* 0xffffff800a107836 */ /* 0x000fe20000000000 */
[----:B------:R-:W-:Y:S01]  /*0dc0*/  CS2R R70, SRZ ;  /* 0x0000000000467805 */ /* 0x000fe2000001ff00 */
[----:B------:R-:W-:Y:S01]  /*0dd0*/  IMAD.MOV.U32 R19, RZ, RZ, RZ ;  /* 0x000000ffff137224 */ /* 0x000fe200078e00ff */
[----:B------:R-:W-:Y:S01]  /*0de0*/  VIADDMNMX R17, R144, R0, R17, PT ;  /* 0x0000000090117246 */ /* 0x000fe20003800111 */
[----:B------:R-:W-:Y:S01]  /*0df0*/  IMAD.MOV.U32 R0, RZ, RZ, RZ ;  /* 0x000000ffff007224 */ /* 0x000fe200078e00ff */
[----:B------:R-:W-:Y:S02]  /*0e00*/  CS2R R44, SRZ ;  /* 0x00000000002c7805 */ /* 0x000fe4000001ff00 */
[----:B------:R-:W-:Y:S02]  /*0e10*/  CS2R R38, SRZ ;  /* 0x0000000000267805 */ /* 0x000fe4000001ff00 */
[----:B------:R-:W-:-:S02]  /*0e20*/  ISETP.GT.AND P1, PT, R17, R144, PT ;  /* 0x000000901100720c */ /* 0x000fc40003f24270 */
[----:B------:R-:W-:Y:S02]  /*0e30*/  CS2R R32, SRZ ;  /* 0x0000000000207805 */ /* 0x000fe4000001ff00 */
[----:B------:R-:W-:Y:S02]  /*0e40*/  CS2R R34, SRZ ;  /* 0x0000000000227805 */ /* 0x000fe4000001ff00 */
[----:B------:R-:W-:Y:S02]  /*0e50*/  CS2R R20, SRZ ;  /* 0x0000000000147805 */ /* 0x000fe4000001ff00 */
[----:B------:R-:W-:Y:S02]  /*0e60*/  CS2R R22, SRZ ;  /* 0x0000000000167805 */ /* 0x000fe4000001ff00 */
[----:B------:R-:W-:Y:S02]  /*0e70*/  CS2R R10, SRZ ;  /* 0x00000000000a7805 */ /* 0x000fe4000001ff00 */
[----:B------:R-:W-:-:S02]  /*0e80*/  CS2R R12, SRZ ;  /* 0x00000000000c7805 */ /* 0x000fc4000001ff00 */
        /* <DEDUP_REMOVED lines=14> */
[----:B------:R-:W-:Y:S01]  /*0f70*/  CS2R R74, SRZ ;  /* 0x00000000004a7805 */ /* 0x000fe2000001ff00 */
[----:B------:R-:W-:Y:S06]  /*0f80*/  @!P1 BRA `(.L_x_12) ;  /* 0x0000009000509947 */ /* 0x000fec0003800000 */
[----:B------:R-:W-:Y:S01]  /*0f90*/  SHF.R.S32.HI R19, RZ, 0x1f, R16 ;  /* 0x0000001fff137819 */ /* 0x000fe20000011410 */
[----:B------:R-:W0:Y:S01]  /*0fa0*/  S2UR UR6, SR_CgaCtaId ;  /* 0x00000000000679c3 */ /* 0x000e220000008800 */
[----:B------:R-:W-:Y:S02]  /*0fb0*/  UMOV UR37, 0x400 ;  /* 0x0000040000257882 */ /* 0x000fe40000000000 */
[----:B------:R-:W-:-:S04]  /*0fc0*/  LEA.HI R22, R19, R16, RZ, 0x7 ;  /* 0x0000001013167211 */ /* 0x000fc800078f38ff */
[----:B------:R-:W-:-:S06]  /*0fd0*/  SHF.R.S32.HI R0, RZ, 0x7, R22 ;  /* 0x00000007ff007819 */ /* 0x000fcc0000011416 */
[----:B------:R-:W1:Y:S01]  /*0fe0*/  SHFL.IDX PT, R0, R0, RZ, 0x1f ;  /* 0x00001fff00007589 */ /* 0x000e6200000e0000 */
[----:B0-----:R-:W-:-:S04]  /*0ff0*/  ULEA UR37, UR6, UR37, 0x18 ;  /* 0x0000002506257291 */ /* 0x001fc8000f8ec03f */
[----:B------:R-:W-:-:S04]  /*1000*/  UIADD3 UR6, UR37, 0x24300, URZ ;  /* 0x0002430025067890 */ /* 0x000fc8000fffe03f */
[----:B------:R-:W-:Y:S01]  /*1010*/  ULOP3.LUT UP0, URZ, UR6, 0x9f, URZ, 0xc0, !UPT ;  /* 0x0000009f063f7892 */ /* 0x000fe2000f80c03f */
[----:B-1----:R-:W-:-:S05]  /*1020*/  R2UR UR36, R0 ;  /* 0x00000000002472ca */ /* 0x002fca00000e0000 */
[----:B------:R-:W-:-:S08]  /*1030*/  PLOP3.LUT P0, PT, PT, PT, UP0, 0x80, 0x0 ;  /* 0x000000000000781c */ /* 0x000fd00003f0f008 */
[----:B------:R-:W-:-:S04]  /*1040*/  UIMAD.WIDE UR4, UR36, 0x55555556, URZ ;  /* 0x55555556240478a5 */ /* 0x000fc8000f8e023f */
[----:B------:R-:W-:-:S04]  /*1050*/  ULEA.HI UR5, UR5, UR5, URZ, 0x1 ;  /* 0x0000000505057291 */ /* 0x000fc8000f8f083f */
[----:B------:R-:W-:-:S04]  /*1060*/  UIMAD UR41, UR5, -0x3, UR36 ;  /* 0xfffffffd052978a4 */ /* 0x000fc8000f8e0224 */
[----:B------:R-:W-:-:S04]  /*1070*/  ULEA UR4, UR41, UR6, 0xb ;  /* 0x0000000629047291 */ /* 0x000fc8000f8e583f */
[----:B------:R-:W-:-:S04]  /*1080*/  USHF.R.U32.HI UR4, URZ, 0x4, UR4 ;  /* 0x000000043f047899 */ /* 0x000fc80008011604 */
[----:B------:R-:W-:Y:S01]  /*1090*/  ULOP3.LUT UR40, UR4, 0x3fff, URZ, 0xc0, !UPT ;  /* 0x00003fff04287892 */ /* 0x000fe2000f8ec03f */
[----:B------:R-:W-:Y:S11]  /*10a0*/  @!P0 BRA `(.L_x_13) ;  /* 0x0000000000408947 */ /* 0x000ff60003800000 */
[----:B------:R-:W-:Y:S01]  /*10b0*/  MOV R0, 0x0 ;  /* 0x0000000000007802 */ /* 0x000fe20000000f00 */
[----:B------:R-:W-:Y:S01]  /*10c0*/  ULDC.64 UR4, c[0x4][0xa8] ;  /* 0x01002a0000047ab9 */ /* 0x000fe20000000a00 */
[----:B------:R-:W-:Y:S01]  /*10d0*/  ULDC.64 UR6, c[0x4][0x28] ;  /* 0x01000a0000067ab9 */ /* 0x000fe20000000a00 */
[----:B------:R-:W-:Y:S01]  /*10e0*/  IMAD.U32 R4, RZ, RZ, UR4 ;  /* 0x00000004ff047e24 */ /* 0x000fe2000f8e00ff */
[----:B------:R0:W1:Y:S01]  /*10f0*/  LDC.64 R2, c[0x4][R0] ;  /* 0x0100000000027b82 */ /* 0x0000620000000a00 */
[----:B------:R-:W-:Y:S01]  /*1100*/  IMAD.U32 R5, RZ, RZ, UR5 ;  /* 0x00000005ff057e24 */ /* 0x000fe2000f8e00ff */
[----:B------:R-:W-:Y:S01]  /*1110*/  ULDC.64 UR4, c[0x4][0xb0] ;  /* 0x01002c0000047ab9 */ /* 0x000fe20000000a00 */
[----:B------:R-:W-:Y:S01]  /*1120*/  IMAD.U32 R10, RZ, RZ, UR6 ;  /* 0x00000006ff0a7e24 */ /* 0x000fe2000f8e00ff */
[----:B------:R-:W-:Y:S01]  /*1130*/  MOV R6, UR4 ;  /* 0x0000000400067c02 */ /* 0x000fe20008000f00 */
[----:B------:R-:W-:Y:S02]  /*1140*/  IMAD.U32 R7, RZ, RZ, UR5 ;  /* 0x00000005ff077e24 */ /* 0x000fe4000f8e00ff */
[----:B------:R-:W-:-:S02]  /*1150*/  IMAD.U32 R11, RZ, RZ, UR7 ;  /* 0x00000007ff0b7e24 */ /* 0x000fc4000f8e00ff */
[----:B------:R-:W-:Y:S02]  /*1160*/  IMAD.MOV.U32 R8, RZ, RZ, 0x70 ;  /* 0x00000070ff087424 */ /* 0x000fe400078e00ff */
[----:B------:R-:W-:Y:S02]  /*1170*/  IMAD.MOV.U32 R12, RZ, RZ, 0x1 ;  /* 0x00000001ff0c7424 */ /* 0x000fe400078e00ff */
[----:B0-----:R-:W-:-:S07]  /*1180*/  IMAD.MOV.U32 R13, RZ, RZ, RZ ;  /* 0x000000ffff0d7224 */ /* 0x001fce00078e00ff */
[----:B------:R-:W-:-:S07]  /*1190*/  LEPC R20, `(.L_x_13) ;  /* 0x000000001014794e */ /* 0x000fce0000000000 */
[----:B-1----:R-:W-:Y:S05]  /*11a0*/  CALL.ABS.NOINC R2 ;  /* 0x0000000002007343 */ /* 0x002fea0003c00000 */
.L_x_13:
[----:B------:R-:W-:Y:S02]  /*11b0*/  SHF.L.U32 R0, RZ, 0x1f, RZ ;  /* 0x0000001fff007819 */ /* 0x000fe400000006ff */
[----:B------:R-:W-:Y:S02]  /*11c0*/  LOP3.LUT R27, R27, 0x1, RZ, 0xfc, !PT ;  /* 0x000000011b1b7812 */ /* 0x000fe400078efcff */
[----:B------:R-:W0:Y:S02]  /*11d0*/  SYNCS.PHASECHK.TRANS64.TRYWAIT P1, [UR37+0x31c00], R0 ;  /* 0x031c0000ff0075a7 */ /* 0x000e240008020165 */
[----:B------:R-:W-:Y:S01]  /*11e0*/  ISETP.NE.AND P0, PT, R27, 0x3, PT ;  /* 0x000000031b00780c */ /* 0x000fe20003f05270 */
[----:B0-----:R-:W-:-:S12]  /*11f0*/  @!P1 BRA `(.L_x_14) ;  /* 0x000000e000f09947 */ /* 0x001fd80003800000 */
.L_x_125:
[----:B------:R-:W-:Y:S05]  /*1200*/  @!P0 BRA `(.L_x_15) ;  /* 0x0000000000048947 */ /* 0x000fea0003800000 */
[----:B------:R-:W-:Y:S01]  /*1210*/  BPT.TRAP 0x1 ;  /* 0x000000040000795c */ /* 0x000fe20000300000 */
.L_x_15:
[----:B------:R1:W2:Y:S01]  /*1220*/  SYNCS.PHASECHK.TRANS64.TRYWAIT P1, [UR37+0x31c30], R0 ;  /* 0x031c3000ff0075a7 */ /* 0x0002a20008020165 */
[----:B------:R-:W-:Y:S05]  /*1230*/  @!P0 BRA `(.L_x_16) ;  /* 0x0000000000048947 */ /* 0x000fea0003800000 */
[----:B------:R-:W-:Y:S01]  /*1240*/  BPT.TRAP 0x1 ;  /* 0x000000040000795c */ /* 0x000fe20000300000 */
.L_x_16:
[----:B--2---:R-:W-:Y:S05]  /*1250*/  @P1 BRA `(.L_x_17) ;  /* 0x0000000000081947 */ /* 0x004fea0003800000 */
[----:B------:R-:W2:Y:S02]  /*1260*/  SYNCS.PHASECHK.TRANS64.TRYWAIT P1, [UR37+0x31c30], R0 ;  /* 0x031c3000ff0075a7 */ /* 0x000ea40008020165 */
[----:B--2---:R-:W-:Y:S05]  /*1270*/  @!P1 BRA `(.L_x_18) ;  /* 0x000000e000e89947 */ /* 0x004fea0003800000 */
.L_x_17:
[----:B------:R-:W-:Y:S01]  /*1280*/  ULEA UR4, UR41, UR37, 0xc ;  /* 0x0000002529047291 */ /* 0x000fe2000f8e603f */
[----:B------:R-:W-:Y:S01]  /*1290*/  ISETP.NE.AND P1, PT, R28, RZ, PT ;  /* 0x000000ff1c00720c */ /* 0x000fe20003f25270 */
[----:B01----:R-:W-:Y:S02]  /*12a0*/  IMAD.MOV.U32 R0, RZ, RZ, RZ ;  /* 0x000000ffff007224 */ /* 0x003fe400078e00ff */
[----:B------:R-:W-:Y:S01]  /*12b0*/  UIADD3 UR4, UR4, 0xda00, URZ ;  /* 0x0000da0004047890 */ /* 0x000fe2000fffe03f */
[----:B------:R-:W-:Y:S02]  /*12c0*/  IMAD.MOV.U32 R71, RZ, RZ, RZ ;  /* 0x000000ffff477224 */ /* 0x000fe400078e00ff */
[----:B------:R-:W-:Y:S01]  /*12d0*/  IMAD.MOV.U32 R3, RZ, RZ, -0x7fffffe0 ;  /* 0x80000020ff037424 */ /* 0x000fe200078e00ff */
[----:B------:R-:W-:-:S04]  /*12e0*/  USHF.R.U32.HI UR4, URZ, 0x4, UR4 ;  /* 0x000000043f047899 */ /* 0x000fc80008011604 */
[----:B------:R-:W-:-:S06]  /*12f0*/  ULOP3.LUT UR4, UR4, 0x3fff, URZ, 0xc0, !UPT ;  /* 0x00003fff04047892 */ /* 0x000fcc000f8ec03f */
[----:B------:R-:W-:Y:S01]  /*1300*/  MOV R2, UR4 ;  /* 0x0000000400027c02 */ /* 0x000fe20008000f00 */
[----:B------:R-:W-:Y:S05]  /*1310*/  WARPSYNC.ALL ;  /* 0x0000000000007948 */ /* 0x000fea0003800000 */
[----:B------:R-:W-:Y:S01]  /*1320*/  LOP3.LUT R2, R2, 0x10000, RZ, 0xfc, !PT ;  /* 0x0001000002027812 */ /* 0x000fe200078efcff */
[----:B------:R-:W-:-:S03]  /*1330*/  UIADD3 UR4, UR37, 0x16a00, URZ ;  /* 0x00016a0025047890 */ /* 0x000fc6000fffe03f */
[C---:B------:R-:W-:Y:S01]  /*1340*/  R2UR UR8, R2.reuse ;  /* 0x00000000020872ca */ /* 0x040fe200000e0000 */
[----:B------:R-:W-:Y:S01]  /*1350*/  WARPGROUP.ARRIVE ;  /* 0x00000000000079c5 */ /* 0x000fe20000000000 */
[C---:B------:R-:W-:Y:S01]  /*1360*/  R2UR UR9, R3.reuse ;  /* 0x00000000030972ca */ /* 0x040fe200000e0000 */
[----:B------:R-:W-:Y:S01]  /*1370*/  USHF.R.U32.HI UR4, URZ, 0x4, UR4 ;  /* 0x000000043f047899 */ /* 0x000fe20008011604 */
[C---:B------:R-:W-:Y:S01]  /*1380*/  R2UR UR16, R2.reuse ;  /* 0x00000000021072ca */ /* 0x040fe200000e0000 */
[----:B------:R-:W-:Y:S01]  /*1390*/  UMOV UR11, 0x80000020 ;  /* 0x80000020000b7882 */ /* 0x000fe20000000000 */
[C---:B------:R-:W-:Y:S01]  /*13a0*/  R2UR UR17, R3.reuse ;  /* 0x00000000031172ca */ /* 0x040fe200000e0000 */
[----:B------:R-:W-:Y:S01]  /*13b0*/  ULOP3.LUT UR4, UR4, 0x3fff, URZ, 0xc0, !UPT ;  /* 0x00003fff04047892 */ /* 0x000fe2000f8ec03f */
[C---:B------:R-:W-:Y:S01]  /*13c0*/  R2UR UR24, R2.reuse ;  /* 0x00000000021872ca */ /* 0x040fe200000e0000 */
[----:B------:R-:W-:Y:S01]  /*13d0*/  UMOV UR19, 0x80000020 ;  /* 0x8000002000137882 */ /* 0x000fe20000000000 */
[C---:B------:R-:W-:Y:S01]  /*13e0*/  R2UR UR25, R3.reuse ;  /* 0x00000000031972ca */ /* 0x040fe200000e0000 */
[----:B------:R-:W-:Y:S01]  /*13f0*/  ULOP3.LUT UR42, UR4, 0x10000, URZ, 0xfc, !UPT ;  /* 0x00010000042a7892 */ /* 0x000fe2000f8efc3f */
[C---:B------:R-:W-:Y:S01]  /*1400*/  R2UR UR20, R2.reuse ;  /* 0x00000000021472ca */ /* 0x040fe200000e0000 */
[----:B------:R-:W-:Y:S01]  /*1410*/  UMOV UR27, 0x80000020 ;  /* 0x80000020001b7882 */ /* 0x000fe20000000000 */
[C---:B------:R-:W-:Y:S01]  /*1420*/  R2UR UR21, R3.reuse ;  /* 0x00000000031572ca */ /* 0x040fe200000e0000 */
[----:B------:R-:W-:Y:S01]  /*1430*/  UIADD3 UR4, UR42, 0x40, URZ ;  /* 0x000000402a047890 */ /* 0x000fe2000fffe03f */
[C---:B------:R-:W-:Y:S01]  /*1440*/  R2UR UR12, R2.reuse ;  /* 0x00000000020c72ca */ /* 0x040fe200000e0000 */
[----:B------:R-:W-:Y:S01]  /*1450*/  UMOV UR23, 0x80000020 ;  /* 0x8000002000177882 */ /* 0x000fe20000000000 */
[----:B------:R-:W-:Y:S01]  /*1460*/  UMOV UR10, UR42 ;  /* 0x0000002a000a7c82 */ /* 0x000fe20008000000 */
[----:B------:R-:W-:Y:S01]  /*1470*/  R2UR UR13, R3 ;  /* 0x00000000030d72ca */ /* 0x000fe200000e0000 */
[----:B------:R-:W-:Y:S01]  /*1480*/  HGMMA.64x16x16.F32 R96, gdesc[UR8], RZ, !UPT, gsb0 ;  /* 0x00200000086079f0 */ /* 0x000fe2000c0008ff */
[----:B------:R-:W-:Y:S01]  /*1490*/  UIADD3 UR8, UR42, 0x80, URZ ;  /* 0x000000802a087890 */ /* 0x000fe2000fffe03f */
[----:B------:R-:W-:Y:S01]  /*14a0*/  R2UR UR6, R2 ;  /* 0x00000000020672ca */ /* 0x000fe200000e0000 */
[----:B------:R-:W-:Y:S01]  /*14b0*/  UMOV UR18, UR4 ;  /* 0x0000000400127c82 */ /* 0x000fe20008000000 */
[----:B------:R-:W-:Y:S01]  /*14c0*/  UIADD3 UR10, UR42, 0xc0, URZ ;  /* 0x000000c02a0a7890 */ /* 0x000fe2000fffe03f */
[----:B------:R-:W-:Y:S01]  /*14d0*/  P2R R104, PR, RZ, 0x1 ;  /* 0x00000001ff687803 */ /* 0x000fe20000000000 */
[----:B------:R-:W-:-:S02]  /*14e0*/  UIADD3 UR4, UR42, 0x100, URZ ;  /* 0x000001002a047890 */ /* 0x000fc4000fffe03f */
[----:B------:R-:W-:Y:S01]  /*14f0*/  UMOV UR26, UR8 ;  /* 0x00000008001a7c82 */ /* 0x000fe20008000000 */
[----:B------:R-:W-:Y:S01]  /*1500*/  UMOV UR15, 0x80000020 ;  /* 0x80000020000f7882 */ /* 0x000fe20000000000 */
[----:B------:R-:W-:Y:S01]  /*1510*/  UIADD3 UR8, UR42, 0x140, URZ ;  /* 0x000001402a087890 */ /* 0x000fe2000fffe03f */
[----:B------:R-:W-:Y:S02]  /*1520*/  UMOV UR22, UR10 ;  /* 0x0000000a00167c82 */ /* 0x000fe40008000000 */
[----:B------:R-:W-:Y:S01]  /*1530*/  UMOV UR14, UR4 ;  /* 0x00000004000e7c82 */ /* 0x000fe20008000000 */
[----:B------:R-:W-:Y:S02]  /*1540*/  UIADD3 UR10, UR42, 0x180, URZ ;  /* 0x000001802a0a7890 */ /* 0x000fe4000fffe03f */
[----:B------:R-:W-:Y:S02]  /*1550*/  UIADD3 UR4, UR42, 0x1c0, URZ ;  /* 0x000001c02a047890 */ /* 0x000fe4000fffe03f */
[----:B------:R-:W-:Y:S01]  /*1560*/  UIADD3 UR7, UR6, 0x2, URZ ;  /* 0x0000000206077890 */ /* 0x000fe2000fffe03f */
[----:B------:R-:W-:Y:S01]  /*1570*/  UMOV UR5, 0x80000020 ;  /* 0x8000002000057882 */ /* 0x000fe20000000000 */
[----:B------:R-:W-:Y:S01]  /*1580*/  UMOV UR11, 0x80000020 ;  /* 0x80000020000b7882 */ /* 0x000fe20000000000 */
[----:B------:R-:W-:Y:S01]  /*1590*/  UMOV UR9, UR5 ;  /* 0x0000000500097c82 */ /* 0x000fe20008000000 */
[----:B------:R-:W-:-:S02]  /*15a0*/  WARPGROUP.DEPBAR.LE gsb0, 0x0 ;  /* 0x00008000000079c5 */ /* 0x000fc40000010000 */
[----:B------:R-:W-:-:S06]  /*15b0*/  WARPGROUP.ARRIVE ;  /* 0x00000000000079c5 */ /* 0x000fcc0000000000 */
[----:B------:R-:W-:Y:S01]  /*15c0*/  HGMMA.64x16x16.F32 R88, gdesc[UR16], RZ, !UPT, gsb0 ;  /* 0x00200000105879f0 */ /* 0x000fe2000c0008ff */
[----:B------:R-:W-:Y:S01]  /*15d0*/  R2UR UR16, R2 ;  /* 0x00000000021072ca */ /* 0x000fe200000e0000 */
[----:B------:R-:W-:Y:S01]  /*15e0*/  UMOV UR18, UR8 ;  /* 0x0000000800127c82 */ /* 0x000fe20008000000 */
[----:B------:R-:W-:Y:S01]  /*15f0*/  R2UR UR17, R3 ;  /* 0x00000000031172ca */ /* 0x000fe200000e0000 */
[----:B------:R-:W-:Y:S01]  /*1600*/  UMOV UR19, 0x80000020 ;  /* 0x8000002000137882 */ /* 0x000fe20000000000 */
[----:B------:R-:W-:Y:S01]  /*1610*/  UIADD3 UR8, UR42, 0x200, URZ ;  /* 0x000002002a087890 */ /* 0x000fe2000fffe03f */
[----:B------:R-:W-:Y:S02]  /*1620*/  WARPGROUP.DEPBAR.LE gsb0, 0x0 ;  /* 0x00008000000079c5 */ /* 0x000fe40000010000 */
        /* <DEDUP_REMOVED lines=14> */
[----:B------:R-:W-:Y:S01]  /*1710*/  UMOV UR4, UR7 ;  /* 0x0000000700047c82 */ /* 0x000fe20008000000 */
        /* <DEDUP_REMOVED lines=9> */
[----:B------:R-:W-:Y:S02]  /*17b0*/  WARPGROUP.DEPBAR.LE gsb0, 0x0 ;  /* 0x00008000000079c5 */ /* 0x000fe40000010000 */
[----:B------:R-:W-:-:S06]  /*17c0*/  WARPGROUP.ARRIVE ;  /* 0x00000000000079c5 */ /* 0x000fcc0000000000 */
[----:B------:R-:W-:Y:S01]  /*17d0*/  HGMMA.64x16x16.F32 R48, gdesc[UR16], RZ, !UPT, gsb0 ;  /* 0x00200000103079f0 */ /* 0x000fe2000c0008ff */
[----:B------:R-:W-:Y:S02]  /*17e0*/  UIADD3 UR16, UR42, 0x242, URZ ;  /* 0x000002422a107890 */ /* 0x000fe4000fffe03f */
[----:B------:R-:W-:Y:S01]  /*17f0*/  UIADD3 UR18, UR42, 0x480, URZ ;  /* 0x000004802a127890 */ /* 0x000fe2000fffe03f */
[----:B------:R-:W-:Y:S01]  /*1800*/  UMOV UR17, 0x80000020 ;  /* 0x8000002000117882 */ /* 0x000fe20000000000 */
[----:B------:R-:W-:Y:S01]  /*1810*/  UMOV UR19, 0x80000020 ;  /* 0x8000002000137882 */ /* 0x000fe20000000000 */
[----:B------:R-:W-:Y:S02]  /*1820*/  WARPGROUP.DEPBAR.LE gsb0, 0x0 ;  /* 0x00008000000079c5 */ /* 0x000fe40000010000 */
[----:B------:R-:W-:-:S06]  /*1830*/  WARPGROUP.ARRIVE ;  /* 0x00000000000079c5 */ /* 0x000fcc0000000000 */
[----:B------:R-:W-:Y:S01]  /*1840*/  HGMMA.64x16x16.F32 R40, gdesc[UR24], RZ, !UPT, gsb0 ;  /* 0x00200000182879f0 */ /* 0x000fe2000c0008ff */
[----:B------:R-:W-:Y:S01]  /*1850*/  UIADD3 UR26, UR42, 0x682, URZ ;  /* 0x000006822a1a7890 */ /* 0x000fe2000fffe03f */
[----:B------:R-:W-:Y:S01]  /*1860*/  UMOV UR27, 0x80000020 ;  /* 0x80000020001b7882 */ /* 0x000fe20000000000 */
[----:B------:R-:W-:Y:S02]  /*1870*/  WARPGROUP.DEPBAR.LE gsb0, 0x0 ;  /* 0x00008000000079c5 */ /* 0x000fe40000010000 */
[----:B------:R-:W-:-:S06]  /*1880*/  WARPGROUP.ARRIVE ;  /* 0x00000000000079c5 */ /* 0x000fcc0000000000 */
[----:B------:R-:W-:Y:S01]  /*1890*/  HGMMA.64x16x16.F32 R32, gdesc[UR20], RZ, !UPT, gsb0 ;  /* 0x00200000142079f0 */ /* 0x000fe2000c0008ff */
[----:B------:R-:W-:Y:S02]  /*18a0*/  UIADD3 UR20, UR6, 0x602, URZ ;  /* 0x0000060206147890 */ /* 0x000fe4000fffe03f */
[----:B------:R-:W-:Y:S01]  /*18b0*/  UIADD3 UR22, UR42, 0x482, URZ ;  /* 0x000004822a167890 */ /* 0x000fe2000fffe03f */
[----:B------:R-:W-:Y:S01]  /*18c0*/  UMOV UR21, 0x80000020 ;  /* 0x8000002000157882 */ /* 0x000fe20000000000 */
[----:B------:R-:W-:Y:S01]  /*18d0*/  UMOV UR23, 0x80000020 ;  /* 0x8000002000177882 */ /* 0x000fe20000000000 */
[----:B------:R-:W-:Y:S02]  /*18e0*/  UMOV UR25, UR21 ;  /* 0x0000001500197c82 */ /* 0x000fe40008000000 */
[----:B------:R-:W-:Y:S01]  /*18f0*/  UMOV UR24, UR20 ;  /* 0x0000001400187c82 */ /* 0x000fe20008000000 */
[----:B------:R-:W-:Y:S02]  /*1900*/  WARPGROUP.DEPBAR.LE gsb0, 0x0 ;  /* 0x00008000000079c5 */ /* 0x000fe40000010000 */
[----:B------:R-:W-:-:S06]  /*1910*/  WARPGROUP.ARRIVE ;  /* 0x00000000000079c5 */ /* 0x000fcc0000000000 */
[----:B------:R-:W-:Y:S01]  /*1920*/  HGMMA.64x16x16.F32 R24, gdesc[UR12], RZ, !UPT, gsb0 ;  /* 0x002000000c1879f0 */ /* 0x000fe2000c0008ff */
[----:B------:R-:W-:Y:S02]  /*1930*/  UIADD3 UR12, UR42, 0xc2, URZ ;  /* 0x000000c22a0c7890 */ /* 0x000fe4000fffe03f */
[----:B------:R-:W-:Y:S02]  /*1940*/  UIADD3 UR13, UR6, 0x300, URZ ;  /* 0x00000300060d7890 */ /* 0x000fe4000fffe03f */
[----:B------:R-:W-:Y:S01]  /*1950*/  UIADD3 UR14, UR6, 0x302, URZ ;  /* 0x00000302060e7890 */ /* 0x000fe2000fffe03f */
[----:B------:R-:W-:Y:S01]  /*1960*/  UMOV UR15, 0x80000020 ;  /* 0x80000020000f7882 */ /* 0x000fe20000000000 */
[----:B------:R-:W-:Y:S02]  /*1970*/  WARPGROUP.DEPBAR.LE gsb0, 0x0 ;  /* 0x00008000000079c5 */ /* 0x000fe40000010000 */
[----:B------:R-:W-:-:S06]  /*1980*/  WARPGROUP.ARRIVE ;  /* 0x00000000000079c5 */ /* 0x000fcc0000000000 */
[----:B------:R-:W-:Y:S01]  /*1990*/  HGMMA.64x16x16.F32 R96, gdesc[UR8], R96, gsb0 ;  /* 0x00200000086079f0 */ /* 0x000fe20008000860 */
[----:B------:R-:W-:Y:S01]  /*19a0*/  UIADD3 UR10, UR42, 0x42, URZ ;  /* 0x000000422a0a7890 */ /* 0x000fe2000fffe03f */
[----:B------:R-:W-:Y:S01]  /*19b0*/  UMOV UR8, UR4 ;  /* 0x0000000400087c82 */ /* 0x000fe20008000000 */
[----:B------:R-:W-:Y:S01]  /*19c0*/  UMOV UR9, UR5 ;  /* 0x0000000500097c82 */ /* 0x000fe20008000000 */
[----:B------:R-:W-:Y:S01]  /*19d0*/  UMOV UR11, 0x80000020 ;  /* 0x80000020000b7882 */ /* 0x000fe20000000000 */
[----:B------:R-:W-:Y:S02]  /*19e0*/  WARPGROUP.DEPBAR.LE gsb0, 0x0 ;  /* 0x00008000000079c5 */ /* 0x000fe40000010000 */
[----:B------:R-:W-:-:S06]  /*19f0*/  WARPGROUP.ARRIVE ;  /* 0x00000000000079c5 */ /* 0x000fcc0000000000 */
[----:B------:R-:W-:Y:S01]  /*1a00*/  HGMMA.64x16x16.F32 R88, gdesc[UR8], R88, gsb0 ;  /* 0x00200000085879f0 */ /* 0x000fe20008000858 */
[----:B------:R-:W-:Y:S01]  /*1a10*/  UMOV UR8, UR4 ;  /* 0x0000000400087c82 */ /* 0x000fe20008000000 */
[----:B------:R-:W-:Y:S01]  /*1a20*/  UMOV UR9, UR5 ;  /* 0x0000000500097c82 */ /* 0x000fe20008000000 */
[----:B------:R-:W-:Y:S01]  /*1a30*/  UMOV UR10, UR7 ;  /* 0x00000007000a7c82 */ /* 0x000fe20008000000 */
[----:B------:R-:W-:Y:S01]  /*1a40*/  UMOV UR11, 0x80000020 ;  /* 0x80000020000b7882 */ /* 0x000fe20000000000 */
[----:B------:R-:W-:Y:S01]  /*1a50*/  UIADD3 UR7, UR42, 0x102, URZ ;  /* 0x000001022a077890 */ /* 0x000fe2000fffe03f */
        /* <DEDUP_REMOVED lines=52> */
[----:B------:R-:W-:Y:S01]  /*1da0*/  UMOV UR9, 0x80000020 ;  /* 0x8000002000097882 */ /* 0x000fe20000000000 */
[----:B------:R-:W-:Y:S01]  /*1db0*/  UMOV UR10, UR12 ;  /* 0x0000000c000a7c82 */ /* 0x000fe20008000000 */
[----:B------:R-:W-:Y:S01]  /*1dc0*/  UMOV UR11, 0x80000020 ;  /* 0x80000020000b7882 */ /* 0x000fe20000000000 */
[----:B------:R-:W-:Y:S01]  /*1dd0*/  UIADD3 UR12, UR42, 0x300, URZ ;  /* 0x000003002a0c7890 */ /* 0x000fe2000fffe03f */
[----:B------:R-:W-:Y:S01]  /*1de0*/  UMOV UR13, 0x80000020 ;  /* 0x80000020000d7882 */ /* 0x000fe20000000000 */
[----:B------:R-:W-:Y:S02]  /*1df0*/  WARPGROUP.DEPBAR.LE gsb0, 0x0 ;  /* 0x00008000000079c5 */ /* 0x000fe40000010000 */
[----:B------:R-:W-:-:S06]  /*1e00*/  WARPGROUP.ARRIVE ;  /* 0x00000000000079c5 */ /* 0x000fcc0000000000 */
[----:B------:R-:W-:Y:S01]  /*1e10*/  HGMMA.64x16x16.F32 R96, gdesc[UR8], R96, gsb0 ;  /* 0x00200000086079f0 */ /* 0x000fe20008000860 */
[----:B------:R-:W-:Y:S01]  /*1e20*/  UIADD3 UR10, UR42, 0x280, URZ ;  /* 0x000002802a0a7890 */ /* 0x000fe2000fffe03f */
[----:B------:R-:W-:Y:S01]  /*1e30*/  UMOV UR11, 0x80000020 ;  /* 0x80000020000b7882 */ /* 0x000fe20000000000 */
[----:B------:R-:W-:Y:S02]  /*1e40*/  WARPGROUP.DEPBAR.LE gsb0, 0x0 ;  /* 0x00008000000079c5 */ /* 0x000fe40000010000 */
[----:B------:R-:W-:-:S06]  /*1e50*/  WARPGROUP.ARRIVE ;  /* 0x00000000000079c5 */ /* 0x000fcc0000000000 */
[----:B------:R-:W-:Y:S01]  /*1e60*/  HGMMA.64x16x16.F32 R88, gdesc[UR8], R88, gsb0 ;  /* 0x00200000085879f0 */ /* 0x000fe20008000858 */
        /* <DEDUP_REMOVED lines=33> */
[----:B------:R-:W-:Y:S01]  /*2080*/  UMOV UR14, UR16 ;  /* 0x00000010000e7c82 */ /* 0x000fe20008000000 */
[----:B------:R-:W-:Y:S02]  /*2090*/  UIADD3 UR16, UR6, 0x600, URZ ;  /* 0x0000060006107890 */ /* 0x000fe4000fffe03f */
        /* <DEDUP_REMOVED lines=10> */
[----:B------:R-:W-:Y:S02]  /*2140*/  UIADD3 UR10, UR42, 0x302, URZ ;  /* 0x000003022a0a7890 */ /* 0x000fe4000fffe03f */
        /* <DEDUP_REMOVED lines=48> */
[----:B------:R-:W-:Y:S03]  /*2450*/  HGMMA.64x16x16.F32 R24, gdesc[UR12], R24, gsb0 ;  /* 0x002000000c1879f0 */ /* 0x000fe60008000818 */
        /* <DEDUP_REMOVED lines=40> */
[----:B------:R-:W-:Y:S01]  /*26e0*/  ULDC UR7, c[0x0][0x988] ;  /* 0x0002620000077ab9 */ /* 0x000fe20000000800 */
        /* <DEDUP_REMOVED lines=15> */
[----:B------:R-:W-:Y:S01]  /*27e0*/  WARPGROUP.ARRIVE ;  /* 0x00000000000079c5 */ /* 0x000fe20000000000 */
[----:B------:R-:W-:Y:S01]  /*27f0*/  FMUL.FTZ R5, R96, UR6 ;  /* 0x0000000660057c20 */ /* 0x000fe20008410000 */
[----:B------:R-:W-:Y:S01]  /*2800*/  FMUL.FTZ R8, R98, UR6 ;  /* 0x0000000662087c20 */ /* 0x000fe20008410000 */
[----:B------:R-:W-:Y:S01]  /*2810*/  FMUL.FTZ R6, R99, UR6 ;  /* 0x0000000663067c20 */ /* 0x000fe20008410000 */
[----:B------:R-:W-:Y:S01]  /*2820*/  FMUL.FTZ R12, R102, UR6 ;  /* 0x00000006660c7c20 */ /* 0x000fe20008410000 */
[----:B------:R-:W-:Y:S01]  /*2830*/  FMUL.FTZ R10, R103, UR6 ;  /* 0x00000006670a7c20 */ /* 0x000fe20008410000 */
[----:B------:R-:W-:Y:S01]  /*2840*/  HGMMA.64x16x16.F32 R88, gdesc[UR20], R88, gsb0 ;  /* 0x00200000145879f0 */ /* 0x000fe20008000858 */
[----:B------:R-:W-:Y:S01]  /*2850*/  UIADD3 UR22, UR42, 0x502, URZ ;  /* 0x000005022a167890 */ /* 0x000fe2000fffe03f */
[----:B------:R-:W-:Y:S01]  /*2860*/  MUFU.TANH R5, R5 ;  /* 0x0000000500057308 */ /* 0x000fe20000002400 */
[----:B------:R-:W-:Y:S01]  /*2870*/  UMOV UR23, 0x80000020 ;  /* 0x8000002000177882 */ /* 0x000fe20000000000 */
[----:B------:R-:W-:Y:S01]  /*2880*/  FMUL.FTZ R4, R97, UR6 ;  /* 0x0000000661047c20 */ /* 0x000fe20008410000 */
[----:B------:R-:W-:Y:S01]  /*2890*/  FMUL.FTZ R7, R100, UR6 ;  /* 0x0000000664077c20 */ /* 0x000fe20008410000 */
[----:B------:R-:W-:-:S04]  /*28a0*/  FMUL.FTZ R9, R101, UR6 ;  /* 0x0000000665097c20 */ /* 0x000fc80008410000 */
[----:B------:R-:W0:Y:S08]  /*28b0*/  MUFU.TANH R8, R8 ;  /* 0x0000000800087308 */ /* 0x000e300000002400 */
[----:B------:R-:W1:Y:S08]  /*28c0*/  MUFU.TANH R6, R6 ;  /* 0x0000000600067308 */ /* 0x000e700000002400 */
[----:B------:R-:W-:Y:S08]  /*28d0*/  MUFU.TANH R12, R12 ;  /* 0x0000000c000c7308 */ /* 0x000ff00000002400 */
[----:B------:R-:W-:Y:S08]  /*28e0*/  MUFU.TANH R10, R10 ;  /* 0x0000000a000a7308 */ /* 0x000ff00000002400 */
[----:B------:R-:W-:Y:S08]  /*28f0*/  MUFU.TANH R4, R4 ;  /* 0x0000000400047308 */ /* 0x000ff00000002400 */
[----:B------:R-:W-:Y:S01]  /*2900*/  MUFU.TANH R7, R7 ;  /* 0x0000000700077308 */ /* 0x000fe20000002400 */
[----:B------:R-:W-:-:S02]  /*2910*/  WARPGROUP.DEPBAR.LE gsb0, 0x0 ;  /* 0x00008000000079c5 */ /* 0x000fc40000010000 */
        /* <DEDUP_REMOVED lines=8> */
[----:B------:R-:W2:Y:S01]  /*29a0*/  MUFU.TANH R14, R14 ;  /* 0x0000000e000e7308 */ /* 0x000ea20000002400 */
[----:B------:R-:W-:Y:S01]  /*29b0*/  UMOV UR23, 0x80000020 ;  /* 0x8000002000177882 */ /* 0x000fe20000000000 */
[----:B------:R-:W-:Y:S01]  /*29c0*/  FMUL.FTZ R13, R89, UR6 ;  /* 0x00000006590d7c20 */ /* 0x000fe20008410000 */
[----:B------:R-:W-:Y:S01]  /*29d0*/  FMUL.FTZ R21, R93, UR6 ;  /* 0x000000065d157c20 */ /* 0x000fe20008410000 */
[----:B------:R-:W-:-:S04]  /*29e0*/  FMUL.FTZ R15, R92, UR6 ;  /* 0x000000065c0f7c20 */ /* 0x000fc80008410000 */
[----:B------:R-:W3:Y:S08]  /*29f0*/  MUFU.TANH R20, R20 ;  /* 0x0000001400147308 */ /* 0x000ef00000002400 */
[----:B------:R-:W4:Y:S08]  /*2a00*/  MUFU.TANH R66, R66 ;  /* 0x0000004200427308 */ /* 0x000f300000002400 */
[----:B------:R-:W5:Y:S08]  /*2a10*/  MUFU.TANH R9, R9 ;  /* 0x0000000900097308 */ /* 0x000f700000002400 */
[----:B------:R-:W5:Y:S08]  /*2a20*/  MUFU.TANH R23, R23 ;  /* 0x0000001700177308 */ /* 0x000f700000002400 */
[----:B------:R-:W5:Y:S08]  /*2a30*/  MUFU.TANH R11, R11 ;  /* 0x0000000b000b7308 */ /* 0x000f700000002400 */
        /* <DEDUP_REMOVED lines=10> */
[----:B------:R-:W-:Y:S01]  /*2ae0*/  FMUL.FTZ R80, R87, UR6 ;  /* 0x0000000657507c20 */ /* 0x000fe20008410000 */
[----:B------:R-:W-:Y:S01]  /*2af0*/  UMOV UR23, 0x80000020 ;  /* 0x8000002000177882 */ /* 0x000fe20000000000 */
[----:B------:R-:W5:Y:S01]  /*2b00*/  MUFU.TANH R67, R67 ;  /* 0x0000004300437308 */ /* 0x000f620000002400 */
[----:B------:R-:W-:Y:S01]  /*2b10*/  FMUL.FTZ R64, R81, UR6 ;  /* 0x0000000651407c20 */ /* 0x000fe20008410000 */
[----:B------:R-:W-:-:S06]  /*2b20*/  FMUL.FTZ R81, R86, UR6 ;  /* 0x0000000656517c20 */ /* 0x000fcc0008410000 */
[----:B------:R-:W5:Y:S08]  /*2b30*/  MUFU.TANH R69, R69 ;  /* 0x0000004500457308 */ /* 0x000f700000002400 */
[----:B------:R-:W5:Y:S08]  /*2b40*/  MUFU.TANH R15, R15 ;  /* 0x0000000f000f7308 */ /* 0x000f700000002400 */
[----:B------:R-:W5:Y:S08]  /*2b50*/  MUFU.TANH R81, R81 ;  /* 0x0000005100517308 */ /* 0x000f700000002400 */
[----:B------:R-:W5:Y:S08]  /*2b60*/  MUFU.TANH R21, R21 ;  /* 0x0000001500157308 */ /* 0x000f700000002400 */
[----:B------:R-:W5:Y:S01]  /*2b70*/  MUFU.TANH R80, R80 ;  /* 0x0000005000507308 */ /* 0x000f620000002400 */
        /* <DEDUP_REMOVED lines=9> */
[----:B------:R-:W5:Y:S01]  /*2c10*/  MUFU.TANH R65, R65 ;  /* 0x0000004100417308 */ /* 0x000f620000002400 */
[----:B------:R-:W-:Y:S01]  /*2c20*/  UMOV UR23, 0x80000020 ;  /* 0x8000002000177882 */ /* 0x000fe20000000000 */
[----:B------:R-:W-:Y:S01]  /*2c30*/  FMUL.FTZ R78, R78, UR6 ;  /* 0x000000064e4e7c20 */ /* 0x000fe20008410000 */
[----:B------:R-:W-:Y:S01]  /*2c40*/  FMUL.FTZ R79, R79, UR6 ;  /* 0x000000064f4f7c20 */ /* 0x000fe20008410000 */
[----:B------:R-:W-:-:S04]  /*2c50*/  FMUL.FTZ R76, R76, UR6 ;  /* 0x000000064c4c7c20 */ /* 0x000fc80008410000 */
[----:B------:R-:W5:Y:S08]  /*2c60*/  MUFU.TANH R74, R74 ;  /* 0x0000004a004a7308 */ /* 0x000f700000002400 */
        /* <DEDUP_REMOVED lines=16> */
[----:B------:R-:W-:Y:S01]  /*2d70*/  LOP3.LUT R63, R22, 0xffffff80, RZ, 0xc0, !PT ;  /* 0xffffff80163f7812 */ /* 0x000fe200078ec0ff */
[----:B------:R-:W-:Y:S01]  /*2d80*/  FMUL.FTZ R58, R58, UR6 ;  /* 0x000000063a3a7c20 */ /* 0x000fe20008410000 */
[----:B------:R-:W5:Y:S01]  /*2d90*/  MUFU.TANH R79, R79 ;  /* 0x0000004f004f7308 */ /* 0x000f620000002400 */
[----:B------:R-:W-:-:S02]  /*2da0*/  FMUL.FTZ R62, R62, UR6 ;  /* 0x000000063e3e7c20 */ /* 0x000fc40008410000 */
[----:B------:R-:W-:-:S05]  /*2db0*/  IMAD.IADD R77, R16, 0x1, -R63 ;  /* 0x00000001104d7824 */ /* 0x000fca00078e0a3f */
[----:B------:R-:W-:Y:S01]  /*2dc0*/  SHF.R.S32.HI R84, RZ, 0x1f, R77 ;  /* 0x0000001fff547819 */ /* 0x000fe2000001144d */
[----:B------:R-:W5:Y:S03]  /*2dd0*/  MUFU.TANH R82, R82 ;  /* 0x0000005200527308 */ /* 0x000f660000002400 */
[----:B------:R-:W-:-:S04]  /*2de0*/  LEA.HI R84, R84, R77, RZ, 0x2 ;  /* 0x0000004d54547211 */ /* 0x000fc800078f10ff */
[----:B------:R-:W-:Y:S01]  /*2df0*/  LOP3.LUT R84, R84, 0x7ffffffc, RZ, 0xc0, !PT ;  /* 0x7ffffffc54547812 */ /* 0x000fe200078ec0ff */
[----:B------:R-:W5:Y:S04]  /*2e00*/  MUFU.TANH R58, R58 ;  /* 0x0000003a003a7308 */ /* 0x000f680000002400 */
[----:B------:R-:W-:-:S04]  /*2e10*/  IMAD.IADD R84, R77, 0x1, -R84 ;  /* 0x000000014d547824 */ /* 0x000fc800078e0a54 */
[----:B------:R-:W5:Y:S08]  /*2e20*/  MUFU.TANH R72, R72 ;  /* 0x0000004800487308 */ /* 0x000f700000002400 */
[----:B------:R-:W5:Y:S08]  /*2e30*/  MUFU.TANH R57, R57 ;  /* 0x0000003900397308 */ /* 0x000f700000002400 */
[----:B------:R-:W5:Y:S01]  /*2e40*/  MUFU.TANH R76, R76 ;  /* 0x0000004c004c7308 */ /* 0x000f620000002400 */
[----:B------:R-:W-:-:S02]  /*2e50*/  WARPGROUP.DEPBAR.LE gsb0, 0x0 ;  /* 0x00008000000079c5 */ /* 0x000fc40000010000 */
[----:B------:R-:W-:Y:S01]  /*2e60*/  WARPGROUP.ARRIVE ;  /* 0x00000000000079c5 */ /* 0x000fe20000000000 */
[----:B------:R-:W-:Y:S01]  /*2e70*/  FMUL.FTZ R22, R49, UR6 ;  /* 0x0000000631167c20 */ /* 0x000fe20008410000 */
[----:B------:R-:W-:-:S03]  /*2e80*/  IMAD.MOV.U32 R49, RZ, RZ, -0x2 ;  /* 0xfffffffeff317424 */ /* 0x000fc600078e00ff */
[----:B------:R-:W5:Y:S01]  /*2e90*/  MUFU.TANH R62, R62 ;  /* 0x0000003e003e7308 */ /* 0x000f620000002400 */
[----:B------:R-:W-:Y:S01]  /*2ea0*/  FMUL.FTZ R63, R50, UR6 ;  /* 0x00000006323f7c20 */ /* 0x000fe20008410000 */
[----:B------:R-:W-:Y:S01]  /*2eb0*/  FMUL.FTZ R50, R51, UR6 ;  /* 0x0000000633327c20 */ /* 0x000fe20008410000 */
[----:B------:R-:W-:Y:S01]  /*2ec0*/  HGMMA.64x16x16.F32 R40, gdesc[UR20], R40, gsb0 ;  /* 0x00200000142879f0 */ /* 0x000fe20008000828 */
[----:B------:R-:W-:Y:S01]  /*2ed0*/  IMAD R49, R84, R49, 0x90 ;  /* 0x0000009054317424 */ /* 0x000fe200078e0231 */
[----:B------:R-:W-:Y:S01]  /*2ee0*/  UIADD3 UR22, UR42, 0x642, URZ ;  /* 0x000006422a167890 */ /* 0x000fe2000fffe03f */
[----:B------:R-:W-:Y:S01]  /*2ef0*/  FMUL.FTZ R127, R55, UR6 ;  /* 0x00000006377f7c20 */ /* 0x000fe20008410000 */
[----:B------:R-:W-:Y:S01]  /*2f00*/  UMOV UR23, 0x80000020 ;  /* 0x8000002000177882 */ /* 0x000fe20000000000 */
[----:B------:R-:W5:Y:S01]  /*2f10*/  MUFU.TANH R75, R75 ;  /* 0x0000004b004b7308 */ /* 0x000f620000002400 */
[----:B------:R-:W-:Y:S01]  /*2f20*/  IADD3 R18, R18, R49, RZ ;  /* 0x0000003112127210 */ /* 0x000fe20007ffe0ff */
[----:B------:R-:W-:Y:S01]  /*2f30*/  FMUL.FTZ R125, R54, UR6 ;  /* 0x00000006367d7c20 */ /* 0x000fe20008410000 */
[----:B------:R-:W-:Y:S01]  /*2f40*/  FMUL.FTZ R53, R53, UR6 ;  /* 0x0000000635357c20 */ /* 0x000fe20008410000 */
[----:B------:R-:W-:Y:S01]  /*2f50*/  FMUL.FTZ R48, R48, UR6 ;  /* 0x0000000630307c20 */ /* 0x000fe20008410000 */
[----:B------:R-:W-:Y:S01]  /*2f60*/  FMUL.FTZ R52, R52, UR6 ;  /* 0x0000000634347c20 */ /* 0x000fe20008410000 */
[----:B------:R-:W-:-:S02]  /*2f70*/  IMAD R18, R17, -0x90, R18 ;  /* 0xffffff7011127824 */ /* 0x000fc400078e0212 */
[----:B------:R-:W5:Y:S03]  /*2f80*/  MUFU.TANH R61, R61 ;  /* 0x0000003d003d7308 */ /* 0x000f660000002400 */
[C---:B------:R-:W-:Y:S02]  /*2f90*/  ISETP.GT.AND P3, PT, R18.reuse, RZ, PT ;  /* 0x000000ff1200720c */ /* 0x040fe40003f64270 */
[----:B------:R-:W-:Y:S02]  /*2fa0*/  ISETP.GT.AND P6, PT, R18, 0x1, PT ;  /* 0x000000011200780c */ /* 0x000fe40003fc4270 */
[----:B0-----:R-:W-:Y:S01]  /*2fb0*/  FSEL R77, R8, -INF , P3 ;  /* 0xff800000084d7808 */ /* 0x001fe20001800000 */
[----:B------:R-:W0:Y:S01]  /*2fc0*/  MUFU.TANH R83, R83 ;  /* 0x0000005300537308 */ /* 0x000e220000002400 */
[----:B------:R-:W-:Y:S02]  /*2fd0*/  FSEL R5, R5, -INF , P3 ;  /* 0xff80000005057808 */ /* 0x000fe40001800000 */
[----:B------:R-:W-:-:S02]  /*2fe0*/  ISETP.GT.AND P3, PT, R18, 0x11, PT ;  /* 0x000000111200780c */ /* 0x000fc40003f64270 */
[----:B------:R-:W-:Y:S02]  /*2ff0*/  ISETP.GT.AND P5, PT, R18, 0x8, PT ;  /* 0x000000081200780c */ /* 0x000fe40003fa4270 */
[----:B-1----:R-:W-:Y:S01]  /*3000*/  FSEL R6, R6, -INF , P6 ;  /* 0xff80000006067808 */ /* 0x002fe20003000000 */
[----:B------:R-:W1:Y:S01]  /*3010*/  MUFU.TANH R63, R63 ;  /* 0x0000003f003f7308 */ /* 0x000e620000002400 */
[----:B--2---:R-:W-:Y:S02]  /*3020*/  FSEL R95, R14, -INF , P3 ;  /* 0xff8000000e5f7808 */ /* 0x004fe40001800000 */
[----:B------:R-:W-:Y:S02]  /*3030*/  ISETP.GT.AND P4, PT, R18, 0x9, PT ;  /* 0x000000091200780c */ /* 0x000fe40003f84270 */
[----:B------:R-:W-:Y:S02]  /*3040*/  FSEL R85, R12, -INF , P5 ;  /* 0xff8000000c557808 */ /* 0x000fe40002800000 */
[----:B------:R-:W-:Y:S01]  /*3050*/  FMNMX.FTZ R14, R77, R6, !PT ;  /* 0x000000064d0e7209 */ /* 0x000fe20007810000 */
[----:B------:R-:W2:Y:S01]  /*3060*/  MUFU.TANH R56, R56 ;  /* 0x0000003800387308 */ /* 0x000ea20000002400 */
[----:B------:R-:W-:-:S02]  /*3070*/  ISETP.GT.AND P2, PT, R18, 0x10, PT ;  /* 0x000000101200780c */ /* 0x000fc40003f44270 */
[----:B------:R-:W-:Y:S02]  /*3080*/  FSEL R87, R10, -INF , P4 ;  /* 0xff8000000a577808 */ /* 0x000fe40002000000 */
[----:B------:R-:W-:Y:S02]  /*3090*/  FMNMX.FTZ R14, R85, R14, !PT ;  /* 0x0000000e550e7209 */ /* 0x000fe40007810000 */
[----:B---3--:R-:W-:Y:S01]  /*30a0*/  FSEL R93, R20, -INF , P2 ;  /* 0xff800000145d7808 */ /* 0x008fe20001000000 */
[----:B------:R-:W3:Y:S01]  /*30b0*/  MUFU.TANH R50, R50 ;  /* 0x0000003200327308 */ /* 0x000ee20000002400 */
[----:B------:R-:W-:Y:S02]  /*30c0*/  FMNMX.FTZ R20, R87, R14, !PT ;  /* 0x0000000e57147209 */ /* 0x000fe40007810000 */
[----:B------:R-:W-:Y:S02]  /*30d0*/  FSEL R4, R4, -INF , P6 ;  /* 0xff80000004047808 */ /* 0x000fe40003000000 */
[----:B------:R-:W-:Y:S01]  /*30e0*/  ISETP.GT.AND P6, PT, R18, 0x18, PT ;  /* 0x000000181200780c */ /* 0x000fe20003fc4270 */
[----:B------:R-:W-:-:S02]  /*30f0*/  WARPGROUP.DEPBAR.LE gsb0, 0x0 ;  /* 0x00008000000079c5 */ /* 0x000fc40000010000 */
[----:B------:R-:W-:Y:S01]  /*3100*/  WARPGROUP.ARRIVE ;  /* 0x00000000000079c5 */ /* 0x000fe20000000000 */
[----:B------:R-:W-:Y:S01]  /*3110*/  FMNMX.FTZ R20, R93, R20, !PT ;  /* 0x000000145d147209 */ /* 0x000fe20007810000 */
[----:B------:R-:W-:Y:S01]  /*3120*/  FMUL.FTZ R40, R40, UR6 ;  /* 0x0000000628287c20 */ /* 0x000fe20008410000 */
[----:B------:R-:W-:Y:S01]  /*3130*/  FSEL R7, R7, -INF , P5 ;  /* 0xff80000007077808 */ /* 0x000fe20002800000 */
[----:B------:R-:W-:Y:S01]  /*3140*/  FMUL.FTZ R41, R41, UR6 ;  /* 0x0000000629297c20 */ /* 0x000fe20008410000 */
[----:B------:R-:W-:Y:S01]  /*3150*/  ISETP.GT.AND P5, PT, R18, 0x19, PT ;  /* 0x000000191200780c */ /* 0x000fe20003fa4270 */
[----:B------:R-:W-:Y:S01]  /*3160*/  HGMMA.64x16x16.F32 R32, gdesc[UR20], R32, gsb0 ;  /* 0x00200000142079f0 */ /* 0x000fe20008000820 */
[----:B----4-:R-:W-:Y:S01]  /*3170*/  FSEL R97, R66, -INF , P6 ;  /* 0xff80000042617808 */ /* 0x010fe20003000000 */
[----:B------:R4:W-:Y:S01]  /*3180*/  MUFU.TANH R8, R40 ;  /* 0x0000002800087308 */ /* 0x0009e20000002400 */
[----:B------:R-:W-:Y:S01]  /*3190*/  FMNMX.FTZ R20, R95, R20, !PT ;  /* 0x000000145f147209 */ /* 0x000fe20007810000 */
[----:B------:R-:W-:Y:S01]  /*31a0*/  FMUL.FTZ R129, R42, UR6 ;  /* 0x000000062a817c20 */ /* 0x000fe20008410000 */
[----:B-----5:R-:W-:Y:S01]  /*31b0*/  FSEL R9, R9, -INF , P4 ;  /* 0xff80000009097808 */ /* 0x020fe20002000000 */
[----:B------:R-:W-:Y:S01]  /*31c0*/  FMUL.FTZ R131, R43, UR6 ;  /* 0x000000062b837c20 */ /* 0x000fe20008410000 */
[----:B------:R-:W-:Y:S01]  /*31d0*/  ISETP.GT.AND P4, PT, R18, 0x20, PT ;  /* 0x000000201200780c */ /* 0x000fe20003f84270 */
[----:B------:R-:W-:Y:S01]  /*31e0*/  FMUL.FTZ R42, R45, UR6 ;  /* 0x000000062d2a7c20 */ /* 0x000fe20008410000 */
[----:B------:R-:W-:Y:S01]  /*31f0*/  FSEL R99, R23, -INF , P5 ;  /* 0xff80000017637808 */ /* 0x000fe20002800000 */
[----:B------:R5:W-:Y:S01]  /*3200*/  MUFU.TANH R12, R41 ;  /* 0x00000029000c7308 */ /* 0x000be20000002400 */
[----:B------:R-:W-:Y:S01]  /*3210*/  FMNMX.FTZ R20, R97, R20, !PT ;  /* 0x0000001461147209 */ /* 0x000fe20007810000 */
[----:B------:R-:W-:Y:S01]  /*3220*/  FMUL.FTZ R55, R47, UR6 ;  /* 0x000000062f377c20 */ /* 0x000fe20008410000 */
[----:B------:R-:W-:Y:S01]  /*3230*/  FSEL R11, R11, -INF , P2 ;  /* 0xff8000000b0b7808 */ /* 0x000fe20001000000 */
[----:B------:R-:W-:Y:S01]  /*3240*/  FMUL.FTZ R46, R46, UR6 ;  /* 0x000000062e2e7c20 */ /* 0x000fe20008410000 */
[----:B------:R-:W-:Y:S01]  /*3250*/  ISETP.GT.AND P2, PT, R18, 0x21, PT ;  /* 0x000000211200780c */ /* 0x000fe20003f44270 */
[----:B------:R-:W-:Y:S01]  /*3260*/  FMUL.FTZ R44, R44, UR6 ;  /* 0x000000062c2c7c20 */ /* 0x000fe20008410000 */
[----:B------:R-:W-:Y:S01]  /*3270*/  FSEL R101, R67, -INF , P4 ;  /* 0xff80000043657808 */ /* 0x000fe20002000000 */
[----:B------:R0:W-:Y:S01]  /*3280*/  MUFU.TANH R14, R42 ;  /* 0x0000002a000e7308 */ /* 0x0001e20000002400 */
[----:B------:R-:W-:Y:S01]  /*3290*/  FMNMX.FTZ R20, R99, R20, !PT ;  /* 0x0000001463147209 */ /* 0x000fe20007810000 */
[----:B------:R-:W-:Y:S01]  /*32a0*/  IMAD.MOV.U32 R66, RZ, RZ, R71 ;  /* 0x000000ffff427224 */ /* 0x000fe200078e0047 */
[----:B------:R-:W-:-:S02]  /*32b0*/  FSEL R13, R13, -INF , P3 ;  /* 0xff8000000d0d7808 */ /* 0x000fc40001800000 */
[C---:B------:R-:W-:Y:S02]  /*32c0*/  ISETP.GT.AND P3, PT, R18.reuse, 0x28, PT ;  /* 0x000000281200780c */ /* 0x040fe40003f64270 */
[----:B------:R-:W-:Y:S01]  /*32d0*/  FSEL R103, R69, -INF , P2 ;  /* 0xff80000045677808 */ /* 0x000fe20001000000 */
[----:B------:R-:W3:Y:S01]  /*32e0*/  MUFU.TANH R59, R59 ;  /* 0x0000003b003b7308 */ /* 0x000ee20000002400 */
[----:B------:R-:W-:Y:S02]  /*32f0*/  FMNMX.FTZ R20, R101, R20, !PT ;  /* 0x0000001465147209 */ /* 0x000fe40007810000 */
[----:B------:R-:W-:Y:S02]  /*3300*/  FSEL R15, R15, -INF , P6 ;  /* 0xff8000000f0f7808 */ /* 0x000fe40003000000 */
[----:B------:R-:W-:Y:S02]  /*3310*/  ISETP.GT.AND P6, PT, R18, 0x29, PT ;  /* 0x000000291200780c */ /* 0x000fe40003fc4270 */
[----:B------:R-:W-:Y:S01]  /*3320*/  FSEL R81, R81, -INF , P3 ;  /* 0xff80000051517808 */ /* 0x000fe20001800000 */
[----:B------:R-:W3:Y:S01]  /*3330*/  MUFU.TANH R125, R125 ;  /* 0x0000007d007d7308 */ /* 0x000ee20000002400 */
[----:B------:R-:W-:-:S02]  /*3340*/  FMNMX.FTZ R20, R103, R20, !PT ;  /* 0x0000001467147209 */ /* 0x000fc40007810000 */
[----:B------:R-:W-:Y:S02]  /*3350*/  FSEL R21, R21, -INF , P5 ;  /* 0xff80000015157808 */ /* 0x000fe40002800000 */
[----:B------:R-:W-:Y:S02]  /*3360*/  ISETP.GT.AND P5, PT, R18, 0x30, PT ;  /* 0x000000301200780c */ /* 0x000fe40003fa4270 */
[----:B------:R-:W-:Y:S01]  /*3370*/  FSEL R105, R80, -INF , P6 ;  /* 0xff80000050697808 */ /* 0x000fe20003000000 */
[----:B------:R-:W3:Y:S01]  /*3380*/  MUFU.TANH R60, R60 ;  /* 0x0000003c003c7308 */ /* 0x000ee20000002400 */
[----:B----4-:R-:W-:Y:S02]  /*3390*/  FMNMX.FTZ R40, R81, R20, !PT ;  /* 0x0000001451287209 */ /* 0x010fe40007810000 */
[----:B------:R-:W-:Y:S02]  /*33a0*/  FSEL R23, R65, -INF , P4 ;  /* 0xff80000041177808 */ /* 0x000fe40002000000 */
[----:B------:R-:W-:-:S02]  /*33b0*/  ISETP.GT.AND P4, PT, R18, 0x31, PT ;  /* 0x000000311200780c */ /* 0x000fc40003f84270 */
[----:B------:R-:W-:Y:S01]  /*33c0*/  FSEL R107, R74, -INF , P5 ;  /* 0xff8000004a6b7808 */ /* 0x000fe20002800000 */
[----:B------:R4:W-:Y:S01]  /*33d0*/  MUFU.TANH R54, R53 ;  /* 0x0000003500367308 */ /* 0x0009e20000002400 */
[----:B------:R-:W-:Y:S01]  /*33e0*/  FMNMX.FTZ R40, R105, R40, !PT ;  /* 0x0000002869287209 */ /* 0x000fe20007810000 */
[----:B------:R-:W-:Y:S02]  /*33f0*/  WARPGROUP.DEPBAR.LE gsb0, 0x0 ;  /* 0x00008000000079c5 */ /* 0x000fe40000010000 */
[----:B------:R-:W-:Y:S01]  /*3400*/  WARPGROUP.ARRIVE ;  /* 0x00000000000079c5 */ /* 0x000fe20000000000 */
[----:B-----5:R-:W-:Y:S01]  /*3410*/  FSEL R41, R64, -INF , P2 ;  /* 0xff80000040297808 */ /* 0x020fe20001000000 */
[----:B------:R-:W-:Y:S01]  /*3420*/  FMUL.FTZ R20, R33, UR6 ;  /* 0x0000000621147c20 */ /* 0x000fe20008410000 */
[----:B------:R-:W-:Y:S01]  /*3430*/  ISETP.GT.AND P2, PT, R18, 0x38, PT ;  /* 0x000000381200780c */ /* 0x000fe20003f44270 */
[----:B------:R-:W5:Y:S01]  /*3440*/  MUFU.TANH R127, R127 ;  /* 0x0000007f007f7308 */ /* 0x000f620000002400 */
[----:B------:R-:W-:Y:S01]  /*3450*/  FSEL R109, R73, -INF , P4 ;  /* 0xff800000496d7808 */ /* 0x000fe20002000000 */
[----:B------:R-:W-:Y:S01]  /*3460*/  HGMMA.64x16x16.F32 R24, gdesc[UR24], R24, gsb0 ;  /* 0x00200000181879f0 */ /* 0x000fe20008000818 */
[----:B------:R-:W-:Y:S01]  /*3470*/  FMNMX.FTZ R40, R107, R40, !PT ;  /* 0x000000286b287209 */ /* 0x000fe20007810000 */
[----:B------:R-:W-:Y:S01]  /*3480*/  FMUL.FTZ R34, R34, UR6 ;  /* 0x0000000622227c20 */ /* 0x000fe20008410000 */
[----:B------:R-:W-:Y:S01]  /*3490*/  FSEL R43, R70, -INF , P3 ;  /* 0xff800000462b7808 */ /* 0x000fe20001800000 */
[----:B------:R-:W-:Y:S01]  /*34a0*/  FMUL.FTZ R38, R38, UR6 ;  /* 0x0000000626267c20 */ /* 0x000fe20008410000 */
[----:B------:R-:W-:Y:S01]  /*34b0*/  ISETP.GT.AND P3, PT, R18, 0x39, PT ;  /* 0x000000391200780c */ /* 0x000fe20003f64270 */
[----:B------:R-:W5:Y:S01]  /*34c0*/  MUFU.TANH R48, R48 ;  /* 0x0000003000307308 */ /* 0x000f620000002400 */
[----:B------:R-:W-:Y:S01]  /*34d0*/  FSEL R111, R78, -INF , P2 ;  /* 0xff8000004e6f7808 */ /* 0x000fe20001000000 */
[----:B------:R-:W-:Y:S01]  /*34e0*/  FMUL.FTZ R32, R32, UR6 ;  /* 0x0000000620207c20 */ /* 0x000fe20008410000 */
[----:B------:R-:W-:Y:S01]  /*34f0*/  FMNMX.FTZ R40, R109, R40, !PT ;  /* 0x000000286d287209 */ /* 0x000fe20007810000 */
[----:B------:R-:W-:Y:S01]  /*3500*/  FMUL.FTZ R36, R36, UR6 ;  /* 0x0000000624247c20 */ /* 0x000fe20008410000 */
[----:B------:R-:W-:Y:S01]  /*3510*/  FSEL R45, R68, -INF , P6 ;  /* 0xff800000442d7808 */ /* 0x000fe20003000000 */
[----:B------:R-:W-:Y:S01]  /*3520*/  IMAD.U32 R74, RZ, RZ, UR7 ;  /* 0x00000007ff4a7e24 */ /* 0x000fe2000f8e00ff */
[----:B------:R-:W-:Y:S01]  /*3530*/  ISETP.GT.AND P6, PT, R18, 0x40, PT ;  /* 0x000000401200780c */ /* 0x000fe20003fc4270 */
[----:B------:R1:W-:Y:S01]  /*3540*/  MUFU.TANH R135, R55 ;  /* 0x0000003700877308 */ /* 0x0003e20000002400 */
[----:B------:R-:W-:Y:S01]  /*3550*/  FSEL R79, R79, -INF , P3 ;  /* 0xff8000004f4f7808 */ /* 0x000fe20001800000 */
[--C-:B------:R-:W-:Y:S01]  /*3560*/  IMAD.MOV.U32 R70, RZ, RZ, R71.reuse ;  /* 0x000000ffff467224 */ /* 0x100fe200078e0047 */
[----:B0-----:R-:W-:Y:S01]  /*3570*/  FMNMX.FTZ R42, R111, R40, !PT ;  /* 0x000000286f2a7209 */ /* 0x001fe20007810000 */
[----:B------:R-:W-:Y:S01]  /*3580*/  FMUL.FTZ R40, R35, UR6 ;  /* 0x0000000623287c20 */ /* 0x000fe20008410000 */
[----:B------:R-:W-:Y:S01]  /*3590*/  FSEL R47, R82, -INF , P5 ;  /* 0xff800000522f7808 */ /* 0x000fe20002800000 */
[----:B------:R-:W-:Y:S01]  /*35a0*/  IMAD.MOV.U32 R68, RZ, RZ, R71 ;  /* 0x000000ffff447224 */ /* 0x000fe200078e0047 */
[----:B------:R-:W-:Y:S01]  /*35b0*/  ISETP.GT.AND P5, PT, R18, 0x41, PT ;  /* 0x000000411200780c */ /* 0x000fe20003fa4270 */
[----:B------:R-:W0:Y:S01]  /*35c0*/  MUFU.TANH R129, R129 ;  /* 0x0000008100817308 */ /* 0x000e220000002400 */
[----:B------:R-:W-:-:S02]  /*35d0*/  FSEL R113, R58, -INF , P6 ;  /* 0xff8000003a717808 */ /* 0x000fc40003000000 */
[----:B------:R-:W-:Y:S02]  /*35e0*/  FMNMX.FTZ R42, R79, R42, !PT ;  /* 0x0000002a4f2a7209 */ /* 0x000fe40007810000 */
[----:B------:R-:W-:Y:S02]  /*35f0*/  FSEL R49, R72, -INF , P4 ;  /* 0xff80000048317808 */ /* 0x000fe40002000000 */
[----:B------:R-:W-:Y:S01]  /*3600*/  ISETP.GT.AND P4, PT, R18, 0x48, PT ;  /* 0x000000481200780c */ /* 0x000fe20003f84270 */
[----:B------:R-:W0:Y:S01]  /*3610*/  MUFU.TANH R22, R22 ;  /* 0x0000001600167308 */ /* 0x000e220000002400 */
[----:B------:R-:W-:Y:S02]  /*3620*/  FSEL R115, R57, -INF , P5 ;  /* 0xff80000039737808 */ /* 0x000fe40002800000 */
[----:B------:R-:W-:Y:S02]  /*3630*/  FMNMX.FTZ R42, R113, R42, !PT ;  /* 0x0000002a712a7209 */ /* 0x000fe40007810000 */
[----:B------:R-:W-:-:S02]  /*3640*/  FSEL R51, R76, -INF , P2 ;  /* 0xff8000004c337808 */ /* 0x000fc40001000000 */
[----:B------:R-:W-:Y:S01]  /*3650*/  ISETP.GT.AND P2, PT, R18, 0x49, PT ;  /* 0x000000491200780c */ /* 0x000fe20003f44270 */
[----:B------:R-:W0:Y:S01]  /*3660*/  MUFU.TANH R131, R131 ;  /* 0x0000008300837308 */ /* 0x000e220000002400 */
[----:B------:R-:W-:Y:S02]  /*3670*/  FSEL R117, R62, -INF , P4 ;  /* 0xff8000003e757808 */ /* 0x000fe40002000000 */
[----:B------:R-:W-:Y:S02]  /*3680*/  FMNMX.FTZ R42, R115, R42, !PT ;  /* 0x0000002a732a7209 */ /* 0x000fe40007810000 */
[----:B----4-:R-:W-:Y:S02]  /*3690*/  FSEL R53, R75, -INF , P3 ;  /* 0xff8000004b357808 */ /* 0x010fe40001800000 */
[----:B------:R-:W-:Y:S01]  /*36a0*/  ISETP.GT.AND P3, PT, R18, 0x50, PT ;  /* 0x000000501200780c */ /* 0x000fe20003f64270 */
[----:B------:R-:W4:Y:S01]  /*36b0*/  MUFU.TANH R52, R52 ;  /* 0x0000003400347308 */ /* 0x000f220000002400 */
[----:B------:R-:W-:-:S02]  /*36c0*/  FSEL R119, R61, -INF , P2 ;  /* 0xff8000003d777808 */ /* 0x000fc40001000000 */
[----:B------:R-:W-:Y:S02]  /*36d0*/  FMNMX.FTZ R42, R117, R42, !PT ;  /* 0x0000002a752a7209 */ /* 0x000fe40007810000 */
[----:B-1----:R-:W-:Y:S01]  /*36e0*/  FSEL R55, R83, -INF , P6 ;  /* 0xff80000053377808 */ /* 0x002fe20003000000 */
[----:B------:R-:W-:Y:S02]  /*36f0*/  WARPGROUP.DEPBAR.LE gsb0, 0x0 ;  /* 0x00008000000079c5 */ /* 0x000fe40000010000 */
[----:B------:R-:W-:Y:S01]  /*3700*/  ISETP.GT.AND P6, PT, R18, 0x51, PT ;  /* 0x000000511200780c */ /* 0x000fe20003fc4270 */
[----:B------:R-:W1:Y:S01]  /*3710*/  MUFU.TANH R46, R46 ;  /* 0x0000002e002e7308 */ /* 0x000e620000002400 */
[----:B------:R-:W-:Y:S01]  /*3720*/  FSEL R121, R63, -INF , P3 ;  /* 0xff8000003f797808 */ /* 0x000fe20001800000 */
[----:B------:R-:W-:Y:S01]  /*3730*/  FMUL.FTZ R26, R26, UR6 ;  /* 0x000000061a1a7c20 */ /* 0x000fe20008410000 */
[----:B------:R-:W-:Y:S01]  /*3740*/  FMNMX.FTZ R42, R119, R42, !PT ;  /* 0x0000002a772a7209 */ /* 0x000fe20007810000 */
[----:B------:R-:W-:Y:S01]  /*3750*/  FMUL.FTZ R30, R30, UR6 ;  /* 0x000000061e1e7c20 */ /* 0x000fe20008410000 */
[----:B--2---:R-:W-:-:S02]  /*3760*/  FSEL R33, R56, -INF , P5 ;  /* 0xff80000038217808 */ /* 0x004fc40002800000 */
[----:B------:R-:W-:Y:S01]  /*3770*/  ISETP.GT.AND P5, PT, R18, 0x58, PT ;  /* 0x000000581200780c */ /* 0x000fe20003fa4270 */
[----:B------:R-:W2:Y:S01]  /*3780*/  MUFU.TANH R34, R34 ;  /* 0x0000002200227308 */ /* 0x000ea20000002400 */
[----:B---3--:R-:W-:Y:S02]  /*3790*/  FSEL R123, R50, -INF , P6 ;  /* 0xff800000327b7808 */ /* 0x008fe40003000000 */
[----:B------:R-:W-:Y:S02]  /*37a0*/  FMNMX.FTZ R42, R121, R42, !PT ;  /* 0x0000002a792a7209 */ /* 0x000fe40007810000 */
[----:B------:R-:W-:Y:S02]  /*37b0*/  FSEL R57, R59, -INF , P4 ;  /* 0xff8000003b397808 */ /* 0x000fe40002000000 */
[----:B------:R-:W-:Y:S01]  /*37c0*/  ISETP.GT.AND P4, PT, R18, 0x59, PT ;  /* 0x000000591200780c */ /* 0x000fe20003f84270 */
[----:B------:R-:W3:Y:S01]  /*37d0*/  MUFU.TANH R10, R44 ;  /* 0x0000002c000a7308 */ /* 0x000ee20000002400 */
[----:B------:R-:W-:-:S02]  /*37e0*/  FSEL R125, R125, -INF , P5 ;  /* 0xff8000007d7d7808 */ /* 0x000fc40002800000 */
[----:B------:R-:W-:Y:S02]  /*37f0*/  FMNMX.FTZ R42, R123, R42, !PT ;  /* 0x0000002a7b2a7209 */ /* 0x000fe40007810000 */
[----:B------:R-:W-:Y:S02]  /*3800*/  FSEL R35, R60, -INF , P2 ;  /* 0xff8000003c237808 */ /* 0x000fe40001000000 */
[----:B------:R-:W-:Y:S01]  /*3810*/  ISETP.GT.AND P2, PT, R18, 0x60, PT ;  /* 0x000000601200780c */ /* 0x000fe20003f44270 */
[----:B------:R-:W3:Y:S01]  /*3820*/  MUFU.TANH R40, R40 ;  /* 0x0000002800287308 */ /* 0x000ee20000002400 */
[----:B-----5:R-:W-:Y:S02]  /*3830*/  FSEL R127, R127, -INF , P4 ;  /* 0xff8000007f7f7808 */ /* 0x020fe40002000000 */
[----:B------:R-:W-:Y:S02]  /*3840*/  FMNMX.FTZ R42, R125, R42, !PT ;  /* 0x0000002a7d2a7209 */ /* 0x000fe40007810000 */
[----:B------:R-:W-:-:S02]  /*3850*/  FSEL R59, R48, -INF , P3 ;  /* 0xff800000303b7808 */ /* 0x000fc40001800000 */
[----:B------:R-:W-:Y:S01]  /*3860*/  ISETP.GT.AND P3, PT, R18, 0x61, PT ;  /* 0x000000611200780c */ /* 0x000fe20003f64270 */
[----:B------:R-:W5:Y:S01]  /*3870*/  MUFU.TANH R38, R38 ;  /* 0x0000002600267308 */ /* 0x000f620000002400 */
[----:B0-----:R-:W-:Y:S02]  /*3880*/  FSEL R129, R129, -INF , P2 ;  /* 0xff80000081817808 */ /* 0x001fe40001000000 */
[----:B------:R-:W-:Y:S02]  /*3890*/  FMNMX.FTZ R42, R127, R42, !PT ;  /* 0x0000002a7f2a7209 */ /* 0x000fe40007810000 */
[----:B------:R-:W-:Y:S01]  /*38a0*/  FSEL R61, R22, -INF , P6 ;  /* 0xff800000163d7808 */ /* 0x000fe20003000000 */
[----:B------:R-:W-:Y:S01]  /*38b0*/  FMUL.FTZ R22, R39, UR6 ;  /* 0x0000000627167c20 */ /* 0x000fe20008410000 */
[----:B------:R-:W-:Y:S01]  /*38c0*/  ISETP.GT.AND P6, PT, R18, 0x68, PT ;  /* 0x000000681200780c */ /* 0x000fe20003fc4270 */
[----:B------:R-:W-:Y:S01]  /*38d0*/  MUFU.TANH R32, R32 ;  /* 0x0000002000207308 */ /* 0x000fe20000002400 */
[----:B------:R-:W-:-:S02]  /*38e0*/  FSEL R131, R131, -INF , P3 ;  /* 0xff80000083837808 */ /* 0x000fc40001800000 */
[----:B------:R-:W-:Y:S02]  /*38f0*/  FMNMX.FTZ R42, R129, R42, !PT ;  /* 0x0000002a812a7209 */ /* 0x000fe40007810000 */
[----:B----4-:R-:W-:Y:S02]  /*3900*/  FSEL R63, R52, -INF , P5 ;  /* 0xff800000343f7808 */ /* 0x010fe40002800000 */
[----:B------:R-:W-:Y:S01]  /*3910*/  ISETP.GT.AND P5, PT, R18, 0x69, PT ;  /* 0x000000691200780c */ /* 0x000fe20003fa4270 */
[----:B------:R-:W0:Y:S01]  /*3920*/  MUFU.TANH R22, R22 ;  /* 0x0000001600167308 */ /* 0x000e220000002400 */
[----:B-1----:R-:W-:Y:S02]  /*3930*/  FSEL R133, R46, -INF , P6 ;  /* 0xff8000002e857808 */ /* 0x002fe40003000000 */
[----:B------:R-:W-:Y:S02]  /*3940*/  FMNMX.FTZ R42, R131, R42, !PT ;  /* 0x0000002a832a7209 */ /* 0x000fe40007810000 */
[----:B------:R-:W-:-:S02]  /*3950*/  FSEL R65, R54, -INF , P4 ;  /* 0xff80000036417808 */ /* 0x000fc40002000000 */
[----:B------:R-:W-:Y:S01]  /*3960*/  ISETP.GT.AND P4, PT, R18, 0x70, PT ;  /* 0x000000701200780c */ /* 0x000fe20003f84270 */
[----:B------:R-:W1:Y:S01]  /*3970*/  MUFU.TANH R26, R26 ;  /* 0x0000001a001a7308 */ /* 0x000e620000002400 */
[----:B------:R-:W-:Y:S01]  /*3980*/  FSEL R39, R8, -INF , P2 ;  /* 0xff80000008277808 */ /* 0x000fe20001000000 */
[----:B------:R-:W-:Y:S01]  /*3990*/  FMUL.FTZ R8, R27, UR6 ;  /* 0x000000061b087c20 */ /* 0x000fe20008410000 */
[----:B------:R-:W-:Y:S02]  /*39a0*/  FSEL R135, R135, -INF , P5 ;  /* 0xff80000087877808 */ /* 0x000fe40002800000 */
[----:B------:R-:W-:Y:S02]  /*39b0*/  FMNMX.FTZ R42, R133, R42, !PT ;  /* 0x0000002a852a7209 */ /* 0x000fe40007810000 */
[----:B------:R-:W-:Y:S01]  /*39c0*/  FSEL R67, R12, -INF , P3 ;  /* 0xff8000000c437808 */ /* 0x000fe20001800000 */
[----:B------:R-:W4:Y:S01]  /*39d0*/  MUFU.TANH R20, R20 ;  /* 0x0000001400147308 */ /* 0x000f220000002400 */
[----:B------:R-:W-:-:S02]  /*39e0*/  ISETP.GT.AND P3, PT, R18, 0x71, PT ;  /* 0x000000711200780c */ /* 0x000fc40003f64270 */
[----:B--2---:R-:W-:Y:S01]  /*39f0*/  FSEL R137, R34, -INF , P4 ;  /* 0xff80000022897808 */ /* 0x004fe20002000000 */
[----:B------:R-:W-:Y:S01]  /*3a00*/  FMUL.FTZ R34, R28, UR6 ;  /* 0x000000061c227c20 */ /* 0x000fe20008410000 */
[----:B------:R-:W-:Y:S02]  /*3a10*/  FMNMX.FTZ R42, R135, R42, !PT ;  /* 0x0000002a872a7209 */ /* 0x000fe40007810000 */
[----:B------:R-:W-:Y:S01]  /*3a20*/  ISETP.GT.AND P2, PT, R18, 0x78, PT ;  /* 0x000000781200780c */ /* 0x000fe20003f44270 */
[----:B------:R-:W2:Y:S01]  /*3a30*/  MUFU.TANH R8, R8 ;  /* 0x0000000800087308 */ /* 0x000ea20000002400 */
[----:B---3--:R-:W-:Y:S01]  /*3a40*/  FSEL R27, R10, -INF , P6 ;  /* 0xff8000000a1b7808 */ /* 0x008fe20003000000 */
[----:B------:R-:W-:Y:S01]  /*3a50*/  FMUL.FTZ R10, R31, UR6 ;  /* 0x000000061f0a7c20 */ /* 0x000fe20008410000 */
[----:B------:R-:W-:Y:S02]  /*3a60*/  FSEL R139, R40, -INF , P3 ;  /* 0xff800000288b7808 */ /* 0x000fe40001800000 */
[----:B------:R-:W-:-:S02]  /*3a70*/  FMNMX.FTZ R42, R137, R42, !PT ;  /* 0x0000002a892a7209 */ /* 0x000fc40007810000 */
[----:B------:R-:W-:Y:S01]  /*3a80*/  ISETP.GT.AND P6, PT, R18, 0x79, PT ;  /* 0x000000791200780c */ /* 0x000fe20003fc4270 */
[----:B------:R-:W3:Y:S01]  /*3a90*/  MUFU.TANH R36, R36 ;  /* 0x0000002400247308 */ /* 0x000ee20000002400 */
[----:B-----5:R-:W-:Y:S01]  /*3aa0*/  FSEL R141, R38, -INF , P2 ;  /* 0xff800000268d7808 */ /* 0x020fe20001000000 */
[----:B------:R-:W-:Y:S01]  /*3ab0*/  FMUL.FTZ R38, R37, UR6 ;  /* 0x0000000625267c20 */ /* 0x000fe20008410000 */
[----:B------:R-:W-:Y:S02]  /*3ac0*/  FMNMX.FTZ R42, R139, R42, !PT ;  /* 0x0000002a8b2a7209 */ /* 0x000fe40007810000 */
[----:B------:R-:W-:Y:S02]  /*3ad0*/  FSEL R73, R14, -INF , P5 ;  /* 0xff8000000e497808 */ /* 0x000fe40002800000 */
[----:B------:R-:W-:Y:S01]  /*3ae0*/  ISETP.GT.AND P5, PT, R18, 0x80, PT ;  /* 0x000000801200780c */ /* 0x000fe20003fa4270 */
[----:B------:R-:W5:Y:S01]  /*3af0*/  MUFU.TANH R30, R30 ;  /* 0x0000001e001e7308 */ /* 0x000f620000002400 */
[----:B0-----:R-:W-:-:S02]  /*3b00*/  FSEL R143, R22, -INF , P6 ;  /* 0xff800000168f7808 */ /* 0x001fc40003000000 */
[----:B------:R-:W-:Y:S02]  /*3b10*/  FMNMX.FTZ R42, R141, R42, !PT ;  /* 0x0000002a8d2a7209 */ /* 0x000fe40007810000 */
[----:B------:R-:W-:Y:S01]  /*3b20*/  FSEL R75, R32, -INF , P4 ;  /* 0xff800000204b7808 */ /* 0x000fe20002000000 */
[----:B------:R-:W-:Y:S01]  /*3b30*/  FMUL.FTZ R32, R24, UR6 ;  /* 0x0000000618207c20 */ /* 0x000fe20008410000 */
[----:B------:R-:W-:Y:S01]  /*3b40*/  ISETP.GT.AND P4, PT, R18, 0x81, PT ;  /* 0x000000811200780c */ /* 0x000fe20003f84270 */
[----:B------:R-:W0:Y:S01]  /*3b50*/  MUFU.TANH R10, R10 ;  /* 0x0000000a000a7308 */ /* 0x000e220000002400 */
[----:B-1----:R-:W-:Y:S02]  /*3b60*/  FSEL R147, R26, -INF , P5 ;  /* 0xff8000001a937808 */ /* 0x002fe40002800000 */
[----:B------:R-:W-:Y:S02]  /*3b70*/  FMNMX.FTZ R42, R143, R42, !PT ;  /* 0x0000002a8f2a7209 */ /* 0x000fe40007810000 */
[----:B----4-:R-:W-:-:S02]  /*3b80*/  FSEL R31, R20, -INF , P3 ;  /* 0xff800000141f7808 */ /* 0x010fc40001800000 */
[----:B------:R-:W-:Y:S01]  /*3b90*/  ISETP.GT.AND P3, PT, R18, 0x88, PT ;  /* 0x000000881200780c */ /* 0x000fe20003f64270 */
[----:B------:R-:W1:Y:S01]  /*3ba0*/  MUFU.TANH R38, R38 ;  /* 0x0000002600267308 */ /* 0x000e620000002400 */
[----:B--2---:R-:W-:Y:S02]  /*3bb0*/  FSEL R149, R8, -INF , P4 ;  /* 0xff80000008957808 */ /* 0x004fe40002000000 */
[----:B------:R-:W-:Y:S02]  /*3bc0*/  FMNMX.FTZ R42, R147, R42, !PT ;  /* 0x0000002a932a7209 */ /* 0x000fe40007810000 */
[----:B---3--:R-:W-:Y:S01]  /*3bd0*/  FSEL R69, R36, -INF , P2 ;  /* 0xff80000024457808 */ /* 0x008fe20001000000 */
[----:B------:R-:W-:Y:S01]  /*3be0*/  FMUL.FTZ R36, R25, UR6 ;  /* 0x0000000619247c20 */ /* 0x000fe20008410000 */
[----:B------:R-:W-:Y:S01]  /*3bf0*/  ISETP.GT.AND P2, PT, R18, 0x89, PT ;  /* 0x000000891200780c */ /* 0x000fe20003f44270 */
[----:B------:R-:W2:Y:S01]  /*3c00*/  MUFU.TANH R32, R32 ;  /* 0x0000002000207308 */ /* 0x000ea20000002400 */
[----:B-----5:R-:W-:Y:S01]  /*3c10*/  FSEL R153, R30, -INF , P3 ;  /* 0xff8000001e997808 */ /* 0x020fe20001800000 */
[----:B------:R-:W-:Y:S01]  /*3c20*/  FMUL.FTZ R30, R29, UR6 ;  /* 0x000000061d1e7c20 */ /* 0x000fe20008410000 */
[----:B------:R-:W-:-:S02]  /*3c30*/  FMNMX.FTZ R42, R149, R42, !PT ;  /* 0x0000002a952a7209 */ /* 0x000fc40007810000 */
[----:B0-----:R-:W-:Y:S02]  /*3c40*/  FSEL R151, R10, -INF , P2 ;  /* 0xff8000000a977808 */ /* 0x001fe40001000000 */
[----:B------:R-:W-:Y:S01]  /*3c50*/  FMNMX.FTZ R42, R153, R42, !PT ;  /* 0x0000002a992a7209 */ /* 0x000fe20007810000 */
[----:B------:R-:W0:Y:S03]  /*3c60*/  MUFU.TANH R36, R36 ;  /* 0x0000002400247308 */ /* 0x000e260000002400 */
[----:B------:R-:W-:-:S05]  /*3c70*/  FMNMX.FTZ R42, R151, R42, !PT ;  /* 0x0000002a972a7209 */ /* 0x000fca0007810000 */
[----:B------:R-:W3:Y:S01]  /*3c80*/  SHFL.BFLY PT, R83, R42, 0x2, 0x1f ;  /* 0x0c401f002a537f89 */ /* 0x000ee200000e0000 */
[----:B------:R-:W4:Y:S08]  /*3c90*/  MUFU.TANH R34, R34 ;  /* 0x0000002200227308 */ /* 0x000f300000002400 */
[----:B------:R-:W5:Y:S01]  /*3ca0*/  MUFU.TANH R30, R30 ;  /* 0x0000001e001e7308 */ /* 0x000f620000002400 */
[----:B---3--:R-:W-:-:S05]  /*3cb0*/  FMNMX.FTZ R83, R42, R83, !PT ;  /* 0x000000532a537209 */ /* 0x008fca0007810000 */
[----:B------:R-:W3:Y:S02]  /*3cc0*/  SHFL.BFLY PT, R72, R83, 0x1, 0x1f ;  /* 0x0c201f0053487f89 */ /* 0x000ee400000e0000 */
[----:B---3--:R-:W-:-:S04]  /*3cd0*/  FMNMX.FTZ R72, R83, R72, !PT ;  /* 0x0000004853487209 */ /* 0x008fc80007810000 */
[C---:B------:R-:W-:Y:S01]  /*3ce0*/  FSETP.NEU.FTZ.AND P0, PT, R72.reuse, -INF , PT ;  /* 0xff8000004800780b */ /* 0x040fe20003f1d000 */
[----:B------:R-:W-:-:S05]  /*3cf0*/  FMUL.FTZ R26, R72, R74 ;  /* 0x0000004a481a7220 */ /* 0x000fca0000410000 */
[----:B------:R-:W-:Y:S02]  /*3d00*/  FSEL R26, R26, RZ, P0 ;  /* 0x000000ff1a1a7208 */ /* 0x000fe40000000000 */
[----:B------:R-:W-:-:S03]  /*3d10*/  ISETP.NE.AND P0, PT, R104, RZ, PT ;  /* 0x000000ff6800720c */ /* 0x000fc60003f05270 */
[--C-:B------:R-:W-:Y:S01]  /*3d20*/  FFMA.FTZ R91, R6, R74, -R26.reuse ;  /* 0x0000004a065b7223 */ /* 0x100fe2000001081a */
[----:B------:R-:W-:Y:S01]  /*3d30*/  FMNMX.FTZ R6, R5, R4, !PT ;  /* 0x0000000405067209 */ /* 0x000fe20007810000 */
[-CC-:B------:R-:W-:Y:S01]  /*3d40*/  FFMA.FTZ R12, R97, R74.reuse, -R26.reuse ;  /* 0x0000004a610c7223 */ /* 0x180fe2000001081a */
[----:B-1----:R-:W-:Y:S01]  /*3d50*/  FSEL R97, R38, -INF , P6 ;  /* 0xff80000026617808 */ /* 0x002fe20003000000 */
[--C-:B------:R-:W-:Y:S01]  /*3d60*/  FFMA.FTZ R18, R101, R74, -R26.reuse ;  /* 0x0000004a65127223 */ /* 0x100fe2000001081a */
[----:B------:R-:W-:Y:S01]  /*3d70*/  FMNMX.FTZ R6, R7, R6, !PT ;  /* 0x0000000607067209 */ /* 0x000fe20007810000 */
[-CC-:B------:R-:W-:Y:S01]  /*3d80*/  FFMA.FTZ R22, R107, R74.reuse, -R26.reuse ;  /* 0x0000004a6b167223 */ /* 0x180fe2000001081a */
[----:B--2---:R-:W-:Y:S01]  /*3d90*/  FSEL R101, R32, -INF , P5 ;  /* 0xff80000020657808 */ /* 0x004fe20002800000 */
[--C-:B------:R-:W-:Y:S01]  /*3da0*/  FFMA.FTZ R24, R111, R74, -R26.reuse ;  /* 0x0000004a6f187223 */ /* 0x100fe2000001081a */
[----:B------:R-:W-:Y:S01]  /*3db0*/  FMNMX.FTZ R6, R9, R6, !PT ;  /* 0x0000000609067209 */ /* 0x000fe20007810000 */
[-CC-:B------:R-:W-:Y:S01]  /*3dc0*/  FFMA.FTZ R117, R117, R74.reuse, -R26.reuse ;  /* 0x0000004a75757223 */ /* 0x180fe2000001081a */
[----:B0-----:R-:W-:Y:S01]  /*3dd0*/  FSEL R107, R36, -INF , P4 ;  /* 0xff800000246b7808 */ /* 0x001fe20002000000 */
[--C-:B------:R-:W-:Y:S01]  /*3de0*/  FFMA.FTZ R83, R79, R74, -R26.reuse ;  /* 0x0000004a4f537223 */ /* 0x100fe2000001081a */
[----:B------:R-:W-:Y:S01]  /*3df0*/  FMNMX.FTZ R6, R11, R6, !PT ;  /* 0x000000060b067209 */ /* 0x000fe20007810000 */
[-CC-:B------:R-:W-:Y:S01]  /*3e00*/  FFMA.FTZ R113, R113, R74.reuse, -R26.reuse ;  /* 0x0000004a71717223 */ /* 0x180fe2000001081a */
[----:B----4-:R-:W-:Y:S01]  /*3e10*/  FSEL R111, R34, -INF , P3 ;  /* 0xff800000226f7808 */ /* 0x010fe20001800000 */
[--C-:B------:R-:W-:Y:S01]  /*3e20*/  FFMA.FTZ R14, R93, R74, -R26.reuse ;  /* 0x0000004a5d0e7223 */ /* 0x100fe2000001081a */
[----:B------:R-:W-:Y:S01]  /*3e30*/  FMNMX.FTZ R6, R13, R6, !PT ;  /* 0x000000060d067209 */ /* 0x000fe20007810000 */
[-CC-:B------:R-:W-:Y:S01]  /*3e40*/  FFMA.FTZ R93, R95, R74.reuse, -R26.reuse ;  /* 0x0000004a5f5d7223 */ /* 0x180fe2000001081a */
[-CC-:B------:R-:W-:Y:S01]  /*3e50*/  FFMA.FTZ R20, R81, R74.reuse, -R26.reuse ;  /* 0x0000004a51147223 */ /* 0x180fe2000001081a */
        /* <DEDUP_REMOVED lines=28> */
[----:B------:R-:W-:Y:S01]  /*4020*/  FFMA.FTZ R115, R149, R74, -R26 ;  /* 0x0000004a95737223 */ /* 0x000fe2000001081a */
[----:B------:R-:W-:Y:S01]  /*4030*/  FMNMX.FTZ R6, R49, R6, !PT ;  /* 0x0000000631067209 */ /* 0x000fe20007810000 */
[----:B------:R-:W-:Y:S03]  /*4040*/  MUFU.EX2 R10, R10 ;  /* 0x0000000a000a7308 */ /* 0x000fe60000000800 */
[----:B------:R-:W-:-:S04]  /*4050*/  FMNMX.FTZ R6, R51, R6, !PT ;  /* 0x0000000633067209 */ /* 0x000fc80007810000 */
[----:B------:R-:W-:Y:S01]  /*4060*/  FMNMX.FTZ R6, R53, R6, !PT ;  /* 0x0000000635067209 */ /* 0x000fe20007810000 */
[----:B------:R-:W0:Y:S03]  /*4070*/  MUFU.EX2 R91, R91 ;  /* 0x0000005b005b7308 */ /* 0x000e260000000800 */
[----:B------:R-:W-:-:S04]  /*4080*/  FMNMX.FTZ R6, R55, R6, !PT ;  /* 0x0000000637067209 */ /* 0x000fc80007810000 */
[----:B------:R-:W-:Y:S01]  /*4090*/  FMNMX.FTZ R6, R33, R6, !PT ;  /* 0x0000000621067209 */ /* 0x000fe20007810000 */
[----:B------:R-:W1:Y:S03]  /*40a0*/  MUFU.EX2 R8, R8 ;  /* 0x0000000800087308 */ /* 0x000e660000000800 */
[----:B------:R-:W-:-:S04]  /*40b0*/  FMNMX.FTZ R6, R57, R6, !PT ;  /* 0x0000000639067209 */ /* 0x000fc80007810000 */
[----:B------:R-:W-:Y:S01]  /*40c0*/  FMNMX.FTZ R6, R35, R6, !PT ;  /* 0x0000000623067209 */ /* 0x000fe20007810000 */
[----:B------:R-:W-:Y:S03]  /*40d0*/  MUFU.EX2 R89, R89 ;  /* 0x0000005900597308 */ /* 0x000fe60000000800 */
        /* <DEDUP_REMOVED lines=8> */
[----:B------:R2:W-:Y:S03]  /*4160*/  MUFU.EX2 R6, R113 ;  /* 0x0000007100067308 */ /* 0x0005e60000000800 */
[----:B------:R-:W-:-:S04]  /*4170*/  FMNMX.FTZ R28, R27, R28, !PT ;  /* 0x0000001c1b1c7209 */ /* 0x000fc80007810000 */
[----:B------:R-:W-:Y:S01]  /*4180*/  FMNMX.FTZ R40, R73, R28, !PT ;  /* 0x0000001c49287209 */ /* 0x000fe20007810000 */
[----:B------:R-:W-:Y:S01]  /*4190*/  MUFU.EX2 R12, R12 ;  /* 0x0000000c000c7308 */ /* 0x000fe20000000800 */
[----:B--2---:R-:W-:Y:S02]  /*41a0*/  FFMA.FTZ R113, R151, R74, -R26 ;  /* 0x0000004a97717223 */ /* 0x004fe4000001081a */
[----:B------:R-:W-:-:S04]  /*41b0*/  FMNMX.FTZ R40, R75, R40, !PT ;  /* 0x000000284b287209 */ /* 0x000fc80007810000 */
[----:B------:R-:W-:Y:S01]  /*41c0*/  FMNMX.FTZ R40, R31, R40, !PT ;  /* 0x000000281f287209 */ /* 0x000fe20007810000 */
[----:B------:R5:W-:Y:S03]  /*41d0*/  MUFU.EX2 R28, R117 ;  /* 0x00000075001c7308 */ /* 0x000be60000000800 */
[----:B------:R-:W-:-:S04]  /*41e0*/  FMNMX.FTZ R40, R69, R40, !PT ;  /* 0x0000002845287209 */ /* 0x000fc80007810000 */
[----:B------:R-:W-:Y:S01]  /*41f0*/  FMNMX.FTZ R40, R97, R40, !PT ;  /* 0x0000002861287209 */ /* 0x000fe20007810000 */
[----:B------:R-:W-:Y:S01]  /*4200*/  MUFU.EX2 R95, R95 ;  /* 0x0000005f005f7308 */ /* 0x000fe20000000800 */
[----:B-----5:R-:W-:Y:S01]  /*4210*/  FSEL R117, R30, -INF , P2 ;  /* 0xff8000001e757808 */ /* 0x020fe20001000000 */
[----:B------:R-:W-:Y:S01]  /*4220*/  FFMA.FTZ R30, R129, R74, -R26 ;  /* 0x0000004a811e7223 */ /* 0x000fe2000001081a */
[----:B------:R-:W-:-:S04]  /*4230*/  FMNMX.FTZ R40, R101, R40, !PT ;  /* 0x0000002865287209 */ /* 0x000fc80007810000 */
[----:B------:R-:W-:Y:S01]  /*4240*/  FMNMX.FTZ R40, R107, R40, !PT ;  /* 0x000000286b287209 */ /* 0x000fe20007810000 */
[----:B------:R-:W-:Y:S03]  /*4250*/  MUFU.EX2 R18, R18 ;  /* 0x0000001200127308 */ /* 0x000fe60000000800 */
[----:B------:R-:W-:-:S04]  /*4260*/  FMNMX.FTZ R40, R111, R40, !PT ;  /* 0x000000286f287209 */ /* 0x000fc80007810000 */
[----:B------:R-:W-:Y:S01]  /*4270*/  FMNMX.FTZ R36, R117, R40, !PT ;  /* 0x0000002875247209 */ /* 0x000fe20007810000 */
[----:B------:R-:W-:Y:S04]  /*4280*/  MUFU.EX2 R25, R25 ;  /* 0x0000001900197308 */ /* 0x000fe80000000800 */
[----:B------:R-:W2:Y:S04]  /*4290*/  SHFL.BFLY PT, R79, R36, 0x2, 0x1f ;  /* 0x0c401f00244f7f89 */ /* 0x000ea800000e0000 */
[----:B------:R-:W-:Y:S08]  /*42a0*/  MUFU.EX2 R20, R20 ;  /* 0x0000001400147308 */ /* 0x000ff00000000800 */
[----:B------:R-:W-:Y:S08]  /*42b0*/  MUFU.EX2 R37, R37 ;  /* 0x0000002500257308 */ /* 0x000ff00000000800 */
[----:B------:R-:W-:Y:S01]  /*42c0*/  MUFU.EX2 R22, R22 ;  /* 0x0000001600167308 */ /* 0x000fe20000000800 */
[----:B--2---:R-:W-:Y:S01]  /*42d0*/  FMNMX.FTZ R46, R36, R79, !PT ;  /* 0x0000004f242e7209 */ /* 0x004fe20007810000 */
[----:B------:R-:W-:-:S06]  /*42e0*/  FFMA.FTZ R36, R153, R74, -R26 ;  /* 0x0000004a99247223 */ /* 0x000fcc000001081a */
[----:B------:R-:W-:Y:S01]  /*42f0*/  MUFU.EX2 R81, R81 ;  /* 0x0000005100517308 */ /* 0x000fe20000000800 */
[----:B------:R-:W2:Y:S07]  /*4300*/  SHFL.BFLY PT, R79, R46, 0x1, 0x1f ;  /* 0x0c201f002e4f7f89 */ /* 0x000eae00000e0000 */
[----:B------:R-:W-:Y:S08]  /*4310*/  MUFU.EX2 R24, R24 ;  /* 0x0000001800187308 */ /* 0x000ff00000000800 */
[----:B------:R-:W-:Y:S08]  /*4320*/  MUFU.EX2 R83, R83 ;  /* 0x0000005300537308 */ /* 0x000ff00000000800 */
[----:B------:R-:W-:Y:S01]  /*4330*/  MUFU.EX2 R29, R29 ;  /* 0x0000001d001d7308 */ /* 0x000fe20000000800 */
[----:B--2---:R-:W-:-:S04]  /*4340*/  FMNMX.FTZ R79, R46, R79, !PT ;  /* 0x0000004f2e4f7209 */ /* 0x004fc80007810000 */
[C---:B------:R-:W-:Y:S01]  /*4350*/  FSETP.NEU.FTZ.AND P2, PT, R79.reuse, -INF , PT ;  /* 0xff8000004f00780b */ /* 0x040fe20003f5d000 */
[----:B------:R-:W-:Y:S02]  /*4360*/  FMUL.FTZ R46, R79, R74 ;  /* 0x0000004a4f2e7220 */ /* 0x000fe40000410000 */
[----:B------:R-:W-:Y:S03]  /*4370*/  MUFU.EX2 R77, R77 ;  /* 0x0000004d004d7308 */ /* 0x000fe60000000800 */
[----:B------:R-:W-:-:S05]  /*4380*/  FSEL R26, R46, RZ, P2 ;  /* 0x000000ff2e1a7208 */ /* 0x000fca0001000000 */
[--C-:B------:R-:W-:Y:S01]  /*4390*/  FFMA.FTZ R119, R9, R74, -R26.reuse ;  /* 0x0000004a09777223 */ /* 0x100fe2000001081a */
[----:B------:R-:W-:Y:S01]  /*43a0*/  LEA.HI R9, R19, R16, RZ, 0x4 ;  /* 0x0000001013097211 */ /* 0x000fe200078f20ff */
[--C-:B------:R-:W-:Y:S01]  /*43b0*/  FFMA.FTZ R58, R11, R74, -R26.reuse ;  /* 0x0000004a0b3a7223 */ /* 0x100fe2000001081a */
[----:B------:R-:W-:Y:S01]  /*43c0*/  LEA.HI R19, R19, R16, RZ, 0x5 ;  /* 0x0000001013137211 */ /* 0x000fe200078f28ff */
[-CC-:B------:R-:W-:Y:S01]  /*43d0*/  FFMA.FTZ R121, R13, R74.reuse, -R26.reuse ;  /* 0x0000004a0d797223 */ /* 0x180fe2000001081a */
[----:B------:R-:W-:Y:S01]  /*43e0*/  LOP3.LUT R11, R9, 0xfffffff0, RZ, 0xc0, !PT ;  /* 0xfffffff0090b7812 */ /* 0x000fe200078ec0ff */
[-CC-:B------:R-:W-:Y:S01]  /*43f0*/  FFMA.FTZ R60, R15, R74.reuse, -R26.reuse ;  /* 0x0000004a0f3c7223 */ /* 0x180fe2000001081a */
[----:B------:R-:W-:Y:S01]  /*4400*/  SHF.R.S32.HI R13, RZ, 0x4, R9 ;  /* 0x00000004ff0d7819 */ /* 0x000fe20000011409 */
[----:B------:R-:W-:Y:S02]  /*4410*/  IMAD.SHL.U32 R15, R19, 0x8, RZ ;  /* 0x00000008130f7824 */ /* 0x000fe400078e00ff */
[----:B------:R-:W-:Y:S01]  /*4420*/  FFMA.FTZ R5, R5, R74, -R26 ;  /* 0x0000004a05057223 */ /* 0x000fe2000001081a */
[----:B------:R-:W-:-:S02]  /*4430*/  IMAD.IADD R11, R16, 0x1, -R11 ;  /* 0x00000001100b7824 */ /* 0x000fc400078e0a0b */
[-CC-:B------:R-:W-:Y:S01]  /*4440*/  FFMA.FTZ R56, R4, R74.reuse, -R26.reuse ;  /* 0x0000004a04387223 */ /* 0x180fe2000001081a */
[----:B------:R-:W-:Y:S01]  /*4450*/  IMAD.SHL.U32 R62, R13, 0x8, RZ ;  /* 0x000000080d3e7824 */ /* 0x000fe200078e00ff */
[----:B------:R-:W-:Y:S01]  /*4460*/  LOP3.LUT R64, R15, 0x7fffff00, RZ, 0xc0, !PT ;  /* 0x7fffff000f407812 */ /* 0x000fe200078ec0ff */
[-CC-:B------:R-:W-:Y:S01]  /*4470*/  FFMA.FTZ R54, R7, R74.reuse, -R26.reuse ;  /* 0x0000004a07367223 */ /* 0x180fe2000001081a */
[----:B------:R-:W-:Y:S01]  /*4480*/  SHF.R.S32.HI R52, RZ, 0x1f, R11 ;  /* 0x0000001fff347819 */ /* 0x000fe2000001140b */
[----:B------:R-:W-:Y:S01]  /*4490*/  MUFU.EX2 R5, R5 ;  /* 0x0000000500057308 */ /* 0x000fe20000000800 */
[-CC-:B------:R-:W-:Y:S01]  /*44a0*/  FFMA.FTZ R46, R45, R74.reuse, -R26.reuse ;  /* 0x0000004a2d2e7223 */ /* 0x180fe2000001081a */
[-CC-:B------:R-:W-:Y:S01]  /*44b0*/  FFMA.FTZ R45, R51, R74.reuse, -R26.reuse ;  /* 0x0000004a332d7223 */ /* 0x180fe2000001081a */
[CC--:B------:R-:W-:Y:S01]  /*44c0*/  LEA.HI R9, R52.reuse, R11.reuse, RZ, 0x2 ;  /* 0x0000000b34097211 */ /* 0x0c0fe200078f10ff */
[-CC-:B------:R-:W-:Y:S01]  /*44d0*/  FFMA.FTZ R21, R21, R74.reuse, -R26.reuse ;  /* 0x0000004a15157223 */ /* 0x180fe2000001081a */
[----:B------:R-:W-:Y:S01]  /*44e0*/  LEA.HI R52, R52, R11, RZ, 0x3 ;  /* 0x0000000b34347211 */ /* 0x000fe200078f18ff */
[-CC-:B------:R-:W-:Y:S01]  /*44f0*/  FFMA.FTZ R4, R23, R74.reuse, -R26.reuse ;  /* 0x0000004a17047223 */ /* 0x180fe2000001081a */
[----:B------:R-:W-:Y:S01]  /*4500*/  SHF.R.S32.HI R13, RZ, 0x2, R9 ;  /* 0x00000002ff0d7819 */ /* 0x000fe20000011409 */
[----:B------:R-:W2:Y:S01]  /*4510*/  MUFU.EX2 R56, R56 ;  /* 0x0000003800387308 */ /* 0x000ea20000000800 */
[----:B------:R-:W-:Y:S01]  /*4520*/  FFMA.FTZ R7, R41, R74, -R26 ;  /* 0x0000004a29077223 */ /* 0x000fe2000001081a */
[----:B------:R-:W-:Y:S01]  /*4530*/  IMAD.SHL.U32 R15, R52, 0x10, RZ ;  /* 0x00000010340f7824 */ /* 0x000fe200078e00ff */
[----:B------:R-:W-:Y:S01]  /*4540*/  LOP3.LUT R52, R9, 0x7fffffc, RZ, 0xc0, !PT ;  /* 0x07fffffc09347812 */ /* 0x000fe200078ec0ff */
[----:B------:R-:W-:-:S02]  /*4550*/  IMAD.SHL.U32 R13, R13, 0x40, RZ ;  /* 0x000000400d0d7824 */ /* 0x000fc400078e00ff */
[----:B------:R-:W-:Y:S01]  /*4560*/  FFMA.FTZ R41, R43, R74, -R26 ;  /* 0x0000004a2b297223 */ /* 0x000fe2000001081a */
[----:B------:R-:W-:Y:S01]  /*4570*/  IMAD.U32 R9, RZ, RZ, UR37 ;  /* 0x00000025ff097e24 */ /* 0x000fe2000f8e00ff */
[----:B------:R-:W-:Y:S01]  /*4580*/  LOP3.LUT R15, R15, 0x7fffff80, RZ, 0xc0, !PT ;  /* 0x7fffff800f0f7812 */ /* 0x000fe200078ec0ff */
[----:B------:R-:W3:Y:S01]  /*4590*/  MUFU.EX2 R54, R54 ;  /* 0x0000003600367308 */ /* 0x000ee20000000800 */
[----:B------:R-:W-:Y:S01]  /*45a0*/  LOP3.LUT R13, R13, 0x40, RZ, 0xc0, !PT ;  /* 0x000000400d0d7812 */ /* 0x000fe200078ec0ff */
[----:B------:R-:W-:Y:S01]  /*45b0*/  @!P1 VIADD R9, R9, 0x31c40 ;  /* 0x00031c4009099836 */ /* 0x000fe20000000000 */
[----:B------:R-:W-:Y:S01]  /*45c0*/  IADD3 R11, R11, -R52, RZ ;  /* 0x800000340b0b7210 */ /* 0x000fe20007ffe0ff */
[----:B------:R-:W-:Y:S01]  /*45d0*/  IMAD.IADD R64, R15, 0x1, R64 ;  /* 0x000000010f407824 */ /* 0x000fe200078e0240 */
[----:B------:R-:W-:Y:S01]  /*45e0*/  LOP3.LUT R62, R13, 0x8, R62, 0xf8, !PT ;  /* 0x000000080d3e7812 */ /* 0x000fe200078ef83e */
[----:B------:R-:W-:Y:S01]  /*45f0*/  FFMA.FTZ R48, R49, R74, -R26 ;  /* 0x0000004a31307223 */ /* 0x000fe2000001081a */
[----:B------:R-:W-:Y:S01]  /*4600*/  SHF.R.U32.HI R13, RZ, 0x3, R13 ;  /* 0x00000003ff0d7819 */ /* 0x000fe2000001160d */
[----:B------:R-:W4:Y:S01]  /*4610*/  MUFU.EX2 R119, R119 ;  /* 0x0000007700777308 */ /* 0x000f220000000800 */
[----:B------:R-:W-:-:S02]  /*4620*/  IMAD R64, R11, 0x10, R64 ;  /* 0x000000100b407824 */ /* 0x000fc400078e0240 */
[----:B0-----:R-:W-:Y:S01]  /*4630*/  FADD.FTZ R11, R10, R91 ;  /* 0x0000005b0a0b7221 */ /* 0x001fe20000010000 */
[----:B------:R-:W-:Y:S01]  /*4640*/  LOP3.LUT R13, R62, R13, RZ, 0x3c, !PT ;  /* 0x0000000d3e0d7212 */ /* 0x000fe200078e3cff */
[----:B------:R-:W-:Y:S01]  /*4650*/  FFMA.FTZ R43, R47, R74, -R26 ;  /* 0x0000004a2f2b7223 */ /* 0x000fe2000001081a */
[----:B------:R-:W-:Y:S01]  /*4660*/  @!P1 PRMT R9, RZ, 0x654, R9 ;  /* 0x00000654ff099816 */ /* 0x000fe20000000009 */
[----:B-1----:R-:W-:Y:S01]  /*4670*/  FADD.FTZ R62, R8, R11 ;  /* 0x0000000b083e7221 */ /* 0x002fe20000010000 */
[----:B--2---:R-:W-:Y:S01]  /*4680*/  FADD.FTZ R11, R5, R56 ;  /* 0x00000038050b7221 */ /* 0x004fe20000010000 */
[----:B------:R-:W0:Y:S01]  /*4690*/  MUFU.EX2 R58, R58 ;  /* 0x0000003a003a7308 */ /* 0x000e220000000800 */
[----:B------:R-:W-:Y:S02]  /*46a0*/  IMAD.IADD R51, R13, 0x1, R64 ;  /* 0x000000010d337824 */ /* 0x000fe400078e0240 */
[C---:B------:R-:W-:Y:S01]  /*46b0*/  FADD.FTZ R13, R89.reuse, R62 ;  /* 0x0000003e590d7221 */ /* 0x040fe20000010000 */
[----:B---3--:R-:W-:Y:S01]  /*46c0*/  FADD.FTZ R62, R54, R11 ;  /* 0x0000000b363e7221 */ /* 0x008fe20000010000 */
[----:B------:R-:W-:Y:S01]  /*46d0*/  F2FP.F16.F32.PACK_AB R11, R89, R8 ;  /* 0x00000008590b723e */ /* 0x000fe200000000ff */
[----:B------:R1:W-:Y:S01]  /*46e0*/  @!P1 SYNCS.ARRIVE.TRANS64.RED.A1T0 RZ, [R9+URZ], RZ ;  /* 0x000000ff09ff99a7 */ /* 0x0003e2000810043f */
[----:B------:R-:W-:Y:S01]  /*46f0*/  FADD.FTZ R64, R14, R13 ;  /* 0x0000000d0e407221 */ /* 0x000fe20000010000 */
[-C--:B------:R-:W-:Y:S01]  /*4700*/  FFMA.FTZ R50, R53, R74.reuse, -R26 ;  /* 0x0000004a35327223 */ /* 0x080fe2000001081a */
[----:B------:R-:W2:Y:S01]  /*4710*/  MUFU.EX2 R121, R121 ;  /* 0x0000007900797308 */ /* 0x000ea20000000800 */
[----:B----4-:R-:W-:Y:S01]  /*4720*/  FADD.FTZ R13, R119, R62 ;  /* 0x0000003e770d7221 */ /* 0x010fe20000010000 */
[----:B------:R-:W-:Y:S01]  /*4730*/  FADD.FTZ R15, R93, R64 ;  /* 0x000000405d0f7221 */ /* 0x000fe20000010000 */
[-CC-:B------:R-:W-:Y:S01]  /*4740*/  FFMA.FTZ R55, R55, R74.reuse, -R26.reuse ;  /* 0x0000004a37377223 */ /* 0x180fe2000001081a */
[--C-:B------:R-:W-:Y:S01]  /*4750*/  FFMA.FTZ R19, R33, R74, -R26.reuse ;  /* 0x0000004a21137223 */ /* 0x100fe2000001081a */
[----:B-1----:R-:W-:Y:S01]  /*4760*/  F2FP.F16.F32.PACK_AB R9, R91, R10 ;  /* 0x0000000a5b09723e */ /* 0x002fe200000000ff */
[----:B------:R-:W-:Y:S01]  /*4770*/  FADD.FTZ R10, R12, R15 ;  /* 0x0000000f0c0a7221 */ /* 0x000fe20000010000 */
[----:B------:R-:W-:Y:S01]  /*4780*/  FFMA.FTZ R33, R57, R74, -R26 ;  /* 0x0000004a39217223 */ /* 0x000fe2000001081a */
[----:B------:R-:W1:Y:S01]  /*4790*/  MUFU.EX2 R60, R60 ;  /* 0x0000003c003c7308 */ /* 0x000e620000000800 */
[----:B0-----:R-:W-:Y:S01]  /*47a0*/  FADD.FTZ R8, R58, R13 ;  /* 0x0000000d3a087221 */ /* 0x001fe20000010000 */
[----:B------:R-:W-:Y:S01]  /*47b0*/  FADD.FTZ R49, R95, R10 ;  /* 0x0000000a5f317221 */ /* 0x000fe20000010000 */
[----:B------:R-:W-:Y:S01]  /*47c0*/  F2FP.F16.F32.PACK_AB R13, R93, R14 ;  /* 0x0000000e5d0d723e */ /* 0x000fe200000000ff */
[--C-:B------:R-:W-:Y:S01]  /*47d0*/  FFMA.FTZ R52, R35, R74, -R26.reuse ;  /* 0x0000004a23347223 */ /* 0x100fe2000001081a */
[----:B------:R-:W-:Y:S01]  /*47e0*/  F2FP.F16.F32.PACK_AB R10, R119, R54 ;  /* 0x00000036770a723e */ /* 0x000fe200000000ff */
[----:B------:R-:W-:Y:S01]  /*47f0*/  FADD.FTZ R54, R18, R49 ;  /* 0x0000003112367221 */ /* 0x000fe20000010000 */
[-C--:B------:R-:W-:Y:S01]  /*4800*/  FFMA.FTZ R100, R59, R74.reuse, -R26 ;  /* 0x0000004a3b647223 */ /* 0x080fe2000001081a */
[----:B------:R-:W0:Y:S01]  /*4810*/  MUFU.EX2 R21, R21 ;  /* 0x0000001500157308 */ /* 0x000e220000000800 */
[----:B--2---:R-:W-:Y:S01]  /*4820*/  FADD.FTZ R23, R121, R8 ;  /* 0x0000000879177221 */ /* 0x004fe20000010000 */
[----:B------:R-:W-:Y:S01]  /*4830*/  F2FP.F16.F32.PACK_AB R8, R56, R5 ;  /* 0x000000053808723e */ /* 0x000fe200000000ff */
[-CC-:B------:R-:W-:Y:S01]  /*4840*/  FFMA.FTZ R35, R61, R74.reuse, -R26.reuse ;  /* 0x0000004a3d237223 */ /* 0x180fe2000001081a */
[-CC-:B------:R-:W-:Y:S01]  /*4850*/  FFMA.FTZ R102, R63, R74.reuse, -R26.reuse ;  /* 0x0000004a3f667223 */ /* 0x180fe2000001081a */
[-CC-:B------:R-:W-:Y:S01]  /*4860*/  FFMA.FTZ R47, R65, R74.reuse, -R26.reuse ;  /* 0x0000004a412f7223 */ /* 0x180fe2000001081a */
[-CC-:B------:R-:W-:Y:S01]  /*4870*/  FFMA.FTZ R39, R39, R74.reuse, -R26.reuse ;  /* 0x0000004a27277223 */ /* 0x180fe2000001081a */
[-CC-:B------:R-:W-:Y:S01]  /*4880*/  FFMA.FTZ R84, R67, R74.reuse, -R26.reuse ;  /* 0x0000004a43547223 */ /* 0x180fe2000001081a */
[----:B------:R-:W2:Y:S01]  /*4890*/  MUFU.EX2 R4, R4 ;  /* 0x0000000400047308 */ /* 0x000ea20000000800 */
[----:B-1----:R-:W-:Y:S01]  /*48a0*/  FADD.FTZ R14, R60, R23 ;  /* 0x000000173c0e7221 */ /* 0x002fe20000010000 */
[-CC-:B------:R-:W-:Y:S01]  /*48b0*/  FFMA.FTZ R27, R27, R74.reuse, -R26.reuse ;  /* 0x0000004a1b1b7223 */ /* 0x180fe2000001081a */
[-CC-:B------:R-:W-:Y:S01]  /*48c0*/  FFMA.FTZ R73, R73, R74.reuse, -R26.reuse ;  /* 0x0000004a49497223 */ /* 0x180fe2000001081a */
[-CC-:B------:R-:W-:Y:S01]  /*48d0*/  FFMA.FTZ R75, R75, R74.reuse, -R26.reuse ;  /* 0x0000004a4b4b7223 */ /* 0x180fe2000001081a */
[-CC-:B------:R-:W-:Y:S01]  /*48e0*/  FFMA.FTZ R31, R31, R74.reuse, -R26.reuse ;  /* 0x0000004a1f1f7223 */ /* 0x180fe2000001081a */
[-CC-:B------:R-:W-:Y:S01]  /*48f0*/  FFMA.FTZ R69, R69, R74.reuse, -R26.reuse ;  /* 0x0000004a45457223 */ /* 0x180fe2000001081a */
[----:B------:R-:W-:Y:S01]  /*4900*/  FFMA.FTZ R97, R97, R74, -R26 ;  /* 0x0000004a61617223 */ /* 0x000fe2000001081a */
[----:B------:R-:W1:Y:S01]  /*4910*/  MUFU.EX2 R7, R7 ;  /* 0x0000000700077308 */ /* 0x000e620000000800 */
[C---:B0-----:R-:W-:Y:S01]  /*4920*/  FADD.FTZ R23, R21.reuse, R14 ;  /* 0x0000000e15177221 */ /* 0x041fe20000010000 */
[----:B------:R-:W-:Y:S01]  /*4930*/  F2FP.F16.F32.PACK_AB R14, R21, R60 ;  /* 0x0000003c150e723e */ /* 0x000fe200000000ff */
[----:B------:R-:W-:Y:S01]  /*4940*/  FADD.FTZ R21, R25, R54 ;  /* 0x0000003619157221 */ /* 0x000fe20000010000 */
[-CC-:B------:R-:W-:Y:S01]  /*4950*/  FFMA.FTZ R49, R101, R74.reuse, -R26.reuse ;  /* 0x0000004a65317223 */ /* 0x180fe2000001081a */
[-CC-:B------:R-:W-:Y:S01]  /*4960*/  FFMA.FTZ R107, R107, R74.reuse, -R26.reuse ;  /* 0x0000004a6b6b7223 */ /* 0x180fe2000001081a */
[-CC-:B------:R-:W-:Y:S01]  /*4970*/  FFMA.FTZ R111, R111, R74.reuse, -R26.reuse ;  /* 0x0000004a6f6f7223 */ /* 0x180fe2000001081a */
[----:B------:R-:W-:Y:S01]  /*4980*/  FADD.FTZ R56, R20, R21 ;  /* 0x0000001514387221 */ /* 0x000fe20000010000 */
[----:B------:R-:W0:Y:S01]  /*4990*/  MUFU.EX2 R41, R41 ;  /* 0x0000002900297308 */ /* 0x000e220000000800 */
[----:B--2---:R-:W-:Y:S01]  /*49a0*/  FADD.FTZ R54, R4, R23 ;  /* 0x0000001704367221 */ /* 0x004fe20000010000 */
[----:B------:R-:W-:Y:S01]  /*49b0*/  FFMA.FTZ R117, R117, R74, -R26 ;  /* 0x0000004a75757223 */ /* 0x000fe2000001081a */
[----:B------:R-:W-:Y:S01]  /*49c0*/  FADD.FTZ R23, R37, R56 ;  /* 0x0000003825177221 */ /* 0x000fe20000010000 */
[----:B------:R-:W-:Y:S01]  /*49d0*/  LEA R5, R51, UR37, 0x1 ;  /* 0x0000002533057c11 */ /* 0x000fe2000f8e08ff */
[----:B------:R-:W-:Y:S01]  /*49e0*/  IMAD.MOV.U32 R67, RZ, RZ, R71 ;  /* 0x000000ffff437224 */ /* 0x000fe200078e0047 */
[----:B------:R-:W-:Y:S01]  /*49f0*/  F2FP.F16.F32.PACK_AB R15, R95, R12 ;  /* 0x0000000c5f0f723e */ /* 0x000fe200000000ff */
[----:B------:R-:W-:Y:S01]  /*4a00*/  FADD.FTZ R56, R22, R23 ;  /* 0x0000001716387221 */ /* 0x000fe20000010000 */
[----:B------:R-:W2:Y:S01]  /*4a10*/  MUFU.EX2 R46, R46 ;  /* 0x0000002e002e7308 */ /* 0x000ea20000000800 */
[----:B-1----:R-:W-:Y:S01]  /*4a20*/  FADD.FTZ R54, R7, R54 ;  /* 0x0000003607367221 */ /* 0x002fe20000010000 */
[----:B------:R1:W-:Y:S01]  /*4a30*/  STSM.16.M88.4 [R5+0x24300], R8 ;  /* 0x0243000805007844 */ /* 0x0003e20000000200 */
[----:B------:R-:W-:Y:S01]  /*4a40*/  FADD.FTZ R23, R81, R56 ;  /* 0x0000003851177221 */ /* 0x000fe20000010000 */
[----:B------:R-:W-:Y:S01]  /*4a50*/  F2FP.F16.F32.PACK_AB R12, R121, R58 ;  /* 0x0000003a790c723e */ /* 0x000fe200000000ff */
[----:B------:R-:W-:Y:S01]  /*4a60*/  IMAD.MOV.U32 R65, RZ, RZ, R71 ;  /* 0x000000ffff417224 */ /* 0x000fe200078e0047 */
[-C--:B------:R-:W-:Y:S01]  /*4a70*/  MOV R64, R71.reuse ;  /* 0x0000004700407202 */ /* 0x080fe20000000f00 */
[----:B------:R-:W-:Y:S01]  /*4a80*/  FADD.FTZ R56, R24, R23 ;  /* 0x0000001718387221 */ /* 0x000fe20000010000 */
[----:B------:R-:W3:Y:S01]  /*4a90*/  MUFU.EX2 R43, R43 ;  /* 0x0000002b002b7308 */ /* 0x000ee20000000800 */
[----:B0-----:R-:W-:Y:S01]  /*4aa0*/  FADD.FTZ R21, R41, R54 ;  /* 0x0000003629157221 */ /* 0x001fe20000010000 */
[----:B------:R-:W-:Y:S01]  /*4ab0*/  STSM.16.M88.4 [R5+0x25b00], R12 ;  /* 0x025b000c05007844 */ /* 0x000fe20000000200 */
[----:B------:R-:W-:Y:S01]  /*4ac0*/  FADD.FTZ R23, R83, R56 ;  /* 0x0000003853177221 */ /* 0x000fe20000010000 */
[--C-:B------:R-:W-:Y:S01]  /*4ad0*/  IMAD.MOV.U32 R63, RZ, RZ, R71.reuse ;  /* 0x000000ffff3f7224 */ /* 0x100fe200078e0047 */
[----:B------:R-:W-:Y:S01]  /*4ae0*/  MOV R57, R71 ;  /* 0x0000004700397202 */ /* 0x000fe20000000f00 */
[----:B------:R-:W-:-:S02]  /*4af0*/  IMAD.MOV.U32 R62, RZ, RZ, R71 ;  /* 0x000000ffff3e7224 */ /* 0x000fc400078e0047 */
[----:B------:R-:W-:Y:S01]  /*4b00*/  FADD.FTZ R26, R6, R23 ;  /* 0x00000017061a7221 */ /* 0x000fe20000010000 */
[----:B------:R-:W0:Y:S01]  /*4b10*/  MUFU.EX2 R48, R48 ;  /* 0x0000003000307308 */ /* 0x000e220000000800 */
[----:B--2---:R-:W-:Y:S01]  /*4b20*/  FADD.FTZ R54, R46, R21 ;  /* 0x000000152e367221 */ /* 0x004fe20000010000 */
[--C-:B------:R-:W-:Y:S02]  /*4b30*/  IMAD.MOV.U32 R61, RZ, RZ, R71.reuse ;  /* 0x000000ffff3d7224 */ /* 0x100fe400078e0047 */
[--C-:B------:R-:W-:Y:S02]  /*4b40*/  IMAD.MOV.U32 R60, RZ, RZ, R71.reuse ;  /* 0x000000ffff3c7224 */ /* 0x100fe400078e0047 */
[--C-:B------:R-:W-:Y:S02]  /*4b50*/  IMAD.MOV.U32 R59, RZ, RZ, R71.reuse ;  /* 0x000000ffff3b7224 */ /* 0x100fe400078e0047 */
[----:B------:R-:W2:Y:S01]  /*4b60*/  MUFU.EX2 R45, R45 ;  /* 0x0000002d002d7308 */ /* 0x000ea20000000800 */
[----:B---3--:R-:W-:Y:S01]  /*4b70*/  FADD.FTZ R21, R43, R54 ;  /* 0x000000362b157221 */ /* 0x008fe20000010000 */
[----:B------:R-:W-:-:S02]  /*4b80*/  IMAD.MOV.U32 R58, RZ, RZ, R71 ;  /* 0x000000ffff3a7224 */ /* 0x000fc400078e0047 */
[--C-:B------:R-:W-:Y:S02]  /*4b90*/  IMAD.MOV.U32 R56, RZ, RZ, R71.reuse ;  /* 0x000000ffff387224 */ /* 0x100fe400078e0047 */
[----:B------:R-:W-:Y:S02]  /*4ba0*/  IMAD.MOV.U32 R53, RZ, RZ, R71 ;  /* 0x000000ffff357224 */ /* 0x000fe400078e0047 */
[----:B------:R-:W3:Y:S01]  /*4bb0*/  MUFU.EX2 R50, R50 ;  /* 0x0000003200327308 */ /* 0x000ee20000000800 */
[----:B0-----:R-:W-:Y:S01]  /*4bc0*/  FADD.FTZ R54, R48, R21 ;  /* 0x0000001530367221 */ /* 0x001fe20000010000 */
[----:B------:R-:W-:-:S06]  /*4bd0*/  IMAD.MOV.U32 R51, RZ, RZ, R71 ;  /* 0x000000ffff337224 */ /* 0x000fcc00078e0047 */
[----:B------:R0:W4:Y:S01]  /*4be0*/  MUFU.EX2 R16, R55 ;  /* 0x0000003700107308 */ /* 0x0001220000000800 */
[----:B--2---:R-:W-:Y:S01]  /*4bf0*/  FADD.FTZ R21, R45, R54 ;  /* 0x000000362d157221 */ /* 0x004fe20000010000 */
[----:B------:R-:W-:-:S06]  /*4c00*/  IMAD.MOV.U32 R54, RZ, RZ, R71 ;  /* 0x000000ffff367224 */ /* 0x000fcc00078e0047 */
[----:B------:R-:W2:Y:S01]  /*4c10*/  MUFU.EX2 R19, R19 ;  /* 0x0000001300137308 */ /* 0x000ea20000000800 */
[----:B---3--:R-:W-:Y:S01]  /*4c20*/  FADD.FTZ R23, R50, R21 ;  /* 0x0000001532177221 */ /* 0x008fe20000010000 */
[----:B------:R-:W-:Y:S01]  /*4c30*/  F2FP.F16.F32.PACK_AB R21, R25, R18 ;  /* 0x000000121915723e */ /* 0x000fe200000000ff */
[--C-:B0-----:R-:W-:Y:S01]  /*4c40*/  IMAD.MOV.U32 R55, RZ, RZ, R71.reuse ;  /* 0x000000ffff377224 */ /* 0x101fe200078e0047 */
[----:B------:R-:W-:Y:S02]  /*4c50*/  F2FP.F16.F32.PACK_AB R25, R81, R22 ;  /* 0x000000165119723e */ /* 0x000fe400000000ff */
[----:B------:R-:W-:Y:S01]  /*4c60*/  F2FP.F16.F32.PACK_AB R22, R46, R41 ;  /* 0x000000292e16723e */ /* 0x000fe200000000ff */
[----:B------:R-:W-:Y:S01]  /*4c70*/  IMAD.MOV.U32 R46, RZ, RZ, R71 ;  /* 0x000000ffff2e7224 */ /* 0x000fe200078e0047 */
[----:B------:R-:W1:Y:S01]  /*4c80*/  MUFU.EX2 R33, R33 ;  /* 0x0000002100217308 */ /* 0x000e620000000800 */
[----:B----4-:R-:W-:Y:S01]  /*4c90*/  FADD.FTZ R18, R16, R23 ;  /* 0x0000001710127221 */ /* 0x010fe20000010000 */
[----:B------:R-:W-:Y:S01]  /*4ca0*/  F2FP.F16.F32.PACK_AB R23, R37, R20 ;  /* 0x000000142517723e */ /* 0x000fe200000000ff */
[--C-:B------:R-:W-:Y:S01]  /*4cb0*/  IMAD.MOV.U32 R41, RZ, RZ, R71.reuse ;  /* 0x000000ffff297224 */ /* 0x100fe200078e0047 */
[----:B------:R-:W-:Y:S01]  /*4cc0*/  F2FP.F16.F32.PACK_AB R20, R7, R4 ;  /* 0x000000040714723e */ /* 0x000fe200000000ff */
[----:B------:R-:W-:-:S03]  /*4cd0*/  IMAD.MOV.U32 R37, RZ, RZ, R71 ;  /* 0x000000ffff257224 */ /* 0x000fc600078e0047 */
[----:B------:R-:W-:Y:S01]  /*4ce0*/  MUFU.EX2 R32, R32 ;  /* 0x0000002000207308 */ /* 0x000fe20000000800 */
[----:B--2---:R-:W-:Y:S01]  /*4cf0*/  FADD.FTZ R18, R19, R18 ;  /* 0x0000001213127221 */ /* 0x004fe20000010000 */
[----:B------:R-:W-:Y:S06]  /*4d00*/  STSM.16.M88.4 [R5+0x27300], R20 ;  /* 0x0273001405007844 */ /* 0x000fec0000000200 */
[----:B------:R-:W0:Y:S01]  /*4d10*/  MUFU.EX2 R52, R52 ;  /* 0x0000003400347308 */ /* 0x000e220000000800 */
[----:B-1----:R-:W-:-:S07]  /*4d20*/  FADD.FTZ R9, R33, R18 ;  /* 0x0000001221097221 */ /* 0x002fce0000010000 */
[----:B------:R-:W1:Y:S08]  /*4d30*/  MUFU.EX2 R99, R99 ;  /* 0x0000006300637308 */ /* 0x000e700000000800 */
[----:B------:R2:W-:Y:S01]  /*4d40*/  MUFU.EX2 R86, R27 ;  /* 0x0000001b00567308 */ /* 0x0005e20000000800 */
[C---:B0-----:R-:W-:Y:S01]  /*4d50*/  FADD.FTZ R9, R52.reuse, R9 ;  /* 0x0000000934097221 */ /* 0x041fe20000010000 */
[----:B------:R-:W-:Y:S01]  /*4d60*/  F2FP.F16.F32.PACK_AB R10, R52, R33 ;  /* 0x00000021340a723e */ /* 0x000fe200000000ff */
[----:B------:R-:W-:-:S02]  /*4d70*/  IMAD.MOV.U32 R52, RZ, RZ, R71 ;  /* 0x000000ffff347224 */ /* 0x000fc400078e0047 */
[----:B------:R-:W-:-:S03]  /*4d80*/  IMAD.MOV.U32 R33, RZ, RZ, R71 ;  /* 0x000000ffff217224 */ /* 0x000fc600078e0047 */
[----:B------:R-:W0:Y:S01]  /*4d90*/  MUFU.EX2 R100, R100 ;  /* 0x0000006400647308 */ /* 0x000e220000000800 */
[----:B--2---:R-:W-:Y:S01]  /*4da0*/  FADD.FTZ R27, R29, R26 ;  /* 0x0000001a1d1b7221 */ /* 0x004fe20000010000 */
[----:B-1----:R-:W-:-:S03]  /*4db0*/  F2FP.F16.F32.PACK_AB R101, R99, R32 ;  /* 0x000000206365723e */ /* 0x002fc600000000ff */
[----:B------:R-:W-:Y:S01]  /*4dc0*/  FADD.FTZ R26, R28, R27 ;  /* 0x0000001b1c1a7221 */ /* 0x000fe20000010000 */
[----:B------:R-:W-:Y:S02]  /*4dd0*/  F2FP.F16.F32.PACK_AB R27, R83, R24 ;  /* 0x00000018531b723e */ /* 0x000fe400000000ff */
[----:B------:R-:W1:Y:S01]  /*4de0*/  MUFU.EX2 R40, R125 ;  /* 0x0000007d00287308 */ /* 0x000e620000000800 */
[C---:B------:R-:W-:Y:S01]  /*4df0*/  FADD.FTZ R11, R77.reuse, R26 ;  /* 0x0000001a4d0b7221 */ /* 0x040fe20000010000 */
[----:B------:R-:W-:Y:S01]  /*4e00*/  F2FP.F16.F32.PACK_AB R24, R48, R43 ;  /* 0x0000002b3018723e */ /* 0x000fe200000000ff */
[----:B------:R-:W-:Y:S01]  /*4e10*/  IMAD.MOV.U32 R48, RZ, RZ, R71 ;  /* 0x000000ffff307224 */ /* 0x000fe200078e0047 */
[----:B------:R-:W-:Y:S01]  /*4e20*/  F2FP.F16.F32.PACK_AB R26, R50, R45 ;  /* 0x0000002d321a723e */ /* 0x000fe200000000ff */
[----:B------:R-:W-:Y:S01]  /*4e30*/  FADD.FTZ R8, R32, R11 ;  /* 0x0000000b20087221 */ /* 0x000fe20000010000 */
[----:B------:R-:W-:Y:S01]  /*4e40*/  F2FP.F16.F32.PACK_AB R11, R77, R28 ;  /* 0x0000001c4d0b723e */ /* 0x000fe200000000ff */
[----:B------:R-:W-:Y:S01]  /*4e50*/  IMAD.MOV.U32 R45, RZ, RZ, R71 ;  /* 0x000000ffff2d7224 */ /* 0x000fe200078e0047 */
[----:B------:R-:W2:Y:S01]  /*4e60*/  MUFU.EX2 R35, R35 ;  /* 0x0000002300237308 */ /* 0x000ea20000000800 */
[----:B------:R-:W-:Y:S01]  /*4e70*/  FADD.FTZ R7, R99, R8 ;  /* 0x0000000863077221 */ /* 0x000fe20000010000 */
[----:B0-----:R-:W-:Y:S01]  /*4e80*/  FADD.FTZ R4, R100, R9 ;  /* 0x0000000964047221 */ /* 0x001fe20000010000 */
[----:B------:R0:W-:Y:S01]  /*4e90*/  STSM.16.M88.4 [R5+0x28b00], R24 ;  /* 0x028b001805007844 */ /* 0x0001e20000000200 */
[-C--:B------:R-:W-:Y:S01]  /*4ea0*/  MOV R50, R71.reuse ;  /* 0x0000004700327202 */ /* 0x080fe20000000f00 */
[--C-:B------:R-:W-:Y:S01]  /*4eb0*/  IMAD.MOV.U32 R32, RZ, RZ, R71.reuse ;  /* 0x000000ffff207224 */ /* 0x100fe200078e0047 */
[----:B------:R-:W-:Y:S01]  /*4ec0*/  MOV R43, R71 ;  /* 0x00000047002b7202 */ /* 0x000fe20000000f00 */
[----:B------:R-:W-:Y:S01]  /*4ed0*/  IMAD.MOV.U32 R28, RZ, RZ, R71 ;  /* 0x000000ffff1c7224 */ /* 0x000fe200078e0047 */
[----:B------:R-:W3:Y:S01]  /*4ee0*/  MUFU.EX2 R103, R103 ;  /* 0x0000006700677308 */ /* 0x000ee20000000800 */
[----:B-1----:R-:W-:-:S07]  /*4ef0*/  FADD.FTZ R8, R40, R7 ;  /* 0x0000000728087221 */ /* 0x002fce0000010000 */
[----:B------:R-:W1:Y:S01]  /*4f00*/  MUFU.EX2 R102, R102 ;  /* 0x0000006600667308 */ /* 0x000e620000000800 */
[C---:B--2---:R-:W-:Y:S01]  /*4f10*/  FADD.FTZ R7, R35.reuse, R4 ;  /* 0x0000000423077221 */ /* 0x044fe20000010000 */
[----:B------:R-:W-:Y:S01]  /*4f20*/  F2FP.F16.F32.PACK_AB R100, R35, R100 ;  /* 0x000000642364723e */ /* 0x000fe200000000ff */
[--C-:B------:R-:W-:Y:S02]  /*4f30*/  IMAD.MOV.U32 R35, RZ, RZ, R71.reuse ;  /* 0x000000ffff237224 */ /* 0x100fe400078e0047 */
[--C-:B0-----:R-:W-:Y:S02]  /*4f40*/  IMAD.MOV.U32 R27, RZ, RZ, R71.reuse ;  /* 0x000000ffff1b7224 */ /* 0x101fe400078e0047 */
[--C-:B------:R-:W-:Y:S01]  /*4f50*/  IMAD.MOV.U32 R26, RZ, RZ, R71.reuse ;  /* 0x000000ffff1a7224 */ /* 0x100fe200078e0047 */
[----:B------:R-:W0:Y:S01]  /*4f60*/  MUFU.EX2 R30, R30 ;  /* 0x0000001e001e7308 */ /* 0x000e220000000800 */
[C---:B---3--:R-:W-:Y:S01]  /*4f70*/  FADD.FTZ R9, R103.reuse, R8 ;  /* 0x0000000867097221 */ /* 0x048fe20000010000 */
[----:B------:R-:W-:Y:S01]  /*4f80*/  F2FP.F16.F32.PACK_AB R103, R103, R40 ;  /* 0x000000286767723e */ /* 0x000fe200000000ff */
[----:B------:R-:W-:-:S02]  /*4f90*/  IMAD.MOV.U32 R40, RZ, RZ, R71 ;  /* 0x000000ffff287224 */ /* 0x000fc400078e0047 */
[--C-:B------:R-:W-:Y:S02]  /*4fa0*/  IMAD.MOV.U32 R25, RZ, RZ, R71.reuse ;  /* 0x000000ffff197224 */ /* 0x100fe400078e0047 */
[----:B------:R-:W-:Y:S01]  /*4fb0*/  IMAD.MOV.U32 R24, RZ, RZ, R71 ;  /* 0x000000ffff187224 */ /* 0x000fe200078e0047 */
[----:B------:R-:W2:Y:S01]  /*4fc0*/  MUFU.EX2 R47, R47 ;  /* 0x0000002f002f7308 */ /* 0x000ea20000000800 */
[----:B-1----:R-:W-:-:S07]  /*4fd0*/  FADD.FTZ R4, R102, R7 ;  /* 0x0000000766047221 */ /* 0x002fce0000010000 */
[----:B------:R-:W1:Y:S01]  /*4fe0*/  MUFU.EX2 R85, R85 ;  /* 0x0000005500557308 */ /* 0x000e620000000800 */
[----:B0-----:R-:W-:Y:S01]  /*4ff0*/  FADD.FTZ R8, R30, R9 ;  /* 0x000000091e087221 */ /* 0x001fe20000010000 */
[----:B------:R-:W-:Y:S02]  /*5000*/  F2FP.F16.F32.PACK_AB R9, R29, R6 ;  /* 0x000000061d09723e */ /* 0x000fe400000000ff */
[----:B------:R-:W-:-:S04]  /*5010*/  MOV R29, R71 ;  /* 0x00000047001d7202 */ /* 0x000fc80000000f00 */
[----:B------:R-:W0:Y:S01]  /*5020*/  MUFU.EX2 R39, R39 ;  /* 0x0000002700277308 */ /* 0x000e220000000800 */
[C---:B--2---:R-:W-:Y:S01]  /*5030*/  FADD.FTZ R4, R47.reuse, R4 ;  /* 0x000000042f047221 */ /* 0x044fe20000010000 */
[----:B------:R-:W-:Y:S01]  /*5040*/  F2FP.F16.F32.PACK_AB R102, R47, R102 ;  /* 0x000000662f66723e */ /* 0x000fe200000000ff */
[----:B------:R-:W-:-:S05]  /*5050*/  IMAD.MOV.U32 R47, RZ, RZ, R71 ;  /* 0x000000ffff2f7224 */ /* 0x000fca00078e0047 */
[----:B------:R-:W2:Y:S01]  /*5060*/  MUFU.EX2 R34, R34 ;  /* 0x0000002200227308 */ /* 0x000ea20000000800 */
[----:B-1----:R-:W-:Y:S01]  /*5070*/  FADD.FTZ R13, R85, R8 ;  /* 0x00000008550d7221 */ /* 0x002fe20000010000 */
[----:B------:R-:W-:Y:S02]  /*5080*/  F2FP.F16.F32.PACK_AB R8, R19, R16 ;  /* 0x000000101308723e */ /* 0x000fe400000000ff */
[----:B------:R-:W-:Y:S01]  /*5090*/  F2FP.F16.F32.PACK_AB R85, R85, R30 ;  /* 0x0000001e5555723e */ /* 0x000fe200000000ff */
[----:B------:R-:W-:Y:S02]  /*50a0*/  IMAD.MOV.U32 R30, RZ, RZ, R71 ;  /* 0x000000ffff1e7224 */ /* 0x000fe400078e0047 */
[----:B------:R1:W-:Y:S01]  /*50b0*/  STSM.16.M88.4 [R5+0x2a300], R8 ;  /* 0x02a3000805007844 */ /* 0x0003e20000000200 */
[----:B------:R-:W3:Y:S01]  /*50c0*/  MUFU.EX2 R84, R84 ;  /* 0x0000005400547308 */ /* 0x000ee20000000800 */
[----:B0-----:R-:W-:Y:S02]  /*50d0*/  FADD.FTZ R7, R39, R4 ;  /* 0x0000000427077221 */ /* 0x001fe40000010000 */
[----:B------:R0:W-:Y:S05]  /*50e0*/  STSM.16.M88.4 [R5+0x2bb00], R100 ;  /* 0x02bb006405007844 */ /* 0x0001ea0000000200 */
[----:B------:R-:W4:Y:S01]  /*50f0*/  MUFU.EX2 R87, R87 ;  /* 0x0000005700577308 */ /* 0x000f220000000800 */
[----:B--2---:R-:W-:-:S07]  /*5100*/  FADD.FTZ R4, R34, R13 ;  /* 0x0000000d22047221 */ /* 0x004fce0000010000 */
[----:B------:R-:W2:Y:S01]  /*5110*/  MUFU.EX2 R38, R38 ;  /* 0x0000002600267308 */ /* 0x000ea20000000800 */
[C---:B---3--:R-:W-:Y:S01]  /*5120*/  FADD.FTZ R7, R84.reuse, R7 ;  /* 0x0000000754077221 */ /* 0x048fe20000010000 */
[----:B------:R-:W-:Y:S01]  /*5130*/  F2FP.F16.F32.PACK_AB R84, R84, R39 ;  /* 0x000000275454723e */ /* 0x000fe200000000ff */
[----:B------:R-:W-:Y:S02]  /*5140*/  IMAD.MOV.U32 R39, RZ, RZ, R71 ;  /* 0x000000ffff277224 */ /* 0x000fe400078e0047 */
[----:B------:R-:W-:-:S03]  /*5150*/  FADD.FTZ R6, R86, R7 ;  /* 0x0000000756067221 */ /* 0x000fc60000010000 */
[----:B------:R-:W3:Y:S01]  /*5160*/  MUFU.EX2 R73, R73 ;  /* 0x0000004900497308 */ /* 0x000ee20000000800 */
[C---:B----4-:R-:W-:Y:S01]  /*5170*/  FADD.FTZ R13, R87.reuse, R4 ;  /* 0x00000004570d7221 */ /* 0x050fe20000010000 */
[----:B------:R-:W-:Y:S01]  /*5180*/  F2FP.F16.F32.PACK_AB R87, R87, R34 ;  /* 0x000000225757723e */ /* 0x000fe200000000ff */
[----:B------:R-:W-:-:S05]  /*5190*/  IMAD.MOV.U32 R34, RZ, RZ, R71 ;  /* 0x000000ffff227224 */ /* 0x000fca00078e0047 */
[----:B------:R-:W4:Y:S01]  /*51a0*/  MUFU.EX2 R105, R105 ;  /* 0x0000006900697308 */ /* 0x000f220000000800 */
[----:B--2---:R-:W-:-:S07]  /*51b0*/  FADD.FTZ R12, R38, R13 ;  /* 0x0000000d260c7221 */ /* 0x004fce0000010000 */
[----:B------:R-:W2:Y:S01]  /*51c0*/  MUFU.EX2 R75, R75 ;  /* 0x0000004b004b7308 */ /* 0x000ea20000000800 */
[C---:B---3--:R-:W-:Y:S01]  /*51d0*/  FADD.FTZ R6, R73.reuse, R6 ;  /* 0x0000000649067221 */ /* 0x048fe20000010000 */
[----:B------:R-:W-:-:S05]  /*51e0*/  F2FP.F16.F32.PACK_AB R86, R73, R86 ;  /* 0x000000564956723e */ /* 0x000fca00000000ff */
[----:B------:R0:W-:Y:S01]  /*51f0*/  STSM.16.M88.4 [R5+0x2d300], R84 ;  /* 0x02d3005405007844 */ /* 0x0001e20000000200 */
[----:B------:R-:W3:Y:S01]  /*5200*/  MUFU.EX2 R42, R42 ;  /* 0x0000002a002a7308 */ /* 0x000ee20000000800 */
[C---:B----4-:R-:W-:Y:S01]  /*5210*/  FADD.FTZ R13, R105.reuse, R12 ;  /* 0x0000000c690d7221 */ /* 0x050fe20000010000 */
[----:B------:R-:W-:Y:S01]  /*5220*/  F2FP.F16.F32.PACK_AB R105, R105, R38 ;  /* 0x000000266969723e */ /* 0x000fe200000000ff */
[----:B------:R-:W-:-:S05]  /*5230*/  IMAD.MOV.U32 R38, RZ, RZ, R71 ;  /* 0x000000ffff267224 */ /* 0x000fca00078e0047 */
[----:B------:R-:W4:Y:S01]  /*5240*/  MUFU.EX2 R109, R109 ;  /* 0x0000006d006d7308 */ /* 0x000f220000000800 */
[----:B--2---:R-:W-:-:S07]  /*5250*/  FADD.FTZ R7, R75, R6 ;  /* 0x000000064b077221 */ /* 0x004fce0000010000 */
[----:B------:R2:W5:Y:S01]  /*5260*/  MUFU.EX2 R104, R31 ;  /* 0x0000001f00687308 */ /* 0x0005620000000800 */
[----:B---3--:R-:W-:-:S07]  /*5270*/  FADD.FTZ R6, R42, R13 ;  /* 0x0000000d2a067221 */ /* 0x008fce0000010000 */
[----:B------:R-:W3:Y:S01]  /*5280*/  MUFU.EX2 R69, R69 ;  /* 0x0000004500457308 */ /* 0x000ee20000000800 */
[----:B----4-:R-:W-:Y:S01]  /*5290*/  FADD.FTZ R13, R109, R6 ;  /* 0x000000066d0d7221 */ /* 0x010fe20000010000 */
[----:B--2---:R-:W-:-:S06]  /*52a0*/  IMAD.MOV.U32 R31, RZ, RZ, R71 ;  /* 0x000000ffff1f7224 */ /* 0x004fcc00078e0047 */
[----:B------:R-:W2:Y:S01]  /*52b0*/  MUFU.EX2 R44, R44 ;  /* 0x0000002c002c7308 */ /* 0x000ea20000000800 */
[C---:B-----5:R-:W-:Y:S01]  /*52c0*/  FADD.FTZ R12, R104.reuse, R7 ;  /* 0x00000007680c7221 */ /* 0x060fe20000010000 */
[----:B------:R-:W-:-:S06]  /*52d0*/  F2FP.F16.F32.PACK_AB R104, R104, R75 ;  /* 0x0000004b6868723e */ /* 0x000fcc00000000ff */
[----:B------:R-:W1:Y:S01]  /*52e0*/  MUFU.EX2 R106, R97 ;  /* 0x00000061006a7308 */ /* 0x000e620000000800 */
[----:B---3--:R-:W-:-:S07]  /*52f0*/  FADD.FTZ R7, R69, R12 ;  /* 0x0000000c45077221 */ /* 0x008fce0000010000 */
[----:B------:R-:W3:Y:S01]  /*5300*/  MUFU.EX2 R115, R115 ;  /* 0x0000007300737308 */ /* 0x000ee20000000800 */
[----:B--2---:R-:W-:-:S07]  /*5310*/  FADD.FTZ R12, R44, R13 ;  /* 0x0000000d2c0c7221 */ /* 0x004fce0000010000 */
[----:B------:R-:W-:Y:S01]  /*5320*/  MUFU.EX2 R36, R36 ;  /* 0x0000002400247308 */ /* 0x000fe20000000800 */
[C---:B-1----:R-:W-:Y:S01]  /*5330*/  FADD.FTZ R8, R106.reuse, R7 ;  /* 0x000000076a087221 */ /* 0x042fe20000010000 */
[----:B------:R-:W-:Y:S01]  /*5340*/  F2FP.F16.F32.PACK_AB R106, R106, R69 ;  /* 0x000000456a6a723e */ /* 0x000fe200000000ff */
[----:B------:R-:W-:-:S05]  /*5350*/  IMAD.MOV.U32 R69, RZ, RZ, R71 ;  /* 0x000000ffff457224 */ /* 0x000fca00078e0047 */
[----:B------:R-:W1:Y:S01]  /*5360*/  MUFU.EX2 R113, R113 ;  /* 0x0000007100717308 */ /* 0x000e620000000800 */
[C---:B---3--:R-:W-:Y:S01]  /*5370*/  FADD.FTZ R9, R115.reuse, R12 ;  /* 0x0000000c73097221 */ /* 0x048fe20000010000 */
[----:B------:R-:W-:Y:S01]  /*5380*/  F2FP.F16.F32.PACK_AB R13, R115, R44 ;  /* 0x0000002c730d723e */ /* 0x000fe200000000ff */
[----:B------:R-:W-:-:S05]  /*5390*/  IMAD.MOV.U32 R44, RZ, RZ, R71 ;  /* 0x000000ffff2c7224 */ /* 0x000fca00078e0047 */
[----:B------:R-:W2:Y:S08]  /*53a0*/  MUFU.EX2 R49, R49 ;  /* 0x0000003100317308 */ /* 0x000eb00000000800 */
[----:B------:R3:W4:Y:S01]  /*53b0*/  MUFU.EX2 R4, R107 ;  /* 0x0000006b00047308 */ /* 0x0007220000000800 */
[----:B-1----:R-:W-:Y:S01]  /*53c0*/  F2FP.F16.F32.PACK_AB R15, R113, R36 ;  /* 0x00000024710f723e */ /* 0x002fe200000000ff */
[----:B------:R-:W-:-:S06]  /*53d0*/  FADD.FTZ R36, R36, R9 ;  /* 0x0000000924247221 */ /* 0x000fcc0000010000 */
[----:B------:R-:W-:Y:S01]  /*53e0*/  MUFU.EX2 R111, R111 ;  /* 0x0000006f006f7308 */ /* 0x000fe20000000800 */
[----:B---3--:R-:W-:Y:S01]  /*53f0*/  F2FP.F16.F32.PACK_AB R107, R109, R42 ;  /* 0x0000002a6d6b723e */ /* 0x008fe200000000ff */
[----:B--2---:R-:W-:Y:S01]  /*5400*/  FADD.FTZ R7, R49, R8 ;  /* 0x0000000831077221 */ /* 0x004fe20000010000 */
[----:B------:R-:W-:-:S03]  /*5410*/  IMAD.MOV.U32 R42, RZ, RZ, R71 ;  /* 0x000000ffff2a7224 */ /* 0x000fc600078e0047 */
[----:B------:R0:W-:Y:S02]  /*5420*/  STSM.16.M88.4 [R5+0x2eb00], R104 ;  /* 0x02eb006805007844 */ /* 0x0001e40000000200 */
[----:B------:R-:W1:Y:S01]  /*5430*/  MUFU.EX2 R6, R117 ;  /* 0x0000007500067308 */ /* 0x000e620000000800 */
[C---:B----4-:R-:W-:Y:S01]  /*5440*/  F2FP.F16.F32.PACK_AB R12, R4.reuse, R49 ;  /* 0x00000031040c723e */ /* 0x050fe200000000ff */
[----:B------:R-:W-:Y:S01]  /*5450*/  FADD.FTZ R8, R4, R7 ;  /* 0x0000000704087221 */ /* 0x000fe20000010000 */
[----:B------:R-:W-:Y:S02]  /*5460*/  VIADD R7, R17, 0xfffffffe ;  /* 0xfffffffe11077836 */ /* 0x000fe40000000000 */
[----:B------:R-:W-:-:S03]  /*5470*/  IMAD.MOV.U32 R49, RZ, RZ, R71 ;  /* 0x000000ffff317224 */ /* 0x000fc600078e0047 */
[----:B------:R-:W-:Y:S02]  /*5480*/  ISETP.GE.AND P2, PT, R7, R144, PT ;  /* 0x000000900700720c */ /* 0x000fe40003f46270 */
[C---:B-1----:R-:W-:Y:S01]  /*5490*/  F2FP.F16.F32.PACK_AB R14, R6.reuse, R111 ;  /* 0x0000006f060e723e */ /* 0x042fe200000000ff */
[----:B------:R-:W-:Y:S01]  /*54a0*/  FADD.FTZ R111, R111, R8 ;  /* 0x000000086f6f7221 */ /* 0x000fe20000010000 */
[----:B------:R-:W-:Y:S01]  /*54b0*/  FADD.FTZ R8, R113, R36 ;  /* 0x0000002471087221 */ /* 0x000fe20000010000 */
[----:B------:R-:W-:Y:S02]  /*54c0*/  MOV R36, R71 ;  /* 0x0000004700247202 */ /* 0x000fe40000000f00 */
[----:B------:R0:W-:Y:S01]  /*54d0*/  STSM.16.M88.4 [R5+0x30300], R12 ;  /* 0x0303000c05007844 */ /* 0x0001e20000000200 */
[----:B------:R-:W-:Y:S01]  /*54e0*/  FADD.FTZ R4, R6, R111 ;  /* 0x0000006f06047221 */ /* 0x000fe20000010000 */
[----:B------:R-:W-:Y:S01]  /*54f0*/  MOV R6, RZ ;  /* 0x000000ff00067202 */ /* 0x000fe20000000f00 */
[----:B------:R1:W-:Y:S06]  /*5500*/  MEMBAR.ALL.CTA ;  /* 0x0000000000007992 */ /* 0x0003ec0000008000 */
[----:B-1----:R-:W1:Y:S02]  /*5510*/  FENCE.VIEW.ASYNC.S ;  /* 0x00000000000073c6 */ /* 0x002e640000000000 */
[----:B-1----:R-:W-:Y:S01]  /*5520*/  NOP ;  /* 0x0000000000007918 */ /* 0x002fe20000000000 */
[----:B------:R-:W-:Y:S05]  /*5530*/  @!P2 BRA `(.L_x_19) ;  /* 0x000000400070a947 */ /* 0x000fea0003800000 */
[----:B------:R-:W-:Y:S01]  /*5540*/  IMAD.MOV.U32 R10, RZ, RZ, R72 ;  /* 0x000000ffff0a7224 */ /* 0x000fe200078e0048 */
[----:B------:R-:W-:Y:S01]  /*5550*/  MOV R9, R79 ;  /* 0x0000004f00097202 */ /* 0x000fe20000000f00 */
[----:B------:R-:W-:Y:S01]  /*5560*/  IMAD.MOV.U32 R11, RZ, RZ, RZ ;  /* 0x000000ffff0b7224 */ /* 0x000fe200078e00ff */
        /* <DEDUP_REMOVED lines=23> */
[----:B------:R-:W-:Y:S01]  /*56e0*/  CS2R R24, SRZ ;  /* 0x0000000000187805 */ /* 0x000fe2000001ff00 */
[----:B------:R-:W-:Y:S01]  /*56f0*/  UMOV UR43, URZ ;  /* 0x0000003f002b7c82 */ /* 0x000fe20008000000 */
[----:B------:R-:W-:-:S05]  /*5700*/  ULDC UR41, c[0x0][0x9d8] ;  /* 0x0002760000297ab9 */ /* 0x000fca0000000800 */
.L_x_28:
[----:B------:R-:W-:Y:S01]  /*5710*/  UIADD3 UR6, UR43, 0x1, URZ ;  /* 0x000000012b067890 */ /* 0x000fe2000fffe03f */
[----:B------:R-:W-:-:S03]  /*5720*/  ISETP.NE.AND P3, PT, RZ, UR36, PT ;  /* 0x00000024ff007c0c */ /* 0x000fc6000bf65270 */
[----:B------:R-:W-:-:S04]  /*5730*/  UISETP.NE.AND UP0, UPT, UR6, 0x2, UPT ;  /* 0x000000020600788c */ /* 0x000fc8000bf05270 */
[----:B------:R-:W-:Y:S02]  /*5740*/  USEL UR7, URZ, 0x1, UP0 ;  /* 0x000000013f077887 */ /* 0x000fe40008000000 */
[----:B------:R-:W-:-:S04]  /*5750*/  USEL UR6, UR6, URZ, UP0 ;  /* 0x0000003f06067287 */ /* 0x000fc80008000000 */
[----:B------:R-:W-:Y:S02]  /*5760*/  LOP3.LUT R6, R11, UR7, RZ, 0x3c, !PT ;  /* 0x000000070b067c12 */ /* 0x000fe4000f8e3cff */
[----:B------:R-:W-:Y:S01]  /*5770*/  IMAD.U32 R0, RZ, RZ, UR6 ;  /* 0x00000006ff007e24 */ /* 0x000fe2000f8e00ff */
[----:B---3--:R-:W-:Y:S06]  /*5780*/  @P3 BRA `(.L_x_20) ;  /* 0x0000000000283947 */ /* 0x008fec0003800000 */
[----:B------:R-:W-:Y:S05]  /*5790*/  @!P0 BRA `(.L_x_21) ;  /* 0x0000000000048947 */ /* 0x000fea0003800000 */
[----:B------:R-:W-:Y:S01]  /*57a0*/  BPT.TRAP 0x1 ;  /* 0x000000040000795c */ /* 0x000fe20000300000 */
.L_x_21:
[----:B0-----:R-:W-:Y:S02]  /*57b0*/  LEA R13, R0, UR37, 0x3 ;  /* 0x00000025000d7c11 */ /* 0x001fe4000f8e18ff */
[----:B------:R-:W-:-:S04]  /*57c0*/  SHF.L.U32 R12, R6, 0x1f, RZ ;  /* 0x0000001f060c7819 */ /* 0x000fc800000006ff */
[----:B------:R0:W1:Y:S01]  /*57d0*/  SYNCS.PHASECHK.TRANS64.TRYWAIT P2, [R13+URZ+0x31c30], R12 ;  /* 0x031c300c0d0075a7 */ /* 0x000062000804017f */
[----:B------:R-:W-:Y:S05]  /*57e0*/  @!P0 BRA `(.L_x_22) ;  /* 0x0000000000048947 */ /* 0x000fea0003800000 */
[----:B------:R-:W-:Y:S01]  /*57f0*/  BPT.TRAP 0x1 ;  /* 0x000000040000795c */ /* 0x000fe20000300000 */
.L_x_22:
[----:B-1----:R-:W-:Y:S05]  /*5800*/  @P2 BRA `(.L_x_20) ;  /* 0x0000000000082947 */ /* 0x002fea0003800000 */
[----:B------:R-:W1:Y:S02]  /*5810*/  SYNCS.PHASECHK.TRANS64.TRYWAIT P2, [R13+URZ+0x31c30], R12 ;  /* 0x031c300c0d0075a7 */ /* 0x000e64000804017f */
[----:B-1----:R-:W-:Y:S05]  /*5820*/  @!P2 BRA `(.L_x_23) ;  /* 0x0000009c0094a947 */ /* 0x002fea0003800000 */
.L_x_20:
[----:B0-----:R-:W0:Y:S01]  /*5830*/  S2R R14, SR_TID.X ;  /* 0x00000000000e7919 */ /* 0x001e220000002100 */
[----:B------:R-:W-:Y:S01]  /*5840*/  R2UR UR52, R0 ;  /* 0x00000000003472ca */ /* 0x000fe200000e0000 */
[----:B------:R-:W-:Y:S01]  /*5850*/  UMOV UR47, 0x80000020 ;  /* 0x80000020002f7882 */ /* 0x000fe20000000000 */
[C---:B------:R-:W-:Y:S01]  /*5860*/  R2UR UR44, R2.reuse ;  /* 0x00000000022c72ca */ /* 0x040fe200000e0000 */
        /* <DEDUP_REMOVED lines=10> */
[----:B------:R-:W-:Y:S01]  /*5910*/  UIMAD UR52, UR52, 0x6c0, UR42 ;  /* 0x000006c0343478a4 */ /* 0x000fe2000f8e022a */
[C---:B------:R-:W-:Y:S01]  /*5920*/  R2UR UR28, R2.reuse ;  /* 0x00000000021c72ca */ /* 0x040fe200000e0000 */
[----:B------:R-:W-:Y:S01]  /*5930*/  UMOV UR11, 0x80000020 ;  /* 0x80000020000b7882 */ /* 0x000fe20000000000 */
[C---:B------:R-:W-:Y:S01]  /*5940*/  R2UR UR29, R3.reuse ;  /* 0x00000000031d72ca */ /* 0x040fe200000e0000 */
[----:B------:R-:W-:Y:S01]  /*5950*/  UIADD3 UR50, UR52, 0x40, URZ ;  /* 0x0000004034327890 */ /* 0x000fe2000fffe03f */
[----:B------:R-:W-:Y:S01]  /*5960*/  R2UR UR32, R2 ;  /* 0x00000000022072ca */ /* 0x000fe200000e0000 */
[----:B------:R-:W-:Y:S01]  /*5970*/  UIADD3 UR26, UR52, 0x80, URZ ;  /* 0x00000080341a7890 */ /* 0x000fe2000fffe03f */
[----:B------:R-:W-:Y:S01]  /*5980*/  R2UR UR33, R3 ;  /* 0x00000000032172ca */ /* 0x000fe200000e0000 */
[----:B------:R-:W-:Y:S01]  /*5990*/  UMOV UR46, UR52 ;  /* 0x00000034002e7c82 */ /* 0x000fe20008000000 */
[----:B------:R-:W-:-:S02]  /*59a0*/  UIADD3 UR30, UR52, 0xc0, URZ ;  /* 0x000000c0341e7890 */ /* 0x000fc4000fffe03f */
[----:B------:R-:W-:Y:S02]  /*59b0*/  UIADD3 UR34, UR52, 0x100, URZ ;  /* 0x0000010034227890 */ /* 0x000fe4000fffe03f */
[----:B------:R-:W-:Y:S02]  /*59c0*/  UIADD3 UR6, UR52, 0x2, URZ ;  /* 0x0000000234067890 */ /* 0x000fe4000fffe03f */
[----:B------:R-:W-:Y:S02]  /*59d0*/  UIADD3 UR10, UR52, 0x42, URZ ;  /* 0x00000042340a7890 */ /* 0x000fe4000fffe03f */
[----:B------:R-:W-:Y:S01]  /*59e0*/  UIADD3 UR14, UR52, 0x242, URZ ;  /* 0x00000242340e7890 */ /* 0x000fe2000fffe03f */
[----:B0-----:R-:W-:Y:S01]  /*59f0*/  SHF.R.U32.HI R14, RZ, 0x7, R14 ;  /* 0x00000007ff0e7819 */ /* 0x001fe2000001160e */
[----:B------:R-:W-:Y:S01]  /*5a00*/  UMOV UR15, 0x80000020 ;  /* 0x80000020000f7882 */ /* 0x000fe20000000000 */
[----:B------:R-:W-:Y:S01]  /*5a10*/  UIADD3 UR18, UR52, 0x480, URZ ;  /* 0x0000048034127890 */ /* 0x000fe2000fffe03f */
[----:B------:R-:W-:-:S02]  /*5a20*/  UMOV UR19, 0x80000020 ;  /* 0x8000002000137882 */ /* 0x000fc40000000000 */
[----:B-1----:R-:W-:Y:S01]  /*5a30*/  VIADD R12, R14, 0x8 ;  /* 0x000000080e0c7836 */ /* 0x002fe20000000000 */
[----:B------:R-:W-:Y:S01]  /*5a40*/  UIADD3 UR22, UR52, 0x482, URZ ;  /* 0x0000048234167890 */ /* 0x000fe2000fffe03f */
[----:B------:R-:W-:-:S03]  /*5a50*/  UMOV UR23, 0x80000020 ;  /* 0x8000002000177882 */ /* 0x000fc60000000000 */
[----:B------:R0:W-:Y:S06]  /*5a60*/  BAR.SYNC.DEFER_BLOCKING R12, 0x100 ;  /* 0x0004000c0000751d */ /* 0x0001ec0000010000 */
[----:B------:R-:W-:-:S06]  /*5a70*/  WARPGROUP.ARRIVE ;  /* 0x00000000000079c5 */ /* 0x000fcc0000000000 */
[----:B------:R-:W-:Y:S01]  /*5a80*/  HGMMA.64x16x16.F32 R136, gdesc[UR44], RZ, !UPT, gsb0 ;  /* 0x002000002c8879f0 */ /* 0x000fe2000c0008ff */
[----:B------:R-:W-:Y:S01]  /*5a90*/  R2UR UR44, R2 ;  /* 0x00000000022c72ca */ /* 0x000fe200000e0000 */
[----:B------:R-:W-:Y:S01]  /*5aa0*/  UIADD3 UR46, UR52, 0x140, URZ ;  /* 0x00000140342e7890 */ /* 0x000fe2000fffe03f */
[----:B------:R-:W-:Y:S01]  /*5ab0*/  R2UR UR45, R3 ;  /* 0x00000000032d72ca */ /* 0x000fe200000e0000 */
[----:B------:R-:W-:Y:S01]  /*5ac0*/  UMOV UR47, 0x80000020 ;  /* 0x80000020002f7882 */ /* 0x000fe20000000000 */
[----:B------:R-:W-:Y:S02]  /*5ad0*/  WARPGROUP.DEPBAR.LE gsb0, 0x0 ;  /* 0x00008000000079c5 */ /* 0x000fe40000010000 */
        /* <DEDUP_REMOVED lines=23> */
[----:B------:R-:W-:Y:S01]  /*5c50*/  UIADD3 UR34, UR52, 0x102, URZ ;  /* 0x0000010234227890 */ /* 0x000fe2000fffe03f */
[----:B------:R-:W-:Y:S01]  /*5c60*/  UMOV UR32, UR4 ;  /* 0x0000000400207c82 */ /* 0x000fe20008000000 */
[----:B------:R-:W-:Y:S01]  /*5c70*/  UMOV UR33, UR5 ;  /* 0x0000000500217c82 */ /* 0x000fe20008000000 */
        /* <DEDUP_REMOVED lines=258> */
[----:B------:R-:W-:Y:S01]  /*6ca0*/  UIADD3 UR22, UR52, 0x642, URZ ;  /* 0x0000064234167890 */ /* 0x000fe2000fffe03f */
[----:B------:R-:W-:Y:S01]  /*6cb0*/  UMOV UR23, 0x80000020 ;  /* 0x8000002000177882 */ /* 0x000fe20000000000 */
[----:B------:R-:W-:Y:S01]  /*6cc0*/  UIADD3 UR52, UR52, 0x682, URZ ;  /* 0x0000068234347890 */ /* 0x000fe2000fffe03f */
[----:B------:R-:W-:Y:S02]  /*6cd0*/  WARPGROUP.DEPBAR.LE gsb0, 0x0 ;  /* 0x00008000000079c5 */ /* 0x000fe40000010000 */
[----:B------:R-:W-:-:S06]  /*6ce0*/  WARPGROUP.ARRIVE ;  /* 0x00000000000079c5 */ /* 0x000fcc0000000000 */
[----:B------:R-:W-:Y:S03]  /*6cf0*/  HGMMA.64x16x16.F32 R120, gdesc[UR24], R120, gsb0 ;  /* 0x00200000187879f0 */ /* 0x000fe60008000878 */
        /* <DEDUP_REMOVED lines=19> */
[----:B------:R-:W-:Y:S03]  /*6e30*/  HGMMA.64x16x16.F32 R72, gdesc[UR20], R72, gsb0 ;  /* 0x00200000144879f0 */ /* 0x000fe60008000848 */
[----:B------:R-:W-:Y:S02]  /*6e40*/  WARPGROUP.DEPBAR.LE gsb0, 0x0 ;  /* 0x00008000000079c5 */ /* 0x000fe40000010000 */
[----:B0-----:R-:W-:Y:S05]  /*6e50*/  @P3 BRA `(.L_x_24) ;  /* 0x0000000000283947 */ /* 0x001fea0003800000 */
[----:B------:R-:W-:Y:S05]  /*6e60*/  @!P0 BRA `(.L_x_25) ;  /* 0x0000000000048947 */ /* 0x000fea0003800000 */
[----:B------:R-:W-:Y:S01]  /*6e70*/  BPT.TRAP 0x1 ;  /* 0x000000040000795c */ /* 0x000fe20000300000 */
.L_x_25:
[----:B------:R-:W-:Y:S01]  /*6e80*/  ULEA UR6, UR43, UR37, 0x3 ;  /* 0x000000252b067291 */ /* 0x000fe2000f8e183f */
[----:B------:R-:W-:-:S08]  /*6e90*/  SHF.L.U32 R11, R11, 0x1f, RZ ;  /* 0x0000001f0b0b7819 */ /* 0x000fd000000006ff */
[----:B------:R0:W1:Y:S01]  /*6ea0*/  SYNCS.PHASECHK.TRANS64.TRYWAIT P2, [UR6+0x31c50], R11 ;  /* 0x031c500bff0075a7 */ /* 0x0000620008040146 */
[----:B------:R-:W-:Y:S05]  /*6eb0*/  @!P0 BRA `(.L_x_26) ;  /* 0x0000000000048947 */ /* 0x000fea0003800000 */
[----:B------:R-:W-:Y:S01]  /*6ec0*/  BPT.TRAP 0x1 ;  /* 0x000000040000795c */ /* 0x000fe20000300000 */
.L_x_26:
[----:B-1----:R-:W-:Y:S05]  /*6ed0*/  @P2 BRA `(.L_x_24) ;  /* 0x0000000000082947 */ /* 0x002fea0003800000 */
[----:B------:R-:W1:Y:S02]  /*6ee0*/  SYNCS.PHASECHK.TRANS64.TRYWAIT P2, [UR6+0x31c50], R11 ;  /* 0x031c500bff0075a7 */ /* 0x000e640008040146 */
[----:B-1----:R-:W-:Y:S05]  /*6ef0*/  @!P2 BRA `(.L_x_27) ;  /* 0x0000008400f4a947 */ /* 0x002fea0003800000 */
.L_x_24:
[----:B------:R-:W-:Y:S01]  /*6f00*/  UIADD3 UR6, UR37, 0x200, URZ ;  /* 0x0000020025067890 */ /* 0x000fe2000fffe03f */
[----:B------:R-:W-:Y:S01]  /*6f10*/  WARPGROUP.ARRIVE ;  /* 0x00000000000079c5 */ /* 0x000fe20000000000 */
[----:B------:R-:W-:Y:S01]  /*6f20*/  ULOP3.LUT UR7, UR40, 0x10000, URZ, 0xfc, !UPT ;  /* 0x0001000028077892 */ /* 0x000fe2000f8efc3f */
[----:B01----:R-:W-:Y:S01]  /*6f30*/  FMUL.FTZ R11, R136, UR41 ;  /* 0x00000029880b7c20 */ /* 0x003fe20008410000 */
[----:B------:R-:W-:Y:S01]  /*6f40*/  USHF.R.U32.HI UR6, URZ, 0x4, UR6 ;  /* 0x000000043f067899 */ /* 0x000fe20008011606 */
[----:B------:R-:W-:Y:S01]  /*6f50*/  FMUL.FTZ R12, R137, UR41 ;  /* 0x00000029890c7c20 */ /* 0x000fe20008410000 */
[----:B------:R-:W-:Y:S01]  /*6f60*/  UMOV UR25, 0xc0000010 ;  /* 0xc000001000197882 */ /* 0x000fe20000000000 */
[----:B------:R-:W-:Y:S01]  /*6f70*/  UMOV UR27, 0x80000020 ;  /* 0x80000020001b7882 */ /* 0x000fe20000000000 */
[----:B------:R-:W-:Y:S01]  /*6f80*/  ULOP3.LUT UR6, UR6, 0x3fff, URZ, 0xc0, !UPT ;  /* 0x00003fff06067892 */ /* 0x000fe2000f8ec03f */
[----:B------:R-:W0:Y:S01]  /*6f90*/  MUFU.TANH R11, R11 ;  /* 0x0000000b000b7308 */ /* 0x000e220000002400 */
[----:B------:R-:W-:Y:S01]  /*6fa0*/  UMOV UR24, UR7 ;  /* 0x0000000700187c82 */ /* 0x000fe20008000000 */
[----:B------:R-:W-:Y:S01]  /*6fb0*/  FMUL.FTZ R15, R140, UR41 ;  /* 0x000000298c0f7c20 */ /* 0x000fe20008410000 */
[----:B------:R-:W-:Y:S01]  /*6fc0*/  ULOP3.LUT UR6, UR6, 0x2400000, URZ, 0xfc, !UPT ;  /* 0x0240000006067892 */ /* 0x000fe2000f8efc3f */
[----:B------:R-:W-:Y:S01]  /*6fd0*/  FMUL.FTZ R16, R141, UR41 ;  /* 0x000000298d107c20 */ /* 0x000fe20008410000 */
[----:B------:R-:W-:Y:S01]  /*6fe0*/  FMUL.FTZ R19, R128, UR41 ;  /* 0x0000002980137c20 */ /* 0x000fe20008410000 */
[----:B------:R-:W-:Y:S01]  /*6ff0*/  FMUL.FTZ R20, R129, UR41 ;  /* 0x0000002981147c20 */ /* 0x000fe20008410000 */
[----:B------:R-:W-:Y:S01]  /*7000*/  UIMAD UR6, UR43, 0x6c0, UR6 ;  /* 0x000006c02b0678a4 */ /* 0x000fe2000f8e0206 */
[----:B------:R-:W1:Y:S01]  /*7010*/  MUFU.TANH R12, R12 ;  /* 0x0000000c000c7308 */ /* 0x000e620000002400 */
[----:B------:R-:W-:Y:S01]  /*7020*/  FMUL.FTZ R22, R131, UR41 ;  /* 0x0000002983167c20 */ /* 0x000fe20008410000 */
[----:B------:R-:W-:Y:S01]  /*7030*/  FMUL.FTZ R23, R132, UR41 ;  /* 0x0000002984177c20 */ /* 0x000fe20008410000 */
[----:B------:R-:W-:Y:S01]  /*7040*/  FMUL.FTZ R128, R133, UR41 ;  /* 0x0000002985807c20 */ /* 0x000fe20008410000 */
[----:B------:R-:W-:Y:S01]  /*7050*/  FMUL.FTZ R120, R120, UR41 ;  /* 0x0000002978787c20 */ /* 0x000fe20008410000 */
[----:B------:R-:W-:Y:S01]  /*7060*/  FMUL.FTZ R121, R121, UR41 ;  /* 0x0000002979797c20 */ /* 0x000fe20008410000 */
[----:B------:R-:W-:Y:S01]  /*7070*/  UMOV UR26, UR6 ;  /* 0x00000006001a7c82 */ /* 0x000fe20008000000 */
[----:B------:R-:W-:Y:S01]  /*7080*/  FMUL.FTZ R124, R124, UR41 ;  /* 0x000000297c7c7c20 */ /* 0x000fe20008410000 */
[----:B------:R-:W-:Y:S01]  /*7090*/  HGMMA.64x96x16.F32 R24, gdesc[UR24].tnspB, R24, gsb0 ;  /* 0x41600000181879f0 */ /* 0x000fe20008000818 */
[----:B------:R-:W-:Y:S01]  /*70a0*/  UIADD3 UR24, UR7, 0x180, URZ ;  /* 0x0000018007187890 */ /* 0x000fe2000fffe03f */
[----:B------:R-:W2:Y:S01]  /*70b0*/  MUFU.TANH R15, R15 ;  /* 0x0000000f000f7308 */ /* 0x000ea20000002400 */
[----:B------:R-:W-:Y:S01]  /*70c0*/  UIADD3 UR26, UR6, 0x40, URZ ;  /* 0x00000040061a7890 */ /* 0x000fe2000fffe03f */
[----:B0-----:R-:W-:Y:S01]  /*70d0*/  FMNMX.FTZ R131, R11, R9, !PT ;  /* 0x000000090b837209 */ /* 0x001fe20007810000 */
[----:B------:R-:W-:Y:S01]  /*70e0*/  UMOV UR25, 0xc0000010 ;  /* 0xc000001000197882 */ /* 0x000fe20000000000 */
[----:B------:R-:W-:Y:S01]  /*70f0*/  UMOV UR27, 0x80000020 ;  /* 0x80000020001b7882 */ /* 0x000fe20000000000 */
[----:B------:R-:W-:Y:S01]  /*7100*/  FMUL.FTZ R125, R125, UR41 ;  /* 0x000000297d7d7c20 */ /* 0x000fe20008410000 */
[----:B------:R-:W-:Y:S01]  /*7110*/  FMUL.FTZ R112, R112, UR41 ;  /* 0x0000002970707c20 */ /* 0x000fe20008410000 */
[----:B-1----:R-:W-:Y:S01]  /*7120*/  FMNMX.FTZ R132, R12, R131, !PT ;  /* 0x000000830c847209 */ /* 0x002fe20007810000 */
[----:B------:R-:W0:Y:S01]  /*7130*/  MUFU.TANH R16, R16 ;  /* 0x0000001000107308 */ /* 0x000e220000002400 */
[----:B------:R-:W-:Y:S01]  /*7140*/  FMUL.FTZ R113, R113, UR41 ;  /* 0x0000002971717c20 */ /* 0x000fe20008410000 */
[----:B------:R-:W-:Y:S01]  /*7150*/  FMUL.FTZ R116, R116, UR41 ;  /* 0x0000002974747c20 */ /* 0x000fe20008410000 */
[----:B------:R-:W-:Y:S01]  /*7160*/  FMUL.FTZ R117, R117, UR41 ;  /* 0x0000002975757c20 */ /* 0x000fe20008410000 */
[----:B------:R-:W-:Y:S01]  /*7170*/  FMUL.FTZ R104, R104, UR41 ;  /* 0x0000002968687c20 */ /* 0x000fe20008410000 */
[----:B------:R-:W-:Y:S01]  /*7180*/  FMUL.FTZ R105, R105, UR41 ;  /* 0x0000002969697c20 */ /* 0x000fe20008410000 */
[----:B------:R-:W-:Y:S01]  /*7190*/  FMUL.FTZ R108, R108, UR41 ;  /* 0x000000296c6c7c20 */ /* 0x000fe20008410000 */
[----:B------:R-:W-:Y:S01]  /*71a0*/  FMUL.FTZ R109, R109, UR41 ;  /* 0x000000296d6d7c20 */ /* 0x000fe20008410000 */
[----:B------:R-:W1:Y:S01]  /*71b0*/  MUFU.TANH R19, R19 ;  /* 0x0000001300137308 */ /* 0x000e620000002400 */
[----:B--2---:R-:W-:Y:S01]  /*71c0*/  FMNMX.FTZ R131, R15, R132, !PT ;  /* 0x000000840f837209 */ /* 0x004fe20007810000 */
[----:B------:R-:W-:Y:S01]  /*71d0*/  FMUL.FTZ R96, R96, UR41 ;  /* 0x0000002960607c20 */ /* 0x000fe20008410000 */
[----:B------:R-:W-:Y:S01]  /*71e0*/  FMUL.FTZ R97, R97, UR41 ;  /* 0x0000002961617c20 */ /* 0x000fe20008410000 */
[----:B------:R-:W-:Y:S01]  /*71f0*/  FMUL.FTZ R100, R100, UR41 ;  /* 0x0000002964647c20 */ /* 0x000fe20008410000 */
[----:B------:R-:W-:Y:S01]  /*7200*/  FMUL.FTZ R101, R101, UR41 ;  /* 0x0000002965657c20 */ /* 0x000fe20008410000 */
[----:B------:R-:W-:Y:S01]  /*7210*/  FMUL.FTZ R88, R88, UR41 ;  /* 0x0000002958587c20 */ /* 0x000fe20008410000 */
[----:B------:R-:W-:Y:S01]  /*7220*/  FMUL.FTZ R89, R89, UR41 ;  /* 0x0000002959597c20 */ /* 0x000fe20008410000 */
[----:B------:R-:W2:Y:S01]  /*7230*/  MUFU.TANH R20, R20 ;  /* 0x0000001400147308 */ /* 0x000ea20000002400 */
[----:B0-----:R-:W-:Y:S01]  /*7240*/  FMNMX.FTZ R132, R16, R131, !PT ;  /* 0x0000008310847209 */ /* 0x001fe20007810000 */
[----:B------:R-:W-:Y:S01]  /*7250*/  FMUL.FTZ R92, R92, UR41 ;  /* 0x000000295c5c7c20 */ /* 0x000fe20008410000 */
[----:B------:R-:W-:Y:S01]  /*7260*/  FMUL.FTZ R93, R93, UR41 ;  /* 0x000000295d5d7c20 */ /* 0x000fe20008410000 */
[----:B------:R-:W-:Y:S01]  /*7270*/  FMUL.FTZ R80, R80, UR41 ;  /* 0x0000002950507c20 */ /* 0x000fe20008410000 */
[----:B------:R-:W-:Y:S01]  /*7280*/  FMUL.FTZ R81, R81, UR41 ;  /* 0x0000002951517c20 */ /* 0x000fe20008410000 */
[----:B------:R-:W-:Y:S01]  /*7290*/  FMUL.FTZ R84, R84, UR41 ;  /* 0x0000002954547c20 */ /* 0x000fe20008410000 */
[----:B------:R-:W-:Y:S01]  /*72a0*/  FMUL.FTZ R85, R85, UR41 ;  /* 0x0000002955557c20 */ /* 0x000fe20008410000 */
[----:B------:R-:W0:Y:S01]  /*72b0*/  MUFU.TANH R23, R23 ;  /* 0x0000001700177308 */ /* 0x000e220000002400 */
[----:B-1----:R-:W-:Y:S01]  /*72c0*/  FMNMX.FTZ R131, R19, R132, !PT ;  /* 0x0000008413837209 */ /* 0x002fe20007810000 */
        /* <DEDUP_REMOVED lines=49> */
[----:B------:R-:W1:Y:S05]  /*75e0*/  S2R R147, SR_TID.X ;  /* 0x0000000000937919 */ /* 0x000e6a0000002100 */
[----:B------:R-:W3:Y:S01]  /*75f0*/  MUFU.TANH R113, R113 ;  /* 0x0000007100717308 */ /* 0x000ee20000002400 */
[----:B--2---:R-:W-:-:S07]  /*7600*/  FMNMX.FTZ R131, R125, R132, !PT ;  /* 0x000000847d837209 */ /* 0x004fce0007810000 */
[----:B------:R-:W2:Y:S01]  /*7610*/  MUFU.TANH R116, R116 ;  /* 0x0000007400747308 */ /* 0x000ea20000002400 */
[----:B0-----:R-:W-:Y:S01]  /*7620*/  FMNMX.FTZ R132, R112, R131, !PT ;  /* 0x0000008370847209 */ /* 0x001fe20007810000 */
[----:B------:R-:W-:Y:S02]  /*7630*/  WARPGROUP.DEPBAR.LE gsb0, 0x0 ;  /* 0x00008000000079c5 */ /* 0x000fe40000010000 */
[----:B------:R-:W-:-:S04]  /*7640*/  WARPGROUP.ARRIVE ;  /* 0x00000000000079c5 */ /* 0x000fc80000000000 */
[----:B------:R-:W0:Y:S01]  /*7650*/  MUFU.TANH R117, R117 ;  /* 0x0000007500757308 */ /* 0x000e220000002400 */
[----:B---3--:R-:W-:Y:S01]  /*7660*/  FMNMX.FTZ R131, R113, R132, !PT ;  /* 0x0000008471837209 */ /* 0x008fe20007810000 */
[----:B------:R-:W-:Y:S01]  /*7670*/  HGMMA.64x96x16.F32 R24, gdesc[UR24].tnspB, R24, gsb0 ;  /* 0x41600000181879f0 */ /* 0x000fe20008000818 */
[----:B------:R-:W-:Y:S02]  /*7680*/  UIADD3 UR24, UR7, 0x300, URZ ;  /* 0x0000030007187890 */ /* 0x000fe4000fffe03f */
[----:B------:R-:W-:-:S03]  /*7690*/  UIADD3 UR26, UR6, 0x80, URZ ;  /* 0x00000080061a7890 */ /* 0x000fc6000fffe03f */
[----:B------:R-:W3:Y:S01]  /*76a0*/  MUFU.TANH R104, R104 ;  /* 0x0000006800687308 */ /* 0x000ee20000002400 */
[----:B------:R-:W-:Y:S01]  /*76b0*/  UMOV UR25, 0xc0000010 ;  /* 0xc000001000197882 */ /* 0x000fe20000000000 */
[----:B------:R-:W-:Y:S01]  /*76c0*/  UMOV UR27, 0x80000020 ;  /* 0x80000020001b7882 */ /* 0x000fe20000000000 */
[----:B--2---:R-:W-:Y:S02]  /*76d0*/  FMNMX.FTZ R132, R116, R131, !PT ;  /* 0x0000008374847209 */ /* 0x004fe40007810000 */
[----:B-1----:R-:W-:Y:S02]  /*76e0*/  SHF.R.U32.HI R146, RZ, 0x7, R147 ;  /* 0x00000007ff927819 */ /* 0x002fe40000011693 */
[----:B------:R-:W-:Y:S01]  /*76f0*/  ISETP.GE.U32.AND P2, PT, R147, 0x180, PT ;  /* 0x000001809300780c */ /* 0x000fe20003f46070 */
[----:B------:R-:W1:Y:S01]  /*7700*/  MUFU.TANH R105, R105 ;  /* 0x0000006900697308 */ /* 0x000e620000002400 */
[----:B0-----:R-:W-:-:S07]  /*7710*/  FMNMX.FTZ R131, R117, R132, !PT ;  /* 0x0000008475837209 */ /* 0x001fce0007810000 */
[----:B------:R-:W0:Y:S01]  /*7720*/  MUFU.TANH R108, R108 ;  /* 0x0000006c006c7308 */ /* 0x000e220000002400 */
[----:B---3--:R-:W-:-:S07]  /*7730*/  FMNMX.FTZ R132, R104, R131, !PT ;  /* 0x0000008368847209 */ /* 0x008fce0007810000 */
[----:B------:R-:W2:Y:S01]  /*7740*/  MUFU.TANH R109, R109 ;  /* 0x0000006d006d7308 */ /* 0x000ea20000002400 */
[----:B-1----:R-:W-:-:S07]  /*7750*/  FMNMX.FTZ R131, R105, R132, !PT ;  /* 0x0000008469837209 */ /* 0x002fce0007810000 */
[----:B------:R-:W1:Y:S01]  /*7760*/  MUFU.TANH R96, R96 ;  /* 0x0000006000607308 */ /* 0x000e620000002400 */
[----:B0-----:R-:W-:-:S07]  /*7770*/  FMNMX.FTZ R132, R108, R131, !PT ;  /* 0x000000836c847209 */ /* 0x001fce0007810000 */
[----:B------:R-:W0:Y:S01]  /*7780*/  MUFU.TANH R97, R97 ;  /* 0x0000006100617308 */ /* 0x000e220000002400 */
[----:B--2---:R-:W-:-:S07]  /*7790*/  FMNMX.FTZ R131, R109, R132, !PT ;  /* 0x000000846d837209 */ /* 0x004fce0007810000 */
        /* <DEDUP_REMOVED lines=13> */
[----:B-1----:R-:W-:Y:S01]  /*7870*/  FMNMX.FTZ R132, R92, R131, !PT ;  /* 0x000000835c847209 */ /* 0x002fe20007810000 */
[----:B------:R-:W-:Y:S02]  /*7880*/  WARPGROUP.DEPBAR.LE gsb0, 0x0 ;  /* 0x00008000000079c5 */ /* 0x000fe40000010000 */
[----:B------:R-:W-:-:S04]  /*7890*/  WARPGROUP.ARRIVE ;  /* 0x00000000000079c5 */ /* 0x000fc80000000000 */
[----:B------:R-:W1:Y:S01]  /*78a0*/  MUFU.TANH R81, R81 ;  /* 0x0000005100517308 */ /* 0x000e620000002400 */
[----:B0-----:R-:W-:Y:S01]  /*78b0*/  FMNMX.FTZ R131, R93, R132, !PT ;  /* 0x000000845d837209 */ /* 0x001fe20007810000 */
[----:B------:R-:W-:Y:S01]  /*78c0*/  HGMMA.64x96x16.F32 R24, gdesc[UR24].tnspB, R24, gsb0 ;  /* 0x41600000181879f0 */ /* 0x000fe20008000818 */
[----:B------:R-:W-:Y:S02]  /*78d0*/  UIADD3 UR24, UR7, 0x480, URZ ;  /* 0x0000048007187890 */ /* 0x000fe4000fffe03f */
[----:B------:R-:W-:Y:S01]  /*78e0*/  UIADD3 UR26, UR6, 0xc0, URZ ;  /* 0x000000c0061a7890 */ /* 0x000fe2000fffe03f */
[----:B------:R-:W-:Y:S01]  /*78f0*/  UMOV UR25, 0xc0000010 ;  /* 0xc000001000197882 */ /* 0x000fe20000000000 */
[----:B------:R-:W-:Y:S01]  /*7900*/  UMOV UR27, 0x80000020 ;  /* 0x80000020001b7882 */ /* 0x000fe20000000000 */
        /* <DEDUP_REMOVED lines=15> */
[----:B-1----:R-:W-:-:S05]  /*7a00*/  FMNMX.FTZ R132, R77, R132, !PT ;  /* 0x000000844d847209 */ /* 0x002fca0007810000 */
[----:B------:R-:W1:Y:S02]  /*7a10*/  SHFL.BFLY PT, R131, R132, 0x2, 0x1f ;  /* 0x0c401f0084837f89 */ /* 0x000e6400000e0000 */
[----:B------:R-:W3:Y:S01]  /*7a20*/  MUFU.TANH R17, R17 ;  /* 0x0000001100117308 */ /* 0x000ee20000002400 */
[----:B0-----:R-:W-:-:S07]  /*7a30*/  FMNMX.FTZ R135, R13, R10, !PT ;  /* 0x0000000a0d877209 */ /* 0x001fce0007810000 */
[----:B------:R-:W0:Y:S01]  /*7a40*/  MUFU.TANH R18, R18 ;  /* 0x0000001200127308 */ /* 0x000e220000002400 */
[----:B--2---:R-:W-:-:S07]  /*7a50*/  FMNMX.FTZ R136, R14, R135, !PT ;  /* 0x000000870e887209 */ /* 0x004fce0007810000 */
[----:B------:R-:W2:Y:S01]  /*7a60*/  MUFU.TANH R21, R21 ;  /* 0x0000001500157308 */ /* 0x000ea20000002400 */
[----:B-1----:R-:W-:Y:S01]  /*7a70*/  FMNMX.FTZ R133, R132, R131, !PT ;  /* 0x0000008384857209 */ /* 0x002fe20007810000 */
[----:B------:R-:W-:Y:S01]  /*7a80*/  FMUL.FTZ R131, R74, UR41 ;  /* 0x000000294a837c20 */ /* 0x000fe20008410000 */
[----:B------:R-:W-:Y:S01]  /*7a90*/  FMUL.FTZ R132, R79, UR41 ;  /* 0x000000294f847c20 */ /* 0x000fe20008410000 */
[----:B------:R-:W1:Y:S04]  /*7aa0*/  LDC R74, c[0x0][0x988] ;  /* 0x00026200ff4a7b82 */ /* 0x000e680000000800 */
[----:B------:R-:W4:Y:S01]  /*7ab0*/  MUFU.TANH R22, R22 ;  /* 0x0000001600167308 */ /* 0x000f220000002400 */
[----:B------:R-:W5:Y:S01]  /*7ac0*/  SHFL.BFLY PT, R134, R133, 0x1, 0x1f ;  /* 0x0c201f0085867f89 */ /* 0x000f6200000e0000 */
[----:B------:R-:W-:-:S02]  /*7ad0*/  WARPGROUP.DEPBAR.LE gsb0, 0x0 ;  /* 0x00008000000079c5 */ /* 0x000fc40000010000 */
[----:B------:R-:W-:-:S04]  /*7ae0*/  WARPGROUP.ARRIVE ;  /* 0x00000000000079c5 */ /* 0x000fc80000000000 */
[----:B------:R-:W4:Y:S02]  /*7af0*/  MUFU.TANH R129, R129 ;  /* 0x0000008100817308 */ /* 0x000f240000002400 */
[----:B------:R-:W-:Y:S01]  /*7b00*/  HGMMA.64x96x16.F32 R24, gdesc[UR24].tnspB, R24, gsb0 ;  /* 0x41600000181879f0 */ /* 0x000fe20008000818 */
[----:B------:R-:W-:Y:S02]  /*7b10*/  UIADD3 UR24, UR7, 0x600, URZ ;  /* 0x0000060007187890 */ /* 0x000fe4000fffe03f */
[----:B------:R-:W-:-:S03]  /*7b20*/  UIADD3 UR26, UR6, 0x100, URZ ;  /* 0x00000100061a7890 */ /* 0x000fc6000fffe03f */
[----:B------:R-:W4:Y:S01]  /*7b30*/  MUFU.TANH R130, R130 ;  /* 0x0000008200827308 */ /* 0x000f220000002400 */
[----:B------:R-:W-:Y:S01]  /*7b40*/  UMOV UR25, 0xc0000010 ;  /* 0xc000001000197882 */ /* 0x000fe20000000000 */
[----:B------:R-:W-:Y:S01]  /*7b50*/  UMOV UR27, 0x80000020 ;  /* 0x80000020001b7882 */ /* 0x000fe20000000000 */
[----:B-----5:R-:W-:-:S05]  /*7b60*/  FMNMX.FTZ R79, R133, R134, !PT ;  /* 0x00000086854f7209 */ /* 0x020fca0007810000 */
[----:B------:R-:W5:Y:S01]  /*7b70*/  MUFU.TANH R122, R122 ;  /* 0x0000007a007a7308 */ /* 0x000f620000002400 */
[C---:B-1----:R-:W-:Y:S01]  /*7b80*/  FMUL.FTZ R133, R79.reuse, R74 ;  /* 0x0000004a4f857220 */ /* 0x042fe20000410000 */
[----:B------:R-:W-:-:S03]  /*7b90*/  FADD.FTZ R9, -R79, R9 ;  /* 0x000000094f097221 */ /* 0x000fc60000010100 */
[-CC-:B------:R-:W-:Y:S01]  /*7ba0*/  FFMA.FTZ R134, R16, R74.reuse, -R133.reuse ;  /* 0x0000004a10867223 */ /* 0x180fe20000010885 */
[-CC-:B------:R-:W-:Y:S01]  /*7bb0*/  FFMA.FTZ R16, R19, R74.reuse, -R133.reuse ;  /* 0x0000004a13107223 */ /* 0x180fe20000010885 */
[-CC-:B------:R-:W-:Y:S01]  /*7bc0*/  FFMA.FTZ R19, R20, R74.reuse, -R133.reuse ;  /* 0x0000004a14137223 */ /* 0x180fe20000010885 */
[--C-:B------:R-:W-:Y:S01]  /*7bd0*/  FFMA.FTZ R20, R23, R74, -R133.reuse ;  /* 0x0000004a17147223 */ /* 0x100fe20000010885 */
[----:B---3--:R-:W-:Y:S01]  /*7be0*/  FMNMX.FTZ R23, R17, R136, !PT ;  /* 0x0000008811177209 */ /* 0x008fe20007810000 */
[-CC-:B------:R-:W-:Y:S01]  /*7bf0*/  FFMA.FTZ R136, R128, R74.reuse, -R133.reuse ;  /* 0x0000004a80887223 */ /* 0x180fe20000010885 */
[----:B------:R-:W1:Y:S01]  /*7c00*/  MUFU.TANH R123, R123 ;  /* 0x0000007b007b7308 */ /* 0x000e620000002400 */
[-CC-:B------:R-:W-:Y:S01]  /*7c10*/  FFMA.FTZ R11, R11, R74.reuse, -R133.reuse ;  /* 0x0000004a0b0b7223 */ /* 0x180fe20000010885 */
[----:B0-----:R-:W-:Y:S01]  /*7c20*/  FMNMX.FTZ R128, R18, R23, !PT ;  /* 0x0000001712807209 */ /* 0x001fe20007810000 */
[-CC-:B------:R-:W-:Y:S01]  /*7c30*/  FFMA.FTZ R12, R12, R74.reuse, -R133.reuse ;  /* 0x0000004a0c0c7223 */ /* 0x180fe20000010885 */
[-CC-:B------:R-:W-:Y:S01]  /*7c40*/  FFMA.FTZ R15, R15, R74.reuse, -R133.reuse ;  /* 0x0000004a0f0f7223 */ /* 0x180fe20000010885 */
[--C-:B------:R-:W-:Y:S01]  /*7c50*/  FFMA.FTZ R120, R120, R74, -R133.reuse ;  /* 0x0000004a78787223 */ /* 0x100fe20000010885 */
[----:B--2---:R-:W-:Y:S01]  /*7c60*/  FMNMX.FTZ R135, R21, R128, !PT ;  /* 0x0000008015877209 */ /* 0x004fe20007810000 */
[-CC-:B------:R-:W-:Y:S01]  /*7c70*/  FFMA.FTZ R121, R121, R74.reuse, -R133.reuse ;  /* 0x0000004a79797223 */ /* 0x180fe20000010885 */
[----:B------:R-:W0:Y:S01]  /*7c80*/  MUFU.TANH R126, R126 ;  /* 0x0000007e007e7308 */ /* 0x000e220000002400 */
[-CC-:B------:R-:W-:Y:S01]  /*7c90*/  FFMA.FTZ R124, R124, R74.reuse, -R133.reuse ;  /* 0x0000004a7c7c7223 */ /* 0x180fe20000010885 */
[----:B----4-:R-:W-:Y:S01]  /*7ca0*/  FMNMX.FTZ R128, R22, R135, !PT ;  /* 0x0000008716807209 */ /* 0x010fe20007810000 */
[-CC-:B------:R-:W-:Y:S01]  /*7cb0*/  FFMA.FTZ R125, R125, R74.reuse, -R133.reuse ;  /* 0x0000004a7d7d7223 */ /* 0x180fe20000010885 */
[-CC-:B------:R-:W-:Y:S01]  /*7cc0*/  FFMA.FTZ R112, R112, R74.reuse, -R133.reuse ;  /* 0x0000004a70707223 */ /* 0x180fe20000010885 */
[--C-:B------:R-:W-:Y:S01]  /*7cd0*/  FFMA.FTZ R113, R113, R74, -R133.reuse ;  /* 0x0000004a71717223 */ /* 0x100fe20000010885 */
[----:B------:R-:W-:Y:S01]  /*7ce0*/  FMNMX.FTZ R135, R129, R128, !PT ;  /* 0x0000008081877209 */ /* 0x000fe20007810000 */
[-CC-:B------:R-:W-:Y:S01]  /*7cf0*/  FFMA.FTZ R116, R116, R74.reuse, -R133.reuse ;  /* 0x0000004a74747223 */ /* 0x180fe20000010885 */
[----:B------:R-:W2:Y:S01]  /*7d00*/  MUFU.TANH R127, R127 ;  /* 0x0000007f007f7308 */ /* 0x000ea20000002400 */
[-CC-:B------:R-:W-:Y:S01]  /*7d10*/  FFMA.FTZ R117, R117, R74.reuse, -R133.reuse ;  /* 0x0000004a75757223 */ /* 0x180fe20000010885 */
[----:B------:R-:W-:Y:S01]  /*7d20*/  FMNMX.FTZ R135, R130, R135, !PT ;  /* 0x0000008782877209 */ /* 0x000fe20007810000 */
[-CC-:B------:R-:W-:Y:S01]  /*7d30*/  FFMA.FTZ R104, R104, R74.reuse, -R133.reuse ;  /* 0x0000004a68687223 */ /* 0x180fe20000010885 */
[-CC-:B------:R-:W-:Y:S01]  /*7d40*/  FFMA.FTZ R105, R105, R74.reuse, -R133.reuse ;  /* 0x0000004a69697223 */ /* 0x180fe20000010885 */
[-CC-:B------:R-:W-:Y:S01]  /*7d50*/  FFMA.FTZ R108, R108, R74.reuse, -R133.reuse ;  /* 0x0000004a6c6c7223 */ /* 0x180fe20000010885 */
[----:B-----5:R-:W-:Y:S01]  /*7d60*/  FMNMX.FTZ R128, R122, R135, !PT ;  /* 0x000000877a807209 */ /* 0x020fe20007810000 */
[-CC-:B------:R-:W-:Y:S01]  /*7d70*/  FFMA.FTZ R109, R109, R74.reuse, -R133.reuse ;  /* 0x0000004a6d6d7223 */ /* 0x180fe20000010885 */
[----:B------:R-:W3:Y:S01]  /*7d80*/  MUFU.TANH R114, R114 ;  /* 0x0000007200727308 */ /* 0x000ee20000002400 */
[--C-:B------:R-:W-:Y:S01]  /*7d90*/  FFMA.FTZ R96, R96, R74, -R133.reuse ;  /* 0x0000004a60607223 */ /* 0x100fe20000010885 */
[----:B-1----:R-:W-:Y:S01]  /*7da0*/  FMNMX.FTZ R135, R123, R128, !PT ;  /* 0x000000807b877209 */ /* 0x002fe20007810000 */
[-CC-:B------:R-:W-:Y:S01]  /*7db0*/  FFMA.FTZ R97, R97, R74.reuse, -R133.reuse ;  /* 0x0000004a61617223 */ /* 0x180fe20000010885 */
[-CC-:B------:R-:W-:Y:S01]  /*7dc0*/  FFMA.FTZ R100, R100, R74.reuse, -R133.reuse ;  /* 0x0000004a64647223 */ /* 0x180fe20000010885 */
[-CC-:B------:R-:W-:Y:S01]  /*7dd0*/  FFMA.FTZ R101, R101, R74.reuse, -R133.reuse ;  /* 0x0000004a65657223 */ /* 0x180fe20000010885 */
[----:B0-----:R-:W-:Y:S01]  /*7de0*/  FMNMX.FTZ R128, R126, R135, !PT ;  /* 0x000000877e807209 */ /* 0x001fe20007810000 */
[-CC-:B------:R-:W-:Y:S01]  /*7df0*/  FFMA.FTZ R88, R88, R74.reuse, -R133.reuse ;  /* 0x0000004a58587223 */ /* 0x180fe20000010885 */
[----:B------:R-:W0:Y:S01]  /*7e00*/  MUFU.TANH R115, R115 ;  /* 0x0000007300737308 */ /* 0x000e220000002400 */
[--C-:B------:R-:W-:Y:S01]  /*7e10*/  FFMA.FTZ R89, R89, R74, -R133.reuse ;  /* 0x0000004a59597223 */ /* 0x100fe20000010885 */
[----:B--2---:R-:W-:Y:S01]  /*7e20*/  FMNMX.FTZ R135, R127, R128, !PT ;  /* 0x000000807f877209 */ /* 0x004fe20007810000 */
[-CC-:B------:R-:W-:Y:S01]  /*7e30*/  FFMA.FTZ R92, R92, R74.reuse, -R133.reuse ;  /* 0x0000004a5c5c7223 */ /* 0x180fe20000010885 */
[-CC-:B------:R-:W-:Y:S01]  /*7e40*/  FFMA.FTZ R93, R93, R74.reuse, -R133.reuse ;  /* 0x0000004a5d5d7223 */ /* 0x180fe20000010885 */
[-CC-:B------:R-:W-:Y:S01]  /*7e50*/  FFMA.FTZ R80, R80, R74.reuse, -R133.reuse ;  /* 0x0000004a50507223 */ /* 0x180fe20000010885 */
[-CC-:B------:R-:W-:Y:S01]  /*7e60*/  FFMA.FTZ R81, R81, R74.reuse, -R133.reuse ;  /* 0x0000004a51517223 */ /* 0x180fe20000010885 */
[-CC-:B------:R-:W-:Y:S01]  /*7e70*/  FFMA.FTZ R84, R84, R74.reuse, -R133.reuse ;  /* 0x0000004a54547223 */ /* 0x180fe20000010885 */
[----:B------:R-:W1:Y:S01]  /*7e80*/  MUFU.TANH R118, R118 ;  /* 0x0000007600767308 */ /* 0x000e620000002400 */
[----:B---3--:R-:W-:Y:S01]  /*7e90*/  FMNMX.FTZ R128, R114, R135, !PT ;  /* 0x0000008772807209 */ /* 0x008fe20007810000 */
[-CC-:B------:R-:W-:Y:S01]  /*7ea0*/  FFMA.FTZ R85, R85, R74.reuse, -R133.reuse ;  /* 0x0000004a55557223 */ /* 0x180fe20000010885 */
[-CC-:B------:R-:W-:Y:S01]  /*7eb0*/  FFMA.FTZ R73, R73, R74.reuse, -R133.reuse ;  /* 0x0000004a49497223 */ /* 0x180fe20000010885 */
[-C--:B------:R-:W-:Y:S01]  /*7ec0*/  FFMA.FTZ R76, R76, R74.reuse, -R133 ;  /* 0x0000004a4c4c7223 */ /* 0x080fe20000010885 */
[----:B------:R-:W-:-:S03]  /*7ed0*/  FMUL.FTZ R9, R9, R74 ;  /* 0x0000004a09097220 */ /* 0x000fc60000410000 */
[----:B------:R-:W2:Y:S01]  /*7ee0*/  MUFU.TANH R119, R119 ;  /* 0x0000007700777308 */ /* 0x000ea20000002400 */
[----:B0-----:R-:W-:-:S07]  /*7ef0*/  FMNMX.FTZ R135, R115, R128, !PT ;  /* 0x0000008073877209 */ /* 0x001fce0007810000 */
[----:B------:R-:W0:Y:S01]  /*7f00*/  MUFU.TANH R106, R106 ;  /* 0x0000006a006a7308 */ /* 0x000e220000002400 */
[----:B-1----:R-:W-:-:S07]  /*7f10*/  FMNMX.FTZ R128, R118, R135, !PT ;  /* 0x0000008776807209 */ /* 0x002fce0007810000 */
[----:B------:R-:W1:Y:S01]  /*7f20*/  MUFU.TANH R107, R107 ;  /* 0x0000006b006b7308 */ /* 0x000e620000002400 */
[----:B--2---:R-:W-:-:S07]  /*7f30*/  FMNMX.FTZ R135, R119, R128, !PT ;  /* 0x0000008077877209 */ /* 0x004fce0007810000 */
[----:B------:R-:W2:Y:S01]  /*7f40*/  MUFU.TANH R110, R110 ;  /* 0x0000006e006e7308 */ /* 0x000ea20000002400 */
[----:B0-----:R-:W-:Y:S01]  /*7f50*/  FMNMX.FTZ R128, R106, R135, !PT ;  /* 0x000000876a807209 */ /* 0x001fe20007810000 */
[----:B------:R-:W-:Y:S02]  /*7f60*/  WARPGROUP.DEPBAR.LE gsb0, 0x0 ;  /* 0x00008000000079c5 */ /* 0x000fe40000010000 */
[----:B------:R-:W-:-:S04]  /*7f70*/  WARPGROUP.ARRIVE ;  /* 0x00000000000079c5 */ /* 0x000fc80000000000 */
[----:B------:R-:W0:Y:S01]  /*7f80*/  MUFU.TANH R111, R111 ;  /* 0x0000006f006f7308 */ /* 0x000e220000002400 */
[----:B-1----:R-:W-:Y:S01]  /*7f90*/  FMNMX.FTZ R135, R107, R128, !PT ;  /* 0x000000806b877209 */ /* 0x002fe20007810000 */
[----:B------:R-:W-:Y:S01]  /*7fa0*/  HGMMA.64x96x16.F32 R24, gdesc[UR24].tnspB, R24, gsb0 ;  /* 0x41600000181879f0 */ /* 0x000fe20008000818 */
[----:B------:R-:W-:Y:S02]  /*7fb0*/  UIADD3 UR24, UR7, 0x780, URZ ;  /* 0x0000078007187890 */ /* 0x000fe4000fffe03f */
[----:B------:R-:W-:Y:S01]  /*7fc0*/  UIADD3 UR26, UR6, 0x140, URZ ;  /* 0x00000140061a7890 */ /* 0x000fe2000fffe03f */
[----:B------:R-:W-:Y:S01]  /*7fd0*/  UMOV UR25, 0xc0000010 ;  /* 0xc000001000197882 */ /* 0x000fe20000000000 */
[----:B------:R-:W-:Y:S01]  /*7fe0*/  UMOV UR27, 0x80000020 ;  /* 0x80000020001b7882 */ /* 0x000fe20000000000 */
[----:B------:R-:W1:Y:S01]  /*7ff0*/  MUFU.TANH R98, R98 ;  /* 0x0000006200627308 */ /* 0x000e620000002400 */
[----:B--2---:R-:W-:-:S04]  /*8000*/  FMNMX.FTZ R128, R110, R135, !PT ;  /* 0x000000876e807209 */ /* 0x004fc80007810000 */
[----:B0-----:R-:W-:-:S03]  /*8010*/  FMNMX.FTZ R135, R111, R128, !PT ;  /* 0x000000806f877209 */ /* 0x001fc60007810000 */
[----:B------:R-:W0:Y:S08]  /*8020*/  MUFU.TANH R99, R99 ;  /* 0x0000006300637308 */ /* 0x000e300000002400 */
        /* <DEDUP_REMOVED lines=26> */
[----:B--2---:R-:W-:Y:S01]  /*81d0*/  FMNMX.FTZ R128, R87, R128, !PT ;  /* 0x0000008057807209 */ /* 0x004fe20007810000 */
[----:B------:R-:W-:Y:S02]  /*81e0*/  UIADD3 UR26, UR6, 0x180, URZ ;  /* 0x00000180061a7890 */ /* 0x000fe4000fffe03f */
[----:B------:R-:W0:Y:S01]  /*81f0*/  MUFU.TANH R75, R75 ;  /* 0x0000004b004b7308 */ /* 0x000e220000002400 */
[----:B------:R-:W-:Y:S01]  /*8200*/  UMOV UR25, 0xc0000010 ;  /* 0xc000001000197882 */ /* 0x000fe20000000000 */
[----:B------:R-:W-:-:S06]  /*8210*/  UMOV UR27, 0x80000020 ;  /* 0x80000020001b7882 */ /* 0x000fcc0000000000 */
[----:B------:R-:W2:Y:S01]  /*8220*/  MUFU.TANH R78, R78 ;  /* 0x0000004e004e7308 */ /* 0x000ea20000002400 */
[----:B-1----:R-:W-:-:S07]  /*8230*/  FMNMX.FTZ R128, R131, R128, !PT ;  /* 0x0000008083807209 */ /* 0x002fce0007810000 */
[----:B------:R-:W1:Y:S01]  /*8240*/  MUFU.TANH R132, R132 ;  /* 0x0000008400847308 */ /* 0x000e620000002400 */
[----:B0-----:R-:W-:-:S07]  /*8250*/  FMNMX.FTZ R135, R75, R128, !PT ;  /* 0x000000804b877209 */ /* 0x001fce0007810000 */
[----:B------:R0:W-:Y:S01]  /*8260*/  MUFU.EX2 R23, R136 ;  /* 0x0000008800177308 */ /* 0x0001e20000000800 */
[----:B--2---:R-:W-:-:S07]  /*8270*/  FMNMX.FTZ R135, R78, R135, !PT ;  /* 0x000000874e877209 */ /* 0x004fce0007810000 */
[----:B------:R-:W-:Y:S01]  /*8280*/  MUFU.EX2 R9, R9 ;  /* 0x0000000900097308 */ /* 0x000fe20000000800 */
[----:B-1----:R-:W-:-:S05]  /*8290*/  FMNMX.FTZ R135, R132, R135, !PT ;  /* 0x0000008784877209 */ /* 0x002fca0007810000 */
[----:B------:R-:W0:Y:S02]  /*82a0*/  SHFL.BFLY PT, R128, R135, 0x2, 0x1f ;  /* 0x0c401f0087807f89 */ /* 0x000e2400000e0000 */
[----:B------:R-:W1:Y:S08]  /*82b0*/  MUFU.EX2 R11, R11 ;  /* 0x0000000b000b7308 */ /* 0x000e700000000800 */
[----:B------:R-:W-:Y:S08]  /*82c0*/  MUFU.EX2 R12, R12 ;  /* 0x0000000c000c7308 */ /* 0x000ff00000000800 */
[----:B------:R-:W-:Y:S01]  /*82d0*/  MUFU.EX2 R15, R15 ;  /* 0x0000000f000f7308 */ /* 0x000fe20000000800 */
[----:B0-----:R-:W-:Y:S01]  /*82e0*/  FMNMX.FTZ R136, R135, R128, !PT ;  /* 0x0000008087887209 */ /* 0x001fe20007810000 */
[----:B------:R-:W-:-:S06]  /*82f0*/  FFMA.FTZ R128, R72, R74, -R133 ;  /* 0x0000004a48807223 */ /* 0x000fcc0000010885 */
[----:B------:R-:W-:Y:S01]  /*8300*/  MUFU.EX2 R134, R134 ;  /* 0x0000008600867308 */ /* 0x000fe20000000800 */
[----:B------:R-:W0:Y:S07]  /*8310*/  SHFL.BFLY PT, R135, R136, 0x1, 0x1f ;  /* 0x0c201f0088877f89 */ /* 0x000e2e00000e0000 */
[----:B------:R-:W-:Y:S08]  /*8320*/  MUFU.EX2 R16, R16 ;  /* 0x0000001000107308 */ /* 0x000ff00000000800 */
[----:B------:R-:W-:Y:S08]  /*8330*/  MUFU.EX2 R19, R19 ;  /* 0x0000001300137308 */ /* 0x000ff00000000800 */
[----:B------:R-:W-:Y:S01]  /*8340*/  MUFU.EX2 R20, R20 ;  /* 0x0000001400147308 */ /* 0x000fe20000000800 */
[----:B0-----:R-:W-:Y:S01]  /*8350*/  FMNMX.FTZ R72, R136, R135, !PT ;  /* 0x0000008788487209 */ /* 0x001fe20007810000 */
[----:B------:R-:W-:-:S04]  /*8360*/  FFMA.FTZ R136, R77, R74, -R133 ;  /* 0x0000004a4d887223 */ /* 0x000fc80000010885 */
[C---:B------:R-:W-:Y:S01]  /*8370*/  FADD.FTZ R77, -R72.reuse, R10 ;  /* 0x0000000a484d7221 */ /* 0x040fe20000010100 */
[-C--:B------:R-:W-:Y:S01]  /*8380*/  FMUL.FTZ R133, R72, R74.reuse ;  /* 0x0000004a48857220 */ /* 0x080fe20000410000 */
[----:B------:R-:W-:Y:S02]  /*8390*/  WARPGROUP.DEPBAR.LE gsb0, 0x0 ;  /* 0x00008000000079c5 */ /* 0x000fe40000010000 */
[----:B------:R-:W-:Y:S01]  /*83a0*/  WARPGROUP.ARRIVE ;  /* 0x00000000000079c5 */ /* 0x000fe20000000000 */
[-C--:B------:R-:W-:Y:S01]  /*83b0*/  FMUL.FTZ R77, R77, R74.reuse ;  /* 0x0000004a4d4d7220 */ /* 0x080fe20000410000 */
[-CC-:B------:R-:W-:Y:S01]  /*83c0*/  FFMA.FTZ R13, R13, R74.reuse, -R133.reuse ;  /* 0x0000004a0d0d7223 */ /* 0x180fe20000010885 */
[-CC-:B------:R-:W-:Y:S01]  /*83d0*/  FFMA.FTZ R135, R14, R74.reuse, -R133.reuse ;  /* 0x0000004a0e877223 */ /* 0x180fe20000010885 */
[-CC-:B------:R-:W-:Y:S01]  /*83e0*/  FFMA.FTZ R137, R22, R74.reuse, -R133.reuse ;  /* 0x0000004a16897223 */ /* 0x180fe20000010885 */
[-CC-:B------:R-:W-:Y:S01]  /*83f0*/  FFMA.FTZ R22, R114, R74.reuse, -R133.reuse ;  /* 0x0000004a72167223 */ /* 0x180fe20000010885 */
[----:B------:R-:W-:Y:S01]  /*8400*/  HGMMA.64x96x16.F32 R24, gdesc[UR24].tnspB, R24, gsb0 ;  /* 0x41600000181879f0 */ /* 0x000fe20008000818 */
[----:B------:R-:W-:Y:S01]  /*8410*/  UIADD3 UR24, UR7, 0xa80, URZ ;  /* 0x00000a8007187890 */ /* 0x000fe2000fffe03f */
[----:B------:R-:W-:Y:S01]  /*8420*/  MUFU.EX2 R77, R77 ;  /* 0x0000004d004d7308 */ /* 0x000fe20000000800 */
[----:B------:R-:W-:Y:S01]  /*8430*/  UIADD3 UR26, UR6, 0x1c0, URZ ;  /* 0x000001c0061a7890 */ /* 0x000fe2000fffe03f */
[-CC-:B------:R-:W-:Y:S01]  /*8440*/  FFMA.FTZ R114, R115, R74.reuse, -R133.reuse ;  /* 0x0000004a73727223 */ /* 0x180fe20000010885 */
[----:B------:R-:W-:Y:S01]  /*8450*/  UMOV UR25, 0xc0000010 ;  /* 0xc000001000197882 */ /* 0x000fe20000000000 */
[----:B------:R-:W-:Y:S01]  /*8460*/  UMOV UR27, 0x80000020 ;  /* 0x80000020001b7882 */ /* 0x000fe20000000000 */
[-CC-:B------:R-:W-:Y:S01]  /*8470*/  FFMA.FTZ R115, R118, R74.reuse, -R133.reuse ;  /* 0x0000004a76737223 */ /* 0x180fe20000010885 */
[-CC-:B------:R-:W-:Y:S01]  /*8480*/  FFMA.FTZ R118, R119, R74.reuse, -R133.reuse ;  /* 0x0000004a77767223 */ /* 0x180fe20000010885 */
[-CC-:B------:R-:W-:Y:S01]  /*8490*/  FFMA.FTZ R14, R17, R74.reuse, -R133.reuse ;  /* 0x0000004a110e7223 */ /* 0x180fe20000010885 */
[----:B------:R-:W0:Y:S01]  /*84a0*/  MUFU.EX2 R13, R13 ;  /* 0x0000000d000d7308 */ /* 0x000e220000000800 */
[----:B------:R-:W-:Y:S01]  /*84b0*/  @!P1 LEA R119, R0, UR37, 0x3 ;  /* 0x0000002500779c11 */ /* 0x000fe2000f8e18ff */
[-CC-:B------:R-:W-:Y:S01]  /*84c0*/  FFMA.FTZ R17, R21, R74.reuse, -R133.reuse ;  /* 0x0000004a15117223 */ /* 0x180fe20000010885 */
[-CC-:B------:R-:W-:Y:S01]  /*84d0*/  FFMA.FTZ R21, R106, R74.reuse, -R133.reuse ;  /* 0x0000004a6a157223 */ /* 0x180fe20000010885 */
[-CC-:B------:R-:W-:Y:S01]  /*84e0*/  FFMA.FTZ R18, R18, R74.reuse, -R133.reuse ;  /* 0x0000004a12127223 */ /* 0x180fe20000010885 */
[-CC-:B------:R-:W-:Y:S01]  /*84f0*/  FFMA.FTZ R106, R107, R74.reuse, -R133.reuse ;  /* 0x0000004a6b6a7223 */ /* 0x180fe20000010885 */
[-CC-:B------:R-:W-:Y:S01]  /*8500*/  FFMA.FTZ R107, R110, R74.reuse, -R133.reuse ;  /* 0x0000004a6e6b7223 */ /* 0x180fe20000010885 */
[----:B------:R-:W-:Y:S01]  /*8510*/  @!P1 VIADD R110, R119, 0x31c40 ;  /* 0x00031c40776e9836 */ /* 0x000fe20000000000 */
[----:B------:R-:W2:Y:S01]  /*8520*/  MUFU.EX2 R135, R135 ;  /* 0x0000008700877308 */ /* 0x000ea20000000800 */
[-CC-:B------:R-:W-:Y:S01]  /*8530*/  FFMA.FTZ R129, R129, R74.reuse, -R133.reuse ;  /* 0x0000004a81817223 */ /* 0x180fe20000010885 */
[-CC-:B------:R-:W-:Y:S01]  /*8540*/  FFMA.FTZ R130, R130, R74.reuse, -R133.reuse ;  /* 0x0000004a82827223 */ /* 0x180fe20000010885 */
[-CC-:B------:R-:W-:Y:S01]  /*8550*/  FFMA.FTZ R122, R122, R74.reuse, -R133.reuse ;  /* 0x0000004a7a7a7223 */ /* 0x180fe20000010885 */
[----:B------:R-:W-:Y:S01]  /*8560*/  @!P1 PRMT R119, RZ, 0x654, R110 ;  /* 0x00000654ff779816 */ /* 0x000fe2000000006e */
[----:B------:R-:W-:Y:S01]  /*8570*/  FFMA.FTZ R110, R111, R74, -R133 ;  /* 0x0000004a6f6e7223 */ /* 0x000fe20000010885 */
[----:B-1----:R-:W-:Y:S01]  /*8580*/  FFMA.FTZ R111, R9, R4, R11 ;  /* 0x00000004096f7223 */ /* 0x002fe2000001000b */
[----:B------:R-:W-:Y:S01]  /*8590*/  FFMA.FTZ R98, R98, R74, -R133 ;  /* 0x0000004a62627223 */ /* 0x000fe20000010885 */
[----:B------:R-:W-:Y:S01]  /*85a0*/  MUFU.EX2 R10, R136 ;  /* 0x00000088000a7308 */ /* 0x000fe20000000800 */
[----:B0-----:R-:W-:Y:S01]  /*85b0*/  FFMA.FTZ R140, R77, R8, R13 ;  /* 0x000000084d8c7223 */ /* 0x001fe2000001000d */
[C---:B------:R-:W-:Y:S01]  /*85c0*/  FADD.FTZ R142, R12.reuse, R111 ;  /* 0x0000006f0c8e7221 */ /* 0x040fe20000010000 */
[-CC-:B------:R-:W-:Y:S01]  /*85d0*/  FFMA.FTZ R8, R99, R74.reuse, -R133.reuse ;  /* 0x0000004a63087223 */ /* 0x180fe20000010885 */
[----:B------:R-:W-:Y:S01]  /*85e0*/  F2FP.F16.F32.PACK_AB R12, R12, R11 ;  /* 0x0000000b0c0c723e */ /* 0x000fe200000000ff */
[-CC-:B------:R-:W-:Y:S01]  /*85f0*/  FFMA.FTZ R138, R123, R74.reuse, -R133.reuse ;  /* 0x0000004a7b8a7223 */ /* 0x180fe20000010885 */
[----:B------:R-:W-:Y:S01]  /*8600*/  FADD.FTZ R111, R15, R142 ;  /* 0x0000008e0f6f7221 */ /* 0x000fe20000010000 */
[-C--:B------:R-:W-:Y:S01]  /*8610*/  FFMA.FTZ R123, R126, R74.reuse, -R133 ;  /* 0x0000004a7e7b7223 */ /* 0x080fe20000010885 */
[----:B------:R0:W-:Y:S01]  /*8620*/  MUFU.EX2 R136, R14 ;  /* 0x0000000e00887308 */ /* 0x0001e20000000800 */
[----:B--2---:R-:W-:Y:S01]  /*8630*/  FADD.FTZ R99, R135, R140 ;  /* 0x0000008c87637221 */ /* 0x004fe20000010000 */
[----:B------:R-:W-:Y:S01]  /*8640*/  FADD.FTZ R111, R134, R111 ;  /* 0x0000006f866f7221 */ /* 0x000fe20000010000 */
[-CC-:B------:R-:W-:Y:S01]  /*8650*/  FFMA.FTZ R126, R127, R74.reuse, -R133.reuse ;  /* 0x0000004a7f7e7223 */ /* 0x180fe20000010885 */
[-CC-:B------:R-:W-:Y:S01]  /*8660*/  FFMA.FTZ R103, R103, R74.reuse, -R133.reuse ;  /* 0x0000004a67677223 */ /* 0x180fe20000010885 */
[----:B------:R-:W-:Y:S01]  /*8670*/  IMAD.U32 R127, RZ, RZ, UR43 ;  /* 0x0000002bff7f7e24 */ /* 0x000fe2000f8e00ff */
[----:B------:R-:W-:Y:S01]  /*8680*/  F2FP.F16.F32.PACK_AB R13, R135, R13 ;  /* 0x0000000d870d723e */ /* 0x000fe200000000ff */
[-CC-:B------:R-:W-:Y:S01]  /*8690*/  FFMA.FTZ R94, R94, R74.reuse, -R133.reuse ;  /* 0x0000004a5e5e7223 */ /* 0x180fe20000010885 */
[----:B------:R-:W1:Y:S01]  /*86a0*/  MUFU.EX2 R18, R18 ;  /* 0x0000001200127308 */ /* 0x000e620000000800 */
[----:B0-----:R-:W-:Y:S01]  /*86b0*/  VIADD R14, R146, 0x9 ;  /* 0x00000009920e7836 */ /* 0x001fe20000000000 */
[----:B------:R-:W-:Y:S01]  /*86c0*/  @!P1 LEA R127, R127, UR37, 0x3 ;  /* 0x000000257f7f9c11 */ /* 0x000fe2000f8e18ff */
[-CC-:B------:R-:W-:Y:S01]  /*86d0*/  FFMA.FTZ R95, R95, R74.reuse, -R133.reuse ;  /* 0x0000004a5f5f7223 */ /* 0x180fe20000010885 */
[-CC-:B------:R-:W-:Y:S01]  /*86e0*/  FFMA.FTZ R86, R86, R74.reuse, -R133.reuse ;  /* 0x0000004a56567223 */ /* 0x180fe20000010885 */
[-CC-:B------:R-:W-:Y:S01]  /*86f0*/  FFMA.FTZ R87, R87, R74.reuse, -R133.reuse ;  /* 0x0000004a57577223 */ /* 0x180fe20000010885 */
[----:B------:R-:W-:Y:S01]  /*8700*/  SEL R14, R14, 0x9, !P2 ;  /* 0x000000090e0e7807 */ /* 0x000fe20005000000 */
[-CC-:B------:R-:W-:Y:S01]  /*8710*/  FFMA.FTZ R131, R131, R74.reuse, -R133.reuse ;  /* 0x0000004a83837223 */ /* 0x180fe20000010885 */
[----:B------:R-:W0:Y:S01]  /*8720*/  MUFU.EX2 R17, R17 ;  /* 0x0000001100117308 */ /* 0x000e220000000800 */
[----:B------:R-:W-:Y:S01]  /*8730*/  @!P1 IADD3 R127, R127, 0x31c60, RZ ;  /* 0x00031c607f7f9810 */ /* 0x000fe20007ffe0ff */
[-CC-:B------:R-:W-:Y:S01]  /*8740*/  FFMA.FTZ R78, R78, R74.reuse, -R133.reuse ;  /* 0x0000004a4e4e7223 */ /* 0x180fe20000010885 */
[----:B------:R-:W-:Y:S01]  /*8750*/  FFMA.FTZ R132, R132, R74, -R133 ;  /* 0x0000004a84847223 */ /* 0x000fe20000010885 */
[C---:B------:R-:W-:Y:S01]  /*8760*/  ISETP.GT.AND P2, PT, R7.reuse, R144, PT ;  /* 0x000000900700720c */ /* 0x040fe20003f44270 */
[----:B------:R-:W-:Y:S01]  /*8770*/  VIADD R7, R7, 0xffffffff ;  /* 0xffffffff07077836 */ /* 0x000fe20000000000 */
[----:B------:R-:W-:-:S02]  /*8780*/  @!P1 PRMT R127, RZ, 0x654, R127 ;  /* 0x00000654ff7f9816 */ /* 0x000fc4000000007f */
[----:B------:R-:W2:Y:S01]  /*8790*/  MUFU.EX2 R137, R137 ;  /* 0x0000008900897308 */ /* 0x000ea20000000800 */
[----:B------:R-:W-:-:S07]  /*87a0*/  R2UR UR43, R0 ;  /* 0x00000000002b72ca */ /* 0x000fce00000e0000 */
[----:B------:R-:W3:Y:S08]  /*87b0*/  MUFU.EX2 R129, R129 ;  /* 0x0000008100817308 */ /* 0x000ef00000000800 */
[----:B------:R-:W-:Y:S08]  /*87c0*/  MUFU.EX2 R130, R130 ;  /* 0x0000008200827308 */ /* 0x000ff00000000800 */
[----:B------:R-:W4:Y:S08]  /*87d0*/  MUFU.EX2 R120, R120 ;  /* 0x0000007800787308 */ /* 0x000f300000000800 */
[----:B------:R5:W-:Y:S08]  /*87e0*/  MUFU.EX2 R11, R8 ;  /* 0x00000008000b7308 */ /* 0x000bf00000000800 */
[----:B------:R-:W-:Y:S01]  /*87f0*/  MUFU.EX2 R122, R122 ;  /* 0x0000007a007a7308 */ /* 0x000fe20000000800 */
[----:B-----5:R-:W-:Y:S01]  /*8800*/  FADD.FTZ R8, R16, R111 ;  /* 0x0000006f10087221 */ /* 0x020fe20000010000 */
[----:B------:R-:W-:Y:S01]  /*8810*/  F2FP.F16.F32.PACK_AB R16, R19, R16 ;  /* 0x000000101310723e */ /* 0x000fe200000000ff */
[----:B------:R-:W-:-:S02]  /*8820*/  WARPGROUP.DEPBAR.LE gsb0, 0x0 ;  /* 0x00008000000079c5 */ /* 0x000fc40000010000 */
[----:B------:R-:W-:-:S03]  /*8830*/  WARPGROUP.ARRIVE ;  /* 0x00000000000079c5 */ /* 0x000fc60000000000 */
[----:B------:R5:W-:Y:S03]  /*8840*/  MUFU.EX2 R4, R98 ;  /* 0x0000006200047308 */ /* 0x000be60000000800 */
[----:B------:R-:W-:Y:S01]  /*8850*/  HGMMA.64x96x16.F32 R24, gdesc[UR24].tnspB, R24, gsb0 ;  /* 0x41600000181879f0 */ /* 0x000fe20008000818 */
[----:B------:R-:W-:Y:S02]  /*8860*/  UIADD3 UR24, UR7, 0xc00, URZ ;  /* 0x00000c0007187890 */ /* 0x000fe4000fffe03f */
[----:B------:R-:W-:Y:S02]  /*8870*/  UIADD3 UR26, UR6, 0x200, URZ ;  /* 0x00000200061a7890 */ /* 0x000fe4000fffe03f */
[----:B------:R-:W4:Y:S01]  /*8880*/  MUFU.EX2 R121, R121 ;  /* 0x0000007900797308 */ /* 0x000f220000000800 */
[----:B------:R-:W-:Y:S01]  /*8890*/  UMOV UR25, 0xc0000010 ;  /* 0xc000001000197882 */ /* 0x000fe20000000000 */
[----:B------:R-:W-:Y:S01]  /*88a0*/  UMOV UR27, 0x80000020 ;  /* 0x80000020001b7882 */ /* 0x000fe20000000000 */
[----:B-----5:R-:W-:Y:S01]  /*88b0*/  FFMA.FTZ R98, R91, R74, -R133 ;  /* 0x0000004a5b627223 */ /* 0x020fe20000010885 */
[----:B------:R-:W-:-:S04]  /*88c0*/  FADD.FTZ R91, R19, R8 ;  /* 0x00000008135b7221 */ /* 0x000fc80000010000 */
[----:B------:R-:W-:Y:S08]  /*88d0*/  MUFU.EX2 R138, R138 ;  /* 0x0000008a008a7308 */ /* 0x000ff00000000800 */
[----:B------:R-:W5:Y:S08]  /*88e0*/  MUFU.EX2 R124, R124 ;  /* 0x0000007c007c7308 */ /* 0x000f700000000800 */
[----:B------:R-:W-:Y:S08]  /*88f0*/  MUFU.EX2 R123, R123 ;  /* 0x0000007b007b7308 */ /* 0x000ff00000000800 */
[----:B------:R-:W5:Y:S08]  /*8900*/  MUFU.EX2 R125, R125 ;  /* 0x0000007d007d7308 */ /* 0x000f700000000800 */
[----:B------:R-:W-:Y:S08]  /*8910*/  MUFU.EX2 R126, R126 ;  /* 0x0000007e007e7308 */ /* 0x000ff00000000800 */
[----:B------:R-:W5:Y:S08]  /*8920*/  MUFU.EX2 R112, R112 ;  /* 0x0000007000707308 */ /* 0x000f700000000800 */
[----:B------:R-:W-:Y:S08]  /*8930*/  MUFU.EX2 R22, R22 ;  /* 0x0000001600167308 */ /* 0x000ff00000000800 */
[----:B------:R-:W5:Y:S08]  /*8940*/  MUFU.EX2 R113, R113 ;  /* 0x0000007100717308 */ /* 0x000f700000000800 */
[----:B------:R5:W-:Y:S08]  /*8950*/  MUFU.EX2 R8, R103 ;  /* 0x0000006700087308 */ /* 0x000bf00000000800 */
[----:B------:R-:W-:Y:S08]  /*8960*/  MUFU.EX2 R114, R114 ;  /* 0x0000007200727308 */ /* 0x000ff00000000800 */
[----:B------:R-:W5:Y:S08]  /*8970*/  MUFU.EX2 R116, R116 ;  /* 0x0000007400747308 */ /* 0x000f700000000800 */
[----:B------:R-:W-:Y:S01]  /*8980*/  MUFU.EX2 R115, R115 ;  /* 0x0000007300737308 */ /* 0x000fe20000000800 */
[----:B------:R-:W-:-:S02]  /*8990*/  WARPGROUP.DEPBAR.LE gsb0, 0x0 ;  /* 0x00008000000079c5 */ /* 0x000fc40000010000 */
[----:B------:R-:W-:-:S05]  /*89a0*/  WARPGROUP.ARRIVE ;  /* 0x00000000000079c5 */ /* 0x000fca0000000000 */
[----:B------:R-:W5:Y:S01]  /*89b0*/  MUFU.EX2 R117, R117 ;  /* 0x0000007500757308 */ /* 0x000f620000000800 */
[----:B------:R-:W-:Y:S07]  /*89c0*/  HGMMA.64x96x16.F32 R24, gdesc[UR24].tnspB, R24, gsb0 ;  /* 0x41600000181879f0 */ /* 0x000fee0008000818 */
        /* <DEDUP_REMOVED lines=10> */
[----:B------:R-:W5:Y:S08]  /*8a70*/  MUFU.EX2 R97, R97 ;  /* 0x0000006100617308 */ /* 0x000f700000000800 */
[----:B------:R-:W5:Y:S01]  /*8a80*/  MUFU.EX2 R100, R100 ;  /* 0x0000006400647308 */ /* 0x000f620000000800 */
[----:B------:R-:W-:-:S02]  /*8a90*/  WARPGROUP.DEPBAR.LE gsb0, 0x0 ;  /* 0x00008000000079c5 */ /* 0x000fc40000010000 */
[----:B------:R1:W-:Y:S06]  /*8aa0*/  BAR.ARV R14, 0x100 ;  /* 0x0004000e0000751d */ /* 0x0003ec0000002000 */
[----:B------:R0:W-:Y:S01]  /*8ab0*/  @!P1 SYNCS.ARRIVE.TRANS64.RED.A1T0 RZ, [R119+URZ], RZ ;  /* 0x000000ff77ff99a7 */ /* 0x0001e2000810043f */
[----:B------:R-:W-:Y:S01]  /*8ac0*/  MUFU.EX2 R101, R101 ;  /* 0x0000006500657308 */ /* 0x000fe20000000800 */
[----:B-1----:R-:W-:Y:S01]  /*8ad0*/  F2FP.F16.F32.PACK_AB R14, R134, R15 ;  /* 0x0000000f860e723e */ /* 0x002fe200000000ff */
[----:B------:R-:W-:Y:S01]  /*8ae0*/  FADD.FTZ R134, R20, R91 ;  /* 0x0000005b14867221 */ /* 0x000fe20000010000 */
[----:B------:R-:W-:Y:S01]  /*8af0*/  F2FP.F16.F32.PACK_AB R15, R18, R136 ;  /* 0x00000088120f723e */ /* 0x000fe200000000ff */
[-C--:B------:R-:W-:Y:S01]  /*8b00*/  FFMA.FTZ R91, R82, R74.reuse, -R133 ;  /* 0x0000004a525b7223 */ /* 0x080fe20000010885 */
[-C--:B------:R-:W-:Y:S01]  /*8b10*/  FMUL.FTZ R24, R24, R9.reuse ;  /* 0x0000000918187220 */ /* 0x080fe20000410000 */
[----:B------:R-:W-:Y:S01]  /*8b20*/  FMUL.FTZ R25, R25, R9 ;  /* 0x0000000919197220 */ /* 0x000fe20000410000 */
[----:B0-----:R-:W-:Y:S01]  /*8b30*/  FADD.FTZ R119, R136, R99 ;  /* 0x0000006388777221 */ /* 0x001fe20000010000 */
[-C--:B------:R-:W-:Y:S01]  /*8b40*/  FFMA.FTZ R99, R102, R74.reuse, -R133 ;  /* 0x0000004a66637223 */ /* 0x080fe20000010885 */
[----:B------:R1:W-:Y:S01]  /*8b50*/  @!P1 SYNCS.ARRIVE.TRANS64.RED.A1T0 RZ, [R127+URZ], RZ ;  /* 0x000000ff7fff99a7 */ /* 0x0003e2000810043f */
[----:B------:R0:W-:Y:S01]  /*8b60*/  STSM.16.M88.4 [R5+0x24300], R12 ;  /* 0x0243000c05007844 */ /* 0x0001e20000000200 */
[----:B------:R-:W-:Y:S01]  /*8b70*/  FADD.FTZ R102, R18, R119 ;  /* 0x0000007712667221 */ /* 0x000fe20000010000 */
[-CC-:B------:R-:W-:Y:S01]  /*8b80*/  FFMA.FTZ R18, R90, R74.reuse, -R133.reuse ;  /* 0x0000004a5a127223 */ /* 0x180fe20000010885 */
[-C--:B------:R-:W-:Y:S01]  /*8b90*/  FFMA.FTZ R90, R83, R74.reuse, -R133 ;  /* 0x0000004a535a7223 */ /* 0x080fe20000010885 */
[----:B------:R-:W-:Y:S01]  /*8ba0*/  FADD.FTZ R83, R23, R134 ;  /* 0x0000008617537221 */ /* 0x000fe20000010000 */
[----:B------:R-:W-:Y:S01]  /*8bb0*/  FADD.FTZ R102, R17, R102 ;  /* 0x0000006611667221 */ /* 0x000fe20000010000 */
[----:B------:R1:W-:Y:S01]  /*8bc0*/  MUFU.EX2 R82, R18 ;  /* 0x0000001200527308 */ /* 0x0003e20000000800 */
[C---:B--2---:R-:W-:Y:S01]  /*8bd0*/  F2FP.F16.F32.PACK_AB R17, R137.reuse, R17 ;  /* 0x000000118911723e */ /* 0x044fe200000000ff */
[-C--:B------:R-:W-:Y:S01]  /*8be0*/  FMUL.FTZ R28, R28, R9.reuse ;  /* 0x000000091c1c7220 */ /* 0x080fe20000410000 */
[----:B------:R-:W-:Y:S01]  /*8bf0*/  FADD.FTZ R102, R137, R102 ;  /* 0x0000006689667221 */ /* 0x000fe20000010000 */
[-C--:B------:R-:W-:Y:S01]  /*8c00*/  FMUL.FTZ R29, R29, R9.reuse ;  /* 0x000000091d1d7220 */ /* 0x080fe20000410000 */
[-C--:B------:R-:W-:Y:S01]  /*8c10*/  FMUL.FTZ R32, R32, R9.reuse ;  /* 0x0000000920207220 */ /* 0x080fe20000410000 */
[-C--:B------:R-:W-:Y:S01]  /*8c20*/  FMUL.FTZ R33, R33, R9.reuse ;  /* 0x0000000921217220 */ /* 0x080fe20000410000 */
[----:B---3--:R-:W-:Y:S01]  /*8c30*/  FADD.FTZ R111, R129, R102 ;  /* 0x00000066816f7221 */ /* 0x008fe20000010000 */
[----:B----4-:R-:W-:Y:S01]  /*8c40*/  FADD.FTZ R102, R120, R83 ;  /* 0x0000005378667221 */ /* 0x010fe20000010000 */
[----:B------:R-:W2:Y:S01]  /*8c50*/  MUFU.EX2 R99, R99 ;  /* 0x0000006300637308 */ /* 0x000ea20000000800 */
[----:B------:R-:W-:Y:S01]  /*8c60*/  FFMA.FTZ R83, R75, R74, -R133 ;  /* 0x0000004a4b537223 */ /* 0x000fe20000010885 */
[----:B------:R-:W-:Y:S01]  /*8c70*/  FADD.FTZ R111, R130, R111 ;  /* 0x0000006f826f7221 */ /* 0x000fe20000010000 */
[C---:B-----5:R-:W-:Y:S01]  /*8c80*/  FADD.FTZ R103, R121.reuse, R102 ;  /* 0x0000006679677221 */ /* 0x060fe20000010000 */
[----:B------:R-:W-:Y:S01]  /*8c90*/  F2FP.F16.F32.PACK_AB R120, R121, R120 ;  /* 0x000000787978723e */ /* 0x000fe200000000ff */
[-C--:B------:R-:W-:Y:S01]  /*8ca0*/  FMUL.FTZ R36, R36, R9.reuse ;  /* 0x0000000924247220 */ /* 0x080fe20000410000 */
[----:B------:R-:W-:Y:S01]  /*8cb0*/  FADD.FTZ R111, R122, R111 ;  /* 0x0000006f7a6f7221 */ /* 0x000fe20000010000 */
[----:B------:R-:W-:Y:S01]  /*8cc0*/  FADD.FTZ R134, R124, R103 ;  /* 0x000000677c867221 */ /* 0x000fe20000010000 */
[----:B------:R-:W3:Y:S01]  /*8cd0*/  MUFU.EX2 R88, R88 ;  /* 0x0000005800587308 */ /* 0x000ee20000000800 */
[C---:B------:R-:W-:Y:S01]  /*8ce0*/  F2FP.F16.F32.PACK_AB R121, R138.reuse, R122 ;  /* 0x0000007a8a79723e */ /* 0x040fe200000000ff */
[----:B------:R-:W-:Y:S01]  /*8cf0*/  FADD.FTZ R102, R138, R111 ;  /* 0x0000006f8a667221 */ /* 0x000fe20000010000 */
[C---:B------:R-:W-:Y:S01]  /*8d00*/  FADD.FTZ R111, R125.reuse, R134 ;  /* 0x000000867d6f7221 */ /* 0x040fe20000010000 */
[----:B------:R-:W-:Y:S01]  /*8d10*/  F2FP.F16.F32.PACK_AB R122, R125, R124 ;  /* 0x0000007c7d7a723e */ /* 0x000fe200000000ff */
[-C--:B------:R-:W-:Y:S01]  /*8d20*/  FMUL.FTZ R37, R37, R9.reuse ;  /* 0x0000000925257220 */ /* 0x080fe20000410000 */
[----:B------:R-:W-:Y:S01]  /*8d30*/  FADD.FTZ R103, R123, R102 ;  /* 0x000000667b677221 */ /* 0x000fe20000010000 */
[----:B-1----:R-:W-:Y:S01]  /*8d40*/  FADD.FTZ R18, R112, R111 ;  /* 0x0000006f70127221 */ /* 0x002fe20000010000 */
[----:B------:R-:W-:Y:S01]  /*8d50*/  MUFU.EX2 R75, R98 ;  /* 0x00000062004b7308 */ /* 0x000fe20000000800 */
[C---:B------:R-:W-:Y:S01]  /*8d60*/  F2FP.F16.F32.PACK_AB R112, R113.reuse, R112 ;  /* 0x000000707170723e */ /* 0x040fe200000000ff */
[----:B------:R-:W-:Y:S01]  /*8d70*/  FADD.FTZ R103, R126, R103 ;  /* 0x000000677e677221 */ /* 0x000fe20000010000 */
[----:B------:R-:W-:Y:S01]  /*8d80*/  FADD.FTZ R19, R113, R18 ;  /* 0x0000001271137221 */ /* 0x000fe20000010000 */
[----:B------:R-:W-:Y:S01]  /*8d90*/  F2FP.F16.F32.PACK_AB R18, R23, R20 ;  /* 0x000000141712723e */ /* 0x000fe200000000ff */
[----:B------:R-:W-:Y:S01]  /*8da0*/  FMUL.FTZ R40, R40, R9 ;  /* 0x0000000928287220 */ /* 0x000fe20000410000 */
[----:B------:R-:W-:Y:S01]  /*8db0*/  FADD.FTZ R103, R22, R103 ;  /* 0x0000006716677221 */ /* 0x000fe20000010000 */
[----:B0-----:R-:W-:Y:S01]  /*8dc0*/  FADD.FTZ R12, R116, R19 ;  /* 0x00000013740c7221 */ /* 0x001fe20000010000 */
[----:B------:R-:W0:Y:S01]  /*8dd0*/  MUFU.EX2 R89, R89 ;  /* 0x0000005900597308 */ /* 0x000e220000000800 */
[----:B------:R-:W-:Y:S01]  /*8de0*/  F2FP.F16.F32.PACK_AB R19, R130, R129 ;  /* 0x000000818213723e */ /* 0x000fe200000000ff */
[----:B------:R-:W-:Y:S01]  /*8df0*/  FADD.FTZ R20, R114, R103 ;  /* 0x0000006772147221 */ /* 0x000fe20000010000 */
[----:B------:R-:W-:Y:S01]  /*8e00*/  FADD.FTZ R15, R117, R12 ;  /* 0x0000000c750f7221 */ /* 0x000fe20000010000 */
[----:B------:R-:W-:Y:S01]  /*8e10*/  F2FP.F16.F32.PACK_AB R123, R126, R123 ;  /* 0x0000007b7e7b723e */ /* 0x000fe200000000ff */
[-C--:B------:R-:W-:Y:S01]  /*8e20*/  FMUL.FTZ R41, R41, R9.reuse ;  /* 0x0000000929297220 */ /* 0x080fe20000410000 */
[----:B------:R-:W-:Y:S01]  /*8e30*/  FADD.FTZ R13, R115, R20 ;  /* 0x00000014730d7221 */ /* 0x000fe20000010000 */
[----:B------:R-:W-:Y:S01]  /*8e40*/  FADD.FTZ R20, R104, R15 ;  /* 0x0000000f68147221 */ /* 0x000fe20000010000 */
[----:B------:R-:W-:Y:S01]  /*8e50*/  MUFU.EX2 R94, R94 ;  /* 0x0000005e005e7308 */ /* 0x000fe20000000800 */
[----:B------:R1:W-:Y:S01]  /*8e60*/  STSM.16.M88.4 [R5+0x25b00], R16 ;  /* 0x025b001005007844 */ /* 0x0003e20000000200 */
[----:B------:R-:W-:Y:S01]  /*8e70*/  FADD.FTZ R14, R118, R13 ;  /* 0x0000000d760e7221 */ /* 0x000fe20000010000 */
[----:B------:R-:W-:Y:S01]  /*8e80*/  FADD.FTZ R15, R105, R20 ;  /* 0x00000014690f7221 */ /* 0x000fe20000010000 */
[----:B------:R-:W-:Y:S01]  /*8e90*/  F2FP.F16.F32.PACK_AB R113, R114, R22 ;  /* 0x000000167271723e */ /* 0x000fe200000000ff */
[----:B------:R4:W-:Y:S01]  /*8ea0*/  STSM.16.M88.4 [R5+0x27300], R120 ;  /* 0x0273007805007844 */ /* 0x0009e20000000200 */
[----:B------:R-:W-:Y:S01]  /*8eb0*/  FADD.FTZ R13, R21, R14 ;  /* 0x0000000e150d7221 */ /* 0x000fe20000010000 */
[----:B------:R-:W-:Y:S01]  /*8ec0*/  FADD.FTZ R20, R108, R15 ;  /* 0x0000000f6c147221 */ /* 0x000fe20000010000 */
[----:B------:R-:W5:Y:S01]  /*8ed0*/  MUFU.EX2 R92, R92 ;  /* 0x0000005c005c7308 */ /* 0x000f620000000800 */
[----:B------:R-:W-:Y:S01]  /*8ee0*/  F2FP.F16.F32.PACK_AB R104, R105, R104 ;  /* 0x000000686968723e */ /* 0x000fe200000000ff */
[----:B------:R-:W-:Y:S01]  /*8ef0*/  FADD.FTZ R14, R106, R13 ;  /* 0x0000000d6a0e7221 */ /* 0x000fe20000010000 */
[----:B------:R-:W-:Y:S01]  /*8f00*/  FADD.FTZ R23, R109, R20 ;  /* 0x000000146d177221 */ /* 0x000fe20000010000 */
[----:B------:R-:W-:Y:S01]  /*8f10*/  F2FP.F16.F32.PACK_AB R114, R117, R116 ;  /* 0x000000747572723e */ /* 0x000fe200000000ff */
[----:B------:R-:W-:Y:S01]  /*8f20*/  FMUL.FTZ R44, R44, R9 ;  /* 0x000000092c2c7220 */ /* 0x000fe20000410000 */
[----:B------:R-:W-:Y:S01]  /*8f30*/  FADD.FTZ R15, R107, R14 ;  /* 0x0000000e6b0f7221 */ /* 0x000fe20000010000 */
[----:B------:R-:W-:Y:S01]  /*8f40*/  FADD.FTZ R14, R96, R23 ;  /* 0x00000017600e7221 */ /* 0x000fe20000010000 */
[----:B------:R-:W-:Y:S01]  /*8f50*/  MUFU.EX2 R95, R95 ;  /* 0x0000005f005f7308 */ /* 0x000fe20000000800 */
[----:B------:R-:W-:Y:S01]  /*8f60*/  F2FP.F16.F32.PACK_AB R96, R97, R96 ;  /* 0x000000606160723e */ /* 0x000fe200000000ff */
[----:B------:R-:W-:Y:S01]  /*8f70*/  FADD.FTZ R15, R110, R15 ;  /* 0x0000000f6e0f7221 */ /* 0x000fe20000010000 */
[----:B------:R-:W-:Y:S01]  /*8f80*/  F2FP.F16.F32.PACK_AB R115, R118, R115 ;  /* 0x000000737673723e */ /* 0x000fe200000000ff */
[----:B------:R-:W-:Y:S01]  /*8f90*/  FMUL.FTZ R45, R45, R9 ;  /* 0x000000092d2d7220 */ /* 0x000fe20000410000 */
[----:B------:R-:W-:Y:S01]  /*8fa0*/  F2FP.F16.F32.PACK_AB R105, R106, R21 ;  /* 0x000000156a69723e */ /* 0x000fe200000000ff */
[----:B------:R-:W-:Y:S01]  /*8fb0*/  FADD.FTZ R20, R4, R15 ;  /* 0x0000000f04147221 */ /* 0x000fe20000010000 */
[----:B------:R-:W-:Y:S01]  /*8fc0*/  FADD.FTZ R15, R97, R14 ;  /* 0x0000000e610f7221 */ /* 0x000fe20000010000 */
[----:B------:R-:W4:Y:S01]  /*8fd0*/  MUFU.EX2 R93, R93 ;  /* 0x0000005d005d7308 */ /* 0x000f220000000800 */
[C---:B------:R-:W-:Y:S01]  /*8fe0*/  F2FP.F16.F32.PACK_AB R97, R11.reuse, R4 ;  /* 0x000000040b61723e */ /* 0x040fe200000000ff */
[----:B------:R-:W-:Y:S01]  /*8ff0*/  FADD.FTZ R20, R11, R20 ;  /* 0x000000140b147221 */ /* 0x000fe20000010000 */
[----:B------:R-:W-:Y:S01]  /*9000*/  FADD.FTZ R14, R100, R15 ;  /* 0x0000000f640e7221 */ /* 0x000fe20000010000 */
[----:B------:R-:W-:Y:S01]  /*9010*/  F2FP.F16.F32.PACK_AB R106, R109, R108 ;  /* 0x0000006c6d6a723e */ /* 0x000fe200000000ff */
[----:B------:R4:W-:Y:S01]  /*9020*/  STSM.16.M88.4 [R5+0x28b00], R112 ;  /* 0x028b007005007844 */ /* 0x0009e20000000200 */
[----:B--2---:R-:W-:Y:S01]  /*9030*/  FADD.FTZ R15, R99, R20 ;  /* 0x00000014630f7221 */ /* 0x004fe20000010000 */
[----:B-1----:R-:W-:Y:S01]  /*9040*/  FADD.FTZ R17, R101, R14 ;  /* 0x0000000e65117221 */ /* 0x002fe20000010000 */
[----:B------:R1:W2:Y:S01]  /*9050*/  MUFU.EX2 R12, R91 ;  /* 0x0000005b000c7308 */ /* 0x0002a20000000800 */
[C---:B------:R-:W-:Y:S01]  /*9060*/  F2FP.F16.F32.PACK_AB R99, R8.reuse, R99 ;  /* 0x000000630863723e */ /* 0x040fe200000000ff */
[----:B------:R-:W-:Y:S01]  /*9070*/  FADD.FTZ R15, R8, R15 ;  /* 0x0000000f080f7221 */ /* 0x000fe20000010000 */
[----:B---3--:R-:W-:Y:S01]  /*9080*/  FADD.FTZ R14, R88, R17 ;  /* 0x00000011580e7221 */ /* 0x008fe20000010000 */
[----:B------:R-:W-:Y:S01]  /*9090*/  F2FP.F16.F32.PACK_AB R107, R110, R107 ;  /* 0x0000006b6e6b723e */ /* 0x000fe200000000ff */
[-C--:B------:R-:W-:Y:S01]  /*90a0*/  FMUL.FTZ R48, R48, R9.reuse ;  /* 0x0000000930307220 */ /* 0x080fe20000410000 */
[----:B------:R-:W-:Y:S01]  /*90b0*/  FADD.FTZ R16, R82, R15 ;  /* 0x0000000f52107221 */ /* 0x000fe20000010000 */
[----:B0-----:R-:W-:Y:S01]  /*90c0*/  FADD.FTZ R15, R89, R14 ;  /* 0x0000000e590f7221 */ /* 0x001fe20000010000 */
[----:B------:R-:W0:Y:S01]  /*90d0*/  MUFU.EX2 R80, R80 ;  /* 0x0000005000507308 */ /* 0x000e220000000800 */
[----:B------:R-:W-:Y:S01]  /*90e0*/  F2FP.F16.F32.PACK_AB R98, R101, R100 ;  /* 0x000000646562723e */ /* 0x000fe200000000ff */
[----:B------:R-:W-:Y:S01]  /*90f0*/  FADD.FTZ R11, R75, R16 ;  /* 0x000000104b0b7221 */ /* 0x000fe20000010000 */
[----:B-----5:R-:W-:Y:S01]  /*9100*/  FADD.FTZ R4, R92, R15 ;  /* 0x0000000f5c047221 */ /* 0x020fe20000010000 */
[----:B------:R-:W-:Y:S01]  /*9110*/  F2FP.F16.F32.PACK_AB R88, R89, R88 ;  /* 0x000000585958723e */ /* 0x000fe200000000ff */
[----:B------:R3:W-:Y:S01]  /*9120*/  STSM.16.M88.4 [R5+0x2a300], R104 ;  /* 0x02a3006805007844 */ /* 0x0007e20000000200 */
[----:B------:R-:W-:Y:S01]  /*9130*/  FADD.FTZ R14, R94, R11 ;  /* 0x0000000b5e0e7221 */ /* 0x000fe20000010000 */
[----:B----4-:R-:W-:Y:S01]  /*9140*/  FADD.FTZ R11, R93, R4 ;  /* 0x000000045d0b7221 */ /* 0x010fe20000010000 */
[----:B------:R4:W5:Y:S01]  /*9150*/  MUFU.EX2 R13, R90 ;  /* 0x0000005a000d7308 */ /* 0x0009620000000800 */
[----:B------:R-:W-:Y:S01]  /*9160*/  F2FP.F16.F32.PACK_AB R89, R75, R82 ;  /* 0x000000524b59723e */ /* 0x000fe200000000ff */
[C---:B------:R-:W-:Y:S01]  /*9170*/  FADD.FTZ R15, R95.reuse, R14 ;  /* 0x0000000e5f0f7221 */ /* 0x040fe20000010000 */
[----:B-1----:R-:W-:Y:S01]  /*9180*/  F2FP.F16.F32.PACK_AB R91, R95, R94 ;  /* 0x0000005e5f5b723e */ /* 0x002fe200000000ff */
[----:B------:R3:W-:Y:S01]  /*9190*/  STSM.16.M88.4 [R5+0x2bb00], R96 ;  /* 0x02bb006005007844 */ /* 0x0007e20000000200 */
[-C--:B------:R-:W-:Y:S01]  /*91a0*/  FMUL.FTZ R49, R49, R9.reuse ;  /* 0x0000000931317220 */ /* 0x080fe20000410000 */
[----:B--2---:R-:W-:Y:S01]  /*91b0*/  FADD.FTZ R8, R12, R15 ;  /* 0x0000000f0c087221 */ /* 0x004fe20000010000 */
[-C--:B------:R-:W-:Y:S01]  /*91c0*/  FMUL.FTZ R52, R52, R9.reuse ;  /* 0x0000000934347220 */ /* 0x080fe20000410000 */
[----:B------:R-:W1:Y:S01]  /*91d0*/  MUFU.EX2 R81, R81 ;  /* 0x0000005100517308 */ /* 0x000e620000000800 */
[----:B0-----:R-:W-:Y:S01]  /*91e0*/  FADD.FTZ R4, R80, R11 ;  /* 0x0000000b50047221 */ /* 0x001fe20000010000 */
[----:B----4-:R-:W-:Y:S01]  /*91f0*/  F2FP.F16.F32.PACK_AB R90, R93, R92 ;  /* 0x0000005c5d5a723e */ /* 0x010fe200000000ff */
[-C--:B------:R-:W-:Y:S01]  /*9200*/  FMUL.FTZ R53, R53, R9.reuse ;  /* 0x0000000935357220 */ /* 0x080fe20000410000 */
[-C--:B------:R-:W-:Y:S01]  /*9210*/  FMUL.FTZ R56, R56, R9.reuse ;  /* 0x0000000938387220 */ /* 0x080fe20000410000 */
[-C--:B------:R-:W-:Y:S01]  /*9220*/  FMUL.FTZ R57, R57, R9.reuse ;  /* 0x0000000939397220 */ /* 0x080fe20000410000 */
[-C--:B------:R-:W-:Y:S01]  /*9230*/  FMUL.FTZ R60, R60, R9.reuse ;  /* 0x000000093c3c7220 */ /* 0x080fe20000410000 */
[----:B------:R3:W-:Y:S01]  /*9240*/  STSM.16.M88.4 [R5+0x2d300], R88 ;  /* 0x02d3005805007844 */ /* 0x0007e20000000200 */
[----:B------:R-:W0:Y:S01]  /*9250*/  MUFU.EX2 R86, R86 ;  /* 0x0000005600567308 */ /* 0x000e220000000800 */
[----:B-----5:R-:W-:Y:S01]  /*9260*/  FADD.FTZ R15, R13, R8 ;  /* 0x000000080d0f7221 */ /* 0x020fe20000010000 */
[-C--:B------:R-:W-:Y:S01]  /*9270*/  FMUL.FTZ R61, R61, R9.reuse ;  /* 0x000000093d3d7220 */ /* 0x080fe20000410000 */
[-C--:B------:R-:W-:Y:S01]  /*9280*/  FMUL.FTZ R64, R64, R9.reuse ;  /* 0x0000000940407220 */ /* 0x080fe20000410000 */
[-C--:B------:R-:W-:Y:S01]  /*9290*/  FMUL.FTZ R65, R65, R9.reuse ;  /* 0x0000000941417220 */ /* 0x080fe20000410000 */
[-C--:B------:R-:W-:Y:S01]  /*92a0*/  FMUL.FTZ R68, R68, R9.reuse ;  /* 0x0000000944447220 */ /* 0x080fe20000410000 */
[----:B------:R-:W-:Y:S01]  /*92b0*/  FMUL.FTZ R69, R69, R9 ;  /* 0x0000000945457220 */ /* 0x000fe20000410000 */
[-C--:B------:R-:W-:Y:S01]  /*92c0*/  FMUL.FTZ R26, R26, R77.reuse ;  /* 0x0000004d1a1a7220 */ /* 0x080fe20000410000 */
[----:B------:R-:W2:Y:S01]  /*92d0*/  MUFU.EX2 R84, R84 ;  /* 0x0000005400547308 */ /* 0x000ea20000000800 */
[C---:B-1----:R-:W-:Y:S01]  /*92e0*/  FADD.FTZ R11, R81.reuse, R4 ;  /* 0x00000004510b7221 */ /* 0x042fe20000010000 */
[----:B------:R-:W-:Y:S01]  /*92f0*/  F2FP.F16.F32.PACK_AB R80, R81, R80 ;  /* 0x000000505150723e */ /* 0x000fe200000000ff */
[-C--:B------:R-:W-:Y:S01]  /*9300*/  FMUL.FTZ R27, R27, R77.reuse ;  /* 0x0000004d1b1b7220 */ /* 0x080fe20000410000 */
[----:B------:R-:W-:Y:S01]  /*9310*/  F2FP.F16.F32.PACK_AB R81, R13, R12 ;  /* 0x0000000c0d51723e */ /* 0x000fe200000000ff */
[-C--:B------:R-:W-:Y:S01]  /*9320*/  FMUL.FTZ R30, R30, R77.reuse ;  /* 0x0000004d1e1e7220 */ /* 0x080fe20000410000 */
[-C--:B------:R-:W-:Y:S01]  /*9330*/  FMUL.FTZ R31, R31, R77.reuse ;  /* 0x0000004d1f1f7220 */ /* 0x080fe20000410000 */
[-C--:B------:R-:W-:Y:S01]  /*9340*/  FMUL.FTZ R34, R34, R77.reuse ;  /* 0x0000004d22227220 */ /* 0x080fe20000410000 */
[----:B------:R-:W1:Y:S01]  /*9350*/  MUFU.EX2 R87, R87 ;  /* 0x0000005700577308 */ /* 0x000e620000000800 */
[----:B0-----:R-:W-:Y:S01]  /*9360*/  FADD.FTZ R15, R86, R15 ;  /* 0x0000000f560f7221 */ /* 0x001fe20000010000 */
[-C--:B------:R-:W-:Y:S01]  /*9370*/  FMUL.FTZ R35, R35, R77.reuse ;  /* 0x0000004d23237220 */ /* 0x080fe20000410000 */
[-C--:B------:R-:W-:Y:S01]  /*9380*/  FMUL.FTZ R38, R38, R77.reuse ;  /* 0x0000004d26267220 */ /* 0x080fe20000410000 */
[-C--:B------:R-:W-:Y:S01]  /*9390*/  FMUL.FTZ R39, R39, R77.reuse ;  /* 0x0000004d27277220 */ /* 0x080fe20000410000 */
[-C--:B------:R-:W-:Y:S01]  /*93a0*/  FMUL.FTZ R42, R42, R77.reuse ;  /* 0x0000004d2a2a7220 */ /* 0x080fe20000410000 */
[-C--:B------:R-:W-:Y:S01]  /*93b0*/  FMUL.FTZ R43, R43, R77.reuse ;  /* 0x0000004d2b2b7220 */ /* 0x080fe20000410000 */
[-C--:B------:R-:W-:Y:S01]  /*93c0*/  FMUL.FTZ R46, R46, R77.reuse ;  /* 0x0000004d2e2e7220 */ /* 0x080fe20000410000 */
[----:B------:R-:W0:Y:S01]  /*93d0*/  MUFU.EX2 R85, R85 ;  /* 0x0000005500557308 */ /* 0x000e220000000800 */
[----:B--2---:R-:W-:Y:S01]  /*93e0*/  FADD.FTZ R4, R84, R11 ;  /* 0x0000000b54047221 */ /* 0x004fe20000010000 */
[-C--:B------:R-:W-:Y:S01]  /*93f0*/  FMUL.FTZ R47, R47, R77.reuse ;  /* 0x0000004d2f2f7220 */ /* 0x080fe20000410000 */
[-C--:B------:R-:W-:Y:S01]  /*9400*/  FMUL.FTZ R50, R50, R77.reuse ;  /* 0x0000004d32327220 */ /* 0x080fe20000410000 */
[-C--:B------:R-:W-:Y:S01]  /*9410*/  FMUL.FTZ R51, R51, R77.reuse ;  /* 0x0000004d33337220 */ /* 0x080fe20000410000 */
[-C--:B------:R-:W-:Y:S01]  /*9420*/  FMUL.FTZ R54, R54, R77.reuse ;  /* 0x0000004d36367220 */ /* 0x080fe20000410000 */
[-C--:B------:R-:W-:Y:S01]  /*9430*/  FMUL.FTZ R55, R55, R77.reuse ;  /* 0x0000004d37377220 */ /* 0x080fe20000410000 */
[-C--:B------:R-:W-:Y:S01]  /*9440*/  FMUL.FTZ R58, R58, R77.reuse ;  /* 0x0000004d3a3a7220 */ /* 0x080fe20000410000 */
[----:B------:R-:W2:Y:S01]  /*9450*/  MUFU.EX2 R18, R131 ;  /* 0x0000008300127308 */ /* 0x000ea20000000800 */
[----:B-1----:R-:W-:Y:S01]  /*9460*/  FADD.FTZ R15, R87, R15 ;  /* 0x0000000f570f7221 */ /* 0x002fe20000010000 */
[-C--:B------:R-:W-:Y:S01]  /*9470*/  FMUL.FTZ R59, R59, R77.reuse ;  /* 0x0000004d3b3b7220 */ /* 0x080fe20000410000 */
[-C--:B------:R-:W-:Y:S01]  /*9480*/  FMUL.FTZ R62, R62, R77.reuse ;  /* 0x0000004d3e3e7220 */ /* 0x080fe20000410000 */
[-C--:B------:R-:W-:Y:S01]  /*9490*/  FMUL.FTZ R63, R63, R77.reuse ;  /* 0x0000004d3f3f7220 */ /* 0x080fe20000410000 */
[-C--:B------:R-:W-:Y:S01]  /*94a0*/  FMUL.FTZ R66, R66, R77.reuse ;  /* 0x0000004d42427220 */ /* 0x080fe20000410000 */
[-C--:B------:R-:W-:Y:S01]  /*94b0*/  FMUL.FTZ R67, R67, R77.reuse ;  /* 0x0000004d43437220 */ /* 0x080fe20000410000 */
[-C--:B------:R-:W-:Y:S01]  /*94c0*/  FMUL.FTZ R70, R70, R77.reuse ;  /* 0x0000004d46467220 */ /* 0x080fe20000410000 */
[----:B------:R-:W1:Y:S01]  /*94d0*/  MUFU.EX2 R128, R128 ;  /* 0x0000008000807308 */ /* 0x000e620000000800 */
[C---:B0-----:R-:W-:Y:S01]  /*94e0*/  FADD.FTZ R11, R85.reuse, R4 ;  /* 0x00000004550b7221 */ /* 0x041fe20000010000 */
[----:B------:R-:W-:Y:S01]  /*94f0*/  F2FP.F16.F32.PACK_AB R82, R85, R84 ;  /* 0x000000545552723e */ /* 0x000fe200000000ff */
[----:B------:R-:W-:Y:S01]  /*9500*/  FMUL.FTZ R71, R71, R77 ;  /* 0x0000004d47477220 */ /* 0x000fe20000410000 */
[----:B------:R-:W-:-:S04]  /*9510*/  IMAD.MOV.U32 R9, RZ, RZ, R79 ;  /* 0x000000ffff097224 */ /* 0x000fc800078e004f */
[----:B------:R0:W4:Y:S01]  /*9520*/  MUFU.EX2 R129, R83 ;  /* 0x0000005300817308 */ /* 0x0001220000000800 */
[----:B--2---:R-:W-:-:S07]  /*9530*/  FADD.FTZ R15, R18, R15 ;  /* 0x0000000f120f7221 */ /* 0x004fce0000010000 */
[----:B------:R-:W2:Y:S01]  /*9540*/  MUFU.EX2 R73, R73 ;  /* 0x0000004900497308 */ /* 0x000ea20000000800 */
[----:B-1----:R-:W-:Y:S01]  /*9550*/  FADD.FTZ R4, R128, R11 ;  /* 0x0000000b80047221 */ /* 0x002fe20000010000 */
[----:B0-----:R-:W-:-:S05]  /*9560*/  F2FP.F16.F32.PACK_AB R83, R87, R86 ;  /* 0x000000565753723e */ /* 0x001fca00000000ff */
[----:B------:R3:W-:Y:S01]  /*9570*/  STSM.16.M88.4 [R5+0x2eb00], R80 ;  /* 0x02eb005005007844 */ /* 0x0007e20000000200 */
[----:B------:R-:W0:Y:S01]  /*9580*/  MUFU.EX2 R76, R76 ;  /* 0x0000004c004c7308 */ /* 0x000e220000000800 */
[C---:B----4-:R-:W-:Y:S01]  /*9590*/  FADD.FTZ R15, R129.reuse, R15 ;  /* 0x0000000f810f7221 */ /* 0x050fe20000010000 */
[----:B------:R-:W-:-:S06]  /*95a0*/  F2FP.F16.F32.PACK_AB R129, R129, R18 ;  /* 0x000000128181723e */ /* 0x000fcc00000000ff */
[----:B------:R-:W1:Y:S01]  /*95b0*/  MUFU.EX2 R78, R78 ;  /* 0x0000004e004e7308 */ /* 0x000e620000000800 */
[C---:B--2---:R-:W-:Y:S01]  /*95c0*/  F2FP.F16.F32.PACK_AB R128, R73.reuse, R128 ;  /* 0x000000804980723e */ /* 0x044fe200000000ff */
[----:B------:R-:W-:-:S06]  /*95d0*/  FADD.FTZ R11, R73, R4 ;  /* 0x00000004490b7221 */ /* 0x000fcc0000010000 */
[----:B------:R-:W2:Y:S01]  /*95e0*/  MUFU.EX2 R132, R132 ;  /* 0x0000008400847308 */ /* 0x000ea20000000800 */
[----:B0-----:R-:W-:Y:S01]  /*95f0*/  F2FP.F16.F32.PACK_AB R130, R10, R76 ;  /* 0x0000004c0a82723e */ /* 0x001fe200000000ff */
[----:B------:R-:W-:-:S04]  /*9600*/  FADD.FTZ R11, R76, R11 ;  /* 0x0000000b4c0b7221 */ /* 0x000fc80000010000 */
[----:B------:R-:W-:Y:S01]  /*9610*/  FADD.FTZ R4, R10, R11 ;  /* 0x0000000b0a047221 */ /* 0x000fe20000010000 */
[----:B------:R-:W-:Y:S02]  /*9620*/  IMAD.MOV.U32 R11, RZ, RZ, R6 ;  /* 0x000000ffff0b7224 */ /* 0x000fe400078e0006 */
[----:B-1----:R-:W-:Y:S01]  /*9630*/  FADD.FTZ R15, R78, R15 ;  /* 0x0000000f4e0f7221 */ /* 0x002fe20000010000 */
[----:B------:R-:W-:Y:S01]  /*9640*/  IMAD.MOV.U32 R10, RZ, RZ, R72 ;  /* 0x000000ffff0a7224 */ /* 0x000fe200078e0048 */
[C---:B--2---:R-:W-:Y:S02]  /*9650*/  F2FP.F16.F32.PACK_AB R131, R132.reuse, R78 ;  /* 0x0000004e8483723e */ /* 0x044fe400000000ff */
[----:B------:R-:W-:-:S03]  /*9660*/  FADD.FTZ R8, R132, R15 ;  /* 0x0000000f84087221 */ /* 0x000fc60000010000 */
[----:B------:R3:W-:Y:S01]  /*9670*/  STSM.16.M88.4 [R5+0x30300], R128 ;  /* 0x0303008005007844 */ /* 0x0007e20000000200 */
[----:B------:R-:W-:Y:S01]  /*9680*/  @!PT LDS RZ, [RZ] ;  /* 0x00000000fffff984 */ /* 0x000fe20000000800 */
[----:B------:R-:W-:Y:S01]  /*9690*/  @!PT LDS RZ, [RZ] ;  /* 0x00000000fffff984 */ /* 0x000fe20000000800 */
[----:B------:R-:W-:Y:S01]  /*96a0*/  @!PT LDS RZ, [RZ] ;  /* 0x00000000fffff984 */ /* 0x000fe20000000800 */
[----:B------:R-:W-:Y:S01]  /*96b0*/  @!PT LDS RZ, [RZ] ;  /* 0x00000000fffff984 */ /* 0x000fe20000000800 */
[----:B------:R0:W-:Y:S06]  /*96c0*/  MEMBAR.ALL.CTA ;  /* 0x0000000000007992 */ /* 0x0001ec0000008000 */
[----:B0-----:R-:W0:Y:S02]  /*96d0*/  FENCE.VIEW.ASYNC.S ;  /* 0x00000000000073c6 */ /* 0x001e240000000000 */
[----:B0-----:R-:W-:Y:S01]  /*96e0*/  NOP ;  /* 0x0000000000007918 */ /* 0x001fe20000000000 */
[----:B------:R-:W-:Y:S05]  /*96f0*/  @P2 BRA `(.L_x_28) ;  /* 0xffffffc000042947 */ /* 0x000fea000383ffff */
.L_x_19:
[----:B------:R-:W-:Y:S06]  /*9700*/  BAR.ARV 0x8, 0x200 ;  /* 0x0208000000007b1d */ /* 0x000fec0000002000 */
[----:B------:R-:W-:Y:S05]  /*9710*/  @!P0 BRA `(.L_x_29) ;  /* 0x0000000000048947 */ /* 0x000fea0003800000 */
[----:B------:R-:W-:Y:S01]  /*9720*/  BPT.TRAP 0x1 ;  /* 0x000000040000795c */ /* 0x000fe20000300000 */
.L_x_29:
[----:B------:R-:W-:Y:S02]  /*9730*/  SHF.L.U32 R6, R6, 0x1f, RZ ;  /* 0x0000001f06067819 */ /* 0x000fe400000006ff */
[----:B------:R-:W-:-:S04]  /*9740*/  LEA R7, R0, UR37, 0x3 ;  /* 0x0000002500077c11 */ /* 0x000fc8000f8e18ff */
[----:B------:R1:W2:Y:S01]  /*9750*/  SYNCS.PHASECHK.TRANS64.TRYWAIT P2, [R7+URZ+0x31c50], R6 ;  /* 0x031c5006070075a7 */ /* 0x0002a2000804017f */
[----:B------:R-:W-:Y:S05]  /*9760*/  @!P0 BRA `(.L_x_30) ;  /* 0x0000000000048947 */ /* 0x000fea0003800000 */
[----:B------:R-:W-:Y:S01]  /*9770*/  BPT.TRAP 0x1 ;  /* 0x000000040000795c */ /* 0x000fe20000300000 */
.L_x_30:
[----:B--2---:R-:W-:Y:S05]  /*9780*/  @P2 BRA `(.L_x_31) ;  /* 0x0000000000082947 */ /* 0x004fea0003800000 */
[----:B------:R-:W2:Y:S02]  /*9790*/  SYNCS.PHASECHK.TRANS64.TRYWAIT P0, [R7+URZ+0x31c50], R6 ;  /* 0x031c5006070075a7 */ /* 0x000ea4000800017f */
[----:B--2---:R-:W-:Y:S05]  /*97a0*/  @!P0 BRA `(.L_x_32) ;  /* 0x0000005c00e08947 */ /* 0x004fea0003800000 */
.L_x_31:
[----:B------:R-:W-:Y:S01]  /*97b0*/  UIADD3 UR37, UR37, 0x200, URZ ;  /* 0x0000020025257890 */ /* 0x000fe2000fffe03f */
[----:B------:R-:W-:Y:S01]  /*97c0*/  R2UR UR4, R0 ;  /* 0x00000000000472ca */ /* 0x000fe200000e0000 */
[----:B------:R-:W-:Y:S01]  /*97d0*/  ULOP3.LUT UR40, UR40, 0x10000, URZ, 0xfc, !UPT ;  /* 0x0001000028287892 */ /* 0x000fe2000f8efc3f */
[----:B------:R-:W-:Y:S01]  /*97e0*/  WARPGROUP.ARRIVE ;  /* 0x00000000000079c5 */ /* 0x000fe20000000000 */
[----:B------:R-:W-:Y:S01]  /*97f0*/  USHF.R.U32.HI UR37, URZ, 0x4, UR37 ;  /* 0x000000043f257899 */ /* 0x000fe20008011625 */
[----:B0--3--:R-:W0:Y:S01]  /*9800*/  SHFL.BFLY PT, R5, R8, 0x2, 0x1f ;  /* 0x0c401f0008057f89 */ /* 0x009e2200000e0000 */
[----:B------:R-:W-:Y:S01]  /*9810*/  UMOV UR5, 0xc0000010 ;  /* 0xc000001000057882 */ /* 0x000fe20000000000 */
[----:B------:R-:W-:Y:S01]  /*9820*/  UMOV UR7, 0x80000020 ;  /* 0x8000002000077882 */ /* 0x000fe20000000000 */
[----:B------:R-:W-:Y:S01]  /*9830*/  ULOP3.LUT UR37, UR37, 0x3fff, URZ, 0xc0, !UPT ;  /* 0x00003fff25257892 */ /* 0x000fe2000f8ec03f */
[----:B------:R-:W3:Y:S01]  /*9840*/  SHFL.BFLY PT, R3, R4, 0x2, 0x1f ;  /* 0x0c401f0004037f89 */ /* 0x000ee200000e0000 */
[----:B------:R-:W-:-:S02]  /*9850*/  IMAD.MOV.U32 R16, RZ, RZ, RZ ;  /* 0x000000ffff107224 */ /* 0x000fc400078e00ff */
[----:B------:R-:W-:Y:S01]  /*9860*/  ULOP3.LUT UR8, UR37, 0x2400000, URZ, 0xfc, !UPT ;  /* 0x0240000025087892 */ /* 0x000fe2000f8efc3f */
[----:B-12---:R-:W-:Y:S02]  /*9870*/  @!P1 VIADD R7, R7, 0x31c60 ;  /* 0x00031c6007079836 */ /* 0x006fe40000000000 */
[----:B------:R-:W-:Y:S01]  /*9880*/  IMAD.MOV.U32 R19, RZ, RZ, -0x800000 ;  /* 0xff800000ff137424 */ /* 0x000fe200078e00ff */
[----:B------:R-:W-:Y:S02]  /*9890*/  UIMAD UR8, UR4, 0x6c0, UR8 ;  /* 0x000006c0040878a4 */ /* 0x000fe4000f8e0208 */
[----:B------:R-:W-:Y:S01]  /*98a0*/  @!P1 PRMT R7, RZ, 0x654, R7 ;  /* 0x00000654ff079816 */ /* 0x000fe20000000007 */
[----:B------:R-:W-:-:S04]  /*98b0*/  UMOV UR4, UR40 ;  /* 0x0000002800047c82 */ /* 0x000fc80008000000 */
[----:B------:R-:W-:Y:S02]  /*98c0*/  UMOV UR6, UR8 ;  /* 0x0000000800067c82 */ /* 0x000fe40008000000 */
[----:B------:R-:W-:Y:S01]  /*98d0*/  HGMMA.64x96x16.F32 R24, gdesc[UR4].tnspB, R24, gsb0 ;  /* 0x41600000041879f0 */ /* 0x000fe20008000818 */
[----:B------:R-:W-:Y:S02]  /*98e0*/  UIADD3 UR4, UR40, 0x180, URZ ;  /* 0x0000018028047890 */ /* 0x000fe4000fffe03f */
[----:B------:R-:W-:Y:S01]  /*98f0*/  UIADD3 UR6, UR8, 0x40, URZ ;  /* 0x0000004008067890 */ /* 0x000fe2000fffe03f */
[----:B0-----:R-:W-:Y:S01]  /*9900*/  FADD.FTZ R5, R5, R8 ;  /* 0x0000000805057221 */ /* 0x001fe20000010000 */
[----:B------:R-:W-:Y:S01]  /*9910*/  UMOV UR5, 0xc0000010 ;  /* 0xc000001000057882 */ /* 0x000fe20000000000 */
[----:B------:R-:W-:Y:S01]  /*9920*/  UMOV UR7, 0x80000020 ;  /* 0x8000002000077882 */ /* 0x000fe20000000000 */
[----:B------:R-:W-:Y:S02]  /*9930*/  IMAD.MOV.U32 R8, RZ, RZ, RZ ;  /* 0x000000ffff087224 */ /* 0x000fe400078e00ff */
[----:B---3--:R-:W-:Y:S01]  /*9940*/  FADD.FTZ R3, R3, R4 ;  /* 0x0000000403037221 */ /* 0x008fe20000010000 */
[----:B------:R-:W0:Y:S04]  /*9950*/  SHFL.BFLY PT, R2, R5, 0x1, 0x1f ;  /* 0x0c201f0005027f89 */ /* 0x000e2800000e0000 */
[----:B------:R-:W1:Y:S01]  /*9960*/  SHFL.BFLY PT, R0, R3, 0x1, 0x1f ;  /* 0x0c201f0003007f89 */ /* 0x000e6200000e0000 */
[----:B0-----:R-:W-:Y:S01]  /*9970*/  FADD.FTZ R10, R5, R2 ;  /* 0x00000002050a7221 */ /* 0x001fe20000010000 */
[----:B-1----:R-:W-:-:S04]  /*9980*/  FADD.FTZ R9, R3, R0 ;  /* 0x0000000003097221 */ /* 0x002fc80000010000 */
[----:B------:R-:W-:Y:S02]  /*9990*/  FSETP.NE.FTZ.AND P2, PT, R10, RZ, PT ;  /* 0x000000ff0a00720b */ /* 0x000fe40003f55000 */
[----:B------:R-:W-:Y:S02]  /*99a0*/  MOV R0, 0xff800000 ;  /* 0xff80000000007802 */ /* 0x000fe40000000f00 */
[----:B------:R-:W-:-:S09]  /*99b0*/  FSETP.NE.FTZ.AND P0, PT, R9, RZ, PT ;  /* 0x000000ff0900720b */ /* 0x000fd20003f15000 */
[----:B------:R-:W0:Y:S04]  /*99c0*/  @P2 MUFU.LG2 R6, R10 ;  /* 0x0000000a00062308 */ /* 0x000e280000000c00 */
[C---:B------:R-:W-:Y:S01]  /*99d0*/  @P0 FMUL.FTZ R2, R74.reuse, 0.69314718246459960938 ;  /* 0x3f3172184a020820 */ /* 0x040fe20000410000 */
[----:B------:R-:W-:-:S03]  /*99e0*/  @P2 FMUL.FTZ R74, R74, 0.69314718246459960938 ;  /* 0x3f3172184a4a2820 */ /* 0x000fc60000410000 */
[----:B------:R-:W1:Y:S08]  /*99f0*/  @P0 MUFU.LG2 R4, R9 ;  /* 0x0000000900040308 */ /* 0x000e700000000c00 */
[----:B------:R-:W2:Y:S01]  /*9a00*/  @P0 MUFU.RCP R8, R9 ;  /* 0x0000000900080308 */ /* 0x000ea20000001000 */
[----:B0-----:R-:W-:-:S04]  /*9a10*/  @P2 FMUL.FTZ R5, R6, 0.69314718246459960938 ;  /* 0x3f31721806052820 */ /* 0x001fc80000410000 */
[----:B------:R-:W-:-:S03]  /*9a20*/  @P2 FFMA.FTZ R19, R74, R72, R5 ;  /* 0x000000484a132223 */ /* 0x000fc60000010005 */
[----:B------:R0:W3:Y:S01]  /*9a30*/  @P2 MUFU.RCP R16, R10 ;  /* 0x0000000a00102308 */ /* 0x0000e20000001000 */
[----:B-1----:R-:W-:-:S04]  /*9a40*/  @P0 FMUL.FTZ R3, R4, 0.69314718246459960938 ;  /* 0x3f31721804030820 */ /* 0x002fc80000410000 */
[----:B------:R-:W-:Y:S01]  /*9a50*/  @P0 FFMA.FTZ R0, R2, R79, R3 ;  /* 0x0000004f02000223 */ /* 0x000fe20000010003 */
[----:B------:R-:W-:Y:S01]  /*9a60*/  PLOP3.LUT P0, PT, PT, PT, PT, 0x8, 0x0 ;  /* 0x000000000000781c */ /* 0x000fe20003f0e170 */
[----:B------:R-:W-:Y:S02]  /*9a70*/  WARPGROUP.DEPBAR.LE gsb0, 0x0 ;  /* 0x00008000000079c5 */ /* 0x000fe40000010000 */
[----:B------:R-:W-:-:S06]  /*9a80*/  WARPGROUP.ARRIVE ;  /* 0x00000000000079c5 */ /* 0x000fcc0000000000 */
[----:B------:R-:W-:Y:S01]  /*9a90*/  HGMMA.64x96x16.F32 R24, gdesc[UR4].tnspB, R24, gsb0 ;  /* 0x41600000041879f0 */ /* 0x000fe20008000818 */
[----:B------:R-:W-:Y:S02]  /*9aa0*/  UIADD3 UR4, UR40, 0x300, URZ ;  /* 0x0000030028047890 */ /* 0x000fe4000fffe03f */
[----:B------:R-:W-:Y:S01]  /*9ab0*/  UIADD3 UR6, UR8, 0x80, URZ ;  /* 0x0000008008067890 */ /* 0x000fe2000fffe03f */
[----:B------:R-:W-:Y:S01]  /*9ac0*/  UMOV UR5, 0xc0000010 ;  /* 0xc000001000057882 */ /* 0x000fe20000000000 */
[----:B------:R-:W-:Y:S01]  /*9ad0*/  UMOV UR7, 0x80000020 ;  /* 0x8000002000077882 */ /* 0x000fe20000000000 */
        /* <DEDUP_REMOVED lines=44> */
[----:B------:R-:W-:Y:S03]  /*9da0*/  HGMMA.64x96x16.F32 R24, gdesc[UR4].tnspB, R24, gsb0 ;  /* 0x41600000041879f0 */ /* 0x000fe60008000818 */
[----:B------:R-:W-:Y:S02]  /*9db0*/  WARPGROUP.DEPBAR.LE gsb0, 0x0 ;  /* 0x00008000000079c5 */ /* 0x000fe40000010000 */
[-C--:B--2---:R-:W-:Y:S01]  /*9dc0*/  FMUL.FTZ R74, R24, R8.reuse ;  /* 0x00000008184a7220 */ /* 0x084fe20000410000 */
[-C--:B------:R-:W-:Y:S01]  /*9dd0*/  FMUL.FTZ R75, R25, R8.reuse ;  /* 0x00000008194b7220 */ /* 0x080fe20000410000 */
[----:B------:R1:W-:Y:S01]  /*9de0*/  @!P1 SYNCS.ARRIVE.TRANS64.RED.A1T0 RZ, [R7+URZ], RZ ;  /* 0x000000ff07ff99a7 */ /* 0x0003e2000810043f */
[-C--:B------:R-:W-:Y:S01]  /*9df0*/  FMUL.FTZ R24, R32, R8.reuse ;  /* 0x0000000820187220 */ /* 0x080fe20000410000 */
        /* <DEDUP_REMOVED lines=12> */
[-C--:B-1----:R-:W-:Y:S01]  /*9ec0*/  FMUL.FTZ R7, R53, R8.reuse ;  /* 0x0000000835077220 */ /* 0x082fe20000410000 */
[-C--:B0-----:R-:W-:Y:S01]  /*9ed0*/  FMUL.FTZ R10, R56, R8.reuse ;  /* 0x00000008380a7220 */ /* 0x081fe20000410000 */
[-C--:B------:R-:W-:Y:S01]  /*9ee0*/  FMUL.FTZ R11, R57, R8.reuse ;  /* 0x00000008390b7220 */ /* 0x080fe20000410000 */
[-C--:B------:R-:W-:Y:S01]  /*9ef0*/  FMUL.FTZ R20, R60, R8.reuse ;  /* 0x000000083c147220 */ /* 0x080fe20000410000 */
[-C--:B------:R-:W-:Y:S01]  /*9f00*/  FMUL.FTZ R21, R61, R8.reuse ;  /* 0x000000083d157220 */ /* 0x080fe20000410000 */
[-C--:B------:R-:W-:Y:S01]  /*9f10*/  FMUL.FTZ R32, R64, R8.reuse ;  /* 0x0000000840207220 */ /* 0x080fe20000410000 */
[-C--:B------:R-:W-:Y:S01]  /*9f20*/  FMUL.FTZ R33, R65, R8.reuse ;  /* 0x0000000841217220 */ /* 0x080fe20000410000 */
[-C--:B------:R-:W-:Y:S01]  /*9f30*/  FMUL.FTZ R44, R68, R8.reuse ;  /* 0x00000008442c7220 */ /* 0x080fe20000410000 */
[----:B------:R-:W-:Y:S01]  /*9f40*/  FMUL.FTZ R45, R69, R8 ;  /* 0x00000008452d7220 */ /* 0x000fe20000410000 */
[-C--:B---3--:R-:W-:Y:S01]  /*9f50*/  FMUL.FTZ R40, R34, R16.reuse ;  /* 0x0000001022287220 */ /* 0x088fe20000410000 */
        /* <DEDUP_REMOVED lines=22> */
[----:B------:R-:W-:-:S07]  /*a0c0*/  FMUL.FTZ R71, R71, R16 ;  /* 0x0000001047477220 */ /* 0x000fce0000410000 */
.L_x_12:
[----:B------:R-:W-:Y:S05]  /*a0d0*/  @P0 BRA `(.L_x_33) ;  /* 0x0000001000740947 */ /* 0x000fea0003800000 */
[----:B------:R-:W0:Y:S01]  /*a0e0*/  S2R R16, SR_TID.X ;  /* 0x0000000000107919 */ /* 0x000e220000002100 */
[----:B------:R-:W1:Y:S01]  /*a0f0*/  LDC R27, c[0x0][0xbe8] ;  /* 0x0002fa00ff1b7b82 */ /* 0x000e620000000800 */
[----:B------:R-:W-:Y:S01]  /*a100*/  SHF.R.S32.HI R54, RZ, 0x1f, R145 ;  /* 0x0000001fff367819 */ /* 0x000fe20000011491 */
[----:B------:R-:W-:Y:S01]  /*a110*/  ULDC.64 UR4, c[0x0][0xbd0] ;  /* 0x0002f40000047ab9 */ /* 0x000fe20000000a00 */
[----:B------:R-:W2:Y:S01]  /*a120*/  S2R R52, SR_CTAID.X ;  /* 0x0000000000347919 */ /* 0x000ea20000002500 */
[----:B------:R-:W-:Y:S01]  /*a130*/  ULDC.64 UR6, c[0x0][0xb38] ;  /* 0x0002ce0000067ab9 */ /* 0x000fe20000000a00 */
[----:B------:R-:W-:Y:S03]  /*a140*/  BSSY B0, `(.L_x_34) ;  /* 0x00000ca000007945 */ /* 0x000fe60003800000 */
[----:B------:R-:W3:Y:S08]  /*a150*/  S2UR UR9, SR_CTAID.Z ;  /* 0x00000000000979c3 */ /* 0x000ef00000002700 */
[----:B------:R-:W4:Y:S08]  /*a160*/  LDC.64 R58, c[0x0][0xbd8] ;  /* 0x0002f600ff3a7b82 */ /* 0x000f300000000a00 */
[----:B------:R-:W-:Y:S01]  /*a170*/  BAR.SYNC.DEFER_BLOCKING 0x1, 0x180 ;  /* 0x0046000000007b1d */ /* 0x000fe20000010000 */
[----:B-1----:R-:W-:-:S07]  /*a180*/  ISETP.NE.AND P0, PT, R27, 0x1, PT ;  /* 0x000000011b00780c */ /* 0x002fce0003f05270 */
[----:B------:R-:W1:Y:S01]  /*a190*/  S2UR UR8, SR_CTAID.Y ;  /* 0x00000000000879c3 */ /* 0x000e620000002600 */
[----:B0-----:R-:W-:-:S07]  /*a1a0*/  VIADD R29, R16, 0xffffff80 ;  /* 0xffffff80101d7836 */ /* 0x001fce0000000000 */
[----:B------:R-:W1:Y:S01]  /*a1b0*/  LDC R62, c[0x0][0xc50] ;  /* 0x00031400ff3e7b82 */ /* 0x000e620000000800 */
[----:B------:R-:W-:-:S04]  /*a1c0*/  SHF.R.S32.HI R28, RZ, 0x1f, R29 ;  /* 0x0000001fff1c7819 */ /* 0x000fc8000001141d */
[----:B------:R-:W-:-:S03]  /*a1d0*/  LEA.HI R46, R28, R29, RZ, 0x7 ;  /* 0x0000001d1c2e7211 */ /* 0x000fc600078f38ff */
[----:B------:R-:W0:Y:S01]  /*a1e0*/  LDC.64 R60, c[0x0][0xb40] ;  /* 0x0002d000ff3c7b82 */ /* 0x000e220000000a00 */
[----:B------:R-:W-:Y:S02]  /*a1f0*/  LEA.HI R28, R28, R29, RZ, 0x2 ;  /* 0x0000001d1c1c7211 */ /* 0x000fe400078f10ff */
[----:B------:R-:W-:Y:S02]  /*a200*/  LOP3.LUT R18, R46, 0xffffff80, RZ, 0xc0, !PT ;  /* 0xffffff802e127812 */ /* 0x000fe400078ec0ff */
[----:B------:R-:W-:Y:S02]  /*a210*/  LOP3.LUT R28, R28, 0xfffffffc, RZ, 0xc0, !PT ;  /* 0xfffffffc1c1c7812 */ /* 0x000fe400078ec0ff */
[----:B------:R-:W-:Y:S01]  /*a220*/  SHF.R.S32.HI R47, RZ, 0x7, R46 ;  /* 0x00000007ff2f7819 */ /* 0x000fe2000001142e */
[C---:B------:R-:W-:Y:S01]  /*a230*/  IMAD.IADD R18, R29.reuse, 0x1, -R18 ;  /* 0x000000011d127824 */ /* 0x040fe200078e0a12 */
[----:B------:R-:W5:Y:S01]  /*a240*/  @P0 LDC R55, c[0x0][0xbec] ;  /* 0x0002fb00ff370b82 */ /* 0x000f620000000800 */
[----:B------:R-:W-:-:S03]  /*a250*/  IMAD.IADD R29, R29, 0x1, -R28 ;  /* 0x000000011d1d7824 */ /* 0x000fc600078e0a1c */
[----:B------:R-:W-:Y:S02]  /*a260*/  SHF.R.S32.HI R51, RZ, 0x1f, R18 ;  /* 0x0000001fff337819 */ /* 0x000fe40000011412 */
[----:B------:R-:W-:Y:S02]  /*a270*/  LEA.HI R28, R29, R29, RZ, 0x1 ;  /* 0x0000001d1d1c7211 */ /* 0x000fe400078f08ff */
[----:B------:R-:W-:Y:S01]  /*a280*/  LEA.HI R26, R51, R18, RZ, 0x2 ;  /* 0x00000012331a7211 */ /* 0x000fe200078f10ff */
[----:B------:R-:W5:Y:S01]  /*a290*/  @P0 LDC R57, c[0x0][0xbec] ;  /* 0x0002fb00ff390b82 */ /* 0x000f620000000800 */
[----:B------:R-:W-:Y:S02]  /*a2a0*/  LOP3.LUT R50, R28, 0x1ffffffe, RZ, 0xc0, !PT ;  /* 0x1ffffffe1c327812 */ /* 0x000fe400078ec0ff */
[--C-:B------:R-:W-:Y:S02]  /*a2b0*/  SHF.R.S32.HI R16, RZ, 0x2, R26.reuse ;  /* 0x00000002ff107819 */ /* 0x100fe4000001141a */
[----:B------:R-:W-:-:S03]  /*a2c0*/  SHF.R.S32.HI R17, RZ, 0x1f, R26 ;  /* 0x0000001fff117819 */ /* 0x000fc6000001141a */
[----:B------:R-:W5:Y:S01]  /*a2d0*/  @P0 LDC R56, c[0x0][0xbf0] ;  /* 0x0002fc00ff380b82 */ /* 0x000f620000000800 */
[----:B------:R-:W-:-:S04]  /*a2e0*/  LEA.HI R17, R17, R16, RZ, 0x3 ;  /* 0x0000001011117211 */ /* 0x000fc800078f18ff */
[----:B------:R-:W-:-:S03]  /*a2f0*/  LOP3.LUT R17, R17, 0xfffffff8, RZ, 0xc0, !PT ;  /* 0xfffffff811117812 */ /* 0x000fc600078ec0ff */
[----:B------:R-:W5:Y:S02]  /*a300*/  @P0 LDC R64, c[0x0][0xbf0] ;  /* 0x0002fc00ff400b82 */ /* 0x000f640000000800 */
[----:B------:R-:W-:Y:S01]  /*a310*/  IMAD.IADD R46, R16, 0x1, -R17 ;  /* 0x00000001102e7824 */ /* 0x000fe200078e0a11 */
[----:B------:R-:W-:Y:S01]  /*a320*/  LEA.HI R17, R51, R18, RZ, 0x5 ;  /* 0x0000001233117211 */ /* 0x000fe200078f28ff */
[----:B------:R-:W-:-:S03]  /*a330*/  IMAD.HI R16, R47, 0x55555556, RZ ;  /* 0x555555562f107827 */ /* 0x000fc600078e02ff */
[----:B------:R-:W-:Y:S02]  /*a340*/  SHF.R.S32.HI R17, RZ, 0x5, R17 ;  /* 0x00000005ff117819 */ /* 0x000fe40000011411 */
[----:B------:R-:W-:-:S05]  /*a350*/  LEA.HI R16, R16, R16, RZ, 0x1 ;  /* 0x0000001010107211 */ /* 0x000fca00078f08ff */
[----:B------:R-:W-:Y:S01]  /*a360*/  IMAD R28, R16, -0x3, R47 ;  /* 0xfffffffd101c7824 */ /* 0x000fe200078e022f */
[----:B------:R-:W-:Y:S01]  /*a370*/  IADD3 R47, R29, -R50, RZ ;  /* 0x800000321d2f7210 */ /* 0x000fe20007ffe0ff */
[----:B------:R-:W-:Y:S02]  /*a380*/  IMAD R29, R17, 0x10, R46 ;  /* 0x00000010111d7824 */ /* 0x000fe400078e022e */
[----:B------:R-:W-:Y:S02]  /*a390*/  IMAD R46, R54, UR4, RZ ;  /* 0x00000004362e7c24 */ /* 0x000fe4000f8e02ff */
[----:B------:R-:W-:Y:S01]  /*a3a0*/  IMAD.WIDE.U32 R16, R145, UR4, RZ ;  /* 0x0000000491107c25 */ /* 0x000fe2000f8e00ff */
[----:B---3--:R-:W-:-:S03]  /*a3b0*/  USHF.R.S32.HI UR4, URZ, 0x1f, UR9 ;  /* 0x0000001f3f047899 */ /* 0x008fc60008011409 */
[----:B------:R-:W-:Y:S02]  /*a3c0*/  IMAD R51, R145, UR5, R46 ;  /* 0x0000000591337c24 */ /* 0x000fe4000f8e022e */
[----:B------:R-:W-:Y:S02]  /*a3d0*/  IMAD R54, R54, UR6, RZ ;  /* 0x0000000636367c24 */ /* 0x000fe4000f8e02ff */
[----:B------:R-:W-:Y:S02]  /*a3e0*/  IMAD R46, R28, 0x40, R29 ;  /* 0x000000401c2e7824 */ /* 0x000fe400078e021d */
[----:B------:R-:W-:Y:S02]  /*a3f0*/  IMAD.IADD R17, R17, 0x1, R51 ;  /* 0x0000000111117824 */ /* 0x000fe400078e0233 */
[----:B------:R-:W-:-:S04]  /*a400*/  IMAD.WIDE.U32 R28, R145, UR6, RZ ;  /* 0x00000006911c7c25 */ /* 0x000fc8000f8e00ff */
[C---:B----4-:R-:W-:Y:S02]  /*a410*/  IMAD R50, R58.reuse, UR4, RZ ;  /* 0x000000043a327c24 */ /* 0x050fe4000f8e02ff */
[----:B------:R-:W-:Y:S01]  /*a420*/  IMAD R51, R145, UR7, R54 ;  /* 0x0000000791337c24 */ /* 0x000fe2000f8e0236 */
[----:B------:R-:W-:Y:S01]  /*a430*/  ULDC.64 UR6, c[0x0][0xb48] ;  /* 0x0002d20000067ab9 */ /* 0x000fe20000000a00 */
[----:B------:R-:W-:Y:S02]  /*a440*/  IMAD.MOV R145, RZ, RZ, -R145 ;  /* 0x000000ffff917224 */ /* 0x000fe400078e0a91 */
[----:B------:R-:W-:Y:S02]  /*a450*/  IMAD R47, R47, 0x8, R46 ;  /* 0x000000082f2f7824 */ /* 0x000fe400078e022e */
[----:B------:R-:W-:Y:S02]  /*a460*/  IMAD R53, R59, UR9, R50 ;  /* 0x000000093b357c24 */ /* 0x000fe4000f8e0232 */
[----:B------:R-:W-:-:S04]  /*a470*/  IMAD.WIDE.U32 R16, R58, UR9, R16 ;  /* 0x000000093a107c25 */ /* 0x000fc8000f8e0010 */
[----:B0-----:R-:W-:Y:S01]  /*a480*/  IMAD R54, R60, UR4, RZ ;  /* 0x000000043c367c24 */ /* 0x001fe2000f8e02ff */
[----:B------:R-:W-:Y:S01]  /*a490*/  ULDC.64 UR4, c[0x0][0xbe0] ;  /* 0x0002f80000047ab9 */ /* 0x000fe20000000a00 */
[----:B-1----:R-:W-:Y:S02]  /*a4a0*/  IMAD R145, R62, R145, UR8 ;  /* 0x000000083e917e24 */ /* 0x002fe4000f8e0291 */
[----:B------:R-:W-:Y:S02]  /*a4b0*/  IMAD.IADD R29, R29, 0x1, R51 ;  /* 0x000000011d1d7824 */ /* 0x000fe400078e0233 */
[----:B--2---:R-:W-:Y:S02]  /*a4c0*/  IMAD R50, R52, 0xc0, R47 ;  /* 0x000000c034327824 */ /* 0x004fe400078e022f */
[----:B------:R-:W-:Y:S02]  /*a4d0*/  IMAD.IADD R17, R17, 0x1, R53 ;  /* 0x0000000111117824 */ /* 0x000fe400078e0235 */
[----:B------:R-:W-:Y:S01]  /*a4e0*/  IMAD R53, R61, UR9, R54 ;  /* 0x000000093d357c24 */ /* 0x000fe2000f8e0236 */
[----:B------:R-:W-:Y:S01]  /*a4f0*/  SHF.R.S32.HI R54, RZ, 0x1f, R145 ;  /* 0x0000001fff367819 */ /* 0x000fe20000011491 */
[----:B------:R-:W-:Y:S01]  /*a500*/  IMAD.WIDE.U32 R28, R60, UR9, R28 ;  /* 0x000000093c1c7c25 */ /* 0x000fe2000f8e001c */
[----:B------:R-:W-:Y:S01]  /*a510*/  MOV R47, R50 ;  /* 0x00000032002f7202 */ /* 0x000fe20000000f00 */
[----:B------:R-:W-:-:S02]  /*a520*/  ULDC.64 UR8, c[0x0][0xb28] ;  /* 0x0002ca0000087ab9 */ /* 0x000fc40000000a00 */
[----:B-----5:R-:W-:-:S04]  /*a530*/  @P0 IMAD.HI.U32 R51, R50, R55, RZ ;  /* 0x0000003732330227 */ /* 0x020fc800078e00ff */
[----:B------:R-:W-:Y:S01]  /*a540*/  @P0 IMAD.HI.U32 R57, R50, R57, RZ ;  /* 0x0000003932390227 */ /* 0x000fe200078e00ff */
[----:B------:R-:W-:-:S03]  /*a550*/  @P0 SHF.R.U32.HI R47, RZ, R56, R51 ;  /* 0x00000038ff2f0219 */ /* 0x000fc60000011633 */
[----:B------:R-:W-:Y:S02]  /*a560*/  IMAD.IADD R29, R29, 0x1, R53 ;  /* 0x000000011d1d7824 */ /* 0x000fe400078e0235 */
[----:B------:R-:W-:Y:S02]  /*a570*/  IMAD R53, R54, UR4, RZ ;  /* 0x0000000436357c24 */ /* 0x000fe4000f8e02ff */
[----:B------:R-:W-:-:S04]  /*a580*/  IMAD.WIDE.U32 R16, R145, UR4, R16 ;  /* 0x0000000491107c25 */ /* 0x000fc8000f8e0010 */
[----:B------:R-:W-:Y:S01]  /*a590*/  IMAD.MOV.U32 R51, RZ, RZ, R50 ;  /* 0x000000ffff337224 */ /* 0x000fe200078e0032 */
[----:B------:R-:W-:Y:S01]  /*a5a0*/  @P0 SHF.R.U32.HI R51, RZ, R64, R57 ;  /* 0x00000040ff330219 */ /* 0x000fe20000011639 */
[----:B------:R-:W-:Y:S01]  /*a5b0*/  IMAD R54, R54, UR6, RZ ;  /* 0x0000000636367c24 */ /* 0x000fe2000f8e02ff */
[----:B------:R-:W-:Y:S01]  /*a5c0*/  IADD3 R16, P0, R47, R16, RZ ;  /* 0x000000102f107210 */ /* 0x000fe20007f1e0ff */
[C---:B------:R-:W-:Y:S01]  /*a5d0*/  IMAD R55, R145.reuse, UR5, R53 ;  /* 0x0000000591377c24 */ /* 0x040fe2000f8e0235 */
[--C-:B------:R-:W-:Y:S01]  /*a5e0*/  SHF.R.S32.HI R53, RZ, 0x1f, R47.reuse ;  /* 0x0000001fff357819 */ /* 0x100fe2000001142f */
[----:B------:R-:W-:Y:S01]  /*a5f0*/  IMAD.MOV R47, RZ, RZ, -R47 ;  /* 0x000000ffff2f7224 */ /* 0x000fe200078e0a2f */
[----:B------:R-:W-:Y:S01]  /*a600*/  ULDC.64 UR4, c[0x0][0xb30] ;  /* 0x0002cc0000047ab9 */ /* 0x000fe20000000a00 */
[C---:B------:R-:W-:Y:S01]  /*a610*/  IMAD R57, R145.reuse, UR7, R54 ;  /* 0x0000000791397c24 */ /* 0x040fe2000f8e0236 */
[----:B------:R-:W-:Y:S01]  /*a620*/  SHF.R.S32.HI R54, RZ, 0x1f, R51 ;  /* 0x0000001fff367819 */ /* 0x000fe20000011433 */
[----:B------:R-:W-:Y:S01]  /*a630*/  IMAD.WIDE.U32 R28, R145, UR6, R28 ;  /* 0x00000006911c7c25 */ /* 0x000fe2000f8e001c */
[----:B------:R-:W-:Y:S01]  /*a640*/  IADD3.X R17, R53, R17, R55, P0, !PT ;  /* 0x0000001135117210 */ /* 0x000fe200007fe437 */
[----:B------:R-:W-:-:S02]  /*a650*/  ULDC.64 UR6, c[0x0][0xbc8] ;  /* 0x0002f20000067ab9 */ /* 0x000fc40000000a00 */
[----:B------:R-:W-:Y:S02]  /*a660*/  IMAD.MOV R56, RZ, RZ, -R51 ;  /* 0x000000ffff387224 */ /* 0x000fe400078e0a33 */
[--C-:B------:R-:W-:Y:S02]  /*a670*/  IMAD R47, R27, R47, R50.reuse ;  /* 0x0000002f1b2f7224 */ /* 0x100fe400078e0232 */
[----:B------:R-:W-:Y:S02]  /*a680*/  IMAD.IADD R29, R29, 0x1, R57 ;  /* 0x000000011d1d7824 */ /* 0x000fe400078e0239 */
[----:B------:R-:W-:Y:S02]  /*a690*/  IMAD R54, R54, UR4, RZ ;  /* 0x0000000436367c24 */ /* 0x000fe4000f8e02ff */
[----:B------:R-:W-:Y:S01]  /*a6a0*/  IMAD R53, R27, R56, R50 ;  /* 0x000000381b357224 */ /* 0x000fe200078e0232 */
[----:B------:R-:W-:Y:S01]  /*a6b0*/  SHF.R.S32.HI R50, RZ, 0x1f, R47 ;  /* 0x0000001fff327819 */ /* 0x000fe2000001142f */
[C---:B------:R-:W-:Y:S01]  /*a6c0*/  IMAD R55, R51.reuse, UR5, R54 ;  /* 0x0000000533377c24 */ /* 0x040fe2000f8e0236 */
[----:B------:R-:W0:Y:S01]  /*a6d0*/  S2UR UR5, SR_CgaCtaId ;  /* 0x00000000000579c3 */ /* 0x000e220000008800 */
[----:B------:R-:W-:Y:S01]  /*a6e0*/  IMAD.WIDE.U32 R28, R51, UR4, R28 ;  /* 0x00000004331c7c25 */ /* 0x000fe2000f8e001c */
[----:B------:R-:W-:Y:S01]  /*a6f0*/  SHF.R.S32.HI R51, RZ, 0x1f, R53 ;  /* 0x0000001fff337819 */ /* 0x000fe20000011435 */
[----:B------:R-:W-:-:S02]  /*a700*/  UMOV UR4, 0x400 ;  /* 0x0000040000047882 */ /* 0x000fc40000000000 */
[----:B------:R-:W-:Y:S01]  /*a710*/  IMAD R50, R50, UR6, RZ ;  /* 0x0000000632327c24 */ /* 0x000fe2000f8e02ff */
[----:B------:R-:W-:Y:S01]  /*a720*/  IADD3 R29, R29, R55, RZ ;  /* 0x000000371d1d7210 */ /* 0x000fe20007ffe0ff */
[----:B------:R-:W-:Y:S02]  /*a730*/  IMAD R54, R51, UR8, RZ ;  /* 0x0000000833367c24 */ /* 0x000fe4000f8e02ff */
[C---:B------:R-:W-:Y:S02]  /*a740*/  IMAD R51, R47.reuse, UR7, R50 ;  /* 0x000000072f337c24 */ /* 0x040fe4000f8e0232 */
[----:B------:R-:W-:Y:S01]  /*a750*/  IMAD.WIDE.U32 R16, R47, UR6, R16 ;  /* 0x000000062f107c25 */ /* 0x000fe2000f8e0010 */
[----:B------:R-:W-:-:S03]  /*a760*/  ULDC.64 UR6, c[0x0][0xba8] ;  /* 0x0002ea0000067ab9 */ /* 0x000fc60000000a00 */
[C---:B------:R-:W-:Y:S02]  /*a770*/  IMAD R55, R53.reuse, UR9, R54 ;  /* 0x0000000935377c24 */ /* 0x040fe4000f8e0236 */
[----:B------:R-:W-:Y:S01]  /*a780*/  IMAD.WIDE.U32 R28, R53, UR8, R28 ;  /* 0x00000008351c7c25 */ /* 0x000fe2000f8e001c */
[----:B------:R-:W-:Y:S01]  /*a790*/  LEA R53, P0, R16, UR6, 0x2 ;  /* 0x0000000610357c11 */ /* 0x000fe2000f8010ff */
[----:B------:R-:W-:Y:S01]  /*a7a0*/  ULDC.64 UR8, c[0x0][0xb00] ;  /* 0x0002c00000087ab9 */ /* 0x000fe20000000a00 */
[----:B------:R-:W-:Y:S01]  /*a7b0*/  ULDC UR6, c[0x0][0xa88] ;  /* 0x0002a20000067ab9 */ /* 0x000fe20000000800 */
[----:B------:R-:W-:Y:S01]  /*a7c0*/  IMAD.IADD R47, R17, 0x1, R51 ;  /* 0x00000001112f7824 */ /* 0x000fe200078e0233 */
[----:B------:R-:W-:Y:S01]  /*a7d0*/  LEA R58, P1, R28, UR8, 0x2 ;  /* 0x000000081c3a7c11 */ /* 0x000fe2000f8210ff */
[----:B------:R-:W-:Y:S01]  /*a7e0*/  IMAD.IADD R17, R29, 0x1, R55 ;  /* 0x000000011d117824 */ /* 0x000fe200078e0237 */
[----:B0-----:R-:W-:Y:S01]  /*a7f0*/  ULEA UR4, UR5, UR4, 0x18 ;  /* 0x0000000405047291 */ /* 0x001fe2000f8ec03f */
[----:B------:R-:W-:Y:S01]  /*a800*/  IMAD R50, R52, 0xc0, R46 ;  /* 0x000000c034327824 */ /* 0x000fe200078e022e */
[----:B------:R-:W-:Y:S01]  /*a810*/  LEA.HI.X R51, R16, UR7, R47, 0x2, P0 ;  /* 0x0000000710337c11 */ /* 0x000fe200080f142f */
[----:B------:R-:W-:Y:S01]  /*a820*/  SHFL.IDX PT, R46, R53, 0x1, 0x1c1f ;  /* 0x003c1f00352e7f89 */ /* 0x000fe200000e0000 */
[----:B------:R-:W-:Y:S01]  /*a830*/  LEA.HI.X R59, R28, UR9, R17, 0x2, P1 ;  /* 0x000000091c3b7c11 */ /* 0x000fe200088f1411 */
[----:B------:R-:W-:Y:S01]  /*a840*/  IMAD R55, R27, UR6, RZ ;  /* 0x000000061b377c24 */ /* 0x000fe2000f8e02ff */
[----:B------:R-:W-:Y:S01]  /*a850*/  LOP3.LUT P0, RZ, R18, 0x3, RZ, 0xc0, !PT ;  /* 0x0000000312ff7812 */ /* 0x000fe2000780c0ff */
[----:B------:R-:W-:Y:S01]  /*a860*/  SHFL.IDX PT, R28, R53, RZ, 0x1c1f ;  /* 0x001c1fff351c7589 */ /* 0x000fe200000e0000 */
[C---:B------:R-:W-:Y:S01]  /*a870*/  VIADD R54, R50.reuse, 0x8 ;  /* 0x0000000832367836 */ /* 0x040fe20000000000 */
[----:B------:R-:W-:Y:S01]  /*a880*/  UIADD3 UR4, UR4, 0x31c20, URZ ;  /* 0x00031c2004047890 */ /* 0x000fe2000fffe03f */
[CC--:B------:R-:W-:Y:S01]  /*a890*/  ISETP.GE.OR P1, PT, R50.reuse, R55.reuse, P0 ;  /* 0x000000373200720c */ /* 0x0c0fe20000726670 */
[----:B------:R-:W0:Y:S01]  /*a8a0*/  SHFL.IDX PT, R29, R51, RZ, 0x1c1f ;  /* 0x001c1fff331d7589 */ /* 0x000e2200000e0000 */
[-C--:B------:R-:W-:Y:S01]  /*a8b0*/  ISETP.GE.AND P2, PT, R50, R55.reuse, PT ;  /* 0x000000373200720c */ /* 0x080fe20003f46270 */
[----:B------:R-:W-:Y:S01]  /*a8c0*/  UPRMT UR4, URZ, 0x654, UR4 ;  /* 0x000006543f047896 */ /* 0x000fe20008000004 */
[----:B------:R-:W-:Y:S01]  /*a8d0*/  ISETP.GE.OR P0, PT, R54, R55, P0 ;  /* 0x000000373600720c */ /* 0x000fe20000706670 */
[----:B------:R-:W1:Y:S01]  /*a8e0*/  SHFL.IDX PT, R47, R51, 0x1, 0x1c1f ;  /* 0x003c1f00332f7f89 */ /* 0x000e6200000e0000 */
[----:B------:R-:W-:-:S03]  /*a8f0*/  LOP3.LUT R27, R26, 0x7ffffffc, RZ, 0xc0, !PT ;  /* 0x7ffffffc1a1b7812 */ /* 0x000fc600078ec0ff */
[----:B------:R2:W3:Y:S02]  /*a900*/  SHFL.IDX PT, R16, R58, RZ, 0x1c1f ;  /* 0x001c1fff3a107589 */ /* 0x0004e400000e0000 */
[----:B------:R-:W-:Y:S01]  /*a910*/  IMAD.IADD R27, R18, 0x1, -R27 ;  /* 0x00000001121b7824 */ /* 0x000fe200078e0a1b */
[----:B------:R-:W-:Y:S01]  /*a920*/  SYNCS.ARRIVE.TRANS64.RED.A1T0 RZ, [UR4], RZ ;  /* 0x000000ffffff79a7 */ /* 0x000fe20008100404 */
[----:B------:R2:W4:Y:S02]  /*a930*/  SHFL.IDX PT, R17, R59, RZ, 0x1c1f ;  /* 0x001c1fff3b117589 */ /* 0x00052400000e0000 */
[----:B------:R-:W-:Y:S02]  /*a940*/  IMAD.SHL.U32 R27, R27, 0x2, RZ ;  /* 0x000000021b1b7824 */ /* 0x000fe400078e00ff */
[----:B0-----:R2:W-:Y:S04]  /*a950*/  @!P1 ST.E desc[UR38][R28.64], R0 ;  /* 0x000000001c009985 */ /* 0x0015e8000c101926 */
[----:B-1----:R2:W-:Y:S01]  /*a960*/  @!P0 ST.E desc[UR38][R46.64], R19 ;  /* 0x000000132e008985 */ /* 0x0025e2000c101926 */
[----:B------:R-:W-:Y:S05]  /*a970*/  @P2 BRA `(.L_x_35) ;  /* 0x0000000400182947 */ /* 0x000fea0003800000 */
[C---:B--2---:R-:W-:Y:S01]  /*a980*/  VIADD R0, R27.reuse, 0x8 ;  /* 0x000000081b007836 */ /* 0x044fe20000000000 */
[----:B------:R-:W-:Y:S01]  /*a990*/  ULDC UR4, c[0x0][0xac8] ;  /* 0x0002b20000047ab9 */ /* 0x000fe20000000800 */
[C---:B------:R-:W-:Y:S01]  /*a9a0*/  IADD3 R18, R27.reuse, 0x10, RZ ;  /* 0x000000101b127810 */ /* 0x040fe20007ffe0ff */
[C---:B------:R-:W-:Y:S01]  /*a9b0*/  VIADD R19, R27.reuse, 0x18 ;  /* 0x000000181b137836 */ /* 0x040fe20000000000 */
[C---:B------:R-:W-:Y:S01]  /*a9c0*/  ISETP.GE.AND P0, PT, R27.reuse, UR4, PT ;  /* 0x000000041b007c0c */ /* 0x040fe2000bf06270 */
[C---:B------:R-:W-:Y:S01]  /*a9d0*/  VIADD R28, R27.reuse, 0x20 ;  /* 0x000000201b1c7836 */ /* 0x040fe20000000000 */
[----:B------:R-:W-:Y:S01]  /*a9e0*/  ISETP.GE.AND P1, PT, R0, UR4, PT ;  /* 0x0000000400007c0c */ /* 0x000fe2000bf26270 */
[C---:B------:R-:W-:Y:S01]  /*a9f0*/  VIADD R56, R27.reuse, 0x38 ;  /* 0x000000381b387836 */ /* 0x040fe20000000000 */
[----:B------:R-:W-:Y:S01]  /*aa00*/  ISETP.GE.AND P2, PT, R18, UR4, PT ;  /* 0x0000000412007c0c */ /* 0x000fe2000bf46270 */
[----:B------:R-:W-:Y:S01]  /*aa10*/  VIADD R57, R27, 0x40 ;  /* 0x000000401b397836 */ /* 0x000fe20000000000 */
[----:B------:R-:W-:-:S02]  /*aa20*/  ISETP.GE.AND P3, PT, R19, UR4, PT ;  /* 0x0000000413007c0c */ /* 0x000fc4000bf66270 */
[----:B------:R-:W-:-:S07]  /*aa30*/  ISETP.GE.AND P4, PT, R28, UR4, PT ;  /* 0x000000041c007c0c */ /* 0x000fce000bf86270 */
[----:B------:R-:W-:Y:S02]  /*aa40*/  @!P1 LEA.HI R0, R0, R0, RZ, 0x1 ;  /* 0x0000000000009211 */ /* 0x000fe400078f08ff */
[----:B------:R-:W-:Y:S02]  /*aa50*/  @!P2 LEA.HI R18, R18, R18, RZ, 0x1 ;  /* 0x000000121212a211 */ /* 0x000fe400078f08ff */
[----:B------:R-:W-:Y:S02]  /*aa60*/  @!P3 LEA.HI R26, R19, R19, RZ, 0x1 ;  /* 0x00000013131ab211 */ /* 0x000fe400078f08ff */
[----:B------:R-:W-:Y:S02]  /*aa70*/  @!P1 LOP3.LUT R29, R0, 0xfffffffe, RZ, 0xc0, !PT ;  /* 0xfffffffe001d9812 */ /* 0x000fe400078ec0ff */
[----:B------:R-:W-:Y:S02]  /*aa80*/  @!P4 LEA.HI R0, R28, R28, RZ, 0x1 ;  /* 0x0000001c1c00c211 */ /* 0x000fe400078f08ff */
[----:B------:R-:W-:Y:S01]  /*aa90*/  @!P2 LOP3.LUT R47, R18, 0xfffffffe, RZ, 0xc0, !PT ;  /* 0xfffffffe122fa812 */ /* 0x000fe200078ec0ff */
[----:B---34-:R-:W-:Y:S01]  /*aaa0*/  @!P0 IMAD.WIDE R18, R27, 0x4, R16 ;  /* 0x000000041b128825 */ /* 0x018fe200078e0210 */
[----:B------:R-:W-:-:S02]  /*aab0*/  @!P3 LOP3.LUT R51, R26, 0xfffffffe, RZ, 0xc0, !PT ;  /* 0xfffffffe1a33b812 */ /* 0x000fc400078ec0ff */
[----:B------:R-:W-:Y:S01]  /*aac0*/  @!P4 LOP3.LUT R53, R0, 0xfffffffe, RZ, 0xc0, !PT ;  /* 0xfffffffe0035c812 */ /* 0x000fe200078ec0ff */
[--C-:B------:R-:W-:Y:S01]  /*aad0*/  @!P1 IMAD.WIDE R28, R29, 0x4, R16.reuse ;  /* 0x000000041d1c9825 */ /* 0x100fe200078e0210 */
[----:B------:R0:W-:Y:S03]  /*aae0*/  @!P0 ST.E.64 desc[UR38][R18.64], R74 ;  /* 0x0000004a12008985 */ /* 0x0001e6000c101b26 */
[----:B------:R-:W-:Y:S01]  /*aaf0*/  VIADD R0, R27, 0x28 ;  /* 0x000000281b007836 */ /* 0x000fe20000000000 */
[----:B------:R1:W-:Y:S01]  /*ab00*/  @!P1 ST.E.64 desc[UR38][R28.64], R72 ;  /* 0x000000481c009985 */ /* 0x0003e2000c101b26 */
[----:B------:R-:W-:-:S03]  /*ab10*/  @!P2 IMAD.WIDE R46, R47, 0x4, R16 ;  /* 0x000000042f2ea825 */ /* 0x000fc600078e0210 */
[----:B------:R-:W-:Y:S01]  /*ab20*/  ISETP.GE.AND P0, PT, R0, UR4, PT ;  /* 0x0000000400007c0c */ /* 0x000fe2000bf06270 */
[----:B------:R-:W-:Y:S01]  /*ab30*/  VIADD R26, R27, 0x30 ;  /* 0x000000301b1a7836 */ /* 0x000fe20000000000 */
[----:B------:R2:W-:Y:S01]  /*ab40*/  @!P2 ST.E.64 desc[UR38][R46.64], R24 ;  /* 0x000000182e00a985 */ /* 0x0005e2000c101b26 */
[--C-:B------:R-:W-:Y:S01]  /*ab50*/  @!P3 IMAD.WIDE R50, R51, 0x4, R16.reuse ;  /* 0x000000043332b825 */ /* 0x100fe200078e0210 */
[----:B------:R-:W-:Y:S02]  /*ab60*/  ISETP.GE.AND P2, PT, R56, UR4, PT ;  /* 0x0000000438007c0c */ /* 0x000fe4000bf46270 */
[----:B0-----:R-:W-:Y:S01]  /*ab70*/  IADD3 R18, R27, 0x48, RZ ;  /* 0x000000481b127810 */ /* 0x001fe20007ffe0ff */
[----:B------:R-:W-:Y:S01]  /*ab80*/  @!P4 IMAD.WIDE R52, R53, 0x4, R16 ;  /* 0x000000043534c825 */ /* 0x000fe200078e0210 */
[----:B------:R-:W-:Y:S01]  /*ab90*/  ISETP.GE.AND P1, PT, R26, UR4, PT ;  /* 0x000000041a007c0c */ /* 0x000fe2000bf26270 */
[----:B------:R0:W-:Y:S01]  /*aba0*/  @!P3 ST.E.64 desc[UR38][R50.64], R76 ;  /* 0x0000004c3200b985 */ /* 0x0001e2000c101b26 */
[----:B------:R-:W-:Y:S01]  /*abb0*/  ISETP.GE.AND P3, PT, R57, UR4, PT ;  /* 0x0000000439007c0c */ /* 0x000fe2000bf66270 */
[----:B------:R-:W-:-:S02]  /*abc0*/  VIADD R19, R27, 0x50 ;  /* 0x000000501b137836 */ /* 0x000fc40000000000 */
[----:B-1----:R-:W-:Y:S01]  /*abd0*/  VIADD R28, R27, 0x58 ;  /* 0x000000581b1c7836 */ /* 0x002fe20000000000 */
[----:B------:R1:W-:Y:S01]  /*abe0*/  @!P4 ST.E.64 desc[UR38][R52.64], R78 ;  /* 0x0000004e3400c985 */ /* 0x0003e2000c101b26 */
[----:B------:R-:W-:Y:S02]  /*abf0*/  ISETP.GE.AND P4, PT, R18, UR4, PT ;  /* 0x0000000412007c0c */ /* 0x000fe4000bf86270 */
[----:B------:R-:W-:Y:S02]  /*ac00*/  ISETP.GE.AND P5, PT, R19, UR4, PT ;  /* 0x0000000413007c0c */ /* 0x000fe4000bfa6270 */
[----:B------:R-:W-:Y:S02]  /*ac10*/  ISETP.GE.AND P6, PT, R28, UR4, PT ;  /* 0x000000041c007c0c */ /* 0x000fe4000bfc6270 */
[----:B------:R-:W-:Y:S02]  /*ac20*/  @!P0 LEA.HI R0, R0, R0, RZ, 0x1 ;  /* 0x0000000000008211 */ /* 0x000fe400078f08ff */
[----:B------:R-:W-:-:S02]  /*ac30*/  @!P1 LEA.HI R26, R26, R26, RZ, 0x1 ;  /* 0x0000001a1a1a9211 */ /* 0x000fc400078f08ff */
[----:B------:R-:W-:Y:S02]  /*ac40*/  @!P2 LEA.HI R56, R56, R56, RZ, 0x1 ;  /* 0x000000383838a211 */ /* 0x000fe400078f08ff */
[----:B------:R-:W-:Y:S02]  /*ac50*/  @!P3 LEA.HI R57, R57, R57, RZ, 0x1 ;  /* 0x000000393939b211 */ /* 0x000fe400078f08ff */
[----:B------:R-:W-:Y:S02]  /*ac60*/  @!P4 LEA.HI R18, R18, R18, RZ, 0x1 ;  /* 0x000000121212c211 */ /* 0x000fe400078f08ff */
[----:B--2---:R-:W-:Y:S02]  /*ac70*/  @!P5 LEA.HI R24, R19, R19, RZ, 0x1 ;  /* 0x000000131318d211 */ /* 0x004fe400078f08ff */
[----:B------:R-:W-:Y:S02]  /*ac80*/  @!P0 LOP3.LUT R19, R0, 0xfffffffe, RZ, 0xc0, !PT ;  /* 0xfffffffe00138812 */ /* 0x000fe400078ec0ff */
[----:B------:R-:W-:-:S02]  /*ac90*/  @!P1 LOP3.LUT R25, R26, 0xfffffffe, RZ, 0xc0, !PT ;  /* 0xfffffffe1a199812 */ /* 0x000fc400078ec0ff */
[----:B------:R-:W-:Y:S02]  /*aca0*/  @!P6 LEA.HI R28, R28, R28, RZ, 0x1 ;  /* 0x0000001c1c1ce211 */ /* 0x000fe400078f08ff */
[----:B------:R-:W-:Y:S02]  /*acb0*/  @!P2 LOP3.LUT R29, R56, 0xfffffffe, RZ, 0xc0, !PT ;  /* 0xfffffffe381da812 */ /* 0x000fe400078ec0ff */
[----:B------:R-:W-:Y:S02]  /*acc0*/  @!P3 LOP3.LUT R47, R57, 0xfffffffe, RZ, 0xc0, !PT ;  /* 0xfffffffe392fb812 */ /* 0x000fe400078ec0ff */
[----:B0-----:R-:W-:Y:S01]  /*acd0*/  @!P4 LOP3.LUT R51, R18, 0xfffffffe, RZ, 0xc0, !PT ;  /* 0xfffffffe1233c812 */ /* 0x001fe200078ec0ff */
[--C-:B------:R-:W-:Y:S01]  /*ace0*/  @!P0 IMAD.WIDE R18, R19, 0x4, R16.reuse ;  /* 0x0000000413128825 */ /* 0x100fe200078e0210 */
[----:B-1----:R-:W-:Y:S02]  /*acf0*/  @!P5 LOP3.LUT R53, R24, 0xfffffffe, RZ, 0xc0, !PT ;  /* 0xfffffffe1835d812 */ /* 0x002fe400078ec0ff */
[----:B------:R-:W-:Y:S01]  /*ad00*/  @!P6 LOP3.LUT R57, R28, 0xfffffffe, RZ, 0xc0, !PT ;  /* 0xfffffffe1c39e812 */ /* 0x000fe200078ec0ff */
[--C-:B------:R-:W-:Y:S01]  /*ad10*/  @!P1 IMAD.WIDE R24, R25, 0x4, R16.reuse ;  /* 0x0000000419189825 */ /* 0x100fe200078e0210 */
[----:B------:R0:W-:Y:S03]  /*ad20*/  @!P0 ST.E.64 desc[UR38][R18.64], R2 ;  /* 0x0000000212008985 */ /* 0x0001e6000c101b26 */
        /* <DEDUP_REMOVED lines=8> */
[----:B------:R-:W-:Y:S01]  /*adb0*/  @!P6 IMAD.WIDE R16, R57, 0x4, R16 ;  /* 0x000000043910e825 */ /* 0x000fe200078e0210 */
[----:B------:R0:W-:Y:S04]  /*adc0*/  @!P5 ST.E.64 desc[UR38][R52.64], R32 ;  /* 0x000000203400d985 */ /* 0x0001e8000c101b26 */
[----:B------:R0:W-:Y:S02]  /*add0*/  @!P6 ST.E.64 desc[UR38][R16.64], R44 ;  /* 0x0000002c1000e985 */ /* 0x0001e4000c101b26 */
.L_x_35:
[----:B------:R-:W-:Y:S05]  /*ade0*/  BSYNC B0 ;  /* 0x0000000000007941 */ /* 0x000fea0003800000 */
.L_x_34:
[----:B------:R-:W-:Y:S01]  /*adf0*/  ISETP.GE.AND P0, PT, R54, R55, PT ;  /* 0x000000373600720c */ /* 0x000fe20003f06270 */
[----:B0---4-:R4:W0:Y:S04]  /*ae00*/  SHFL.IDX PT, R17, R59, 0x1, 0x1c1f ;  /* 0x003c1f003b117f89 */ /* 0x01182800000e0000 */
[----:B---3--:R4:W3:Y:S08]  /*ae10*/  SHFL.IDX PT, R16, R58, 0x1, 0x1c1f ;  /* 0x003c1f003a107f89 */ /* 0x0088f000000e0000 */
[----:B----4-:R-:W-:Y:S05]  /*ae20*/  @P0 BRA `(.L_x_10) ;  /* 0x0000004400dc0947 */ /* 0x010fea0003800000 */
[C---:B--2---:R-:W-:Y:S01]  /*ae30*/  VIADD R0, R27.reuse, 0x8 ;  /* 0x000000081b007836 */ /* 0x044fe20000000000 */
[----:B------:R-:W-:Y:S01]  /*ae40*/  ULDC UR4, c[0x0][0xac8] ;  /* 0x0002b20000047ab9 */ /* 0x000fe20000000800 */
[C---:B------:R-:W-:Y:S01]  /*ae50*/  VIADD R2, R27.reuse, 0x10 ;  /* 0x000000101b027836 */ /* 0x040fe20000000000 */
[C---:B------:R-:W-:Y:S01]  /*ae60*/  ISETP.GE.AND P2, PT, R27.reuse, UR4, PT ;  /* 0x000000041b007c0c */ /* 0x040fe2000bf46270 */
[C---:B------:R-:W-:Y:S01]  /*ae70*/  VIADD R3, R27.reuse, 0x18 ;  /* 0x000000181b037836 */ /* 0x040fe20000000000 */
[----:B------:R-:W-:Y:S01]  /*ae80*/  ISETP.GE.AND P3, PT, R0, UR4, PT ;  /* 0x0000000400007c0c */ /* 0x000fe2000bf66270 */
[C---:B------:R-:W-:Y:S01]  /*ae90*/  VIADD R18, R27.reuse, 0x20 ;  /* 0x000000201b127836 */ /* 0x040fe20000000000 */
[----:B------:R-:W-:Y:S01]  /*aea0*/  ISETP.GE.AND P4, PT, R2, UR4, PT ;  /* 0x0000000402007c0c */ /* 0x000fe2000bf86270 */
[----:B------:R-:W-:Y:S01]  /*aeb0*/  VIADD R20, R27, 0x38 ;  /* 0x000000381b147836 */ /* 0x000fe20000000000 */
[----:B------:R-:W-:Y:S01]  /*aec0*/  ISETP.GE.AND P5, PT, R3, UR4, PT ;  /* 0x0000000403007c0c */ /* 0x000fe2000bfa6270 */
[C---:B------:R-:W-:Y:S01]  /*aed0*/  VIADD R21, R27.reuse, 0x40 ;  /* 0x000000401b157836 */ /* 0x040fe20000000000 */
[C---:B------:R-:W-:Y:S01]  /*aee0*/  IADD3 R19, R27.reuse, 0x28, RZ ;  /* 0x000000281b137810 */ /* 0x040fe20007ffe0ff */
[C---:B------:R-:W-:Y:S01]  /*aef0*/  VIADD R24, R27.reuse, 0x48 ;  /* 0x000000481b187836 */ /* 0x040fe20000000000 */
[----:B------:R-:W-:Y:S01]  /*af00*/  ISETP.GE.AND P0, PT, R18, UR4, PT ;  /* 0x0000000412007c0c */ /* 0x000fe2000bf06270 */
[----:B------:R-:W-:Y:S01]  /*af10*/  VIADD R25, R27, 0x50 ;  /* 0x000000501b197836 */ /* 0x000fe20000000000 */
[----:B------:R-:W-:-:S03]  /*af20*/  ISETP.GE.AND P1, PT, R19, UR4, PT ;  /* 0x0000000413007c0c */ /* 0x000fc6000bf26270 */
[----:B------:R-:W-:Y:S02]  /*af30*/  @!P3 LEA.HI R0, R0, R0, RZ, 0x1 ;  /* 0x000000000000b211 */ /* 0x000fe400078f08ff */
[----:B------:R-:W-:Y:S02]  /*af40*/  @!P4 LEA.HI R2, R2, R2, RZ, 0x1 ;  /* 0x000000020202c211 */ /* 0x000fe400078f08ff */
[----:B------:R-:W-:Y:S02]  /*af50*/  @!P5 LEA.HI R3, R3, R3, RZ, 0x1 ;  /* 0x000000030303d211 */ /* 0x000fe400078f08ff */
[----:B------:R-:W-:Y:S01]  /*af60*/  @!P3 LOP3.LUT R5, R0, 0xfffffffe, RZ, 0xc0, !PT ;  /* 0xfffffffe0005b812 */ /* 0x000fe200078ec0ff */
[----:B------:R-:W-:Y:S01]  /*af70*/  VIADD R0, R27, 0x30 ;  /* 0x000000301b007836 */ /* 0x000fe20000000000 */
[----:B------:R-:W-:Y:S02]  /*af80*/  @!P4 LOP3.LUT R7, R2, 0xfffffffe, RZ, 0xc0, !PT ;  /* 0xfffffffe0207c812 */ /* 0x000fe400078ec0ff */
[----:B------:R-:W-:Y:S01]  /*af90*/  @!P5 LOP3.LUT R11, R3, 0xfffffffe, RZ, 0xc0, !PT ;  /* 0xfffffffe030bd812 */ /* 0x000fe200078ec0ff */
[----:B0--3--:R-:W-:Y:S01]  /*afa0*/  @!P2 IMAD.WIDE R2, R27, 0x4, R16 ;  /* 0x000000041b02a825 */ /* 0x009fe200078e0210 */
[----:B------:R-:W-:-:S02]  /*afb0*/  ISETP.GE.AND P6, PT, R25, UR4, PT ;  /* 0x0000000419007c0c */ /* 0x000fc4000bfc6270 */
[----:B------:R-:W-:Y:S01]  /*afc0*/  @!P0 LEA.HI R18, R18, R18, RZ, 0x1 ;  /* 0x0000001212128211 */ /* 0x000fe200078f08ff */
[--C-:B------:R-:W-:Y:S01]  /*afd0*/  @!P3 IMAD.WIDE R4, R5, 0x4, R16.reuse ;  /* 0x000000040504b825 */ /* 0x100fe200078e0210 */
[----:B------:R0:W-:Y:S01]  /*afe0*/  @!P2 ST.E.64 desc[UR38][R2.64], R14 ;  /* 0x0000000e0200a985 */ /* 0x0001e2000c101b26 */
[----:B------:R-:W-:Y:S02]  /*aff0*/  ISETP.GE.AND P2, PT, R0, UR4, PT ;  /* 0x0000000400007c0c */ /* 0x000fe4000bf46270 */
[--C-:B------:R-:W-:Y:S01]  /*b000*/  @!P4 IMAD.WIDE R6, R7, 0x4, R16.reuse ;  /* 0x000000040706c825 */ /* 0x100fe200078e0210 */
[----:B------:R1:W-:Y:S01]  /*b010*/  @!P3 ST.E.64 desc[UR38][R4.64], R30 ;  /* 0x0000001e0400b985 */ /* 0x0003e2000c101b26 */
[----:B------:R-:W-:Y:S02]  /*b020*/  ISETP.GE.AND P3, PT, R20, UR4, PT ;  /* 0x0000000414007c0c */ /* 0x000fe4000bf66270 */
[----:B------:R-:W-:Y:S01]  /*b030*/  @!P5 IMAD.WIDE R10, R11, 0x4, R16 ;  /* 0x000000040b0ad825 */ /* 0x000fe200078e0210 */
[----:B------:R2:W-:Y:S01]  /*b040*/  @!P4 ST.E.64 desc[UR38][R6.64], R40 ;  /* 0x000000280600c985 */ /* 0x0005e2000c101b26 */
[----:B------:R-:W-:-:S02]  /*b050*/  ISETP.GE.AND P4, PT, R21, UR4, PT ;  /* 0x0000000415007c0c */ /* 0x000fc4000bf86270 */
[----:B------:R-:W-:Y:S01]  /*b060*/  @!P1 LEA.HI R19, R19, R19, RZ, 0x1 ;  /* 0x0000001313139211 */ /* 0x000fe200078f08ff */
[----:B------:R3:W-:Y:S01]  /*b070*/  @!P5 ST.E.64 desc[UR38][R10.64], R48 ;  /* 0x000000300a00d985 */ /* 0x0007e2000c101b26 */
[----:B------:R-:W-:Y:S01]  /*b080*/  ISETP.GE.AND P5, PT, R24, UR4, PT ;  /* 0x0000000418007c0c */ /* 0x000fe2000bfa6270 */
[----:B------:R-:W-:Y:S01]  /*b090*/  VIADD R27, R27, 0x58 ;  /* 0x000000581b1b7836 */ /* 0x000fe20000000000 */
[----:B0-----:R-:W-:Y:S02]  /*b0a0*/  @!P0 LOP3.LUT R3, R18, 0xfffffffe, RZ, 0xc0, !PT ;  /* 0xfffffffe12038812 */ /* 0x001fe400078ec0ff */
[----:B------:R-:W-:Y:S02]  /*b0b0*/  @!P2 LEA.HI R0, R0, R0, RZ, 0x1 ;  /* 0x000000000000a211 */ /* 0x000fe400078f08ff */
[----:B-1----:R-:W-:Y:S01]  /*b0c0*/  @!P1 LOP3.LUT R5, R19, 0xfffffffe, RZ, 0xc0, !PT ;  /* 0xfffffffe13059812 */ /* 0x002fe200078ec0ff */
[----:B------:R-:W-:Y:S01]  /*b0d0*/  @!P0 IMAD.WIDE R2, R3, 0x4, R16 ;  /* 0x0000000403028825 */ /* 0x000fe200078e0210 */
[----:B------:R-:W-:-:S02]  /*b0e0*/  @!P3 LEA.HI R20, R20, R20, RZ, 0x1 ;  /* 0x000000141414b211 */ /* 0x000fc400078f08ff */
[----:B------:R-:W-:Y:S01]  /*b0f0*/  @!P4 LEA.HI R21, R21, R21, RZ, 0x1 ;  /* 0x000000151515c211 */ /* 0x000fe200078f08ff */
[----:B------:R-:W-:Y:S01]  /*b100*/  @!P1 IMAD.WIDE R4, R5, 0x4, R16 ;  /* 0x0000000405049825 */ /* 0x000fe200078e0210 */
[----:B------:R-:W-:Y:S01]  /*b110*/  @!P6 LEA.HI R25, R25, R25, RZ, 0x1 ;  /* 0x000000191919e211 */ /* 0x000fe200078f08ff */
[----:B------:R0:W-:Y:S01]  /*b120*/  @!P0 ST.E.64 desc[UR38][R2.64], R36 ;  /* 0x0000002402008985 */ /* 0x0001e2000c101b26 */
[----:B------:R-:W-:Y:S02]  /*b130*/  @!P5 LEA.HI R24, R24, R24, RZ, 0x1 ;  /* 0x000000181818d211 */ /* 0x000fe400078f08ff */
[----:B--2---:R-:W-:Y:S01]  /*b140*/  @!P2 LOP3.LUT R7, R0, 0xfffffffe, RZ, 0xc0, !PT ;  /* 0xfffffffe0007a812 */ /* 0x004fe200078ec0ff */
[----:B------:R1:W-:Y:S01]  /*b150*/  @!P1 ST.E.64 desc[UR38][R4.64], R42 ;  /* 0x0000002a04009985 */ /* 0x0003e2000c101b26 */
[----:B---3--:R-:W-:Y:S02]  /*b160*/  @!P3 LOP3.LUT R11, R20, 0xfffffffe, RZ, 0xc0, !PT ;  /* 0xfffffffe140bb812 */ /* 0x008fe400078ec0ff */
[----:B------:R-:W-:-:S02]  /*b170*/  @!P4 LOP3.LUT R21, R21, 0xfffffffe, RZ, 0xc0, !PT ;  /* 0xfffffffe1515c812 */ /* 0x000fc400078ec0ff */
[----:B------:R-:W-:Y:S02]  /*b180*/  @!P5 LOP3.LUT R15, R24, 0xfffffffe, RZ, 0xc0, !PT ;  /* 0xfffffffe180fd812 */ /* 0x000fe400078ec0ff */
[----:B------:R-:W-:Y:S02]  /*b190*/  @!P6 LOP3.LUT R25, R25, 0xfffffffe, RZ, 0xc0, !PT ;  /* 0xfffffffe1919e812 */ /* 0x000fe400078ec0ff */
[----:B------:R-:W-:Y:S01]  /*b1a0*/  ISETP.GE.AND P0, PT, R27, UR4, PT ;  /* 0x000000041b007c0c */ /* 0x000fe2000bf06270 */
[----:B0-----:R-:W-:-:S04]  /*b1b0*/  @!P2 IMAD.WIDE R2, R7, 0x4, R16 ;  /* 0x000000040702a825 */ /* 0x001fc800078e0210 */
[--C-:B-1----:R-:W-:Y:S01]  /*b1c0*/  @!P3 IMAD.WIDE R4, R11, 0x4, R16.reuse ;  /* 0x000000040b04b825 */ /* 0x102fe200078e0210 */
[----:B------:R4:W-:Y:S03]  /*b1d0*/  @!P2 ST.E.64 desc[UR38][R2.64], R8 ;  /* 0x000000080200a985 */ /* 0x0009e6000c101b26 */
[--C-:B------:R-:W-:Y:S01]  /*b1e0*/  @!P4 IMAD.WIDE R6, R21, 0x4, R16.reuse ;  /* 0x000000041506c825 */ /* 0x100fe200078e0210 */
[----:B------:R4:W-:Y:S03]  /*b1f0*/  @!P3 ST.E.64 desc[UR38][R4.64], R12 ;  /* 0x0000000c0400b985 */ /* 0x0009e6000c101b26 */
[--C-:B------:R-:W-:Y:S01]  /*b200*/  @!P5 IMAD.WIDE R10, R15, 0x4, R16.reuse ;  /* 0x000000040f0ad825 */ /* 0x100fe200078e0210 */
[----:B------:R4:W-:Y:S03]  /*b210*/  @!P4 ST.E.64 desc[UR38][R6.64], R22 ;  /* 0x000000160600c985 */ /* 0x0009e6000c101b26 */
[----:B------:R-:W-:Y:S01]  /*b220*/  @!P6 IMAD.WIDE R14, R25, 0x4, R16 ;  /* 0x00000004190ee825 */ /* 0x000fe200078e0210 */
[----:B------:R4:W-:Y:S04]  /*b230*/  @!P5 ST.E.64 desc[UR38][R10.64], R34 ;  /* 0x000000220a00d985 */ /* 0x0009e8000c101b26 */
[----:B------:R4:W-:Y:S01]  /*b240*/  @!P6 ST.E.64 desc[UR38][R14.64], R38 ;  /* 0x000000260e00e985 */ /* 0x0009e2000c101b26 */
[----:B------:R-:W-:Y:S05]  /*b250*/  @P0 BRA `(.L_x_10) ;  /* 0x0000004000d00947 */ /* 0x000fea0003800000 */
[----:B------:R-:W-:-:S04]  /*b260*/  LEA.HI R27, R27, R27, RZ, 0x1 ;  /* 0x0000001b1b1b7211 */ /* 0x000fc800078f08ff */
[----:B----4-:R-:W-:-:S05]  /*b270*/  LOP3.LUT R3, R27, 0xfffffffe, RZ, 0xc0, !PT ;  /* 0xfffffffe1b037812 */ /* 0x010fca00078ec0ff */
[----:B------:R-:W-:-:S05]  /*b280*/  IMAD.WIDE R2, R3, 0x4, R16 ;  /* 0x0000000403027825 */ /* 0x000fca00078e0210 */
[----:B------:R0:W-:Y:S01]  /*b290*/  ST.E.64 desc[UR38][R2.64], R70 ;  /* 0x0000004602007985 */ /* 0x0001e2000c101b26 */
[----:B------:R-:W-:Y:S05]  /*b2a0*/  BRA `(.L_x_10) ;  /* 0x0000004000bc7947 */ /* 0x000fea0003800000 */
.L_x_33:
[----:B------:R-:W0:Y:S02]  /*b2b0*/  S2R R2, SR_TID.X ;  /* 0x0000000000027919 */ /* 0x000e240000002100 */
[----:B0-----:R-:W-:-:S04]  /*b2c0*/  IADD3 R0, R2, -0x80, RZ ;  /* 0xffffff8002007810 */ /* 0x001fc80007ffe0ff */
[----:B------:R-:W-:-:S13]  /*b2d0*/  ISETP.GT.AND P0, PT, R0, 0xbf, PT ;  /* 0x000000bf0000780c */ /* 0x000fda0003f04270 */
[----:B------:R-:W-:Y:S05]  /*b2e0*/  @P0 BRA `(.L_x_10) ;  /* 0x0000004000ac0947 */ /* 0x000fea0003800000 */
[----:B------:R-:W0:Y:S01]  /*b2f0*/  S2R R0, SR_CTAID.X ;  /* 0x0000000000007919 */ /* 0x000e220000002500 */
[----:B------:R-:W1:Y:S01]  /*b300*/  LDC R6, c[0x0][0xbe8] ;  /* 0x0002fa00ff067b82 */ /* 0x000e620000000800 */
[----:B------:R-:W-:Y:S02]  /*b310*/  ULDC UR4, c[0x0][0xa88] ;  /* 0x0002a20000047ab9 */ /* 0x000fe40000000800 */
[----:B-1----:R-:W-:Y:S02]  /*b320*/  IMAD R3, R6, UR4, RZ ;  /* 0x0000000406037c24 */ /* 0x002fe4000f8e02ff */
[----:B0-----:R-:W-:-:S04]  /*b330*/  IMAD R0, R0, 0xc0, R2 ;  /* 0x000000c000007824 */ /* 0x001fc800078e0202 */
[----:B------:R-:W-:-:S05]  /*b340*/  VIADD R0, R0, 0xffffff80 ;  /* 0xffffff8000007836 */ /* 0x000fca0000000000 */
[----:B------:R-:W-:-:S13]  /*b350*/  ISETP.GE.AND P0, PT, R0, R3, PT ;  /* 0x000000030000720c */ /* 0x000fda0003f06270 */
[----:B------:R-:W-:Y:S05]  /*b360*/  @P0 BRA `(.L_x_10) ;  /* 0x00000040008c0947 */ /* 0x000fea0003800000 */
[----:B------:R-:W-:Y:S01]  /*b370*/  ISETP.NE.AND P0, PT, R6, 0x1, PT ;  /* 0x000000010600780c */ /* 0x000fe20003f05270 */
[----:B------:R-:W0:Y:S01]  /*b380*/  S2UR UR4, SR_CTAID.Z ;  /* 0x00000000000479c3 */ /* 0x000e220000002700 */
[----:B------:R-:W-:Y:S01]  /*b390*/  SHF.R.S32.HI R4, RZ, 0x1f, R145 ;  /* 0x0000001fff047819 */ /* 0x000fe20000011491 */
[----:B------:R-:W-:Y:S02]  /*b3a0*/  ULDC.64 UR6, c[0x0][0xbd0] ;  /* 0x0002f40000067ab9 */ /* 0x000fe40000000a00 */
[----:B------:R-:W-:-:S04]  /*b3b0*/  IMAD.WIDE.U32 R2, R145, UR6, RZ ;  /* 0x0000000691027c25 */ /* 0x000fc8000f8e00ff */
[----:B------:R-:W1:Y:S01]  /*b3c0*/  LDC.64 R10, c[0x0][0xbd8] ;  /* 0x0002f600ff0a7b82 */ /* 0x000e620000000a00 */
[----:B------:R-:W-:-:S04]  /*b3d0*/  IMAD R4, R4, UR6, RZ ;  /* 0x0000000604047c24 */ /* 0x000fc8000f8e02ff */
[----:B------:R-:W-:Y:S02]  /*b3e0*/  IMAD R5, R145, UR7, R4 ;  /* 0x0000000791057c24 */ /* 0x000fe4000f8e0204 */
[----:B------:R-:W-:Y:S01]  /*b3f0*/  IMAD.MOV R145, RZ, RZ, -R145 ;  /* 0x000000ffff917224 */ /* 0x000fe200078e0a91 */
[----:B------:R-:W2:Y:S01]  /*b400*/  @P0 LDC R7, c[0x0][0xbec] ;  /* 0x0002fb00ff070b82 */ /* 0x000ea20000000800 */
[----:B------:R-:W-:Y:S02]  /*b410*/  IMAD.IADD R3, R3, 0x1, R5 ;  /* 0x0000000103037824 */ /* 0x000fe400078e0205 */
[----:B------:R-:W-:-:S05]  /*b420*/  IMAD.MOV.U32 R5, RZ, RZ, R0 ;  /* 0x000000ffff057224 */ /* 0x000fca00078e0000 */
[----:B------:R-:W3:Y:S01]  /*b430*/  S2UR UR8, SR_CTAID.Y ;  /* 0x00000000000879c3 */ /* 0x000ee20000002600 */
[----:B0-----:R-:W-:-:S07]  /*b440*/  USHF.R.S32.HI UR5, URZ, 0x1f, UR4 ;  /* 0x0000001f3f057899 */ /* 0x001fce0008011404 */
[----:B------:R-:W3:Y:S01]  /*b450*/  LDC R8, c[0x0][0xc50] ;  /* 0x00031400ff087b82 */ /* 0x000ee20000000800 */
[C---:B-1----:R-:W-:Y:S02]  /*b460*/  IMAD R12, R10.reuse, UR5, RZ ;  /* 0x000000050a0c7c24 */ /* 0x042fe4000f8e02ff */
[----:B------:R-:W-:-:S04]  /*b470*/  IMAD.WIDE.U32 R2, R10, UR4, R2 ;  /* 0x000000040a027c25 */ /* 0x000fc8000f8e0002 */
[----:B------:R-:W-:Y:S01]  /*b480*/  IMAD R11, R11, UR4, R12 ;  /* 0x000000040b0b7c24 */ /* 0x000fe2000f8e020c */
[----:B------:R-:W0:Y:S01]  /*b490*/  @P0 LDC R9, c[0x0][0xbf0] ;  /* 0x0002fc00ff090b82 */ /* 0x000e220000000800 */
[----:B--2---:R-:W-:Y:S01]  /*b4a0*/  @P0 IMAD.HI.U32 R4, R0, R7, RZ ;  /* 0x0000000700040227 */ /* 0x004fe200078e00ff */
[----:B------:R-:W-:-:S03]  /*b4b0*/  ULDC.64 UR4, c[0x0][0xbe0] ;  /* 0x0002f80000047ab9 */ /* 0x000fc60000000a00 */
[----:B------:R-:W-:Y:S02]  /*b4c0*/  IMAD.IADD R3, R11, 0x1, R3 ;  /* 0x000000010b037824 */ /* 0x000fe400078e0203 */
[----:B---3--:R-:W-:-:S04]  /*b4d0*/  IMAD R145, R8, R145, UR8 ;  /* 0x0000000808917e24 */ /* 0x008fc8000f8e0291 */
[----:B------:R-:W-:Y:S01]  /*b4e0*/  IMAD.WIDE.U32 R2, R145, UR4, R2 ;  /* 0x0000000491027c25 */ /* 0x000fe2000f8e0002 */
[----:B0-----:R-:W-:Y:S02]  /*b4f0*/  @P0 SHF.R.U32.HI R5, RZ, R9, R4 ;  /* 0x00000009ff050219 */ /* 0x001fe40000011604 */
[----:B------:R-:W-:Y:S02]  /*b500*/  SHF.R.S32.HI R4, RZ, 0x1f, R145 ;  /* 0x0000001fff047819 */ /* 0x000fe40000011491 */
[--C-:B------:R-:W-:Y:S01]  /*b510*/  SHF.R.S32.HI R9, RZ, 0x1f, R5.reuse ;  /* 0x0000001fff097819 */ /* 0x100fe20000011405 */
[----:B------:R-:W-:Y:S01]  /*b520*/  IMAD.MOV R7, RZ, RZ, -R5 ;  /* 0x000000ffff077224 */ /* 0x000fe200078e0a05 */
[----:B------:R-:W-:Y:S01]  /*b530*/  IADD3 R2, P0, R5, R2, RZ ;  /* 0x0000000205027210 */ /* 0x000fe20007f1e0ff */
[----:B------:R-:W-:Y:S02]  /*b540*/  IMAD R4, R4, UR4, RZ ;  /* 0x0000000404047c24 */ /* 0x000fe4000f8e02ff */
[----:B------:R-:W-:-:S02]  /*b550*/  IMAD R7, R6, R7, R0 ;  /* 0x0000000706077224 */ /* 0x000fc400078e0200 */
[----:B------:R-:W-:Y:S01]  /*b560*/  IMAD R4, R145, UR5, R4 ;  /* 0x0000000591047c24 */ /* 0x000fe2000f8e0204 */
[----:B------:R-:W-:Y:S02]  /*b570*/  ULDC.64 UR4, c[0x0][0xbc8] ;  /* 0x0002f20000047ab9 */ /* 0x000fe40000000a00 */
[----:B------:R-:W-:Y:S02]  /*b580*/  SHF.R.S32.HI R0, RZ, 0x1f, R7 ;  /* 0x0000001fff007819 */ /* 0x000fe40000011407 */
[----:B------:R-:W-:-:S03]  /*b590*/  IADD3.X R3, R9, R3, R4, P0, !PT ;  /* 0x0000000309037210 */ /* 0x000fc600007fe404 */
[----:B------:R-:W-:Y:S02]  /*b5a0*/  IMAD R0, R0, UR4, RZ ;  /* 0x0000000400007c24 */ /* 0x000fe4000f8e02ff */
[----:B------:R-:W-:-:S04]  /*b5b0*/  IMAD.WIDE.U32 R2, R7, UR4, R2 ;  /* 0x0000000407027c25 */ /* 0x000fc8000f8e0002 */
[----:B------:R-:W-:Y:S01]  /*b5c0*/  IMAD R5, R7, UR5, R0 ;  /* 0x0000000507057c24 */ /* 0x000fe2000f8e0200 */
[----:B------:R-:W-:Y:S02]  /*b5d0*/  ULDC.64 UR4, c[0x0][0xba8] ;  /* 0x0002ea0000047ab9 */ /* 0x000fe40000000a00 */
[----:B------:R-:W-:Y:S02]  /*b5e0*/  LEA R4, P0, R2, UR4, 0x2 ;  /* 0x0000000402047c11 */ /* 0x000fe4000f8010ff */
[----:B------:R-:W-:-:S04]  /*b5f0*/  IADD3 R3, R3, R5, RZ ;  /* 0x0000000503037210 */ /* 0x000fc80007ffe0ff */
[----:B------:R-:W-:Y:S01]  /*b600*/  LEA.HI.X R5, R2, UR5, R3, 0x2, P0 ;  /* 0x0000000502057c11 */ /* 0x000fe200080f1403 */
[----:B------:R-:W-:-:S05]  /*b610*/  IMAD.MOV.U32 R3, RZ, RZ, -0x800000 ;  /* 0xff800000ff037424 */ /* 0x000fca00078e00ff */
[----:B------:R0:W-:Y:S01]  /*b620*/  STG.E desc[UR38][R4.64], R3 ;  /* 0x0000000304007986 */ /* 0x0001e2000c101926 */
[----:B------:R-:W-:Y:S05]  /*b630*/  BRA `(.L_x_10) ;  /* 0x0000003c00d87947 */ /* 0x000fea0003800000 */
.L_x_8:
[----:B------:R-:W-:-:S08]  /*b640*/  NOP ;  /* 0x0000000000007918 */ /* 0x000fd00000000000 */
[----:B------:R-:W0:-:S00]  /*b650*/  USETMAXREG.DEALLOC.CTAPOOL 0x20 ;  /* 0x00000020000079c8 */ /* 0x000e0000080e0500 */
[----:B0-----:R-:W-:Y:S01]  /*b660*/  LOP3.LUT R22, R0, 0x3, RZ, 0xc0, !PT ;  /* 0x0000000300167812 */ /* 0x001fe200078ec0ff */
[----:B------:R-:W0:Y:S05]  /*b670*/  S2R R17, SR_CTAID.Z ;  /* 0x0000000000117919 */ /* 0x000e2a0000002700 */
[----:B------:R-:W1:Y:S01]  /*b680*/  S2UR UR6, SR_CTAID.Y ;  /* 0x00000000000679c3 */ /* 0x000e620000002600 */
[----:B------:R-:W2:Y:S02]  /*b690*/  SHFL.IDX PT, R0, R22, RZ, 0x1f ;  /* 0x00001fff16007589 */ /* 0x000ea400000e0000 */
[----:B--2---:R-:W-:-:S13]  /*b6a0*/  ISETP.NE.AND P0, PT, R0, RZ, PT ;  /* 0x000000ff0000720c */ /* 0x004fda0003f05270 */
[----:B01----:R-:W-:Y:S05]  /*b6b0*/  @!P0 BRA `(.L_x_36) ;  /* 0x0000000000288947 */ /* 0x003fea0003800000 */
[----:B------:R-:W-:Y:S01]  /*b6c0*/  ULDC UR7, c[0x0][0xc50] ;  /* 0x0003140000077ab9 */ /* 0x000fe20000000800 */
[----:B------:R-:W-:Y:S01]  /*b6d0*/  UMOV UR36, UR6 ;  /* 0x0000000600247c82 */ /* 0x000fe20008000000 */
[----:B------:R-:W-:-:S06]  /*b6e0*/  UISETP.NE.AND UP0, UPT, UR7, 0x1, UPT ;  /* 0x000000010700788c */ /* 0x000fcc000bf05270 */
[----:B------:R-:W-:-:S13]  /*b6f0*/  PLOP3.LUT P0, PT, PT, PT, UP0, 0x80, 0x0 ;  /* 0x000000000000781c */ /* 0x000fda0003f0f008 */
[----:B------:R-:W-:Y:S05]  /*b700*/  @!P0 BRA `(.L_x_37) ;  /* 0x0000000000308947 */ /* 0x000fea0003800000 */
[----:B------:R-:W-:Y:S01]  /*b710*/  ULDC UR4, c[0x0][0xc54] ;  /* 0x0003150000047ab9 */ /* 0x000fe20000000800 */
[----:B------:R-:W-:Y:S01]  /*b720*/  ULDC UR36, c[0x0][0xc58] ;  /* 0x0003160000247ab9 */ /* 0x000fe20000000800 */
[----:B------:R-:W-:-:S04]  /*b730*/  UIMAD.WIDE.U32 UR4, UR6, UR4, URZ ;  /* 0x00000004060472a5 */ /* 0x000fc8000f8e003f */
[----:B------:R-:W-:Y:S01]  /*b740*/  USHF.R.U32.HI UR36, URZ, UR36, UR5 ;  /* 0x000000243f247299 */ /* 0x000fe20008011605 */
[----:B------:R-:W-:Y:S11]  /*b750*/  BRA `(.L_x_37) ;  /* 0x00000000001c7947 */ /* 0x000ff60003800000 */
.L_x_36:
[----:B------:R-:W-:Y:S01]  /*b760*/  ULDC UR7, c[0x0][0xc50] ;  /* 0x0003140000077ab9 */ /* 0x000fe20000000800 */
[----:B------:R-:W-:Y:S01]  /*b770*/  UMOV UR36, UR6 ;  /* 0x0000000600247c82 */ /* 0x000fe20008000000 */
[----:B------:R-:W-:-:S11]  /*b780*/  UISETP.NE.AND UP0, UPT, UR7, 0x1, UPT ;  /* 0x000000010700788c */ /* 0x000fd6000bf05270 */
[----:B------:R-:W-:Y:S01]  /*b790*/  @UP0 ULDC UR4, c[0x0][0xc54] ;  /* 0x0003150000040ab9 */ /* 0x000fe20000000800 */
[----:B------:R-:W-:Y:S01]  /*b7a0*/  @UP0 ULDC UR8, c[0x0][0xc58] ;  /* 0x0003160000080ab9 */ /* 0x000fe20000000800 */
[----:B------:R-:W-:-:S04]  /*b7b0*/  UIMAD.WIDE.U32 UR4, UR6, UR4, URZ ;  /* 0x00000004060472a5 */ /* 0x000fc8000f8e003f */
[----:B------:R-:W-:-:S12]  /*b7c0*/  @UP0 USHF.R.U32.HI UR36, URZ, UR8, UR5 ;  /* 0x000000083f240299 */ /* 0x000fd80008011605 */
.L_x_37:
[----:B------:R-:W-:Y:S01]  /*b7d0*/  ISETP.GE.AND P0, PT, R17, RZ, PT ;  /* 0x000000ff1100720c */ /* 0x000fe20003f06270 */
[----:B------:R-:W-:Y:S01]  /*b7e0*/  UIADD3 UR4, -UR36, URZ, URZ ;  /* 0x0000003f24047290 */ /* 0x000fe2000fffe13f */
[----:B------:R-:W-:Y:S02]  /*b7f0*/  IMAD.MOV.U32 R6, RZ, RZ, 0x1 ;  /* 0x00000001ff067424 */ /* 0x000fe400078e00ff */
[----:B------:R-:W-:Y:S01]  /*b800*/  IMAD.MOV.U32 R0, RZ, RZ, RZ ;  /* 0x000000ffff007224 */ /* 0x000fe200078e00ff */
[----:B------:R-:W-:Y:S01]  /*b810*/  UIMAD UR6, UR7, UR4, UR6 ;  /* 0x00000004070672a4 */ /* 0x000fe2000f8e0206 */
[----:B------:R-:W-:-:S07]  /*b820*/  IMAD.MOV.U32 R2, RZ, RZ, 0x1 ;  /* 0x00000001ff027424 */ /* 0x000fce00078e00ff */
[----:B------:R-:W-:Y:S05]  /*b830*/  @!P0 BRA `(.L_x_38) ;  /* 0x00000038009c8947 */ /* 0x000fea0003800000 */
[----:B------:R-:W-:Y:S01]  /*b840*/  ULDC.64 UR4, c[0x0][0x418] ;  /* 0x0001060000047ab9 */ /* 0x000fe20000000a00 */
[----:B------:R-:W-:Y:S01]  /*b850*/  ULOP3.LUT UR42, UR6, 0xffff, URZ, 0xc0, !UPT ;  /* 0x0000ffff062a7892 */ /* 0x000fe2000f8ec03f */
[----:B------:R-:W-:Y:S01]  /*b860*/  IMAD.MOV.U32 R25, RZ, RZ, RZ ;  /* 0x000000ffff197224 */ /* 0x000fe200078e00ff */
[----:B------:R-:W-:-:S03]  /*b870*/  UISETP.NE.U32.AND UP0, UPT, UR4, URZ, UPT ;  /* 0x0000003f0400728c */ /* 0x000fc6000bf05070 */
[----:B------:R-:W-:Y:S01]  /*b880*/  ULDC UR4, c[0x0][0x424] ;  /* 0x0001090000047ab9 */ /* 0x000fe20000000800 */
[----:B------:R-:W-:-:S03]  /*b890*/  UISETP.NE.AND.EX UP0, UPT, UR5, URZ, UPT, UP0 ;  /* 0x0000003f0500728c */ /* 0x000fc6000bf05300 */
[----:B------:R-:W-:Y:S01]  /*b8a0*/  ULDC UR5, c[0x0][0x2f0] ;  /* 0x0000bc0000057ab9 */ /* 0x000fe20000000800 */
[----:B------:R-:W-:-:S04]  /*b8b0*/  USEL UR4, UR4, 0x1, UP0 ;  /* 0x0000000104047887 */ /* 0x000fc80008000000 */
[----:B------:R-:W-:-:S04]  /*b8c0*/  UIMAD UR4, UR4, UR5, URZ ;  /* 0x00000005040472a4 */ /* 0x000fc8000f8e023f */
[----:B------:R-:W-:Y:S02]  /*b8d0*/  UISETP.GE.AND UP0, UPT, UR4, 0x1, UPT ;  /* 0x000000010400788c */ /* 0x000fe4000bf06270 */
[----:B------:R-:W-:-:S04]  /*b8e0*/  UIADD3 UR5, UR4, 0x8f, URZ ;  /* 0x0000008f04057890 */ /* 0x000fc8000fffe03f */
[----:B------:R-:W-:Y:S01]  /*b8f0*/  PLOP3.LUT P0, PT, PT, PT, UP0, 0x80, 0x0 ;  /* 0x000000000000781c */ /* 0x000fe20003f0f008 */
[----:B------:R-:W-:-:S04]  /*b900*/  UIMAD.WIDE UR4, UR5, 0x38e38e39, URZ ;  /* 0x38e38e39050478a5 */ /* 0x000fc8000f8e023f */
[----:B------:R-:W-:-:S04]  /*b910*/  USHF.R.U32.HI UR41, URZ, 0x1f, UR5 ;  /* 0x0000001f3f297899 */ /* 0x000fc80008011605 */
[----:B------:R-:W-:-:S04]  /*b920*/  ULEA.HI.SX32 UR41, UR5, UR41, 0x1b ;  /* 0x0000002905297291 */ /* 0x000fc8000f8fda3f */
[----:B------:R-:W-:Y:S08]  /*b930*/  @!P0 BRA `(.L_x_39) ;  /* 0x0000000000808947 */ /* 0x000ff00003800000 */
[----:B------:R-:W-:-:S04]  /*b940*/  USHF.R.U32.HI UR4, URZ, 0x10, UR6 ;  /* 0x000000103f047899 */ /* 0x000fc80008011606 */
[----:B------:R-:W-:-:S11]  /*b950*/  UISETP.NE.AND UP0, UPT, UR4, URZ, UPT ;  /* 0x0000003f0400728c */ /* 0x000fd6000bf05270 */
[----:B------:R-:W-:Y:S02]  /*b960*/  @!UP0 ULDC UR4, c[0x0][0x9f0] ;  /* 0x00027c0000048ab9 */ /* 0x000fe40000000800 */
[----:B------:R-:W-:Y:S01]  /*b970*/  IMAD.U32 R4, RZ, RZ, UR4 ;  /* 0x00000004ff047e24 */ /* 0x000fe2000f8e00ff */
[----:B------:R-:W-:-:S04]  /*b980*/  UIADD3 UR5, UR41, -0x1, UR4 ;  /* 0xffffffff29057890 */ /* 0x000fc8000fffe004 */
[-C--:B------:R-:W-:Y:S02]  /*b990*/  IABS R5, R4.reuse ;  /* 0x0000000400057213 */ /* 0x080fe40000000000 */
[----:B------:R-:W-:Y:S01]  /*b9a0*/  IMAD.U32 R8, RZ, RZ, UR5 ;  /* 0x00000005ff087e24 */ /* 0x000fe2000f8e00ff */
[----:B------:R-:W-:Y:S01]  /*b9b0*/  IABS R4, R4 ;  /* 0x0000000400047213 */ /* 0x000fe20000000000 */
[----:B------:R-:W0:Y:S01]  /*b9c0*/  I2F.RP R0, R5 ;  /* 0x0000000500007306 */ /* 0x000e220000209400 */
[----:B------:R-:W-:-:S03]  /*b9d0*/  ULOP3.LUT UR5, UR5, UR4, URZ, 0x3c, !UPT ;  /* 0x0000000405057292 */ /* 0x000fc6000f8e3c3f */
[----:B------:R-:W-:-:S03]  /*b9e0*/  IMAD.MOV R4, RZ, RZ, -R4 ;  /* 0x000000ffff047224 */ /* 0x000fc600078e0a04 */
[----:B------:R-:W-:Y:S01]  /*b9f0*/  ISETP.LE.AND P2, PT, RZ, UR5, PT ;  /* 0x00000005ff007c0c */ /* 0x000fe2000bf43270 */
[----:B0-----:R-:W0:Y:S02]  /*ba00*/  MUFU.RCP R0, R0 ;  /* 0x0000000000007308 */ /* 0x001e240000001000 */
[----:B0-----:R-:W-:Y:S02]  /*ba10*/  IADD3 R2, R0, 0xffffffe, RZ ;  /* 0x0ffffffe00027810 */ /* 0x001fe40007ffe0ff */
[----:B------:R-:W-:-:S04]  /*ba20*/  IABS R0, R8 ;  /* 0x0000000800007213 */ /* 0x000fc80000000000 */
[----:B------:R0:W1:Y:S02]  /*ba30*/  F2I.FTZ.U32.TRUNC.NTZ R3, R2 ;  /* 0x0000000200037305 */ /* 0x000064000021f000 */
[----:B0-----:R-:W-:Y:S02]  /*ba40*/  IMAD.MOV.U32 R2, RZ, RZ, RZ ;  /* 0x000000ffff027224 */ /* 0x001fe400078e00ff */
[----:B-1----:R-:W-:-:S04]  /*ba50*/  IMAD.MOV R10, RZ, RZ, -R3 ;  /* 0x000000ffff0a7224 */ /* 0x002fc800078e0a03 */
[----:B------:R-:W-:-:S04]  /*ba60*/  IMAD R7, R10, R5, RZ ;  /* 0x000000050a077224 */ /* 0x000fc800078e02ff */
[----:B------:R-:W-:-:S04]  /*ba70*/  IMAD.HI.U32 R3, R3, R7, R2 ;  /* 0x0000000703037227 */ /* 0x000fc800078e0002 */
[----:B------:R-:W-:Y:S02]  /*ba80*/  IMAD.MOV.U32 R2, RZ, RZ, R4 ;  /* 0x000000ffff027224 */ /* 0x000fe400078e0004 */
[----:B------:R-:W-:-:S04]  /*ba90*/  IMAD.HI.U32 R3, R3, R0, RZ ;  /* 0x0000000003037227 */ /* 0x000fc800078e00ff */
[----:B------:R-:W-:-:S05]  /*baa0*/  IMAD R0, R3, R2, R0 ;  /* 0x0000000203007224 */ /* 0x000fca00078e0200 */
[----:B------:R-:W-:-:S13]  /*bab0*/  ISETP.GT.U32.AND P1, PT, R5, R0, PT ;  /* 0x000000000500720c */ /* 0x000fda0003f24070 */
[----:B------:R-:W-:Y:S01]  /*bac0*/  @!P1 IMAD.IADD R0, R0, 0x1, -R5 ;  /* 0x0000000100009824 */ /* 0x000fe200078e0a05 */
[----:B------:R-:W-:Y:S02]  /*bad0*/  @!P1 IADD3 R3, R3, 0x1, RZ ;  /* 0x0000000103039810 */ /* 0x000fe40007ffe0ff */
[----:B------:R-:W-:Y:S02]  /*bae0*/  ISETP.NE.AND P1, PT, RZ, UR4, PT ;  /* 0x00000004ff007c0c */ /* 0x000fe4000bf25270 */
[----:B------:R-:W-:-:S13]  /*baf0*/  ISETP.GE.U32.AND P0, PT, R0, R5, PT ;  /* 0x000000050000720c */ /* 0x000fda0003f06070 */
[----:B------:R-:W-:-:S04]  /*bb00*/  @P0 VIADD R3, R3, 0x1 ;  /* 0x0000000103030836 */ /* 0x000fc80000000000 */
[----:B------:R-:W-:Y:S01]  /*bb10*/  @!P2 IMAD.MOV R3, RZ, RZ, -R3 ;  /* 0x000000ffff03a224 */ /* 0x000fe200078e0a03 */
[----:B------:R-:W-:-:S05]  /*bb20*/  @!P1 LOP3.LUT R3, RZ, UR4, RZ, 0x33, !PT ;  /* 0x00000004ff039c12 */ /* 0x000fca000f8e33ff */
[----:B------:R-:W-:-:S07]  /*bb30*/  IMAD.MOV.U32 R25, RZ, RZ, R3 ;  /* 0x000000ffff197224 */ /* 0x000fce00078e0003 */
.L_x_39:
[----:B------:R-:W-:Y:S02]  /*bb40*/  IMAD R24, R25, UR42, RZ ;  /* 0x0000002a19187c24 */ /* 0x000fe4000f8e02ff */
[----:B------:R-:W-:Y:S02]  /*bb50*/  IMAD.MOV.U32 R0, RZ, RZ, RZ ;  /* 0x000000ffff007224 */ /* 0x000fe400078e00ff */
[----:B------:R-:W-:Y:S01]  /*bb60*/  IMAD.MOV.U32 R2, RZ, RZ, 0x1 ;  /* 0x00000001ff027424 */ /* 0x000fe200078e00ff */
[----:B------:R-:W-:-:S04]  /*bb70*/  VIADDMNMX R26, R24, R25, UR41, PT ;  /* 0x00000029181a7e46 */ /* 0x000fc8000b800119 */
[----:B------:R-:W-:-:S13]  /*bb80*/  ISETP.GT.AND P0, PT, R26, R24, PT ;  /* 0x000000181a00720c */ /* 0x000fda0003f04270 */
[----:B------:R-:W-:Y:S05]  /*bb90*/  @!P0 BRA `(.L_x_38) ;  /* 0x0000003400c48947 */ /* 0x000fea0003800000 */
[----:B------:R-:W0:Y:S01]  /*bba0*/  S2UR UR4, SR_CgaCtaId ;  /* 0x00000000000479c3 */ /* 0x000e220000008800 */
[----:B------:R-:W-:Y:S02]  /*bbb0*/  UMOV UR40, 0x400 ;  /* 0x0000040000287882 */ /* 0x000fe40000000000 */
[----:B0-----:R-:W-:-:S04]  /*bbc0*/  ULEA UR40, UR4, UR40, 0x18 ;  /* 0x0000002804287291 */ /* 0x001fc8000f8ec03f */
[----:B------:R-:W-:-:S04]  /*bbd0*/  UIADD3 UR4, UR40, 0x16a00, URZ ;  /* 0x00016a0028047890 */ /* 0x000fc8000fffe03f */
[----:B------:R-:W-:-:S06]  /*bbe0*/  ULOP3.LUT UP0, URZ, UR4, 0x1bf, URZ, 0xc0, !UPT ;  /* 0x000001bf043f7892 */ /* 0x000fcc000f80c03f */
[----:B------:R-:W-:-:S13]  /*bbf0*/  PLOP3.LUT P0, PT, PT, PT, UP0, 0x80, 0x0 ;  /* 0x000000000000781c */ /* 0x000fda0003f0f008 */
[----:B------:R-:W-:Y:S05]  /*bc00*/  @!P0 BRA `(.L_x_40) ;  /* 0x0000000000408947 */ /* 0x000fea0003800000 */
[----:B------:R-:W-:Y:S01]  /*bc10*/  MOV R2, 0x0 ;  /* 0x0000000000027802 */ /* 0x000fe20000000f00 */
[----:B------:R-:W-:Y:S01]  /*bc20*/  ULDC.64 UR4, c[0x4][0xa8] ;  /* 0x01002a0000047ab9 */ /* 0x000fe20000000a00 */
[----:B------:R-:W-:Y:S01]  /*bc30*/  ULDC.64 UR6, c[0x4][0xb0] ;  /* 0x01002c0000067ab9 */ /* 0x000fe20000000a00 */
[----:B------:R-:W-:Y:S01]  /*bc40*/  IMAD.U32 R4, RZ, RZ, UR4 ;  /* 0x00000004ff047e24 */ /* 0x000fe2000f8e00ff */
[----:B------:R-:W-:Y:S01]  /*bc50*/  MOV R5, UR5 ;  /* 0x0000000500057c02 */ /* 0x000fe20008000f00 */
[----:B------:R-:W-:Y:S01]  /*bc60*/  ULDC.64 UR4, c[0x4][0x8] ;  /* 0x0100020000047ab9 */ /* 0x000fe20000000a00 */
[----:B------:R-:W0:Y:S01]  /*bc70*/  LDC.64 R2, c[0x4][R2] ;  /* 0x0100000002027b82 */ /* 0x000e220000000a00 */
[----:B------:R-:W-:Y:S01]  /*bc80*/  IMAD.U32 R6, RZ, RZ, UR6 ;  /* 0x00000006ff067e24 */ /* 0x000fe2000f8e00ff */
[----:B------:R-:W-:Y:S01]  /*bc90*/  MOV R13, RZ ;  /* 0x000000ff000d7202 */ /* 0x000fe20000000f00 */
[----:B------:R-:W-:Y:S02]  /*bca0*/  IMAD.U32 R7, RZ, RZ, UR7 ;  /* 0x00000007ff077e24 */ /* 0x000fe4000f8e00ff */
[----:B------:R-:W-:-:S02]  /*bcb0*/  IMAD.U32 R10, RZ, RZ, UR4 ;  /* 0x00000004ff0a7e24 */ /* 0x000fc4000f8e00ff */
[----:B------:R-:W-:Y:S02]  /*bcc0*/  IMAD.U32 R11, RZ, RZ, UR5 ;  /* 0x00000005ff0b7e24 */ /* 0x000fe4000f8e00ff */
[----:B------:R-:W-:Y:S02]  /*bcd0*/  IMAD.MOV.U32 R8, RZ, RZ, 0x70 ;  /* 0x00000070ff087424 */ /* 0x000fe400078e00ff */
[----:B------:R-:W-:-:S07]  /*bce0*/  IMAD.MOV.U32 R12, RZ, RZ, 0x1 ;  /* 0x00000001ff0c7424 */ /* 0x000fce00078e00ff */
[----:B------:R-:W-:-:S07]  /*bcf0*/  LEPC R20, `(.L_x_40) ;  /* 0x000000001014794e */ /* 0x000fce0000000000 */
[----:B0-----:R-:W-:Y:S05]  /*bd00*/  CALL.ABS.NOINC R2 ;  /* 0x0000000002007343 */ /* 0x001fea0003c00000 */
.L_x_40:
        /* <DEDUP_REMOVED lines=12> */
[----:B------:R-:W-:Y:S01]  /*bdd0*/  MOV R8, 0x70 ;  /* 0x0000007000087802 */ /* 0x000fe20000000f00 */
[----:B------:R-:W-:Y:S02]  /*bde0*/  IMAD.U32 R7, RZ, RZ, UR7 ;  /* 0x00000007ff077e24 */ /* 0x000fe4000f8e00ff */
[----:B------:R-:W-:-:S02]  /*bdf0*/  IMAD.U32 R10, RZ, RZ, UR4 ;  /* 0x00000004ff0a7e24 */ /* 0x000fc4000f8e00ff */
[----:B------:R-:W-:Y:S02]  /*be00*/  IMAD.U32 R11, RZ, RZ, UR5 ;  /* 0x00000005ff0b7e24 */ /* 0x000fe4000f8e00ff */
[----:B------:R-:W-:Y:S02]  /*be10*/  IMAD.MOV.U32 R12, RZ, RZ, 0x1 ;  /* 0x00000001ff0c7424 */ /* 0x000fe400078e00ff */
[----:B0-----:R-:W-:-:S07]  /*be20*/  IMAD.MOV.U32 R13, RZ, RZ, RZ ;  /* 0x000000ffff0d7224 */ /* 0x001fce00078e00ff */
[----:B------:R-:W-:-:S07]  /*be30*/  LEPC R20, `(.L_x_42) ;  /* 0x000000001014794e */ /* 0x000fce0000000000 */
[----:B-1----:R-:W-:Y:S05]  /*be40*/  CALL.ABS.NOINC R2 ;  /* 0x0000000002007343 */ /* 0x002fea0003c00000 */
.L_x_42:
[----:B------:R0:W1:Y:S01]  /*be50*/  LDC.64 R2, c[0x4][R16] ;  /* 0x0100000010027b82 */ /* 0x0000620000000a00 */
[----:B------:R-:W-:Y:S01]  /*be60*/  ULDC.64 UR4, c[0x4][0xa8] ;  /* 0x01002a0000047ab9 */ /* 0x000fe20000000a00 */
[----:B------:R-:W-:Y:S01]  /*be70*/  ULDC.64 UR6, c[0x4][0xb0] ;  /* 0x01002c0000067ab9 */ /* 0x000fe20000000a00 */
[----:B------:R-:W-:Y:S02]  /*be80*/  IMAD.U32 R4, RZ, RZ, UR4 ;  /* 0x00000004ff047e24 */ /* 0x000fe4000f8e00ff */
        /* <DEDUP_REMOVED lines=11> */
.L_x_41:
[----:B------:R-:W0:Y:S01]  /*bf40*/  LDC.64 R2, c[0x0][0x9f8] ;  /* 0x00027e00ff027b82 */ /* 0x000e220000000a00 */
[----:B------:R-:W-:-:S07]  /*bf50*/  IMAD.MOV.U32 R18, RZ, RZ, R17 ;  /* 0x000000ffff127224 */ /* 0x000fce00078e0011 */
[----:B------:R-:W1:Y:S01]  /*bf60*/  LDC.64 R4, c[0x0][0x418] ;  /* 0x00010600ff047b82 */ /* 0x000e620000000a00 */
[----:B0-----:R-:W-:-:S04]  /*bf70*/  ISETP.NE.U32.AND P0, PT, R2, RZ, PT ;  /* 0x000000ff0200720c */ /* 0x001fc80003f05070 */
[----:B------:R-:W-:-:S13]  /*bf80*/  ISETP.NE.AND.EX P0, PT, R3, RZ, PT, P0 ;  /* 0x000000ff0300720c */ /* 0x000fda0003f05300 */
[----:B------:R-:W0:Y:S02]  /*bf90*/  @P0 LDC.64 R2, c[0x0][0x9f8] ;  /* 0x00027e00ff020b82 */ /* 0x000e240000000a00 */
[----:B0-----:R-:W-:-:S05]  /*bfa0*/  @P0 IMAD.WIDE R2, R17, 0x4, R2 ;  /* 0x0000000411020825 */ /* 0x001fca00078e0202 */
[----:B------:R-:W2:Y:S01]  /*bfb0*/  @P0 LDG.E R18, desc[UR38][R2.64] ;  /* 0x0000002602120981 */ /* 0x000ea2000c1e1900 */
[----:B-1----:R-:W-:Y:S01]  /*bfc0*/  ISETP.NE.U32.AND P0, PT, R4, RZ, PT ;  /* 0x000000ff0400720c */ /* 0x002fe20003f05070 */
[----:B------:R-:W-:Y:S01]  /*bfd0*/  UMOV UR4, 0xffffffff ;  /* 0xffffffff00047882 */ /* 0x000fe20000000000 */
[----:B------:R-:W-:Y:S02]  /*bfe0*/  IADD3 R17, R26, -0x1, RZ ;  /* 0xffffffff1a117810 */ /* 0x000fe40007ffe0ff */
[----:B------:R-:W-:-:S04]  /*bff0*/  ISETP.NE.AND.EX P1, PT, R5, RZ, PT, P0 ;  /* 0x000000ff0500720c */ /* 0x000fc80003f25300 */
[----:B------:R-:W-:Y:S02]  /*c000*/  P2R R23, PR, RZ, 0x2 ;  /* 0x00000002ff177803 */ /* 0x000fe40000000000 */
[----:B--2---:R-:W-:Y:S02]  /*c010*/  SHF.R.S32.HI R19, RZ, 0x1f, R18 ;  /* 0x0000001fff137819 */ /* 0x004fe40000011412 */
[----:B------:R-:W-:Y:S01]  /*c020*/  SEL R16, R18, RZ, !P1 ;  /* 0x000000ff12107207 */ /* 0x000fe20004800000 */
[----:B------:R-:W-:Y:S06]  /*c030*/  BRA.DIV UR4, `(.L_x_43) ;  /* 0x0000003604d07947 */ /* 0x000fec000b800000 */
[----:B------:R0:W1:Y:S02]  /*c040*/  SHFL.IDX PT, R14, R22, RZ, 0x1f ;  /* 0x00001fff160e7589 */ /* 0x00006400000e0000 */
.L_x_127:
[----:B-1----:R-:W-:Y:S02]  /*c050*/  ISETP.NE.AND P0, PT, R14, RZ, PT ;  /* 0x000000ff0e00720c */ /* 0x002fe40003f05270 */
[----:B------:R-:W-:-:S04]  /*c060*/  PLOP3.LUT P2, PT, PT, PT, PT, 0x8, 0x0 ;  /* 0x000000000000781c */ /* 0x000fc80003f4e170 */
[----:B0-----:R-:W-:-:S07]  /*c070*/  P2R R22, PR, RZ, 0x4 ;  /* 0x00000004ff167803 */ /* 0x001fce0000000000 */
[----:B------:R-:W-:Y:S05]  /*c080*/  @P0 BRA `(.L_x_44) ;  /* 0x0000000400040947 */ /* 0x000fea0003800000 */
[----:B------:R-:W-:-:S03]  /*c090*/  UMOV UR4, 0xffffffff ;  /* 0xffffffff00047882 */ /* 0x000fc60000000000 */
[----:B------:R-:W-:Y:S05]  /*c0a0*/  BRA.DIV UR4, `(.L_x_45) ;  /* 0x0000003604d47947 */ /* 0x000fea000b800000 */
[----:B------:R-:W-:-:S13]  /*c0b0*/  ELECT P6, URZ, PT ;  /* 0x00000000003f782f */ /* 0x000fda00038c0000 */
.L_x_130:
[----:B------:R-:W-:Y:S05]  /*c0c0*/  @!P6 BRA `(.L_x_44) ;  /* 0x0000000000f4e947 */ /* 0x000fea0003800000 */
[----:B------:R-:W-:Y:S02]  /*c0d0*/  IMAD.MOV.U32 R0, RZ, RZ, 0x1 ;  /* 0x00000001ff007424 */ /* 0x000fe400078e00ff */
[----:B------:R-:W-:-:S03]  /*c0e0*/  IMAD.MOV.U32 R16, RZ, RZ, R18 ;  /* 0x000000ffff107224 */ /* 0x000fc600078e0012 */
[----:B------:R-:W-:Y:S01]  /*c0f0*/  SHF.L.U32 R0, R0, 0x1f, RZ ;  /* 0x0000001f00007819 */ /* 0x000fe200000006ff */
[----:B------:R-:W-:Y:S06]  /*c100*/  @!P1 BRA `(.L_x_46) ;  /* 0x0000000000489947 */ /* 0x000fec0003800000 */
[----:B------:R-:W0:Y:S01]  /*c110*/  LDC R6, c[0x0][0x43c] ;  /* 0x00010f00ff067b82 */ /* 0x000e220000000800 */
[----:B------:R-:W-:Y:S01]  /*c120*/  IMAD.MOV.U32 R7, RZ, RZ, R17 ;  /* 0x000000ffff077224 */ /* 0x000fe200078e0011 */
[----:B------:R-:W-:Y:S02]  /*c130*/  ULDC.64 UR4, c[0x0][0x428] ;  /* 0x00010a0000047ab9 */ /* 0x000fe40000000a00 */
[----:B------:R-:W-:-:S04]  /*c140*/  IMAD R9, R19, UR4, RZ ;  /* 0x0000000413097c24 */ /* 0x000fc8000f8e02ff */
[----:B------:R-:W-:Y:S01]  /*c150*/  IMAD R9, R18, UR5, R9 ;  /* 0x0000000512097c24 */ /* 0x000fe2000f8e0209 */
[----:B0-----:R-:W-:-:S13]  /*c160*/  ISETP.NE.AND P0, PT, R6, 0x1, PT ;  /* 0x000000010600780c */ /* 0x001fda0003f05270 */
[----:B------:R-:W0:Y:S02]  /*c170*/  @P0 LDC.64 R2, c[0x0][0x440] ;  /* 0x00011000ff020b82 */ /* 0x000e240000000a00 */
[----:B0-----:R-:W-:-:S05]  /*c180*/  @P0 IMAD.HI.U32 R2, R17, R2, RZ ;  /* 0x0000000211020227 */ /* 0x001fca00078e00ff */
[----:B------:R-:W-:-:S04]  /*c190*/  @P0 SHF.R.U32.HI R7, RZ, R3, R2 ;  /* 0x00000003ff070219 */ /* 0x000fc80000011602 */
[--C-:B------:R-:W-:Y:S01]  /*c1a0*/  SHF.R.S32.HI R3, RZ, 0x1f, R7.reuse ;  /* 0x0000001fff037819 */ /* 0x100fe20000011407 */
[----:B------:R-:W-:-:S04]  /*c1b0*/  IMAD.MOV.U32 R2, RZ, RZ, R7 ;  /* 0x000000ffff027224 */ /* 0x000fc800078e0007 */
[----:B------:R-:W-:-:S04]  /*c1c0*/  IMAD.WIDE.U32 R2, R18, UR4, R2 ;  /* 0x0000000412027c25 */ /* 0x000fc8000f8e0002 */
[----:B------:R-:W-:Y:S01]  /*c1d0*/  IMAD.IADD R3, R3, 0x1, R9 ;  /* 0x0000000103037824 */ /* 0x000fe200078e0209 */
[----:B------:R-:W-:-:S04]  /*c1e0*/  LEA R4, P0, R2, R4, 0x2 ;  /* 0x0000000402047211 */ /* 0x000fc800078010ff */
[----:B------:R-:W-:-:S05]  /*c1f0*/  LEA.HI.X R5, R2, R5, R3, 0x2, P0 ;  /* 0x0000000502057211 */ /* 0x000fca00000f1403 */
[----:B------:R0:W5:Y:S01]  /*c200*/  LDG.E R16, desc[UR38][R4.64] ;  /* 0x0000002604107981 */ /* 0x000162000c1e1900 */
[----:B------:R-:W-:-:S05]  /*c210*/  IADD3 R2, -R7, RZ, RZ ;  /* 0x000000ff07027210 */ /* 0x000fca0007ffe1ff */
[----:B------:R-:W-:-:S07]  /*c220*/  IMAD R17, R6, R2, R17 ;  /* 0x0000000206117224 */ /* 0x000fce00078e0211 */
.L_x_46:
[----:B------:R-:W1:Y:S01]  /*c230*/  SYNCS.PHASECHK.TRANS64.TRYWAIT P0, [UR40+0x31c40], R0 ;  /* 0x031c4000ff0075a7 */ /* 0x000e620008000168 */
[----:B------:R-:W-:Y:S01]  /*c240*/  ISETP.NE.AND P1, PT, R28, RZ, PT ;  /* 0x000000ff1c00720c */ /* 0x000fe20003f25270 */
[----:B-1----:R-:W-:-:S12]  /*c250*/  @!P0 BRA `(.L_x_47) ;  /* 0x0000003400888947 */ /* 0x002fd80003800000 */
.L_x_131:
[----:B------:R-:W-:Y:S05]  /*c260*/  @P1 BRA `(.L_x_48) ;  /* 0x0000000000181947 */ /* 0x000fea0003800000 */
[----:B------:R-:W2:Y:S01]  /*c270*/  S2R R2, SR_TID.X ;  /* 0x0000000000027919 */ /* 0x000ea20000002100 */
[----:B-1----:R-:W-:-:S04]  /*c280*/  IMAD.MOV.U32 R0, RZ, RZ, 0x6c00 ;  /* 0x00006c00ff007424 */ /* 0x002fc800078e00ff */
[----:B------:R3:W-:Y:S01]  /*c290*/  SYNCS.ARRIVE.TRANS64 RZ, [UR40+0x31c30], R0 ;  /* 0x031c3000ffff79a7 */ /* 0x0007e20008000028 */
[----:B--2---:R-:W-:-:S13]  /*c2a0*/  LOP3.LUT P0, RZ, R2, 0x1f, RZ, 0xc0, !PT ;  /* 0x0000001f02ff7812 */ /* 0x004fda000780c0ff */
[----:B---3--:R-:W-:Y:S05]  /*c2b0*/  @!P0 BRA `(.L_x_48) ;  /* 0x0000000000048947 */ /* 0x008fea0003800000 */
[----:B------:R-:W-:Y:S01]  /*c2c0*/  BPT.TRAP 0x1 ;  /* 0x000000040000795c */ /* 0x000fe20000300000 */
.L_x_48:
[----:B------:R-:W-:Y:S01]  /*c2d0*/  R2UR UR11, R17 ;  /* 0x00000000110b72ca */ /* 0x000fe200000e0000 */
[----:B------:R-:W-:Y:S01]  /*c2e0*/  ULDC.64 UR4, c[0x0][0x198] ;  /* 0x0000660000047ab9 */ /* 0x000fe20000000a00 */
[----:B-----5:R-:W-:Y:S01]  /*c2f0*/  R2UR UR13, R16 ;  /* 0x00000000100d72ca */ /* 0x020fe200000e0000 */
[----:B------:R-:W-:Y:S01]  /*c300*/  UIADD3 UR4, UP0, UR4, 0x370, URZ ;  /* 0x0000037004047890 */ /* 0x000fe2000ff1e03f */
[----:B------:R-:W-:Y:S01]  /*c310*/  PLOP3.LUT P0, PT, PT, PT, PT, 0x80, 0x0 ;  /* 0x000000000000781c */ /* 0x000fe20003f0f070 */
[----:B------:R-:W-:Y:S02]  /*c320*/  UIADD3 UR8, UR40, 0x16a00, URZ ;  /* 0x00016a0028087890 */ /* 0x000fe4000fffe03f */
[----:B------:R-:W-:Y:S01]  /*c330*/  UIADD3 UR9, UR40, 0x31c30, URZ ;  /* 0x00031c3028097890 */ /* 0x000fe2000fffe03f */
[----:B------:R-:W-:Y:S01]  /*c340*/  P2R R22, PR, RZ, 0x1 ;  /* 0x00000001ff167803 */ /* 0x000fe20000000000 */
[----:B------:R-:W-:Y:S02]  /*c350*/  UIADD3.X UR5, URZ, UR5, URZ, UP0, !UPT ;  /* 0x000000053f057290 */ /* 0x000fe400087fe43f */
[----:B------:R-:W-:-:S02]  /*c360*/  UIADD3 UR16, UR40, 0x18e00, URZ ;  /* 0x00018e0028107890 */ /* 0x000fc4000fffe03f */
[----:B------:R-:W-:Y:S02]  /*c370*/  UIMAD UR11, UR11, 0x90, URZ ;  /* 0x000000900b0b78a4 */ /* 0x000fe4000f8e023f */
[----:B------:R-:W-:Y:S01]  /*c380*/  UIADD3 UR32, UR40, 0x1b200, URZ ;  /* 0x0001b20028207890 */ /* 0x000fe2000fffe03f */
[----:B------:R-:W-:Y:S01]  /*c390*/  UMOV UR6, 0x0 ;  /* 0x0000000000067882 */ /* 0x000fe20000000000 */
[----:B------:R-:W-:Y:S01]  /*c3a0*/  UMOV UR7, 0x14f00000 ;  /* 0x14f0000000077882 */ /* 0x000fe20000000000 */
[----:B------:R-:W-:Y:S01]  /*c3b0*/  UMOV UR10, URZ ;  /* 0x0000003f000a7c82 */ /* 0x000fe20008000000 */
[----:B------:R-:W-:Y:S01]  /*c3c0*/  UMOV UR12, UR36 ;  /* 0x00000024000c7c82 */ /* 0x000fe20008000000 */
[----:B------:R-:W-:Y:S01]  /*c3d0*/  UMOV UR18, 0x20 ;  /* 0x0000002000127882 */ /* 0x000fe20000000000 */
[----:B------:R-:W-:Y:S01]  /*c3e0*/  UMOV UR20, UR36 ;  /* 0x0000002400147c82 */ /* 0x000fe20008000000 */
[----:B------:R-:W-:Y:S01]  /*c3f0*/  UMOV UR17, UR9 ;  /* 0x0000000900117c82 */ /* 0x000fe20008000000 */
[----:B------:R-:W-:Y:S01]  /*c400*/  UMOV UR21, UR13 ;  /* 0x0000000d00157c82 */ /* 0x000fe20008000000 */
[----:B------:R-:W-:Y:S01]  /*c410*/  UMOV UR19, UR11 ;  /* 0x0000000b00137c82 */ /* 0x000fe20008000000 */
[----:B------:R-:W-:Y:S01]  /*c420*/  UMOV UR34, 0x40 ;  /* 0x0000004000227882 */ /* 0x000fe20000000000 */
[----:B------:R-:W-:Y:S01]  /*c430*/  UMOV UR33, UR9 ;  /* 0x0000000900217c82 */ /* 0x000fe20008000000 */
[----:B------:R-:W-:Y:S01]  /*c440*/  UMOV UR37, UR13 ;  /* 0x0000000d00257c82 */ /* 0x000fe20008000000 */
[----:B------:R2:W-:Y:S01]  /*c450*/  UTMALDG.4D [UR8], [UR4], desc[UR6] ;  /* 0x00000608040075b4 */ /* 0x0005e20008019000 */
[----:B------:R-:W-:Y:S01]  /*c460*/  UMOV UR35, UR11 ;  /* 0x0000000b00237c82 */ /* 0x000fe20008000000 */
[----:B------:R2:W-:Y:S01]  /*c470*/  UTMALDG.4D [UR16], [UR4], desc[UR6] ;  /* 0x00000610040075b4 */ /* 0x0005e20008019000 */
[----:B------:R2:W-:Y:S02]  /*c480*/  UTMALDG.4D [UR32], [UR4], desc[UR6] ;  /* 0x00000620040075b4 */ /* 0x0005e40008019000 */
[----:B--2---:R-:W-:Y:S01]  /*c490*/  NOP ;  /* 0x0000000000007918 */ /* 0x004fe20000000000 */
.L_x_44:
[----:B------:R-:W-:Y:S05]  /*c4a0*/  WARPSYNC.ALL ;  /* 0x0000000000007948 */ /* 0x000fea0003800000 */
[----:B-1----:R-:W1:Y:S01]  /*c4b0*/  S2R R0, SR_CTAID.Z ;  /* 0x0000000000007919 */ /* 0x002e620000002700 */
[----:B------:R-:W-:Y:S02]  /*c4c0*/  UIADD3 UR5, UR40, 0xda00, URZ ;  /* 0x0000da0028057890 */ /* 0x000fe4000fffe03f */
[----:B------:R-:W-:Y:S01]  /*c4d0*/  USHF.R.S32.HI UR4, URZ, 0x1f, UR36 ;  /* 0x0000001f3f047899 */ /* 0x000fe20008011424 */
[----:B------:R-:W-:Y:S01]  /*c4e0*/  BAR.SYNC.DEFER_BLOCKING 0x8, 0x200 ;  /* 0x0208000000007b1d */ /* 0x000fe20000010000 */
[----:B------:R-:W-:-:S05]  /*c4f0*/  ULOP3.LUT UP0, URZ, UR5, 0x1bf, URZ, 0xc0, !UPT ;  /* 0x000001bf053f7892 */ /* 0x000fca000f80c03f */
[----:B------:R-:W-:Y:S01]  /*c500*/  ULDC.64 UR6, c[0x0][0x2d8] ;  /* 0x0000b60000067ab9 */ /* 0x000fe20000000a00 */
[----:B------:R-:W-:Y:S01]  /*c510*/  PLOP3.LUT P0, PT, PT, PT, UP0, 0x80, 0x0 ;  /* 0x000000000000781c */ /* 0x000fe20003f0f008 */
[----:B------:R-:W-:Y:S02]  /*c520*/  UIMAD UR4, UR4, UR6, URZ ;  /* 0x00000006040472a4 */ /* 0x000fe4000f8e023f */
[----:B------:R-:W-:Y:S02]  /*c530*/  UIMAD.WIDE.U32 UR44, UR36, UR6, URZ ;  /* 0x00000006242c72a5 */ /* 0x000fe4000f8e003f */
[----:B------:R-:W-:-:S04]  /*c540*/  UIMAD UR4, UR36, UR7, UR4 ;  /* 0x00000007240472a4 */ /* 0x000fc8000f8e0204 */
[----:B------:R-:W-:Y:S01]  /*c550*/  UIADD3 UR43, UR45, UR4, URZ ;  /* 0x000000042d2b7290 */ /* 0x000fe2000fffe03f */
[----:B-1----:R-:W-:-:S03]  /*c560*/  SHF.R.S32.HI R29, RZ, 0x1f, R0 ;  /* 0x0000001fff1d7819 */ /* 0x002fc60000011400 */
[----:B------:R-:W-:Y:S08]  /*c570*/  @!P0 BRA `(.L_x_49) ;  /* 0x0000000000408947 */ /* 0x000ff00003800000 */
[----:B------:R-:W-:Y:S01]  /*c580*/  MOV R2, 0x0 ;  /* 0x0000000000027802 */ /* 0x000fe20000000f00 */
[----:B------:R-:W-:Y:S01]  /*c590*/  ULDC.64 UR6, c[0x4][0xa8] ;  /* 0x01002a0000067ab9 */ /* 0x000fe20000000a00 */
[----:B------:R-:W-:Y:S01]  /*c5a0*/  ULDC.64 UR8, c[0x4][0xb0] ;  /* 0x01002c0000087ab9 */ /* 0x000fe20000000a00 */
[----:B------:R-:W-:Y:S01]  /*c5b0*/  ULDC.64 UR4, c[0x4][0x20] ;  /* 0x0100080000047ab9 */ /* 0x000fe20000000a00 */
[----:B0-----:R-:W-:Y:S01]  /*c5c0*/  IMAD.U32 R4, RZ, RZ, UR6 ;  /* 0x00000006ff047e24 */ /* 0x001fe2000f8e00ff */
[----:B------:R-:W-:Y:S01]  /*c5d0*/  MOV R10, UR4 ;  /* 0x00000004000a7c02 */ /* 0x000fe20008000f00 */
[----:B------:R-:W0:Y:S01]  /*c5e0*/  LDC.64 R2, c[0x4][R2] ;  /* 0x0100000002027b82 */ /* 0x000e220000000a00 */
[----:B------:R-:W-:Y:S02]  /*c5f0*/  IMAD.U32 R5, RZ, RZ, UR7 ;  /* 0x00000007ff057e24 */ /* 0x000fe4000f8e00ff */
[----:B------:R-:W-:Y:S02]  /*c600*/  IMAD.U32 R6, RZ, RZ, UR8 ;  /* 0x00000008ff067e24 */ /* 0x000fe4000f8e00ff */
[----:B------:R-:W-:-:S02]  /*c610*/  IMAD.U32 R7, RZ, RZ, UR9 ;  /* 0x00000009ff077e24 */ /* 0x000fc4000f8e00ff */
[----:B------:R-:W-:Y:S02]  /*c620*/  IMAD.U32 R11, RZ, RZ, UR5 ;  /* 0x00000005ff0b7e24 */ /* 0x000fe4000f8e00ff */
[----:B------:R-:W-:Y:S02]  /*c630*/  IMAD.MOV.U32 R8, RZ, RZ, 0x70 ;  /* 0x00000070ff087424 */ /* 0x000fe400078e00ff */
[----:B------:R-:W-:Y:S02]  /*c640*/  IMAD.MOV.U32 R12, RZ, RZ, 0x1 ;  /* 0x00000001ff0c7424 */ /* 0x000fe400078e00ff */
[----:B------:R-:W-:-:S07]  /*c650*/  IMAD.MOV.U32 R13, RZ, RZ, RZ ;  /* 0x000000ffff0d7224 */ /* 0x000fce00078e00ff */
[----:B------:R-:W-:-:S07]  /*c660*/  LEPC R20, `(.L_x_49) ;  /* 0x000000001014794e */ /* 0x000fce0000000000 */
[----:B0-----:R-:W-:Y:S05]  /*c670*/  CALL.ABS.NOINC R2 ;  /* 0x0000000002007343 */ /* 0x001fea0003c00000 */
.L_x_49:
[----:B------:R-:W1:Y:S01]  /*c680*/  LDC R14, c[0x0][0x448] ;  /* 0x00011200ff0e7b82 */ /* 0x000e620000000800 */
[----:B------:R-:W2:Y:S01]  /*c690*/  S2R R20, SR_TID.X ;  /* 0x0000000000147919 */ /* 0x000ea20000002100 */
[----:B------:R-:W-:Y:S01]  /*c6a0*/  SHF.R.U32.HI R11, RZ, 0x2, R28 ;  /* 0x00000002ff0b7819 */ /* 0x000fe2000001161c */
[----:B------:R-:W-:Y:S01]  /*c6b0*/  UMOV UR4, UR44 ;  /* 0x0000002c00047c82 */ /* 0x000fe20008000000 */
[----:B------:R-:W-:Y:S01]  /*c6c0*/  UMOV UR5, UR43 ;  /* 0x0000002b00057c82 */ /* 0x000fe20008000000 */
[----:B------:R-:W3:Y:S01]  /*c6d0*/  S2R R12, SR_CTAID.X ;  /* 0x00000000000c7919 */ /* 0x000ee20000002500 */
[----:B------:R-:W-:Y:S01]  /*c6e0*/  ULDC.64 UR6, c[0x0][0x2c8] ;  /* 0x0000b20000067ab9 */ /* 0x000fe20000000a00 */
[----:B------:R-:W-:Y:S01]  /*c6f0*/  ULDC.64 UR8, c[0x0][0x280] ;  /* 0x0000a00000087ab9 */ /* 0x000fe20000000a00 */
[----:B------:R-:W4:Y:S01]  /*c700*/  LDC.64 R2, c[0x0][0x2e0] ;  /* 0x0000b800ff027b82 */ /* 0x000f220000000a00 */
[----:B------:R-:W5:Y:S01]  /*c710*/  S2R R21, SR_CTAID.Z ;  /* 0x0000000000157919 */ /* 0x000f620000002700 */
[----:B-1----:R-:W-:Y:S01]  /*c720*/  ISETP.NE.AND P0, PT, R14, 0x1, PT ;  /* 0x000000010e00780c */ /* 0x002fe20003f05270 */
[----:B--2---:R-:W-:-:S12]  /*c730*/  IMAD.SHL.U32 R0, R20, 0x20, RZ ;  /* 0x0000002014007824 */ /* 0x004fd800078e00ff */
[----:B0-----:R-:W0:Y:S01]  /*c740*/  @P0 LDC R5, c[0x0][0x44c] ;  /* 0x00011300ff050b82 */ /* 0x001e220000000800 */
[----:B------:R-:W-:-:S05]  /*c750*/  LOP3.LUT R0, R11, 0x60, R0, 0xf8, !PT ;  /* 0x000000600b007812 */ /* 0x000fca00078ef800 */
[----:B---3--:R-:W-:Y:S02]  /*c760*/  IMAD R0, R12, 0xc0, R0 ;  /* 0x000000c00c007824 */ /* 0x008fe400078e0200 */
[----:B------:R-:W1:Y:S02]  /*c770*/  @P0 LDC R7, c[0x0][0x450] ;  /* 0x00011400ff070b82 */ /* 0x000e640000000800 */
[----:B------:R-:W-:-:S06]  /*c780*/  VIADD R9, R0, 0x80 ;  /* 0x0000008000097836 */ /* 0x000fcc0000000000 */
[----:B------:R-:W2:Y:S08]  /*c790*/  @P0 LDC R8, c[0x0][0x44c] ;  /* 0x00011300ff080b82 */ /* 0x000eb00000000800 */
[----:B------:R-:W3:Y:S01]  /*c7a0*/  @P0 LDC R4, c[0x0][0x450] ;  /* 0x00011400ff040b82 */ /* 0x000ee20000000800 */
[----:B0-----:R-:W-:Y:S01]  /*c7b0*/  @P0 IMAD.HI.U32 R6, R0, R5, RZ ;  /* 0x0000000500060227 */ /* 0x001fe200078e00ff */
[----:B------:R-:W-:-:S04]  /*c7c0*/  MOV R5, R0 ;  /* 0x0000000000057202 */ /* 0x000fc80000000f00 */
[----:B-1----:R-:W-:Y:S02]  /*c7d0*/  @P0 SHF.R.U32.HI R5, RZ, R7, R6 ;  /* 0x00000007ff050219 */ /* 0x002fe40000011606 */
[----:B------:R-:W-:-:S03]  /*c7e0*/  SHF.R.U32.HI R6, RZ, 0x3, R20 ;  /* 0x00000003ff067819 */ /* 0x000fc60000011614 */
[----:B------:R-:W-:Y:S01]  /*c7f0*/  IMAD.MOV R13, RZ, RZ, -R5 ;  /* 0x000000ffff0d7224 */ /* 0x000fe200078e0a05 */
[----:B------:R-:W-:Y:S01]  /*c800*/  LOP3.LUT R6, R6, 0x3, RZ, 0xc0, !PT ;  /* 0x0000000306067812 */ /* 0x000fe200078ec0ff */
[----:B--2---:R-:W-:-:S04]  /*c810*/  @P0 IMAD.HI.U32 R7, R9, R8, RZ ;  /* 0x0000000809070227 */ /* 0x004fc800078e00ff */
[----:B------:R-:W-:Y:S02]  /*c820*/  IMAD.MOV.U32 R8, RZ, RZ, R9 ;  /* 0x000000ffff087224 */ /* 0x000fe400078e0009 */
[----:B------:R-:W-:Y:S01]  /*c830*/  IMAD R13, R14, R13, R0 ;  /* 0x0000000d0e0d7224 */ /* 0x000fe200078e0200 */
[----:B---3--:R-:W-:Y:S01]  /*c840*/  @P0 SHF.R.U32.HI R8, RZ, R4, R7 ;  /* 0x00000004ff080219 */ /* 0x008fe20000011607 */
[----:B----4-:R-:W-:-:S03]  /*c850*/  IMAD R4, R29, R2, RZ ;  /* 0x000000021d047224 */ /* 0x010fc600078e02ff */
[----:B------:R-:W-:Y:S01]  /*c860*/  SHF.R.S32.HI R0, RZ, 0x1f, R13 ;  /* 0x0000001fff007819 */ /* 0x000fe2000001140d */
[C---:B-----5:R-:W-:Y:S01]  /*c870*/  IMAD R7, R21.reuse, R3, R4 ;  /* 0x0000000315077224 */ /* 0x060fe200078e0204 */
[----:B------:R-:W-:Y:S01]  /*c880*/  SHF.R.S32.HI R4, RZ, 0x1f, R5 ;  /* 0x0000001fff047819 */ /* 0x000fe20000011405 */
[----:B------:R-:W-:Y:S01]  /*c890*/  IMAD.WIDE.U32 R2, R21, R2, UR4 ;  /* 0x0000000415027e25 */ /* 0x000fe2000f8e0002 */
[----:B------:R-:W-:-:S03]  /*c8a0*/  ULDC.64 UR4, c[0x0][0x2d0] ;  /* 0x0000b40000047ab9 */ /* 0x000fc60000000a00 */
[----:B------:R-:W-:Y:S02]  /*c8b0*/  IMAD R4, R4, UR4, RZ ;  /* 0x0000000404047c24 */ /* 0x000fe4000f8e02ff */
[----:B------:R-:W-:Y:S02]  /*c8c0*/  IMAD.IADD R3, R3, 0x1, R7 ;  /* 0x0000000103037824 */ /* 0x000fe400078e0207 */
[C---:B------:R-:W-:Y:S02]  /*c8d0*/  IMAD R7, R5.reuse, UR5, R4 ;  /* 0x0000000505077c24 */ /* 0x040fe4000f8e0204 */
[----:B------:R-:W-:-:S04]  /*c8e0*/  IMAD.WIDE.U32 R4, R5, UR4, R2 ;  /* 0x0000000405047c25 */ /* 0x000fc8000f8e0002 */
[----:B------:R-:W-:Y:S02]  /*c8f0*/  IMAD R0, R0, UR6, RZ ;  /* 0x0000000600007c24 */ /* 0x000fe4000f8e02ff */
[----:B------:R-:W-:Y:S02]  /*c900*/  IMAD.IADD R5, R5, 0x1, R7 ;  /* 0x0000000105057824 */ /* 0x000fe400078e0207 */
[C---:B------:R-:W-:Y:S01]  /*c910*/  IMAD R7, R13.reuse, UR7, R0 ;  /* 0x000000070d077c24 */ /* 0x040fe2000f8e0200 */
[----:B------:R-:W-:Y:S01]  /*c920*/  SHF.L.U32 R0, R20, 0x3, RZ ;  /* 0x0000000314007819 */ /* 0x000fe200000006ff */
[----:B------:R-:W-:-:S03]  /*c930*/  IMAD.WIDE.U32 R4, R13, UR6, R4 ;  /* 0x000000060d047c25 */ /* 0x000fc6000f8e0004 */
[----:B------:R-:W-:Y:S01]  /*c940*/  LOP3.LUT R21, R0, 0x18, RZ, 0xc0, !PT ;  /* 0x0000001800157812 */ /* 0x000fe200078ec0ff */
[----:B------:R-:W-:Y:S01]  /*c950*/  IMAD.SHL.U32 R13, R28, 0x8, RZ ;  /* 0x000000081c0d7824 */ /* 0x000fe200078e00ff */
[----:B------:R-:W-:Y:S01]  /*c960*/  LOP3.LUT R0, R0, 0x20, RZ, 0xc0, !PT ;  /* 0x0000002000007812 */ /* 0x000fe200078ec0ff */
[----:B------:R-:W-:Y:S02]  /*c970*/  IMAD.IADD R7, R5, 0x1, R7 ;  /* 0x0000000105077824 */ /* 0x000fe400078e0207 */
[----:B------:R-:W-:Y:S01]  /*c980*/  IMAD.MOV R10, RZ, RZ, -R8 ;  /* 0x000000ffff0a7224 */ /* 0x000fe200078e0a08 */
[----:B------:R-:W-:Y:S01]  /*c990*/  LOP3.LUT R0, R0, 0x300, R13, 0xf8, !PT ;  /* 0x0000030000007812 */ /* 0x000fe200078ef80d */
[C---:B------:R-:W-:Y:S02]  /*c9a0*/  IMAD R13, R6.reuse, 0x40, R21 ;  /* 0x00000040060d7824 */ /* 0x040fe400078e0215 */
[----:B------:R-:W-:Y:S02]  /*c9b0*/  IMAD.SHL.U32 R6, R6, 0x8, RZ ;  /* 0x0000000806067824 */ /* 0x000fe400078e00ff */
[----:B------:R-:W-:-:S02]  /*c9c0*/  IMAD R5, R14, R10, R9 ;  /* 0x0000000a0e057224 */ /* 0x000fc400078e0209 */
[----:B------:R-:W-:Y:S01]  /*c9d0*/  IMAD.WIDE.U32 R2, R8, UR4, R2 ;  /* 0x0000000408027c25 */ /* 0x000fe2000f8e0002 */
[----:B------:R-:W-:Y:S02]  /*c9e0*/  LOP3.LUT R0, R0, R13, R6, 0xf6, !PT ;  /* 0x0000000d00007212 */ /* 0x000fe400078ef606 */
[----:B------:R-:W-:-:S04]  /*c9f0*/  LEA R6, P0, R4, UR8, 0x1 ;  /* 0x0000000804067c11 */ /* 0x000fc8000f8008ff */
[----:B------:R-:W-:Y:S02]  /*ca00*/  LEA.HI.X R7, R4, UR9, R7, 0x1, P0 ;  /* 0x0000000904077c11 */ /* 0x000fe400080f0c07 */
[----:B------:R-:W-:-:S05]  /*ca10*/  SHF.R.S32.HI R4, RZ, 0x1f, R8 ;  /* 0x0000001fff047819 */ /* 0x000fca0000011408 */
[----:B------:R-:W-:Y:S01]  /*ca20*/  IMAD R9, R4, UR4, RZ ;  /* 0x0000000404097c24 */ /* 0x000fe2000f8e02ff */
[----:B------:R-:W-:Y:S01]  /*ca30*/  SHF.R.S32.HI R4, RZ, 0x1f, R5 ;  /* 0x0000001fff047819 */ /* 0x000fe20000011405 */
[----:B------:R-:W-:Y:S02]  /*ca40*/  ULDC UR4, c[0x0][0x2b8] ;  /* 0x0000ae0000047ab9 */ /* 0x000fe40000000800 */
[----:B------:R-:W-:Y:S01]  /*ca50*/  IMAD R9, R8, UR5, R9 ;  /* 0x0000000508097c24 */ /* 0x000fe2000f8e0209 */
[----:B------:R-:W-:Y:S01]  /*ca60*/  ISETP.GE.AND P2, PT, R21, UR4, PT ;  /* 0x0000000415007c0c */ /* 0x000fe2000bf46270 */
[----:B------:R-:W-:-:S03]  /*ca70*/  IMAD R4, R4, UR6, RZ ;  /* 0x0000000604047c24 */ /* 0x000fc6000f8e02ff */
[----:B------:R-:W-:Y:S01]  /*ca80*/  IADD3 R3, R3, R9, RZ ;  /* 0x0000000903037210 */ /* 0x000fe20007ffe0ff */
[----:B------:R-:W-:Y:S01]  /*ca90*/  IMAD R9, R5, UR7, R4 ;  /* 0x0000000705097c24 */ /* 0x000fe2000f8e0204 */
[----:B------:R-:W-:Y:S01]  /*caa0*/  LOP3.LUT R4, R21, 0x20, RZ, 0xfc, !PT ;  /* 0x0000002015047812 */ /* 0x000fe200078efcff */
[----:B------:R-:W-:-:S03]  /*cab0*/  IMAD.WIDE.U32 R2, R5, UR6, R2 ;  /* 0x0000000605027c25 */ /* 0x000fc6000f8e0002 */
[----:B------:R-:W-:Y:S02]  /*cac0*/  ISETP.GE.AND P0, PT, R4, UR4, PT ;  /* 0x0000000404007c0c */ /* 0x000fe4000bf06270 */
[----:B------:R-:W-:Y:S01]  /*cad0*/  LOP3.LUT R4, R21, 0x40, RZ, 0xfc, !PT ;  /* 0x0000004015047812 */ /* 0x000fe200078efcff */
[----:B------:R-:W-:Y:S01]  /*cae0*/  IMAD.IADD R3, R3, 0x1, R9 ;  /* 0x0000000103037824 */ /* 0x000fe200078e0209 */
[----:B------:R-:W-:Y:S02]  /*caf0*/  LEA R20, P3, R2, UR8, 0x1 ;  /* 0x0000000802147c11 */ /* 0x000fe4000f8608ff */
[----:B------:R-:W-:Y:S01]  /*cb00*/  ISETP.GE.AND P1, PT, R4, UR4, PT ;  /* 0x0000000404007c0c */ /* 0x000fe2000bf26270 */
[----:B------:R-:W-:Y:S01]  /*cb10*/  UMOV UR4, 0xffffffff ;  /* 0xffffffff00047882 */ /* 0x000fe20000000000 */
[----:B------:R-:W-:Y:S02]  /*cb20*/  LEA.HI.X R10, R2, UR9, R3, 0x1, P3 ;  /* 0x00000009020a7c11 */ /* 0x000fe400098f0c03 */
[----:B------:R-:W-:Y:S09]  /*cb30*/  BRA.DIV UR4, `(.L_x_50) ;  /* 0x0000002e04687947 */ /* 0x000ff2000b800000 */
[----:B------:R-:W0:Y:S01]  /*cb40*/  S2R R2, SR_CTAID.X ;  /* 0x0000000000027919 */ /* 0x000e220000002500 */
[----:B------:R-:W1:Y:S01]  /*cb50*/  LDC R4, c[0x0][0x448] ;  /* 0x00011200ff047b82 */ /* 0x000e620000000800 */
[----:B------:R-:W-:Y:S01]  /*cb60*/  ULDC UR4, c[0x0][0x288] ;  /* 0x0000a20000047ab9 */ /* 0x000fe20000000800 */
[----:B------:R-:W-:Y:S04]  /*cb70*/  SHFL.IDX PT, R3, R7, RZ, 0x1c1f ;  /* 0x001c1fff07037589 */ /* 0x000fe800000e0000 */
[----:B------:R-:W-:Y:S04]  /*cb80*/  SHFL.IDX PT, R5, R7, 0x1, 0x1c1f ;  /* 0x003c1f0007057f89 */ /* 0x000fe800000e0000 */
[----:B------:R-:W-:Y:S01]  /*cb90*/  SHFL.IDX PT, R14, R6, 0x2, 0x1c1f ;  /* 0x005c1f00060e7f89 */ /* 0x000fe200000e0000 */
[----:B-1----:R-:W-:-:S03]  /*cba0*/  IMAD R9, R4, UR4, RZ ;  /* 0x0000000404097c24 */ /* 0x002fc6000f8e02ff */
[----:B------:R-:W-:Y:S01]  /*cbb0*/  SHFL.IDX PT, R4, R6, 0x1, 0x1c1f ;  /* 0x003c1f0006047f89 */ /* 0x000fe200000e0000 */
[----:B0-----:R-:W-:-:S03]  /*cbc0*/  IMAD R8, R2, 0xc0, R11 ;  /* 0x000000c002087824 */ /* 0x001fc600078e020b */
[----:B------:R-:W0:Y:S01]  /*cbd0*/  SHFL.IDX PT, R2, R6, RZ, 0x1c1f ;  /* 0x001c1fff06027589 */ /* 0x000e2200000e0000 */
[C---:B------:R-:W-:Y:S01]  /*cbe0*/  VIADD R12, R8.reuse, 0x20 ;  /* 0x00000020080c7836 */ /* 0x040fe20000000000 */
[----:B------:R-:W-:-:S13]  /*cbf0*/  ISETP.GE.AND P3, PT, R8, R9, PT ;  /* 0x000000090800720c */ /* 0x000fda0003f66270 */
[----:B------:R-:W-:Y:S01]  /*cc00*/  @!P3 LEA R29, R0, UR40, 0x1 ;  /* 0x00000028001dbc11 */ /* 0x000fe2000f8e08ff */
[----:B0-----:R-:W-:-:S05]  /*cc10*/  @!P3 IMAD.WIDE.U32 R2, R21, 0x2, R2 ;  /* 0x000000021502b825 */ /* 0x001fca00078e0002 */
[----:B------:R-:W-:Y:S04]  /*cc20*/  @!P3 LDGSTS.E.BYPASS.LTC128B.128 [R29+0xda00], desc[UR38][R2.64], !P2 ;  /* 0x0da00000021dbfae */ /* 0x000fe8000d101d66 */
[----:B------:R-:W-:Y:S04]  /*cc30*/  @!P3 LDGSTS.E.BYPASS.LTC128B.128 [R29+0x10a00], desc[UR38][R2.64+0x40], !P0 ;  /* 0x10a00040021dbfae */ /* 0x000fe8000c101d66 */
[----:B------:R0:W-:Y:S01]  /*cc40*/  @!P3 LDGSTS.E.BYPASS.LTC128B.128 [R29+0x13a00], desc[UR38][R2.64+0x80], !P1 ;  /* 0x13a00080021dbfae */ /* 0x0001e2000c901d66 */
[----:B------:R-:W-:Y:S01]  /*cc50*/  ISETP.GE.AND P3, PT, R12, R9, PT ;  /* 0x000000090c00720c */ /* 0x000fe20003f66270 */
[----:B------:R-:W-:-:S05]  /*cc60*/  VIADD R12, R8, 0x40 ;  /* 0x00000040080c7836 */ /* 0x000fca0000000000 */
[-C--:B------:R-:W-:Y:S02]  /*cc70*/  ISETP.GE.AND P4, PT, R12, R9.reuse, PT ;  /* 0x000000090c00720c */ /* 0x080fe40003f86270 */
[----:B------:R-:W-:Y:S01]  /*cc80*/  IADD3 R12, R8, 0x60, RZ ;  /* 0x00000060080c7810 */ /* 0x000fe20007ffe0ff */
[----:B0-----:R-:W0:Y:S04]  /*cc90*/  SHFL.IDX PT, R2, R7, 0x2, 0x1c1f ;  /* 0x005c1f0007027f89 */ /* 0x001e2800000e0000 */
[----:B------:R-:W-:Y:S01]  /*cca0*/  @!P3 IMAD.WIDE.U32 R4, R21, 0x2, R4 ;  /* 0x000000021504b825 */ /* 0x000fe200078e0004 */
[----:B------:R-:W-:Y:S01]  /*ccb0*/  @!P3 LEA R29, R0, UR40, 0x1 ;  /* 0x00000028001dbc11 */ /* 0x000fe2000f8e08ff */
[----:B------:R-:W-:Y:S04]  /*ccc0*/  SHFL.IDX PT, R7, R7, 0x3, 0x1c1f ;  /* 0x007c1f0007077f89 */ /* 0x000fe800000e0000 */
[----:B------:R-:W-:Y:S04]  /*ccd0*/  @!P3 LDGSTS.E.BYPASS.LTC128B.128 [R29+0xe200], desc[UR38][R4.64], !P2 ;  /* 0x0e200000041dbfae */ /* 0x000fe8000d101d66 */
[----:B------:R-:W-:Y:S04]  /*cce0*/  @!P3 LDGSTS.E.BYPASS.LTC128B.128 [R29+0x11200], desc[UR38][R4.64+0x40], !P0 ;  /* 0x11200040041dbfae */ /* 0x000fe8000c101d66 */
[----:B------:R1:W-:Y:S01]  /*ccf0*/  @!P3 LDGSTS.E.BYPASS.LTC128B.128 [R29+0x14200], desc[UR38][R4.64+0x80], !P1 ;  /* 0x14200080041dbfae */ /* 0x0003e2000c901d66 */
[----:B------:R-:W-:Y:S01]  /*cd00*/  ISETP.GE.AND P3, PT, R12, R9, PT ;  /* 0x000000090c00720c */ /* 0x000fe20003f66270 */
[----:B0-----:R-:W-:-:S02]  /*cd10*/  IMAD.MOV.U32 R3, RZ, RZ, R2 ;  /* 0x000000ffff037224 */ /* 0x001fc400078e0002 */
[----:B------:R-:W-:Y:S02]  /*cd20*/  IMAD.MOV.U32 R2, RZ, RZ, R14 ;  /* 0x000000ffff027224 */ /* 0x000fe400078e000e */
[----:B------:R-:W0:Y:S01]  /*cd30*/  SHFL.IDX PT, R14, R6, 0x3, 0x1c1f ;  /* 0x007c1f00060e7f89 */ /* 0x000e2200000e0000 */
[----:B-1----:R-:W-:Y:S01]  /*cd40*/  @!P4 LEA R5, R0, UR40, 0x1 ;  /* 0x000000280005cc11 */ /* 0x002fe2000f8e08ff */
[----:B------:R-:W-:Y:S02]  /*cd50*/  @!P4 IMAD.WIDE.U32 R2, R21, 0x2, R2 ;  /* 0x000000021502c825 */ /* 0x000fe400078e0002 */
[----:B------:R-:W-:Y:S02]  /*cd60*/  SHFL.IDX PT, R29, R10, RZ, 0x1c1f ;  /* 0x001c1fff0a1d7589 */ /* 0x000fe400000e0000 */
[----:B------:R-:W-:Y:S02]  /*cd70*/  VIADD R4, R8, 0x80 ;  /* 0x0000008008047836 */ /* 0x000fe40000000000 */
[----:B------:R-:W1:Y:S04]  /*cd80*/  SHFL.IDX PT, R6, R20, RZ, 0x1c1f ;  /* 0x001c1fff14067589 */ /* 0x000e6800000e0000 */
[----:B------:R-:W-:Y:S04]  /*cd90*/  @!P4 LDGSTS.E.BYPASS.LTC128B.128 [R5+0xea00], desc[UR38][R2.64], !P2 ;  /* 0x0ea000000205cfae */ /* 0x000fe8000d101d66 */
[----:B------:R-:W-:Y:S04]  /*cda0*/  @!P4 LDGSTS.E.BYPASS.LTC128B.128 [R5+0x11a00], desc[UR38][R2.64+0x40], !P0 ;  /* 0x11a000400205cfae */ /* 0x000fe8000c101d66 */
[----:B------:R2:W-:Y:S01]  /*cdb0*/  @!P4 LDGSTS.E.BYPASS.LTC128B.128 [R5+0x14a00], desc[UR38][R2.64+0x80], !P1 ;  /* 0x14a000800205cfae */ /* 0x0005e2000c901d66 */
[----:B------:R-:W-:Y:S01]  /*cdc0*/  ISETP.GE.AND P4, PT, R4, R9, PT ;  /* 0x000000090400720c */ /* 0x000fe20003f86270 */
[----:B0-----:R-:W-:-:S02]  /*cdd0*/  IMAD.MOV.U32 R4, RZ, RZ, R14 ;  /* 0x000000ffff047224 */ /* 0x001fc400078e000e */
[----:B------:R-:W0:Y:S04]  /*cde0*/  SHFL.IDX PT, R10, R10, 0x1, 0x1c1f ;  /* 0x003c1f000a0a7f89 */ /* 0x000e2800000e0000 */
[----:B------:R3:W4:Y:S01]  /*cdf0*/  SHFL.IDX PT, R14, R20, 0x1, 0x1c1f ;  /* 0x003c1f00140e7f89 */ /* 0x00072200000e0000 */
[----:B--2---:R-:W-:Y:S01]  /*ce00*/  IMAD.MOV.U32 R5, RZ, RZ, R7 ;  /* 0x000000ffff057224 */ /* 0x004fe200078e0007 */
[C---:B------:R-:W-:Y:S01]  /*ce10*/  @!P3 LEA R7, R0.reuse, UR40, 0x1 ;  /* 0x000000280007bc11 */ /* 0x040fe2000f8e08ff */
[----:B-1----:R-:W-:Y:S01]  /*ce20*/  IMAD.MOV.U32 R2, RZ, RZ, R6 ;  /* 0x000000ffff027224 */ /* 0x002fe200078e0006 */
[----:B------:R-:W-:Y:S01]  /*ce30*/  MOV R6, 0x1 ;  /* 0x0000000100067802 */ /* 0x000fe20000000f00 */
[----:B------:R-:W-:Y:S01]  /*ce40*/  IMAD.MOV.U32 R3, RZ, RZ, R29 ;  /* 0x000000ffff037224 */ /* 0x000fe200078e001d */
[----:B------:R-:W-:Y:S01]  /*ce50*/  @!P4 LEA R29, R0, UR40, 0x1 ;  /* 0x00000028001dcc11 */ /* 0x000fe2000f8e08ff */
[----:B------:R-:W-:-:S04]  /*ce60*/  @!P3 IMAD.WIDE.U32 R4, R21, 0x2, R4 ;  /* 0x000000021504b825 */ /* 0x000fc800078e0004 */
[----:B------:R-:W-:Y:S01]  /*ce70*/  @!P4 IMAD.WIDE.U32 R2, R21, 0x2, R2 ;  /* 0x000000021502c825 */ /* 0x000fe200078e0002 */
[----:B------:R3:W-:Y:S04]  /*ce80*/  @!P3 LDGSTS.E.BYPASS.LTC128B.128 [R7+0xf200], desc[UR38][R4.64], !P2 ;  /* 0x0f2000000407bfae */ /* 0x0007e8000d101d66 */
[----:B------:R3:W-:Y:S04]  /*ce90*/  @!P3 LDGSTS.E.BYPASS.LTC128B.128 [R7+0x12200], desc[UR38][R4.64+0x40], !P0 ;  /* 0x122000400407bfae */ /* 0x0007e8000c101d66 */
[----:B------:R3:W-:Y:S04]  /*cea0*/  @!P3 LDGSTS.E.BYPASS.LTC128B.128 [R7+0x15200], desc[UR38][R4.64+0x80], !P1 ;  /* 0x152000800407bfae */ /* 0x0007e8000c901d66 */
[----:B------:R3:W-:Y:S04]  /*ceb0*/  @!P4 LDGSTS.E.BYPASS.LTC128B.128 [R29+0xfa00], desc[UR38][R2.64], !P2 ;  /* 0x0fa00000021dcfae */ /* 0x0007e8000d101d66 */
[----:B------:R3:W-:Y:S04]  /*cec0*/  @!P4 LDGSTS.E.BYPASS.LTC128B.128 [R29+0x12a00], desc[UR38][R2.64+0x40], !P0 ;  /* 0x12a00040021dcfae */ /* 0x0007e8000c101d66 */
[----:B0---4-:R3:W-:Y:S02]  /*ced0*/  @!P4 LDGSTS.E.BYPASS.LTC128B.128 [R29+0x15a00], desc[UR38][R2.64+0x80], !P1 ;  /* 0x15a00080021dcfae */ /* 0x0117e4000c901d66 */
.L_x_144:
[----:B------:R-:W-:Y:S01]  /*cee0*/  VIADD R8, R8, 0xa0 ;  /* 0x000000a008087836 */ /* 0x000fe20000000000 */
[----:B------:R-:W-:Y:S01]  /*cef0*/  BSSY B0, `(.L_x_51) ;  /* 0x000000e000007945 */ /* 0x000fe20003800000 */
[----:B---3--:R-:W-:Y:S02]  /*cf00*/  IMAD.MOV.U32 R4, RZ, RZ, 0x1 ;  /* 0x00000001ff047424 */ /* 0x008fe400078e00ff */
[----:B------:R-:W-:Y:S01]  /*cf10*/  IMAD.MOV.U32 R2, RZ, RZ, R14 ;  /* 0x000000ffff027224 */ /* 0x000fe200078e000e */
[----:B------:R-:W-:Y:S01]  /*cf20*/  ISETP.GE.AND P3, PT, R8, R9, PT ;  /* 0x000000090800720c */ /* 0x000fe20003f66270 */
[----:B------:R-:W-:-:S12]  /*cf30*/  IMAD.MOV.U32 R3, RZ, RZ, R10 ;  /* 0x000000ffff037224 */ /* 0x000fd800078e000a */
[----:B------:R-:W-:Y:S05]  /*cf40*/  @P3 BRA `(.L_x_52) ;  /* 0x0000000000203947 */ /* 0x000fea0003800000 */
[----:B------:R-:W-:Y:S01]  /*cf50*/  IMAD.WIDE.U32 R2, R21, 0x2, R2 ;  /* 0x0000000215027825 */ /* 0x000fe200078e0002 */
[----:B------:R-:W-:-:S05]  /*cf60*/  LEA R5, R0, UR40, 0x1 ;  /* 0x0000002800057c11 */ /* 0x000fca000f8e08ff */
[----:B------:R-:W-:Y:S01]  /*cf70*/  @!PT LDS RZ, [RZ] ;  /* 0x00000000fffff984 */ /* 0x000fe20000000800 */
[----:B------:R-:W-:Y:S01]  /*cf80*/  @!PT LDS RZ, [RZ] ;  /* 0x00000000fffff984 */ /* 0x000fe20000000800 */
[----:B------:R-:W-:Y:S01]  /*cf90*/  @!PT LDS RZ, [RZ] ;  /* 0x00000000fffff984 */ /* 0x000fe20000000800 */
[----:B------:R0:W-:Y:S04]  /*cfa0*/  LDGSTS.E.BYPASS.LTC128B.128 [R5+0x10200], desc[UR38][R2.64], !P2 ;  /* 0x1020000002057fae */ /* 0x0001e8000d101d66 */
[----:B------:R0:W-:Y:S04]  /*cfb0*/  LDGSTS.E.BYPASS.LTC128B.128 [R5+0x13200], desc[UR38][R2.64+0x40], !P0 ;  /* 0x1320004002057fae */ /* 0x0001e8000c101d66 */
[----:B------:R0:W-:Y:S02]  /*cfc0*/  LDGSTS.E.BYPASS.LTC128B.128 [R5+0x16200], desc[UR38][R2.64+0x80], !P1 ;  /* 0x1620008002057fae */ /* 0x0001e4000c901d66 */
.L_x_52:
[----:B------:R-:W-:Y:S05]  /*cfd0*/  BSYNC B0 ;  /* 0x0000000000007941 */ /* 0x000fea0003800000 */
.L_x_51:
[----:B------:R-:W-:Y:S01]  /*cfe0*/  NOP ;  /* 0x0000000000007918 */ /* 0x000fe20000000000 */
[----:B------:R-:W-:Y:S01]  /*cff0*/  SYNCS.ARRIVE.TRANS64.RED.A0T1 RZ, [UR40+0x31c00], RZ ;  /* 0x031c00ffffff79a7 */ /* 0x000fe20008200428 */
[----:B------:R-:W-:Y:S01]  /*d000*/  SHF.L.U32 R0, R4, 0x1f, RZ ;  /* 0x0000001f04007819 */ /* 0x000fe200000006ff */
[----:B------:R-:W-:Y:S01]  /*d010*/  ARRIVES.LDGSTSBAR.64.TRANSCNT [UR40+0x31c00] ;  /* 0x031c0000ff0079b0 */ /* 0x000fe20008000aa8 */
[----:B------:R-:W-:Y:S01]  /*d020*/  NOP ;  /* 0x0000000000007918 */ /* 0x000fe20000000000 */
[----:B------:R-:W-:Y:S01]  /*d030*/  SYNCS.ARRIVE.TRANS64.A1T0 RZ, [UR40+0x31c00], RZ ;  /* 0x031c00ffffff79a7 */ /* 0x000fe20008100028 */
[----:B------:R-:W-:-:S05]  /*d040*/  VIADD R8, R26, 0xfffffffe ;  /* 0xfffffffe1a087836 */ /* 0x000fca0000000000 */
[----:B------:R-:W-:Y:S01]  /*d050*/  ISETP.GE.AND P1, PT, R8, R24, PT ;  /* 0x000000180800720c */ /* 0x000fe20003f26270 */
[----:B------:R-:W1:Y:S02]  /*d060*/  SYNCS.PHASECHK.TRANS64.TRYWAIT P0, [UR40+0x31c20], R0 ;  /* 0x031c2000ff0075a7 */ /* 0x000e640008000168 */
[----:B-1----:R-:W-:Y:S10]  /*d070*/  @!P0 BRA `(.L_x_53) ;  /* 0x0000003000108947 */ /* 0x002ff40003800000 */
.L_x_145:
[----:B0-----:R-:W-:Y:S01]  /*d080*/  MOV R0, RZ ;  /* 0x000000ff00007202 */ /* 0x001fe20000000f00 */
[----:B------:R-:W-:Y:S06]  /*d090*/  @!P1 BRA `(.L_x_54) ;  /* 0x0000001c00609947 */ /* 0x000fec0003800000 */
[----:B------:R-:W-:Y:S01]  /*d0a0*/  UIADD3 UR4, UR42, 0x1, URZ ;  /* 0x000000012a047890 */ /* 0x000fe2000fffe03f */
[----:B------:R-:W0:Y:S01]  /*d0b0*/  S2R R4, SR_TID.X ;  /* 0x0000000000047919 */ /* 0x000e220000002100 */
[----:B------:R-:W-:Y:S01]  /*d0c0*/  LOP3.LUT R24, RZ, R24, RZ, 0x33, !PT ;  /* 0x00000018ff187212 */ /* 0x000fe200078e33ff */
[----:B------:R-:W-:-:S03]  /*d0d0*/  IMAD.MOV.U32 R6, RZ, RZ, 0x1 ;  /* 0x00000001ff067424 */ /* 0x000fc600078e00ff */
[----:B------:R-:W-:-:S05]  /*d0e0*/  IMAD R25, R25, UR4, RZ ;  /* 0x0000000419197c24 */ /* 0x000fca000f8e02ff */
[----:B------:R-:W-:-:S04]  /*d0f0*/  VIMNMX R25, R25, UR41, PT ;  /* 0x0000002919197c48 */ /* 0x000fc8000bfe0100 */
[----:B------:R-:W-:Y:S01]  /*d100*/  LOP3.LUT R2, RZ, R25, RZ, 0x33, !PT ;  /* 0x00000019ff027212 */ /* 0x000fe200078e33ff */
[----:B------:R-:W-:-:S05]  /*d110*/  IMAD.MOV R3, RZ, RZ, -R25 ;  /* 0x000000ffff037224 */ /* 0x000fca00078e0a19 */
[----:B------:R-:W-:-:S05]  /*d120*/  VIADDMNMX R24, R3, 0x1, R24, !PT ;  /* 0x0000000103187846 */ /* 0x000fca0007800118 */
[----:B------:R-:W-:Y:S02]  /*d130*/  VIADD R3, R24, 0xfffffffe ;  /* 0xfffffffe18037836 */ /* 0x000fe40000000000 */
[----:B------:R-:W-:-:S03]  /*d140*/  IMAD.IADD R9, R25, 0x1, R24 ;  /* 0x0000000119097824 */ /* 0x000fc600078e0218 */
[----:B------:R-:W-:Y:S02]  /*d150*/  ISETP.NE.AND P0, PT, R3, R2, PT ;  /* 0x000000020300720c */ /* 0x000fe40003f05270 */
[----:B0-----:R-:W-:Y:S01]  /*d160*/  LOP3.LUT R7, R4, 0x1f, RZ, 0xc0, !PT ;  /* 0x0000001f04077812 */ /* 0x001fe200078ec0ff */
[----:B------:R-:W-:Y:S01]  /*d170*/  IMAD.MOV.U32 R4, RZ, RZ, R16 ;  /* 0x000000ffff047224 */ /* 0x000fe200078e0010 */
[----:B------:R-:W-:-:S09]  /*d180*/  LOP3.LUT R10, R9, 0x1, RZ, 0xc0, !PT ;  /* 0x00000001090a7812 */ /* 0x000fd200078ec0ff */
[----:B------:R-:W-:Y:S05]  /*d190*/  @!P0 BRA `(.L_x_55) ;  /* 0x0000001000cc8947 */ /* 0x000fea0003800000 */
[----:B------:R-:W-:Y:S01]  /*d1a0*/  BSSY B0, `(.L_x_55) ;  /* 0x0000132000007945 */ /* 0x000fe20003800000 */
[----:B------:R-:W-:Y:S01]  /*d1b0*/  IADD3 R9, R9, -R10, RZ ;  /* 0x8000000a09097210 */ /* 0x000fe20007ffe0ff */
[----:B------:R-:W-:Y:S02]  /*d1c0*/  IMAD.MOV.U32 R11, RZ, RZ, 0x1 ;  /* 0x00000001ff0b7424 */ /* 0x000fe400078e00ff */
[----:B------:R-:W-:-:S07]  /*d1d0*/  IMAD.MOV.U32 R4, RZ, RZ, R16 ;  /* 0x000000ffff047224 */ /* 0x000fce00078e0010 */
.L_x_90:
[----:B------:R-:W-:Y:S01]  /*d1e0*/  ISETP.NE.AND P0, PT, R22, RZ, PT ;  /* 0x000000ff1600720c */ /* 0x000fe20003f05270 */
[----:B------:R-:W-:Y:S01]  /*d1f0*/  VIADD R9, R9, 0xfffffffe ;  /* 0xfffffffe09097836 */ /* 0x000fe20000000000 */
[----:B------:R-:W-:Y:S04]  /*d200*/  BSSY B1, `(.L_x_56) ;  /* 0x0000093000017945 */ /* 0x000fe80003800000 */
[----:B------:R-:W-:-:S07]  /*d210*/  ISETP.NE.AND P1, PT, R9, RZ, PT ;  /* 0x000000ff0900720c */ /* 0x000fce0003f25270 */
[----:B------:R-:W-:Y:S06]  /*d220*/  @!P0 BRA `(.L_x_57) ;  /* 0x0000000800408947 */ /* 0x000fec0003800000 */
[----:B------:R-:W-:Y:S01]  /*d230*/  ISETP.NE.AND P0, PT, R23, RZ, PT ;  /* 0x000000ff1700720c */ /* 0x000fe20003f05270 */
[----:B------:R-:W-:Y:S01]  /*d240*/  IMAD.MOV.U32 R13, RZ, RZ, R8 ;  /* 0x000000ffff0d7224 */ /* 0x000fe200078e0008 */
[----:B------:R-:W-:-:S11]  /*d250*/  SHF.L.U32 R6, R11, 0x1f, RZ ;  /* 0x0000001f0b067819 */ /* 0x000fd600000006ff */
[----:B------:R-:W-:Y:S05]  /*d260*/  @!P0 BRA `(.L_x_58) ;  /* 0x00000000004c8947 */ /* 0x000fea0003800000 */
        /* <DEDUP_REMOVED lines=9> */
[----:B------:R-:W-:Y:S02]  /*d300*/  SHF.R.S32.HI R3, RZ, 0x1f, R15 ;  /* 0x0000001fff037819 */ /* 0x000fe4000001140f */
[----:B------:R-:W-:-:S05]  /*d310*/  MOV R2, R15 ;  /* 0x0000000f00027202 */ /* 0x000fca0000000f00 */
[----:B------:R-:W-:Y:S01]  /*d320*/  IMAD.WIDE.U32 R2, R18, UR4, R2 ;  /* 0x0000000412027c25 */ /* 0x000fe2000f8e0002 */
[----:B------:R-:W-:-:S03]  /*d330*/  ULDC.64 UR4, c[0x0][0x418] ;  /* 0x0001060000047ab9 */ /* 0x000fc60000000a00 */
[----:B------:R-:W-:Y:S01]  /*d340*/  IMAD.IADD R3, R5, 0x1, R3 ;  /* 0x0000000105037824 */ /* 0x000fe200078e0203 */
[----:B------:R-:W-:-:S04]  /*d350*/  LEA R4, P0, R2, UR4, 0x2 ;  /* 0x0000000402047c11 */ /* 0x000fc8000f8010ff */
[----:B------:R-:W-:-:S05]  /*d360*/  LEA.HI.X R5, R2, UR5, R3, 0x2, P0 ;  /* 0x0000000502057c11 */ /* 0x000fca00080f1403 */
[----:B------:R0:W5:Y:S01]  /*d370*/  LDG.E R4, desc[UR38][R4.64] ;  /* 0x0000002604047981 */ /* 0x000162000c1e1900 */
[----:B------:R-:W-:-:S04]  /*d380*/  IMAD.MOV R2, RZ, RZ, -R15 ;  /* 0x000000ffff027224 */ /* 0x000fc800078e0a0f */
[----:B------:R-:W-:-:S07]  /*d390*/  IMAD R13, R13, R2, R8 ;  /* 0x000000020d0d7224 */ /* 0x000fce00078e0208 */
.L_x_58:
[----:B------:R-:W1:Y:S01]  /*d3a0*/  SYNCS.PHASECHK.TRANS64.TRYWAIT P0, [UR40+0x31c48], R6 ;  /* 0x031c4806ff0075a7 */ /* 0x000e620008000168 */
[----:B------:R-:W-:Y:S01]  /*d3b0*/  BSSY B2, `(.L_x_59) ;  /* 0x0000003000027945 */ /* 0x000fe20003800000 */
[----:B------:R-:W-:-:S03]  /*d3c0*/  ISETP.NE.AND P2, PT, R28, RZ, PT ;  /* 0x000000ff1c00720c */ /* 0x000fc60003f45270 */
[----:B-1----:R-:W-:Y:S10]  /*d3d0*/  @!P0 BRA `(.L_x_60) ;  /* 0x0000002c00508947 */ /* 0x002ff40003800000 */
.L_x_146:
[----:B------:R-:W-:Y:S05]  /*d3e0*/  BSYNC B2 ;  /* 0x0000000000027941 */ /* 0x000fea0003800000 */
.L_x_59:
[----:B------:R-:W-:Y:S04]  /*d3f0*/  BSSY B2, `(.L_x_61) ;  /* 0x0000007000027945 */ /* 0x000fe80003800000 */
[----:B------:R-:W-:Y:S05]  /*d400*/  @P2 BRA `(.L_x_62) ;  /* 0x0000000000142947 */ /* 0x000fea0003800000 */
[----:B------:R-:W-:Y:S01]  /*d410*/  ISETP.NE.AND P0, PT, R7, RZ, PT ;  /* 0x000000ff0700720c */ /* 0x000fe20003f05270 */
[----:B------:R-:W-:-:S04]  /*d420*/  IMAD.MOV.U32 R2, RZ, RZ, 0x6c00 ;  /* 0x00006c00ff027424 */ /* 0x000fc800078e00ff */
[----:B------:R2:W-:Y:S08]  /*d430*/  SYNCS.ARRIVE.TRANS64 RZ, [UR40+0x31c38], R2 ;  /* 0x031c3802ffff79a7 */ /* 0x0005f00008000028 */
[----:B--2---:R-:W-:Y:S05]  /*d440*/  @!P0 BRA `(.L_x_62) ;  /* 0x0000000000048947 */ /* 0x004fea0003800000 */
[----:B------:R-:W-:Y:S01]  /*d450*/  BPT.TRAP 0x1 ;  /* 0x000000040000795c */ /* 0x000fe20000300000 */
.L_x_62:
[----:B------:R-:W-:Y:S05]  /*d460*/  BSYNC B2 ;  /* 0x0000000000027941 */ /* 0x000fea0003800000 */
.L_x_61:
[----:B0-----:R-:W-:Y:S01]  /*d470*/  IMAD.MOV.U32 R5, RZ, RZ, RZ ;  /* 0x000000ffff057224 */ /* 0x001fe200078e00ff */
[----:B------:R-:W-:Y:S01]  /*d480*/  ULDC.64 UR4, c[0x0][0x198] ;  /* 0x0000660000047ab9 */ /* 0x000fe20000000a00 */
[----:B------:R-:W-:Y:S01]  /*d490*/  PLOP3.LUT P0, PT, PT, PT, PT, 0x80, 0x0 ;  /* 0x000000000000781c */ /* 0x000fe20003f0f070 */
[----:B------:R-:W-:Y:S01]  /*d4a0*/  UIADD3 UR4, UP0, UR4, 0x370, URZ ;  /* 0x0000037004047890 */ /* 0x000fe2000ff1e03f */
[----:B------:R-:W-:Y:S01]  /*d4b0*/  IMAD R2, R13, 0x90, RZ ;  /* 0x000000900d027824 */ /* 0x000fe200078e02ff */
[----:B------:R-:W-:Y:S01]  /*d4c0*/  R2UR UR34, R5 ;  /* 0x00000000052272ca */ /* 0x000fe200000e0000 */
[----:B------:R-:W-:Y:S02]  /*d4d0*/  UIADD3 UR32, UR40, 0x1d600, URZ ;  /* 0x0001d60028207890 */ /* 0x000fe4000fffe03f */
[----:B------:R-:W-:Y:S02]  /*d4e0*/  UIADD3 UR33, UR40, 0x31c38, URZ ;  /* 0x00031c3828217890 */ /* 0x000fe4000fffe03f */
[----:B------:R-:W-:Y:S01]  /*d4f0*/  UIADD3.X UR5, URZ, UR5, URZ, UP0, !UPT ;  /* 0x000000053f057290 */ /* 0x000fe200087fe43f */
[----:B------:R-:W-:Y:S01]  /*d500*/  UMOV UR6, 0x0 ;  /* 0x0000000000067882 */ /* 0x000fe20000000000 */
[----:B------:R-:W-:-:S10]  /*d510*/  UMOV UR7, 0x14f00000 ;  /* 0x14f0000000077882 */ /* 0x000fd40000000000 */
.L_x_63:
[----:B------:R-:W-:-:S13]  /*d520*/  @P0 ELECT P3, URZ, PT ;  /* 0x00000000003f082f */ /* 0x000fda0003860000 */
[----:B-----5:R-:W-:Y:S02]  /*d530*/  @P3 R2UR UR37, R4 ;  /* 0x00000000042532ca */ /* 0x020fe400000e0000 */
[----:B------:R-:W-:Y:S02]  /*d540*/  @P3 R2UR UR35, R2 ;  /* 0x00000000022332ca */ /* 0x000fe400000e0000 */
[----:B------:R-:W-:Y:S02]  /*d550*/  @P3 PLOP3.LUT P0, PT, P3, PT, PT, 0x8, 0x0 ;  /* 0x000000000000381c */ /* 0x000fe40001f0e170 */
[----:B------:R-:W-:-:S09]  /*d560*/  PLOP3.LUT P3, PT, PT, PT, PT, 0x8, 0x0 ;  /* 0x000000000000781c */ /* 0x000fd20003f6e170 */
[----:B------:R0:W-:Y:S02]  /*d570*/  UTMALDG.4D [UR32], [UR4], desc[UR6] ;  /* 0x00000620040075b4 */ /* 0x0001e40008019000 */
[----:B0-----:R-:W-:Y:S05]  /*d580*/  @P0 BRA.U.ANY `(.L_x_63) ;  /* 0xfffffffd00e40947 */ /* 0x001fea000393ffff */
[----:B------:R-:W-:Y:S01]  /*d590*/  IMAD.MOV.U32 R12, RZ, RZ, 0x20 ;  /* 0x00000020ff0c7424 */ /* 0x000fe200078e00ff */
[----:B------:R-:W-:Y:S01]  /*d5a0*/  PLOP3.LUT P0, PT, PT, PT, PT, 0x80, 0x0 ;  /* 0x000000000000781c */ /* 0x000fe20003f0f070 */
[----:B------:R-:W-:Y:S01]  /*d5b0*/  UIADD3 UR8, UR40, 0x1fa00, URZ ;  /* 0x0001fa0028087890 */ /* 0x000fe2000fffe03f */
[----:B------:R-:W-:Y:S02]  /*d5c0*/  UMOV UR6, 0x0 ;  /* 0x0000000000067882 */ /* 0x000fe40000000000 */
[----:B------:R-:W-:Y:S01]  /*d5d0*/  R2UR UR10, R12 ;  /* 0x000000000c0a72ca */ /* 0x000fe200000e0000 */
[----:B------:R-:W-:-:S14]  /*d5e0*/  UMOV UR7, 0x14f00000 ;  /* 0x14f0000000077882 */ /* 0x000fdc0000000000 */
.L_x_64:
[----:B------:R-:W-:-:S13]  /*d5f0*/  @P0 ELECT P3, URZ, PT ;  /* 0x00000000003f082f */ /* 0x000fda0003860000 */
[----:B------:R-:W-:Y:S01]  /*d600*/  @P3 R2UR UR13, R4 ;  /* 0x00000000040d32ca */ /* 0x000fe200000e0000 */
[----:B------:R-:W-:Y:S01]  /*d610*/  UMOV UR9, UR33 ;  /* 0x0000002100097c82 */ /* 0x000fe20008000000 */
[----:B------:R-:W-:Y:S01]  /*d620*/  @P3 R2UR UR11, R2 ;  /* 0x00000000020b32ca */ /* 0x000fe200000e0000 */
[----:B------:R-:W-:Y:S01]  /*d630*/  UMOV UR12, UR36 ;  /* 0x00000024000c7c82 */ /* 0x000fe20008000000 */
[----:B------:R-:W-:Y:S02]  /*d640*/  @P3 PLOP3.LUT P0, PT, P3, PT, PT, 0x8, 0x0 ;  /* 0x000000000000381c */ /* 0x000fe40001f0e170 */
[----:B------:R-:W-:-:S09]  /*d650*/  PLOP3.LUT P3, PT, PT, PT, PT, 0x8, 0x0 ;  /* 0x000000000000781c */ /* 0x000fd20003f6e170 */
[----:B------:R0:W-:Y:S02]  /*d660*/  UTMALDG.4D [UR8], [UR4], desc[UR6] ;  /* 0x00000608040075b4 */ /* 0x0001e40008019000 */
[----:B0-----:R-:W-:Y:S05]  /*d670*/  @P0 BRA.U.ANY `(.L_x_64) ;  /* 0xfffffffd00dc0947 */ /* 0x001fea000393ffff */
[----:B------:R-:W-:Y:S01]  /*d680*/  MOV R14, 0x40 ;  /* 0x00000040000e7802 */ /* 0x000fe20000000f00 */
[----:B------:R-:W-:Y:S01]  /*d690*/  UIADD3 UR8, UR40, 0x21e00, URZ ;  /* 0x00021e0028087890 */ /* 0x000fe2000fffe03f */
[----:B------:R-:W-:Y:S01]  /*d6a0*/  PLOP3.LUT P0, PT, PT, PT, PT, 0x80, 0x0 ;  /* 0x000000000000781c */ /* 0x000fe20003f0f070 */
[----:B------:R-:W-:Y:S01]  /*d6b0*/  UMOV UR6, 0x0 ;  /* 0x0000000000067882 */ /* 0x000fe20000000000 */
[----:B------:R-:W-:Y:S01]  /*d6c0*/  R2UR UR10, R14 ;  /* 0x000000000e0a72ca */ /* 0x000fe200000e0000 */
[----:B------:R-:W-:-:S14]  /*d6d0*/  UMOV UR7, 0x14f00000 ;  /* 0x14f0000000077882 */ /* 0x000fdc0000000000 */
.L_x_65:
        /* <DEDUP_REMOVED lines=9> */
[----:B------:R-:W0:Y:S01]  /*d770*/  SYNCS.PHASECHK.TRANS64.TRYWAIT P0, [UR40+0x31c60], R6 ;  /* 0x031c6006ff0075a7 */ /* 0x000e220008000168 */
[----:B------:R-:W-:Y:S04]  /*d780*/  BSSY B2, `(.L_x_66) ;  /* 0x0000002000027945 */ /* 0x000fe80003800000 */
[----:B0-----:R-:W-:Y:S05]  /*d790*/  @!P0 BRA `(.L_x_67) ;  /* 0x0000002800788947 */ /* 0x001fea0003800000 */
.L_x_147:
[----:B------:R-:W-:Y:S05]  /*d7a0*/  BSYNC B2 ;  /* 0x0000000000027941 */ /* 0x000fea0003800000 */
.L_x_66:
[----:B------:R-:W-:Y:S01]  /*d7b0*/  BSSY B2, `(.L_x_68) ;  /* 0x0000009000027945 */ /* 0x000fe20003800000 */
[----:B------:R-:W-:Y:S02]  /*d7c0*/  IMAD.MOV.U32 R2, RZ, RZ, 0x0 ;  /* 0x00000000ff027424 */ /* 0x000fe400078e00ff */
[----:B01----:R-:W-:Y:S01]  /*d7d0*/  IMAD.MOV.U32 R3, RZ, RZ, 0x14f00000 ;  /* 0x14f00000ff037424 */ /* 0x003fe200078e00ff */
[----:B------:R-:W-:Y:S06]  /*d7e0*/  @P2 BRA `(.L_x_69) ;  /* 0x0000000000142947 */ /* 0x000fec0003800000 */
[----:B------:R-:W-:Y:S01]  /*d7f0*/  ISETP.NE.AND P0, PT, R7, RZ, PT ;  /* 0x000000ff0700720c */ /* 0x000fe20003f05270 */
[----:B------:R-:W-:-:S04]  /*d800*/  IMAD.MOV.U32 R6, RZ, RZ, 0x6c00 ;  /* 0x00006c00ff067424 */ /* 0x000fc800078e00ff */
[----:B------:R0:W-:Y:S08]  /*d810*/  SYNCS.ARRIVE.TRANS64 RZ, [UR40+0x31c50], R6 ;  /* 0x031c5006ffff79a7 */ /* 0x0001f00008000028 */
[----:B0-----:R-:W-:Y:S05]  /*d820*/  @!P0 BRA `(.L_x_69) ;  /* 0x0000000000048947 */ /* 0x001fea0003800000 */
[----:B------:R-:W-:Y:S01]  /*d830*/  BPT.TRAP 0x1 ;  /* 0x000000040000795c */ /* 0x000fe20000300000 */
.L_x_69:
[----:B------:R-:W-:Y:S05]  /*d840*/  BSYNC B2 ;  /* 0x0000000000027941 */ /* 0x000fea0003800000 */
.L_x_68:
[----:B------:R-:W-:Y:S01]  /*d850*/  R2UR UR6, R2 ;  /* 0x00000000020672ca */ /* 0x000fe200000e0000 */
[----:B------:R-:W-:Y:S01]  /*d860*/  ULDC.64 UR4, c[0x0][0x198] ;  /* 0x0000660000047ab9 */ /* 0x000fe20000000a00 */
[----:B------:R-:W-:Y:S01]  /*d870*/  R2UR UR7, R3 ;  /* 0x00000000030772ca */ /* 0x000fe200000e0000 */
[----:B------:R-:W-:Y:S01]  /*d880*/  UIADD3 UR4, UP0, UR4, 0x470, URZ ;  /* 0x0000047004047890 */ /* 0x000fe2000ff1e03f */
[----:B------:R-:W-:Y:S01]  /*d890*/  R2UR UR10, R5 ;  /* 0x00000000050a72ca */ /* 0x000fe200000e0000 */
[----:B------:R-:W-:Y:S01]  /*d8a0*/  IMAD R5, R17, 0x90, RZ ;  /* 0x0000009011057824 */ /* 0x000fe200078e02ff */
[----:B------:R-:W-:Y:S01]  /*d8b0*/  PLOP3.LUT P0, PT, PT, PT, PT, 0x80, 0x0 ;  /* 0x000000000000781c */ /* 0x000fe20003f0f070 */
[----:B------:R-:W-:Y:S02]  /*d8c0*/  UIADD3 UR8, UR40, 0x200, URZ ;  /* 0x0000020028087890 */ /* 0x000fe4000fffe03f */
[----:B------:R-:W-:Y:S02]  /*d8d0*/  UIADD3 UR9, UR40, 0x31c50, URZ ;  /* 0x00031c5028097890 */ /* 0x000fe4000fffe03f */
[----:B------:R-:W-:-:S12]  /*d8e0*/  UIADD3.X UR5, URZ, UR5, URZ, UP0, !UPT ;  /* 0x000000053f057290 */ /* 0x000fd800087fe43f */
.L_x_70:
[----:B------:R-:W-:-:S13]  /*d8f0*/  @P0 ELECT P2, URZ, PT ;  /* 0x00000000003f082f */ /* 0x000fda0003840000 */
[----:B------:R-:W-:Y:S01]  /*d900*/  @P2 R2UR UR13, R16 ;  /* 0x00000000100d22ca */ /* 0x000fe200000e0000 */
[----:B------:R-:W-:Y:S01]  /*d910*/  UMOV UR12, UR36 ;  /* 0x00000024000c7c82 */ /* 0x000fe20008000000 */
[----:B------:R-:W-:Y:S02]  /*d920*/  @P2 R2UR UR11, R5 ;  /* 0x00000000050b22ca */ /* 0x000fe400000e0000 */
[----:B------:R-:W-:Y:S02]  /*d930*/  @P2 PLOP3.LUT P0, PT, P2, PT, PT, 0x8, 0x0 ;  /* 0x000000000000281c */ /* 0x000fe4000170e170 */
[----:B------:R-:W-:-:S09]  /*d940*/  PLOP3.LUT P2, PT, PT, PT, PT, 0x8, 0x0 ;  /* 0x000000000000781c */ /* 0x000fd20003f4e170 */
[----:B------:R0:W-:Y:S02]  /*d950*/  UTMALDG.4D [UR8], [UR4], desc[UR6] ;  /* 0x00000608040075b4 */ /* 0x0001e40008019000 */
[----:B0-----:R-:W-:Y:S05]  /*d960*/  @P0 BRA.U.ANY `(.L_x_70) ;  /* 0xfffffffd00e00947 */ /* 0x001fea000393ffff */
[----:B------:R-:W-:Y:S01]  /*d970*/  R2UR UR10, R12 ;  /* 0x000000000c0a72ca */ /* 0x000fe200000e0000 */
[----:B------:R-:W-:Y:S01]  /*d980*/  UIADD3 UR8, UR40, 0x2600, URZ ;  /* 0x0000260028087890 */ /* 0x000fe2000fffe03f */
[----:B------:R-:W-:Y:S02]  /*d990*/  R2UR UR6, R2 ;  /* 0x00000000020672ca */ /* 0x000fe400000e0000 */
[----:B------:R-:W-:Y:S02]  /*d9a0*/  R2UR UR7, R3 ;  /* 0x00000000030772ca */ /* 0x000fe400000e0000 */
[----:B------:R-:W-:-:S13]  /*d9b0*/  PLOP3.LUT P0, PT, PT, PT, PT, 0x80, 0x0 ;  /* 0x000000000000781c */ /* 0x000fda0003f0f070 */
.L_x_71:
        /* <DEDUP_REMOVED lines=13> */
.L_x_72:
        /* <DEDUP_REMOVED lines=8> */
[----:B------:R-:W-:Y:S02]  /*db10*/  IMAD.MOV.U32 R17, RZ, RZ, R13 ;  /* 0x000000ffff117224 */ /* 0x000fe400078e000d */
[----:B------:R-:W-:-:S07]  /*db20*/  IMAD.MOV.U32 R16, RZ, RZ, R4 ;  /* 0x000000ffff107224 */ /* 0x000fce00078e0004 */
.L_x_57:
[----:B------:R-:W-:Y:S05]  /*db30*/  BSYNC B1 ;  /* 0x0000000000017941 */ /* 0x000fea0003800000 */
.L_x_56:
[----:B------:R-:W-:Y:S01]  /*db40*/  ISETP.NE.AND P0, PT, R22, RZ, PT ;  /* 0x000000ff1600720c */ /* 0x000fe20003f05270 */
[----:B------:R-:W-:Y:S01]  /*db50*/  BSSY B1, `(.L_x_73) ;  /* 0x0000093000017945 */ /* 0x000fe20003800000 */
[----:B------:R-:W-:-:S11]  /*db60*/  LOP3.LUT R6, R11, 0x1, RZ, 0x3c, !PT ;  /* 0x000000010b067812 */ /* 0x000fd600078e3cff */
[----:B------:R-:W-:Y:S05]  /*db70*/  @!P0 BRA `(.L_x_74) ;  /* 0x0000000800408947 */ /* 0x000fea0003800000 */
[----:B------:R-:W-:Y:S02]  /*db80*/  ISETP.NE.AND P0, PT, R23, RZ, PT ;  /* 0x000000ff1700720c */ /* 0x000fe40003f05270 */
[----:B------:R-:W-:Y:S02]  /*db90*/  SHF.L.U32 R12, R6, 0x1f, RZ ;  /* 0x0000001f060c7819 */ /* 0x000fe400000006ff */
[----:B------:R-:W-:-:S09]  /*dba0*/  IADD3 R13, R8, -0x1, RZ ;  /* 0xffffffff080d7810 */ /* 0x000fd20007ffe0ff */
        /* <DEDUP_REMOVED lines=20> */
.L_x_75:
[----:B------:R-:W1:Y:S01]  /*dcf0*/  SYNCS.PHASECHK.TRANS64.TRYWAIT P0, [UR40+0x31c40], R12 ;  /* 0x031c400cff0075a7 */ /* 0x000e620008000168 */
[----:B------:R-:W-:Y:S01]  /*dd00*/  BSSY B2, `(.L_x_76) ;  /* 0x0000003000027945 */ /* 0x000fe20003800000 */
[----:B------:R-:W-:-:S03]  /*dd10*/  ISETP.NE.AND P2, PT, R28, RZ, PT ;  /* 0x000000ff1c00720c */ /* 0x000fc60003f45270 */
[----:B-1----:R-:W-:Y:S10]  /*dd20*/  @!P0 BRA `(.L_x_77) ;  /* 0x00000024002c8947 */ /* 0x002ff40003800000 */
.L_x_148:
[----:B------:R-:W-:Y:S05]  /*dd30*/  BSYNC B2 ;  /* 0x0000000000027941 */ /* 0x000fea0003800000 */
.L_x_76:
[----:B------:R-:W-:Y:S04]  /*dd40*/  BSSY B2, `(.L_x_78) ;  /* 0x0000007000027945 */ /* 0x000fe80003800000 */
[----:B------:R-:W-:Y:S05]  /*dd50*/  @P2 BRA `(.L_x_79) ;  /* 0x0000000000142947 */ /* 0x000fea0003800000 */
[----:B------:R-:W-:Y:S01]  /*dd60*/  ISETP.NE.AND P0, PT, R7, RZ, PT ;  /* 0x000000ff0700720c */ /* 0x000fe20003f05270 */
[----:B------:R-:W-:-:S04]  /*dd70*/  IMAD.MOV.U32 R2, RZ, RZ, 0x6c00 ;  /* 0x00006c00ff027424 */ /* 0x000fc800078e00ff */
[----:B------:R2:W-:Y:S08]  /*dd80*/  SYNCS.ARRIVE.TRANS64 RZ, [UR40+0x31c30], R2 ;  /* 0x031c3002ffff79a7 */ /* 0x0005f00008000028 */
[----:B--2---:R-:W-:Y:S05]  /*dd90*/  @!P0 BRA `(.L_x_79) ;  /* 0x0000000000048947 */ /* 0x004fea0003800000 */
[----:B------:R-:W-:Y:S01]  /*dda0*/  BPT.TRAP 0x1 ;  /* 0x000000040000795c */ /* 0x000fe20000300000 */
.L_x_79:
[----:B------:R-:W-:Y:S05]  /*ddb0*/  BSYNC B2 ;  /* 0x0000000000027941 */ /* 0x000fea0003800000 */
.L_x_78:
[----:B0-----:R-:W-:Y:S01]  /*ddc0*/  MOV R5, RZ ;  /* 0x000000ff00057202 */ /* 0x001fe20000000f00 */
[----:B------:R-:W-:Y:S01]  /*ddd0*/  ULDC.64 UR4, c[0x0][0x198] ;  /* 0x0000660000047ab9 */ /* 0x000fe20000000a00 */
[----:B------:R-:W-:Y:S01]  /*dde0*/  PLOP3.LUT P0, PT, PT, PT, PT, 0x80, 0x0 ;  /* 0x000000000000781c */ /* 0x000fe20003f0f070 */
[----:B------:R-:W-:Y:S01]  /*ddf0*/  UIADD3 UR4, UP0, UR4, 0x370, URZ ;  /* 0x0000037004047890 */ /* 0x000fe2000ff1e03f */
[----:B------:R-:W-:Y:S01]  /*de00*/  R2UR UR10, R5 ;  /* 0x00000000050a72ca */ /* 0x000fe200000e0000 */
[----:B------:R-:W-:Y:S01]  /*de10*/  IMAD R2, R13, 0x90, RZ ;  /* 0x000000900d027824 */ /* 0x000fe200078e02ff */
[----:B------:R-:W-:Y:S02]  /*de20*/  UIADD3 UR8, UR40, 0x16a00, URZ ;  /* 0x00016a0028087890 */ /* 0x000fe4000fffe03f */
[----:B------:R-:W-:Y:S02]  /*de30*/  UIADD3 UR9, UR40, 0x31c30, URZ ;  /* 0x00031c3028097890 */ /* 0x000fe4000fffe03f */
[----:B------:R-:W-:Y:S01]  /*de40*/  UIADD3.X UR5, URZ, UR5, URZ, UP0, !UPT ;  /* 0x000000053f057290 */ /* 0x000fe200087fe43f */
[----:B------:R-:W-:Y:S01]  /*de50*/  UMOV UR6, 0x0 ;  /* 0x0000000000067882 */ /* 0x000fe20000000000 */
[----:B------:R-:W-:-:S10]  /*de60*/  UMOV UR7, 0x14f00000 ;  /* 0x14f0000000077882 */ /* 0x000fd40000000000 */
.L_x_80:
[----:B------:R-:W-:-:S13]  /*de70*/  @P0 ELECT P3, URZ, PT ;  /* 0x00000000003f082f */ /* 0x000fda0003860000 */
[----:B-----5:R-:W-:Y:S01]  /*de80*/  @P3 R2UR UR13, R4 ;  /* 0x00000000040d32ca */ /* 0x020fe200000e0000 */
[----:B------:R-:W-:Y:S01]  /*de90*/  UMOV UR12, UR36 ;  /* 0x00000024000c7c82 */ /* 0x000fe20008000000 */
[----:B------:R-:W-:Y:S02]  /*dea0*/  @P3 R2UR UR11, R2 ;  /* 0x00000000020b32ca */ /* 0x000fe400000e0000 */
[----:B------:R-:W-:Y:S02]  /*deb0*/  @P3 PLOP3.LUT P0, PT, P3, PT, PT, 0x8, 0x0 ;  /* 0x000000000000381c */ /* 0x000fe40001f0e170 */
[----:B------:R-:W-:-:S09]  /*dec0*/  PLOP3.LUT P3, PT, PT, PT, PT, 0x8, 0x0 ;  /* 0x000000000000781c */ /* 0x000fd20003f6e170 */
[----:B------:R0:W-:Y:S02]  /*ded0*/  UTMALDG.4D [UR8], [UR4], desc[UR6] ;  /* 0x00000608040075b4 */ /* 0x0001e40008019000 */
[----:B0-----:R-:W-:Y:S05]  /*dee0*/  @P0 BRA.U.ANY `(.L_x_80) ;  /* 0xfffffffd00e00947 */ /* 0x001fea000393ffff */
[----:B-1----:R-:W-:Y:S01]  /*def0*/  IMAD.MOV.U32 R12, RZ, RZ, 0x20 ;  /* 0x00000020ff0c7424 */ /* 0x002fe200078e00ff */
[----:B------:R-:W-:Y:S01]  /*df00*/  PLOP3.LUT P0, PT, PT, PT, PT, 0x80, 0x0 ;  /* 0x000000000000781c */ /* 0x000fe20003f0f070 */
[----:B------:R-:W-:Y:S01]  /*df10*/  UIADD3 UR8, UR40, 0x18e00, URZ ;  /* 0x00018e0028087890 */ /* 0x000fe2000fffe03f */
[----:B------:R-:W-:Y:S02]  /*df20*/  UMOV UR6, 0x0 ;  /* 0x0000000000067882 */ /* 0x000fe40000000000 */
[----:B------:R-:W-:Y:S01]  /*df30*/  R2UR UR10, R12 ;  /* 0x000000000c0a72ca */ /* 0x000fe200000e0000 */
[----:B------:R-:W-:-:S14]  /*df40*/  UMOV UR7, 0x14f00000 ;  /* 0x14f0000000077882 */ /* 0x000fdc0000000000 */
.L_x_81:
        /* <DEDUP_REMOVED lines=14> */
.L_x_82:
        /* <DEDUP_REMOVED lines=8> */
[----:B------:R-:W-:Y:S01]  /*e0b0*/  SHF.L.U32 R2, R11, 0x1f, RZ ;  /* 0x0000001f0b027819 */ /* 0x000fe200000006ff */
[----:B------:R-:W-:Y:S03]  /*e0c0*/  BSSY B2, `(.L_x_83) ;  /* 0x0000003000027945 */ /* 0x000fe60003800000 */
[----:B------:R-:W0:Y:S02]  /*e0d0*/  SYNCS.PHASECHK.TRANS64.TRYWAIT P0, [UR40+0x31c68], R2 ;  /* 0x031c6802ff0075a7 */ /* 0x000e240008000168 */
[----:B0-----:R-:W-:Y:S05]  /*e0e0*/  @!P0 BRA `(.L_x_84) ;  /* 0x0000002000548947 */ /* 0x001fea0003800000 */
.L_x_149:
[----:B------:R-:W-:Y:S05]  /*e0f0*/  BSYNC B2 ;  /* 0x0000000000027941 */ /* 0x000fea0003800000 */
.L_x_83:
[----:B------:R-:W-:Y:S01]  /*e100*/  BSSY B2, `(.L_x_85) ;  /* 0x0000009000027945 */ /* 0x000fe20003800000 */
[----:B0-----:R-:W-:Y:S02]  /*e110*/  IMAD.MOV.U32 R2, RZ, RZ, 0x0 ;  /* 0x00000000ff027424 */ /* 0x001fe400078e00ff */
[----:B------:R-:W-:Y:S01]  /*e120*/  IMAD.MOV.U32 R3, RZ, RZ, 0x14f00000 ;  /* 0x14f00000ff037424 */ /* 0x000fe200078e00ff */
[----:B------:R-:W-:Y:S06]  /*e130*/  @P2 BRA `(.L_x_86) ;  /* 0x0000000000142947 */ /* 0x000fec0003800000 */
[----:B------:R-:W-:Y:S01]  /*e140*/  ISETP.NE.AND P0, PT, R7, RZ, PT ;  /* 0x000000ff0700720c */ /* 0x000fe20003f05270 */
[----:B------:R-:W-:-:S04]  /*e150*/  IMAD.MOV.U32 R11, RZ, RZ, 0x6c00 ;  /* 0x00006c00ff0b7424 */ /* 0x000fc800078e00ff */
[----:B------:R0:W-:Y:S08]  /*e160*/  SYNCS.ARRIVE.TRANS64 RZ, [UR40+0x31c58], R11 ;  /* 0x031c580bffff79a7 */ /* 0x0001f00008000028 */
[----:B0-----:R-:W-:Y:S05]  /*e170*/  @!P0 BRA `(.L_x_86) ;  /* 0x0000000000048947 */ /* 0x001fea0003800000 */
[----:B------:R-:W-:Y:S01]  /*e180*/  BPT.TRAP 0x1 ;  /* 0x000000040000795c */ /* 0x000fe20000300000 */
.L_x_86:
[----:B------:R-:W-:Y:S05]  /*e190*/  BSYNC B2 ;  /* 0x0000000000027941 */ /* 0x000fea0003800000 */
.L_x_85:
        /* <DEDUP_REMOVED lines=10> */
.L_x_87:
        /* <DEDUP_REMOVED lines=13> */
.L_x_88:
        /* <DEDUP_REMOVED lines=13> */
.L_x_89:
        /* <DEDUP_REMOVED lines=8> */
[----:B------:R-:W-:Y:S01]  /*e460*/  MOV R17, R13 ;  /* 0x0000000d00117202 */ /* 0x000fe20000000f00 */
[----:B------:R-:W-:-:S07]  /*e470*/  IMAD.MOV.U32 R16, RZ, RZ, R4 ;  /* 0x000000ffff107224 */ /* 0x000fce00078e0004 */
.L_x_74:
[----:B------:R-:W-:Y:S05]  /*e480*/  BSYNC B1 ;  /* 0x0000000000017941 */ /* 0x000fea0003800000 */
.L_x_73:
[----:B------:R-:W-:Y:S02]  /*e490*/  VIADD R8, R8, 0xfffffffe ;  /* 0xfffffffe08087836 */ /* 0x000fe40000000000 */
[----:B------:R-:W-:Y:S01]  /*e4a0*/  IMAD.MOV.U32 R11, RZ, RZ, R6 ;  /* 0x000000ffff0b7224 */ /* 0x000fe200078e0006 */
[----:B------:R-:W-:Y:S06]  /*e4b0*/  @P1 BRA `(.L_x_90) ;  /* 0xffffffec00481947 */ /* 0x000fec000383ffff */
[----:B------:R-:W-:Y:S05]  /*e4c0*/  BSYNC B0 ;  /* 0x0000000000007941 */ /* 0x000fea0003800000 */
.L_x_55:
[----:B------:R-:W-:Y:S01]  /*e4d0*/  ISETP.NE.AND P0, PT, R10, RZ, PT ;  /* 0x000000ff0a00720c */ /* 0x000fe20003f05270 */
[----:B------:R-:W-:-:S12]  /*e4e0*/  BSSY B0, `(.L_x_54) ;  /* 0x0000093000007945 */ /* 0x000fd80003800000 */
[----:B------:R-:W-:Y:S05]  /*e4f0*/  @!P0 BRA `(.L_x_91) ;  /* 0x0000000800448947 */ /* 0x000fea0003800000 */
[----:B------:R-:W-:Y:S01]  /*e500*/  ISETP.NE.AND P1, PT, R22, RZ, PT ;  /* 0x000000ff1600720c */ /* 0x000fe20003f25270 */
[----:B------:R-:W-:-:S12]  /*e510*/  IMAD.MOV.U32 R0, RZ, RZ, 0x1 ;  /* 0x00000001ff007424 */ /* 0x000fd800078e00ff */
[----:B------:R-:W-:Y:S05]  /*e520*/  @!P1 BRA `(.L_x_91) ;  /* 0x0000000800389947 */ /* 0x000fea0003800000 */
[----:B------:R-:W-:Y:S02]  /*e530*/  ISETP.NE.AND P1, PT, R23, RZ, PT ;  /* 0x000000ff1700720c */ /* 0x000fe40003f25270 */
        /* <DEDUP_REMOVED lines=21> */
.L_x_92:
[----:B------:R-:W1:Y:S01]  /*e690*/  SYNCS.PHASECHK.TRANS64.TRYWAIT P0, [UR40+0x31c48], R9 ;  /* 0x031c4809ff0075a7 */ /* 0x000e620008000168 */
[----:B------:R-:W-:Y:S01]  /*e6a0*/  BSSY B1, `(.L_x_93) ;  /* 0x0000003000017945 */ /* 0x000fe20003800000 */
[----:B------:R-:W-:-:S03]  /*e6b0*/  ISETP.NE.AND P1, PT, R28, RZ, PT ;  /* 0x000000ff1c00720c */ /* 0x000fc60003f25270 */
[----:B-1----:R-:W-:Y:S10]  /*e6c0*/  @!P0 BRA `(.L_x_94) ;  /* 0x0000001800f48947 */ /* 0x002ff40003800000 */
.L_x_150:
[----:B------:R-:W-:Y:S05]  /*e6d0*/  BSYNC B1 ;  /* 0x0000000000017941 */ /* 0x000fea0003800000 */
.L_x_93:
[----:B------:R-:W-:Y:S04]  /*e6e0*/  BSSY B1, `(.L_x_95) ;  /* 0x0000007000017945 */ /* 0x000fe80003800000 */
[----:B------:R-:W-:Y:S05]  /*e6f0*/  @P1 BRA `(.L_x_96) ;  /* 0x0000000000141947 */ /* 0x000fea0003800000 */
[----:B------:R-:W-:Y:S01]  /*e700*/  ISETP.NE.AND P0, PT, R7, RZ, PT ;  /* 0x000000ff0700720c */ /* 0x000fe20003f05270 */
[----:B-1----:R-:W-:-:S04]  /*e710*/  IMAD.MOV.U32 R2, RZ, RZ, 0x6c00 ;  /* 0x00006c00ff027424 */ /* 0x002fc800078e00ff */
[----:B------:R2:W-:Y:S08]  /*e720*/  SYNCS.ARRIVE.TRANS64 RZ, [UR40+0x31c38], R2 ;  /* 0x031c3802ffff79a7 */ /* 0x0005f00008000028 */
[----:B--2---:R-:W-:Y:S05]  /*e730*/  @!P0 BRA `(.L_x_96) ;  /* 0x0000000000048947 */ /* 0x004fea0003800000 */
[----:B------:R-:W-:Y:S01]  /*e740*/  BPT.TRAP 0x1 ;  /* 0x000000040000795c */ /* 0x000fe20000300000 */
.L_x_96:
[----:B------:R-:W-:Y:S05]  /*e750*/  BSYNC B1 ;  /* 0x0000000000017941 */ /* 0x000fea0003800000 */
.L_x_95:
[----:B0-----:R-:W-:Y:S01]  /*e760*/  IMAD.MOV.U32 R5, RZ, RZ, RZ ;  /* 0x000000ffff057224 */ /* 0x001fe200078e00ff */
[----:B------:R-:W-:Y:S01]  /*e770*/  ULDC.64 UR4, c[0x0][0x198] ;  /* 0x0000660000047ab9 */ /* 0x000fe20000000a00 */
[----:B------:R-:W-:Y:S01]  /*e780*/  PLOP3.LUT P0, PT, PT, PT, PT, 0x80, 0x0 ;  /* 0x000000000000781c */ /* 0x000fe20003f0f070 */
[----:B------:R-:W-:Y:S01]  /*e790*/  UIADD3 UR4, UP0, UR4, 0x370, URZ ;  /* 0x0000037004047890 */ /* 0x000fe2000ff1e03f */
[----:B-1----:R-:W-:Y:S01]  /*e7a0*/  IMAD R2, R8, 0x90, RZ ;  /* 0x0000009008027824 */ /* 0x002fe200078e02ff */
[----:B------:R-:W-:Y:S01]  /*e7b0*/  R2UR UR10, R5 ;  /* 0x00000000050a72ca */ /* 0x000fe200000e0000 */
[----:B------:R-:W-:Y:S02]  /*e7c0*/  UIADD3 UR8, UR40, 0x1d600, URZ ;  /* 0x0001d60028087890 */ /* 0x000fe4000fffe03f */
[----:B------:R-:W-:Y:S02]  /*e7d0*/  UIADD3 UR9, UR40, 0x31c38, URZ ;  /* 0x00031c3828097890 */ /* 0x000fe4000fffe03f */
[----:B------:R-:W-:Y:S01]  /*e7e0*/  UIADD3.X UR5, URZ, UR5, URZ, UP0, !UPT ;  /* 0x000000053f057290 */ /* 0x000fe200087fe43f */
[----:B------:R-:W-:Y:S01]  /*e7f0*/  UMOV UR6, 0x0 ;  /* 0x0000000000067882 */ /* 0x000fe20000000000 */
[----:B------:R-:W-:-:S10]  /*e800*/  UMOV UR7, 0x14f00000 ;  /* 0x14f0000000077882 */ /* 0x000fd40000000000 */
.L_x_97:
        /* <DEDUP_REMOVED lines=14> */
.L_x_98:
        /* <DEDUP_REMOVED lines=14> */
.L_x_99:
        /* <DEDUP_REMOVED lines=8> */
[----:B------:R-:W0:Y:S01]  /*ea50*/  SYNCS.PHASECHK.TRANS64.TRYWAIT P0, [UR40+0x31c60], R9 ;  /* 0x031c6009ff0075a7 */ /* 0x000e220008000168 */
[----:B------:R-:W-:Y:S04]  /*ea60*/  BSSY B1, `(.L_x_100) ;  /* 0x0000002000017945 */ /* 0x000fe80003800000 */
[----:B0-----:R-:W-:Y:S05]  /*ea70*/  @!P0 BRA `(.L_x_101) ;  /* 0x0000001800208947 */ /* 0x001fea0003800000 */
.L_x_151:
[----:B------:R-:W-:Y:S05]  /*ea80*/  BSYNC B1 ;  /* 0x0000000000017941 */ /* 0x000fea0003800000 */
.L_x_100:
        /* <DEDUP_REMOVED lines=9> */
.L_x_103:
[----:B------:R-:W-:Y:S05]  /*eb20*/  BSYNC B1 ;  /* 0x0000000000017941 */ /* 0x000fea0003800000 */
.L_x_102:
        /* <DEDUP_REMOVED lines=10> */
.L_x_104:
        /* <DEDUP_REMOVED lines=13> */
.L_x_105:
        /* <DEDUP_REMOVED lines=13> */
.L_x_106:
        /* <DEDUP_REMOVED lines=10> */
.L_x_91:
[----:B------:R-:W-:Y:S05]  /*ee10*/  BSYNC B0 ;  /* 0x0000000000007941 */ /* 0x000fea0003800000 */
.L_x_54:
[----:B------:R-:W-:Y:S01]  /*ee20*/  ISETP.NE.AND P0, PT, R22, RZ, PT ;  /* 0x000000ff1600720c */ /* 0x000fe20003f05270 */
[----:B------:R-:W-:-:S12]  /*ee30*/  BSSY B0, `(.L_x_107) ;  /* 0x0000041000007945 */ /* 0x000fd80003800000 */
[----:B------:R-:W-:Y:S05]  /*ee40*/  @!P0 BRA `(.L_x_108) ;  /* 0x0000000000fc8947 */ /* 0x000fea0003800000 */
[----:B------:R-:W-:Y:S01]  /*ee50*/  LEA R3, R0, UR40, 0x3 ;  /* 0x0000002800037c11 */ /* 0x000fe2000f8e18ff */
[----:B------:R-:W-:Y:S01]  /*ee60*/  BSSY B1, `(.L_x_109) ;  /* 0x0000005000017945 */ /* 0x000fe20003800000 */
[----:B------:R-:W-:Y:S02]  /*ee70*/  SHF.L.U32 R2, R6, 0x1f, RZ ;  /* 0x0000001f06027819 */ /* 0x000fe400000006ff */
[----:B------:R-:W-:Y:S02]  /*ee80*/  ISETP.NE.AND P1, PT, R28, RZ, PT ;  /* 0x000000ff1c00720c */ /* 0x000fe40003f25270 */
[----:B------:R-:W0:Y:S02]  /*ee90*/  SYNCS.PHASECHK.TRANS64.TRYWAIT P0, [R3+URZ+0x31c60], R2 ;  /* 0x031c6002030075a7 */ /* 0x000e24000800017f */
[----:B0-----:R-:W-:Y:S09]  /*eea0*/  @!P0 BRA `(.L_x_110) ;  /* 0x00000014002c8947 */ /* 0x001ff20003800000 */
.L_x_152:
[----:B------:R-:W-:Y:S05]  /*eeb0*/  BSYNC B1 ;  /* 0x0000000000017941 */ /* 0x000fea0003800000 */
.L_x_109:
[----:B------:R-:W-:Y:S04]  /*eec0*/  BSSY B1, `(.L_x_111) ;  /* 0x0000008000017945 */ /* 0x000fe80003800000 */
[----:B------:R-:W-:Y:S05]  /*eed0*/  @P1 BRA `(.L_x_112) ;  /* 0x0000000000181947 */ /* 0x000fea0003800000 */
[----:B------:R-:W1:Y:S01]  /*eee0*/  S2R R4, SR_TID.X ;  /* 0x0000000000047919 */ /* 0x000e620000002100 */
[----:B0-----:R-:W-:-:S04]  /*eef0*/  MOV R2, 0x6c00 ;  /* 0x00006c0000027802 */ /* 0x001fc80000000f00 */
[----:B------:R2:W-:Y:S01]  /*ef00*/  SYNCS.ARRIVE.TRANS64 RZ, [R3+URZ+0x31c50], R2 ;  /* 0x031c500203ff79a7 */ /* 0x0005e2000800003f */
[----:B-1----:R-:W-:-:S13]  /*ef10*/  LOP3.LUT P0, RZ, R4, 0x1f, RZ, 0xc0, !PT ;  /* 0x0000001f04ff7812 */ /* 0x002fda000780c0ff */
[----:B--2---:R-:W-:Y:S05]  /*ef20*/  @!P0 BRA `(.L_x_112) ;  /* 0x0000000000048947 */ /* 0x004fea0003800000 */
[----:B------:R-:W-:Y:S01]  /*ef30*/  BPT.TRAP 0x1 ;  /* 0x000000040000795c */ /* 0x000fe20000300000 */
.L_x_112:
[----:B------:R-:W-:Y:S05]  /*ef40*/  BSYNC B1 ;  /* 0x0000000000017941 */ /* 0x000fea0003800000 */
.L_x_111:
[----:B------:R-:W-:Y:S01]  /*ef50*/  R2UR UR4, R0 ;  /* 0x00000000000472ca */ /* 0x000fe200000e0000 */
[----:B------:R-:W-:Y:S01]  /*ef60*/  ULDC.64 UR6, c[0x0][0x198] ;  /* 0x0000660000067ab9 */ /* 0x000fe20000000a00 */
[----:B------:R-:W-:Y:S01]  /*ef70*/  R2UR UR9, R3 ;  /* 0x00000000030972ca */ /* 0x000fe200000e0000 */
[----:B------:R-:W-:Y:S01]  /*ef80*/  UIADD3 UR6, UP0, UR6, 0x470, URZ ;  /* 0x0000047006067890 */ /* 0x000fe2000ff1e03f */
[----:B------:R-:W-:Y:S01]  /*ef90*/  PLOP3.LUT P0, PT, PT, PT, PT, 0x80, 0x0 ;  /* 0x000000000000781c */ /* 0x000fe20003f0f070 */
[----:B------:R-:W-:Y:S01]  /*efa0*/  IMAD R17, R17, 0x90, RZ ;  /* 0x0000009011117824 */ /* 0x000fe200078e02ff */
[----:B------:R-:W-:Y:S01]  /*efb0*/  UMOV UR14, 0x0 ;  /* 0x00000000000e7882 */ /* 0x000fe20000000000 */
[----:B------:R-:W-:Y:S01]  /*efc0*/  UIADD3.X UR7, URZ, UR7, URZ, UP0, !UPT ;  /* 0x000000073f077290 */ /* 0x000fe200087fe43f */
[----:B------:R-:W-:Y:S01]  /*efd0*/  UMOV UR15, 0x14f00000 ;  /* 0x14f00000000f7882 */ /* 0x000fe20000000000 */
[----:B------:R-:W-:-:S04]  /*efe0*/  UMOV UR10, URZ ;  /* 0x0000003f000a7c82 */ /* 0x000fc80008000000 */
[----:B------:R-:W-:Y:S02]  /*eff0*/  UIMAD UR4, UR4, 0x6c00, UR40 ;  /* 0x00006c00040478a4 */ /* 0x000fe4000f8e0228 */
[----:B------:R-:W-:Y:S02]  /*f000*/  UIADD3 UR9, UR9, 0x31c50, URZ ;  /* 0x00031c5009097890 */ /* 0x000fe4000fffe03f */
[----:B------:R-:W-:-:S12]  /*f010*/  UIADD3 UR8, UR4, 0x200, URZ ;  /* 0x0000020004087890 */ /* 0x000fd8000fffe03f */
.L_x_113:
[----:B------:R-:W-:-:S13]  /*f020*/  @P0 ELECT P1, URZ, PT ;  /* 0x00000000003f082f */ /* 0x000fda0003820000 */
[----:B------:R-:W-:Y:S01]  /*f030*/  @P1 R2UR UR13, R16 ;  /* 0x00000000100d12ca */ /* 0x000fe200000e0000 */
[----:B------:R-:W-:Y:S01]  /*f040*/  UMOV UR12, UR36 ;  /* 0x00000024000c7c82 */ /* 0x000fe20008000000 */
[----:B------:R-:W-:Y:S02]  /*f050*/  @P1 R2UR UR11, R17 ;  /* 0x00000000110b12ca */ /* 0x000fe400000e0000 */
[----:B------:R-:W-:Y:S02]  /*f060*/  @P1 PLOP3.LUT P0, PT, P1, PT, PT, 0x8, 0x0 ;  /* 0x000000000000181c */ /* 0x000fe40000f0e170 */
[----:B------:R-:W-:-:S09]  /*f070*/  PLOP3.LUT P1, PT, PT, PT, PT, 0x8, 0x0 ;  /* 0x000000000000781c */ /* 0x000fd20003f2e170 */
[----:B------:R1:W-:Y:S02]  /*f080*/  UTMALDG.4D [UR8], [UR6], desc[UR14] ;  /* 0x00000e08060075b4 */ /* 0x0003e40008019000 */
[----:B-1----:R-:W-:Y:S05]  /*f090*/  @P0 BRA.U.ANY `(.L_x_113) ;  /* 0xfffffffd00e00947 */ /* 0x002fea000393ffff */
[----:B------:R-:W-:Y:S01]  /*f0a0*/  PLOP3.LUT P0, PT, PT, PT, PT, 0x80, 0x0 ;  /* 0x000000000000781c */ /* 0x000fe20003f0f070 */
[----:B------:R-:W-:Y:S01]  /*f0b0*/  UIADD3 UR8, UR4, 0x2600, URZ ;  /* 0x0000260004087890 */ /* 0x000fe2000fffe03f */
[----:B------:R-:W-:Y:S01]  /*f0c0*/  UMOV UR14, 0x0 ;  /* 0x00000000000e7882 */ /* 0x000fe20000000000 */
[----:B------:R-:W-:Y:S01]  /*f0d0*/  UMOV UR15, 0x14f00000 ;  /* 0x14f00000000f7882 */ /* 0x000fe20000000000 */
[----:B------:R-:W-:-:S09]  /*f0e0*/  UMOV UR10, 0x20 ;  /* 0x00000020000a7882 */ /* 0x000fd20000000000 */
.L_x_114:
        /* <DEDUP_REMOVED lines=10> */
[----:B------:R-:W-:Y:S02]  /*f190*/  UMOV UR5, 0x14f00000 ;  /* 0x14f0000000057882 */ /* 0x000fe40000000000 */
[----:B------:R-:W-:Y:S01]  /*f1a0*/  UMOV UR4, 0x0 ;  /* 0x0000000000047882 */ /* 0x000fe20000000000 */
[----:B------:R-:W-:-:S08]  /*f1b0*/  UMOV UR10, 0x40 ;  /* 0x00000040000a7882 */ /* 0x000fd00000000000 */
.L_x_115:
        /* <DEDUP_REMOVED lines=8> */
.L_x_108:
[----:B------:R-:W-:Y:S05]  /*f240*/  BSYNC B0 ;  /* 0x0000000000007941 */ /* 0x000fea0003800000 */
.L_x_107:
[----:B------:R-:W-:Y:S02]  /*f250*/  VIADD R0, R0, 0x1 ;  /* 0x0000000100007836 */ /* 0x000fe40000000000 */
[----:B0-----:R-:W-:-:S03]  /*f260*/  IMAD.MOV.U32 R2, RZ, RZ, RZ ;  /* 0x000000ffff027224 */ /* 0x001fc600078e00ff */
[----:B------:R-:W-:-:S04]  /*f270*/  ISETP.NE.AND P0, PT, R0, 0x2, PT ;  /* 0x000000020000780c */ /* 0x000fc80003f05270 */
[----:B------:R-:W-:Y:S02]  /*f280*/  SEL R3, RZ, 0x1, P0 ;  /* 0x00000001ff037807 */ /* 0x000fe40000000000 */
[----:B------:R-:W-:Y:S02]  /*f290*/  SEL R0, R0, RZ, P0 ;  /* 0x000000ff00007207 */ /* 0x000fe40000000000 */
[----:B------:R-:W-:-:S07]  /*f2a0*/  LOP3.LUT R6, R6, R3, RZ, 0x3c, !PT ;  /* 0x0000000306067212 */ /* 0x000fce00078e3cff */
.L_x_38:
[----:B------:R-:W0:Y:S01]  /*f2b0*/  S2R R4, SR_CgaCtaId ;  /* 0x0000000000047919 */ /* 0x000e220000008800 */
[----:B------:R-:W-:Y:S02]  /*f2c0*/  MOV R3, 0x400 ;  /* 0x0000040000037802 */ /* 0x000fe40000000f00 */
[----:B------:R-:W-:Y:S02]  /*f2d0*/  SHF.L.U32 R2, R2, 0x1f, RZ ;  /* 0x0000001f02027819 */ /* 0x000fe400000006ff */
[----:B0-----:R-:W-:-:S04]  /*f2e0*/  LEA R7, R4, R3, 0x18 ;  /* 0x0000000304077211 */ /* 0x001fc800078ec0ff */
[----:B------:R-:W0:Y:S02]  /*f2f0*/  SYNCS.PHASECHK.TRANS64.TRYWAIT P0, [R7+URZ+0x31c20], R2 ;  /* 0x031c2002070075a7 */ /* 0x000e24000800017f */
[----:B0-----:R-:W-:Y:S05]  /*f300*/  @!P0 BRA `(.L_x_116) ;  /* 0x0000001000288947 */ /* 0x001fea0003800000 */
.L_x_153:
[----:B------:R-:W-:-:S03]  /*f310*/  UMOV UR4, 0xffffffff ;  /* 0xffffffff00047882 */ /* 0x000fc60000000000 */
[----:B------:R-:W-:Y:S05]  /*f320*/  BRA.DIV UR4, `(.L_x_117) ;  /* 0x0000001204347947 */ /* 0x000fea000b800000 */
[----:B0-----:R-:W0:Y:S02]  /*f330*/  S2R R2, SR_TID.X ;  /* 0x0000000000027919 */ /* 0x001e240000002100 */
[----:B0-----:R-:W-:-:S04]  /*f340*/  SHF.R.U32.HI R2, RZ, 0x5, R2 ;  /* 0x00000005ff027819 */ /* 0x001fc80000011602 */
[----:B------:R-:W-:-:S05]  /*f350*/  LOP3.LUT R2, R2, 0x3, RZ, 0xc0, !PT ;  /* 0x0000000302027812 */ /* 0x000fca00078ec0ff */
[----:B------:R0:W1:Y:S02]  /*f360*/  SHFL.IDX PT, R14, R2, RZ, 0x1f ;  /* 0x00001fff020e7589 */ /* 0x00006400000e0000 */
.L_x_156:
[----:B-1----:R-:W-:-:S13]  /*f370*/  ISETP.NE.AND P0, PT, R14, RZ, PT ;  /* 0x000000ff0e00720c */ /* 0x002fda0003f05270 */
[----:B------:R-:W-:Y:S05]  /*f380*/  @P0 BRA `(.L_x_10) ;  /* 0x0000000000840947 */ /* 0x000fea0003800000 */
[----:B------:R-:W-:-:S03]  /*f390*/  UMOV UR4, 0xffffffff ;  /* 0xffffffff00047882 */ /* 0x000fc60000000000 */
[----:B------:R-:W-:Y:S05]  /*f3a0*/  BRA.DIV UR4, `(.L_x_118) ;  /* 0x0000001204487947 */ /* 0x000fea000b800000 */
[----:B------:R-:W-:-:S13]  /*f3b0*/  ELECT P6, URZ, PT ;  /* 0x00000000003f782f */ /* 0x000fda00038c0000 */
.L_x_159:
[----:B------:R-:W-:Y:S05]  /*f3c0*/  @!P6 BRA `(.L_x_10) ;  /* 0x000000000074e947 */ /* 0x000fea0003800000 */
[----:B------:R-:W-:-:S04]  /*f3d0*/  LOP3.LUT R27, R27, 0x2, RZ, 0xfc, !PT ;  /* 0x000000021b1b7812 */ /* 0x000fc800078efcff */
[----:B------:R-:W-:-:S13]  /*f3e0*/  ISETP.NE.AND P2, PT, R27, 0x3, PT ;  /* 0x000000031b00780c */ /* 0x000fda0003f45270 */
[----:B------:R-:W-:Y:S05]  /*f3f0*/  @!P2 BRA `(.L_x_119) ;  /* 0x000000000004a947 */ /* 0x000fea0003800000 */
[----:B------:R-:W-:Y:S01]  /*f400*/  BPT.TRAP 0x1 ;  /* 0x000000040000795c */ /* 0x000fe20000300000 */
.L_x_119:
[----:B------:R-:W-:Y:S01]  /*f410*/  VIADD R9, R7, 0x31c40 ;  /* 0x00031c4007097836 */ /* 0x000fe20000000000 */
[----:B------:R-:W-:Y:S01]  /*f420*/  SHF.L.U32 R4, R6, 0x1f, RZ ;  /* 0x0000001f06047819 */ /* 0x000fe200000006ff */
[C---:B0-----:R-:W-:Y:S02]  /*f430*/  VIADD R2, R0.reuse, 0x1 ;  /* 0x0000000100027836 */ /* 0x041fe40000000000 */
[----:B------:R-:W-:-:S03]  /*f440*/  IMAD R5, R0, 0x8, R9 ;  /* 0x0000000800057824 */ /* 0x000fc600078e0209 */
[C---:B------:R-:W-:Y:S01]  /*f450*/  ISETP.NE.AND P1, PT, R2.reuse, 0x2, PT ;  /* 0x000000020200780c */ /* 0x040fe20003f25270 */
[----:B------:R-:W0:Y:S03]  /*f460*/  SYNCS.PHASECHK.TRANS64.TRYWAIT P0, [R5+URZ], R4 ;  /* 0x00000004050075a7 */ /* 0x000e26000800017f */
[----:B------:R-:W-:Y:S02]  /*f470*/  SEL R3, RZ, 0x1, P1 ;  /* 0x00000001ff037807 */ /* 0x000fe40000800000 */
[----:B------:R-:W-:Y:S02]  /*f480*/  SEL R8, R2, RZ, P1 ;  /* 0x000000ff02087207 */ /* 0x000fe40000800000 */
[----:B------:R-:W-:Y:S02]  /*f490*/  LOP3.LUT R2, R6, R3, RZ, 0x3c, !PT ;  /* 0x0000000306027212 */ /* 0x000fe400078e3cff */
[----:B------:R-:W-:-:S02]  /*f4a0*/  LEA R3, R8, R9, 0x3 ;  /* 0x0000000908037211 */ /* 0x000fc400078e18ff */
[----:B------:R-:W-:Y:S01]  /*f4b0*/  SHF.L.U32 R2, R2, 0x1f, RZ ;  /* 0x0000001f02027819 */ /* 0x000fe200000006ff */
[----:B0-----:R-:W-:Y:S06]  /*f4c0*/  @!P0 BRA `(.L_x_120) ;  /* 0x0000001000208947 */ /* 0x001fec0003800000 */
.L_x_160:
[----:B------:R-:W1:Y:S02]  /*f4d0*/  SYNCS.PHASECHK.TRANS64.TRYWAIT P0, [R3+URZ], R2 ;  /* 0x00000002030075a7 */ /* 0x000e64000800017f */
[----:B-1----:R-:W-:Y:S05]  /*f4e0*/  @!P0 BRA `(.L_x_121) ;  /* 0x00000010002c8947 */ /* 0x002fea0003800000 */
.L_x_161:
[----:B------:R-:W-:Y:S05]  /*f4f0*/  @!P2 BRA `(.L_x_122) ;  /* 0x000000000004a947 */ /* 0x000fea0003800000 */
[----:B------:R-:W-:Y:S01]  /*f500*/  BPT.TRAP 0x1 ;  /* 0x000000040000795c */ /* 0x000fe20000300000 */
.L_x_122:
[----:B-1----:R-:W-:-:S04]  /*f510*/  VIADD R3, R7, 0x31c60 ;  /* 0x00031c6007037836 */ /* 0x002fc80000000000 */
[----:B0-----:R-:W-:-:S04]  /*f520*/  IMAD R5, R0, 0x8, R3 ;  /* 0x0000000800057824 */ /* 0x001fc800078e0203 */
[----:B------:R-:W0:Y:S02]  /*f530*/  SYNCS.PHASECHK.TRANS64.TRYWAIT P0, [R5+URZ], R4 ;  /* 0x00000004050075a7 */ /* 0x000e24000800017f */
[----:B0-----:R-:W-:Y:S05]  /*f540*/  @!P0 BRA `(.L_x_123) ;  /* 0x0000001000288947 */ /* 0x001fea0003800000 */
.L_x_162:
[----:B------:R-:W-:-:S07]  /*f550*/  IMAD R3, R8, 0x8, R3 ;  /* 0x0000000808037824 */ /* 0x000fce00078e0203 */
.L_x_124:
[----:B-1----:R1:W2:Y:S02]  /*f560*/  SYNCS.PHASECHK.TRANS64.TRYWAIT P0, [R3+URZ], R2 ;  /* 0x00000002030075a7 */ /* 0x0022a4000800017f */
[----:B--2---:R-:W-:Y:S05]  /*f570*/  @!P0 NANOSLEEP.SYNCS 0x989680 ;  /* 0x009896800000895d */ /* 0x004fea0003900000 */
[----:B------:R-:W2:Y:S02]  /*f580*/  @!P0 SYNCS.PHASECHK.TRANS64 P0, [R3+URZ], R2 ;  /* 0x00000002030085a7 */ /* 0x000ea4000800007f */
[----:B--2---:R-:W-:Y:S05]  /*f590*/  @!P0 BRA `(.L_x_124) ;  /* 0xfffffffc00f08947 */ /* 0x004fea000383ffff */
.L_x_10:
[----:B------:R-:W-:Y:S05]  /*f5a0*/  BSYNC B6 ;  /* 0x0000000000067941 */ /* 0x000fea0003800000 */
.L_x_7:
[----:B------:R-:W-:Y:S05]  /*f5b0*/  EXIT ;  /* 0x000000000000794d */ /* 0x000fea0003800000 */
.L_x_14:
[----:B0-----:R-:W-:-:S04]  /*f5c0*/  IMAD.U32 R3, RZ, RZ, UR37 ;  /* 0x00000025ff037e24 */ /* 0x001fc8000f8e00ff */
[----:B------:R0:W1:Y:S03]  /*f5d0*/  SYNCS.PHASECHK.TRANS64.TRYWAIT P1, [R3+URZ+0x31c00], R0 ;  /* 0x031c0000030075a7 */ /* 0x000066000802017f */
[----:B-1----:R-:W-:Y:S05]  /*f5e0*/  @!P1 NANOSLEEP.SYNCS 0x989680 ;  /* 0x009896800000995d */ /* 0x002fea0003900000 */
[----:B------:R-:W1:Y:S02]  /*f5f0*/  @!P1 SYNCS.PHASECHK.TRANS64 P1, [R3+URZ+0x31c00], R0 ;  /* 0x031c0000030095a7 */ /* 0x000e64000802007f */
[----:B-1----:R-:W-:Y:S05]  /*f600*/  @!P1 BRA `(.L_x_14) ;  /* 0xfffffffc00ec9947 */ /* 0x002fea000383ffff */
[----:B------:R-:W-:Y:S05]  /*f610*/  BRA `(.L_x_125) ;  /* 0xffffff1800f87947 */ /* 0x000fea000383ffff */
.L_x_18:
[----:B0-----:R-:W-:-:S04]  /*f620*/  IMAD.U32 R3, RZ, RZ, UR37 ;  /* 0x00000025ff037e24 */ /* 0x001fc8000f8e00ff */
[----:B------:R0:W2:Y:S03]  /*f630*/  SYNCS.PHASECHK.TRANS64.TRYWAIT P1, [R3+URZ+0x31c30], R0 ;  /* 0x031c3000030075a7 */ /* 0x0000a6000802017f */
[----:B--2---:R-:W-:Y:S05]  /*f640*/  @!P1 NANOSLEEP.SYNCS 0x989680 ;  /* 0x009896800000995d */ /* 0x004fea0003900000 */
[----:B------:R-:W2:Y:S02]  /*f650*/  @!P1 SYNCS.PHASECHK.TRANS64 P1, [R3+URZ+0x31c30], R0 ;  /* 0x031c3000030095a7 */ /* 0x000ea4000802007f */
[----:B--2---:R-:W-:Y:S05]  /*f660*/  @!P1 BRA `(.L_x_18) ;  /* 0xfffffffc00ec9947 */ /* 0x004fea000383ffff */
[----:B------:R-:W-:Y:S05]  /*f670*/  BRA `(.L_x_17) ;  /* 0xffffff1c00007947 */ /* 0x000fea000383ffff */
.L_x_23:
[----:B-1----:R1:W2:Y:S02]  /*f680*/  SYNCS.PHASECHK.TRANS64.TRYWAIT P2, [R13+URZ+0x31c30], R12 ;  /* 0x031c300c0d0075a7 */ /* 0x0022a4000804017f */
[----:B--2---:R-:W-:Y:S05]  /*f690*/  @!P2 NANOSLEEP.SYNCS 0x989680 ;  /* 0x009896800000a95d */ /* 0x004fea0003900000 */
[----:B------:R-:W2:Y:S02]  /*f6a0*/  @!P2 SYNCS.PHASECHK.TRANS64 P2, [R13+URZ+0x31c30], R12 ;  /* 0x031c300c0d00a5a7 */ /* 0x000ea4000804007f */
[----:B--2---:R-:W-:Y:S05]  /*f6b0*/  @!P2 BRA `(.L_x_23) ;  /* 0xfffffffc00f0a947 */ /* 0x004fea000383ffff */
[----:B------:R-:W-:Y:S05]  /*f6c0*/  BRA `(.L_x_20) ;  /* 0xffffff6000587947 */ /* 0x000fea000383ffff */
.L_x_27:
[----:B-1----:R-:W-:-:S04]  /*f6d0*/  MOV R12, UR6 ;  /* 0x00000006000c7c02 */ /* 0x002fc80008000f00 */
[----:B------:R1:W2:Y:S03]  /*f6e0*/  SYNCS.PHASECHK.TRANS64.TRYWAIT P2, [R12+URZ+0x31c50], R11 ;  /* 0x031c500b0c0075a7 */ /* 0x0002a6000804017f */
[----:B--2---:R-:W-:Y:S05]  /*f6f0*/  @!P2 NANOSLEEP.SYNCS 0x989680 ;  /* 0x009896800000a95d */ /* 0x004fea0003900000 */
[----:B------:R-:W2:Y:S02]  /*f700*/  @!P2 SYNCS.PHASECHK.TRANS64 P2, [R12+URZ+0x31c50], R11 ;  /* 0x031c500b0c00a5a7 */ /* 0x000ea4000804007f */
[----:B--2---:R-:W-:Y:S05]  /*f710*/  @!P2 BRA `(.L_x_27) ;  /* 0xfffffffc00eca947 */ /* 0x004fea000383ffff */
[----:B------:R-:W-:Y:S05]  /*f720*/  BRA `(.L_x_24) ;  /* 0xffffff7400f47947 */ /* 0x000fea000383ffff */
.L_x_32:
[----:B--2---:R2:W4:Y:S02]  /*f730*/  SYNCS.PHASECHK.TRANS64.TRYWAIT P0, [R7+URZ+0x31c50], R6 ;  /* 0x031c5006070075a7 */ /* 0x004524000800017f */
[----:B----4-:R-:W-:Y:S05]  /*f740*/  @!P0 NANOSLEEP.SYNCS 0x989680 ;  /* 0x009896800000895d */ /* 0x010fea0003900000 */
[----:B------:R-:W4:Y:S02]  /*f750*/  @!P0 SYNCS.PHASECHK.TRANS64 P0, [R7+URZ+0x31c50], R6 ;  /* 0x031c5006070085a7 */ /* 0x000f24000800007f */
[----:B----4-:R-:W-:Y:S05]  /*f760*/  @!P0 BRA `(.L_x_32) ;  /* 0xfffffffc00f08947 */ /* 0x010fea000383ffff */
[----:B------:R-:W-:Y:S05]  /*f770*/  BRA `(.L_x_31) ;  /* 0xffffffa0000c7947 */ /* 0x000fea000383ffff */
.L_x_43:
[----:B------:R-:W-:Y:S02]  /*f780*/  IMAD.MOV.U32 R13, RZ, RZ, R22 ;  /* 0x000000ffff0d7224 */ /* 0x000fe400078e0016 */
[----:B------:R-:W-:Y:S02]  /*f790*/  IMAD.MOV.U32 R12, RZ, RZ, RZ ;  /* 0x000000ffff0c7224 */ /* 0x000fe400078e00ff */
[----:B------:R-:W-:Y:S02]  /*f7a0*/  IMAD.MOV.U32 R11, RZ, RZ, 0x1f ;  /* 0x0000001fff0b7424 */ /* 0x000fe400078e00ff */
[----:B------:R-:W-:-:S07]  /*f7b0*/  IMAD.MOV.U32 R15, RZ, RZ, -0x1 ;  /* 0xffffffffff0f7424 */ /* 0x000fce00078e00ff */
[----:B------:R-:W-:Y:S05]  /*f7c0*/  WARPSYNC.COLLECTIVE R15, `(.L_x_126) ;  /* 0x000000000f087348 */ /* 0x000fea0003c00000 */
[----:B------:R0:W1:Y:S02]  /*f7d0*/  SHFL.IDX P6, R14, R13, R12, R11 ;  /* 0x0000000c0d0e7389 */ /* 0x00006400000c000b */
[----:B01----:R-:W-:Y:S01]  /*f7e0*/  ENDCOLLECTIVE ;  /* 0x000000000000791b */ /* 0x003fe20003800000 */
.L_x_126:
[----:B------:R-:W-:Y:S05]  /*f7f0*/  BRA `(.L_x_127) ;  /* 0xffffffc800147947 */ /* 0x000fea000383ffff */
.L_x_45:
[----:B------:R-:W-:Y:S01]  /*f800*/  BSSY B0, `(.L_x_128) ;  /* 0x0000006000007945 */ /* 0x000fe20003800000 */
[----:B------:R-:W-:-:S07]  /*f810*/  IMAD.MOV.U32 R15, RZ, RZ, -0x1 ;  /* 0xffffffffff0f7424 */ /* 0x000fce00078e00ff */
[----:B------:R-:W-:Y:S05]  /*f820*/  WARPSYNC.COLLECTIVE R15, `(.L_x_129) ;  /* 0x000000000f0c7348 */ /* 0x000fea0003c00000 */
[----:B------:R-:W-:Y:S02]  /*f830*/  ELECT P6, UR62, PT ;  /* 0x00000000003e782f */ /* 0x000fe400038c0000 */
[----:B------:R-:W-:Y:S01]  /*f840*/  MOV R14, UR62 ;  /* 0x0000003e000e7c02 */ /* 0x000fe20008000f00 */
[----:B------:R-:W-:Y:S10]  /*f850*/  ENDCOLLECTIVE ;  /* 0x000000000000791b */ /* 0x000ff40003800000 */
.L_x_129:
[----:B------:R-:W-:Y:S05]  /*f860*/  BSYNC B0 ;  /* 0x0000000000007941 */ /* 0x000fea0003800000 */
.L_x_128:
[----:B------:R-:W-:Y:S05]  /*f870*/  BRA `(.L_x_130) ;  /* 0xffffffc800107947 */ /* 0x000fea000383ffff */
.L_x_47:
[----:B-1----:R-:W-:-:S04]  /*f880*/  MOV R3, UR40 ;  /* 0x0000002800037c02 */ /* 0x002fc80008000f00 */
[----:B------:R1:W2:Y:S03]  /*f890*/  SYNCS.PHASECHK.TRANS64.TRYWAIT P0, [R3+URZ+0x31c40], R0 ;  /* 0x031c4000030075a7 */ /* 0x0002a6000800017f */
[----:B--2---:R-:W-:Y:S05]  /*f8a0*/  @!P0 NANOSLEEP.SYNCS 0x989680 ;  /* 0x009896800000895d */ /* 0x004fea0003900000 */
[----:B------:R-:W2:Y:S02]  /*f8b0*/  @!P0 SYNCS.PHASECHK.TRANS64 P0, [R3+URZ+0x31c40], R0 ;  /* 0x031c4000030085a7 */ /* 0x000ea4000800007f */
[----:B--2---:R-:W-:Y:S05]  /*f8c0*/  @!P0 BRA `(.L_x_47) ;  /* 0xfffffffc00ec8947 */ /* 0x004fea000383ffff */
[----:B------:R-:W-:Y:S05]  /*f8d0*/  BRA `(.L_x_131) ;  /* 0xffffffc800607947 */ /* 0x000fea000383ffff */
.L_x_50:
[----:B------:R-:W-:Y:S01]  /*f8e0*/  IMAD R8, R12, 0xc0, R11 ;  /* 0x000000c00c087824 */ /* 0x000fe200078e020b */
[----:B------:R-:W0:Y:S01]  /*f8f0*/  LDC R5, c[0x0][0x448] ;  /* 0x00011200ff057b82 */ /* 0x000e220000000800 */
[----:B------:R-:W-:Y:S02]  /*f900*/  IMAD.MOV.U32 R13, RZ, RZ, R7 ;  /* 0x000000ffff0d7224 */ /* 0x000fe400078e0007 */
[----:B------:R-:W-:Y:S02]  /*f910*/  IMAD.MOV.U32 R12, RZ, RZ, RZ ;  /* 0x000000ffff0c7224 */ /* 0x000fe400078e00ff */
[----:B------:R-:W-:Y:S02]  /*f920*/  IMAD.MOV.U32 R11, RZ, RZ, 0x1c1f ;  /* 0x00001c1fff0b7424 */ /* 0x000fe400078e00ff */
[----:B------:R-:W-:Y:S02]  /*f930*/  IMAD.MOV.U32 R15, RZ, RZ, -0x1 ;  /* 0xffffffffff0f7424 */ /* 0x000fe400078e00ff */
[----:B------:R-:W-:-:S07]  /*f940*/  VIADD R4, R8, 0x20 ;  /* 0x0000002008047836 */ /* 0x000fce0000000000 */
[----:B0-----:R-:W-:Y:S05]  /*f950*/  WARPSYNC.COLLECTIVE R15, `(.L_x_132) ;  /* 0x000000000f087348 */ /* 0x001fea0003c00000 */
[----:B------:R1:W2:Y:S02]  /*f960*/  SHFL.IDX P6, R14, R13, R12, R11 ;  /* 0x0000000c0d0e7389 */ /* 0x0002a400000c000b */
[----:B012---:R-:W-:Y:S01]  /*f970*/  ENDCOLLECTIVE ;  /* 0x000000000000791b */ /* 0x007fe20003800000 */
.L_x_132:
[----:B------:R-:W-:Y:S01]  /*f980*/  MOV R13, R6 ;  /* 0x00000006000d7202 */ /* 0x000fe20000000f00 */
[----:B------:R-:W-:-:S07]  /*f990*/  IMAD.MOV.U32 R3, RZ, RZ, R14 ;  /* 0x000000ffff037224 */ /* 0x000fce00078e000e */
[----:B------:R-:W-:Y:S05]  /*f9a0*/  WARPSYNC.COLLECTIVE R15, `(.L_x_133) ;  /* 0x000000000f087348 */ /* 0x000fea0003c00000 */
[----:B------:R0:W1:Y:S02]  /*f9b0*/  SHFL.IDX P6, R14, R13, R12, R11 ;  /* 0x0000000c0d0e7389 */ /* 0x00006400000c000b */
[----:B01----:R-:W-:Y:S01]  /*f9c0*/  ENDCOLLECTIVE ;  /* 0x000000000000791b */ /* 0x003fe20003800000 */
.L_x_133:
[----:B------:R-:W-:Y:S02]  /*f9d0*/  ULDC UR4, c[0x0][0x288] ;  /* 0x0000a20000047ab9 */ /* 0x000fe40000000800 */
[----:B------:R-:W-:-:S05]  /*f9e0*/  IMAD R9, R5, UR4, RZ ;  /* 0x0000000405097c24 */ /* 0x000fca000f8e02ff */
[----:B------:R-:W-:Y:S01]  /*f9f0*/  ISETP.GE.AND P3, PT, R8, R9, PT ;  /* 0x000000090800720c */ /* 0x000fe20003f66270 */
[----:B------:R-:W-:Y:S02]  /*fa00*/  IMAD.MOV.U32 R13, RZ, RZ, R7 ;  /* 0x000000ffff0d7224 */ /* 0x000fe400078e0007 */
[----:B------:R-:W-:-:S10]  /*fa10*/  IMAD.MOV.U32 R12, RZ, RZ, 0x1 ;  /* 0x00000001ff0c7424 */ /* 0x000fd400078e00ff */
[----:B------:R-:W-:Y:S01]  /*fa20*/  @!P3 LEA R29, R0, UR40, 0x1 ;  /* 0x00000028001dbc11 */ /* 0x000fe2000f8e08ff */
[----:B------:R-:W-:-:S07]  /*fa30*/  IMAD.MOV.U32 R2, RZ, RZ, R14 ;  /* 0x000000ffff027224 */ /* 0x000fce00078e000e */
[----:B------:R-:W-:Y:S05]  /*fa40*/  WARPSYNC.COLLECTIVE R15, `(.L_x_134) ;  /* 0x000000000f087348 */ /* 0x000fea0003c00000 */
[----:B------:R0:W1:Y:S02]  /*fa50*/  SHFL.IDX P6, R14, R13, R12, R11 ;  /* 0x0000000c0d0e7389 */ /* 0x00006400000c000b */
[----:B01----:R-:W-:Y:S01]  /*fa60*/  ENDCOLLECTIVE ;  /* 0x000000000000791b */ /* 0x003fe20003800000 */
.L_x_134:
[----:B------:R-:W-:-:S05]  /*fa70*/  @!P3 IMAD.WIDE.U32 R2, R21, 0x2, R2 ;  /* 0x000000021502b825 */ /* 0x000fca00078e0002 */
[----:B------:R-:W-:Y:S01]  /*fa80*/  @!PT LDS RZ, [RZ] ;  /* 0x00000000fffff984 */ /* 0x000fe20000000800 */
[----:B------:R-:W-:Y:S01]  /*fa90*/  @!PT LDS RZ, [RZ] ;  /* 0x00000000fffff984 */ /* 0x000fe20000000800 */
[----:B------:R-:W-:Y:S01]  /*faa0*/  @!PT LDS RZ, [RZ] ;  /* 0x00000000fffff984 */ /* 0x000fe20000000800 */
[----:B------:R0:W-:Y:S04]  /*fab0*/  @!P3 LDGSTS.E.BYPASS.LTC128B.128 [R29+0xda00], desc[UR38][R2.64], !P2 ;  /* 0x0da00000021dbfae */ /* 0x0001e8000d101d66 */
[----:B------:R0:W-:Y:S01]  /*fac0*/  @!P3 LDGSTS.E.BYPASS.LTC128B.128 [R29+0x10a00], desc[UR38][R2.64+0x40], !P0 ;  /* 0x10a00040021dbfae */ /* 0x0001e2000c101d66 */
[----:B------:R-:W-:-:S03]  /*fad0*/  MOV R13, R6 ;  /* 0x00000006000d7202 */ /* 0x000fc60000000f00 */
[----:B------:R0:W-:Y:S01]  /*fae0*/  @!P3 LDGSTS.E.BYPASS.LTC128B.128 [R29+0x13a00], desc[UR38][R2.64+0x80], !P1 ;  /* 0x13a00080021dbfae */ /* 0x0001e2000c901d66 */
[----:B------:R-:W-:Y:S01]  /*faf0*/  ISETP.GE.AND P3, PT, R4, R9, PT ;  /* 0x000000090400720c */ /* 0x000fe20003f66270 */
[----:B------:R-:W-:-:S12]  /*fb00*/  IMAD.MOV.U32 R5, RZ, RZ, R14 ;  /* 0x000000ffff057224 */ /* 0x000fd800078e000e */
[----:B0-----:R-:W-:Y:S05]  /*fb10*/  WARPSYNC.COLLECTIVE R15, `(.L_x_135) ;  /* 0x000000000f087348 */ /* 0x001fea0003c00000 */
[----:B------:R1:W2:Y:S02]  /*fb20*/  SHFL.IDX P6, R14, R13, R12, R11 ;  /* 0x0000000c0d0e7389 */ /* 0x0002a400000c000b */
[----:B012---:R-:W-:Y:S01]  /*fb30*/  ENDCOLLECTIVE ;  /* 0x000000000000791b */ /* 0x007fe20003800000 */
.L_x_135:
[----:B------:R-:W-:Y:S01]  /*fb40*/  VIADD R2, R8, 0x40 ;  /* 0x0000004008027836 */ /* 0x000fe20000000000 */
[----:B------:R-:W-:Y:S01]  /*fb50*/  @!P3 LEA R29, R0, UR40, 0x1 ;  /* 0x00000028001dbc11 */ /* 0x000fe2000f8e08ff */
[----:B------:R-:W-:Y:S02]  /*fb60*/  IMAD.MOV.U32 R13, RZ, RZ, R7 ;  /* 0x000000ffff0d7224 */ /* 0x000fe400078e0007 */
[----:B------:R-:W-:Y:S02]  /*fb70*/  IMAD.MOV.U32 R12, RZ, RZ, 0x2 ;  /* 0x00000002ff0c7424 */ /* 0x000fe400078e00ff */
[----:B------:R-:W-:-:S07]  /*fb80*/  IMAD.MOV.U32 R4, RZ, RZ, R14 ;  /* 0x000000ffff047224 */ /* 0x000fce00078e000e */
[----:B------:R-:W-:Y:S05]  /*fb90*/  WARPSYNC.COLLECTIVE R15, `(.L_x_136) ;  /* 0x000000000f087348 */ /* 0x000fea0003c00000 */
[----:B------:R0:W1:Y:S02]  /*fba0*/  SHFL.IDX P6, R14, R13, R12, R11 ;  /* 0x0000000c0d0e7389 */ /* 0x00006400000c000b */
[----:B01----:R-:W-:Y:S01]  /*fbb0*/  ENDCOLLECTIVE ;  /* 0x000000000000791b */ /* 0x003fe20003800000 */
.L_x_136:
        /* <DEDUP_REMOVED lines=13> */
.L_x_137:
[----:B------:R-:W-:Y:S01]  /*fc90*/  IMAD.MOV.U32 R3, RZ, RZ, R2 ;  /* 0x000000ffff037224 */ /* 0x000fe200078e0002 */
[----:B------:R-:W-:Y:S01]  /*fca0*/  @!P3 LEA R5, R0, UR40, 0x1 ;  /* 0x000000280005bc11 */ /* 0x000fe2000f8e08ff */
[----:B------:R-:W-:Y:S02]  /*fcb0*/  IMAD.MOV.U32 R13, RZ, RZ, R7 ;  /* 0x000000ffff0d7224 */ /* 0x000fe400078e0007 */
[----:B------:R-:W-:Y:S02]  /*fcc0*/  IMAD.MOV.U32 R12, RZ, RZ, 0x3 ;  /* 0x00000003ff0c7424 */ /* 0x000fe400078e00ff */
[----:B------:R-:W-:-:S07]  /*fcd0*/  IMAD.MOV.U32 R2, RZ, RZ, R14 ;  /* 0x000000ffff027224 */ /* 0x000fce00078e000e */
[----:B------:R-:W-:Y:S05]  /*fce0*/  WARPSYNC.COLLECTIVE R15, `(.L_x_138) ;  /* 0x000000000f087348 */ /* 0x000fea0003c00000 */
[----:B------:R0:W1:Y:S02]  /*fcf0*/  SHFL.IDX P6, R14, R13, R12, R11 ;  /* 0x0000000c0d0e7389 */ /* 0x00006400000c000b */
[----:B01----:R-:W-:Y:S01]  /*fd00*/  ENDCOLLECTIVE ;  /* 0x000000000000791b */ /* 0x003fe20003800000 */
.L_x_138:
        /* <DEDUP_REMOVED lines=8> */
[----:B------:R-:W-:-:S07]  /*fd90*/  IMAD.MOV.U32 R7, RZ, RZ, R14 ;  /* 0x000000ffff077224 */ /* 0x000fce00078e000e */
[----:B0-----:R-:W-:Y:S05]  /*fda0*/  WARPSYNC.COLLECTIVE R15, `(.L_x_139) ;  /* 0x000000000f087348 */ /* 0x001fea0003c00000 */
[----:B------:R1:W2:Y:S02]  /*fdb0*/  SHFL.IDX P6, R14, R13, R12, R11 ;  /* 0x0000000c0d0e7389 */ /* 0x0002a400000c000b */
[----:B012---:R-:W-:Y:S01]  /*fdc0*/  ENDCOLLECTIVE ;  /* 0x000000000000791b */ /* 0x007fe20003800000 */
.L_x_139:
[----:B------:R-:W-:Y:S02]  /*fdd0*/  VIADD R2, R8, 0x60 ;  /* 0x0000006008027836 */ /* 0x000fe40000000000 */
[----:B------:R-:W-:-:S03]  /*fde0*/  IMAD.MOV.U32 R5, RZ, RZ, R7 ;  /* 0x000000ffff057224 */ /* 0x000fc600078e0007 */
[----:B------:R-:W-:Y:S01]  /*fdf0*/  ISETP.GE.AND P3, PT, R2, R9, PT ;  /* 0x000000090200720c */ /* 0x000fe20003f66270 */
[----:B------:R-:W-:Y:S02]  /*fe00*/  VIADD R2, R8, 0x80 ;  /* 0x0000008008027836 */ /* 0x000fe40000000000 */
[----:B------:R-:W-:Y:S01]  /*fe10*/  IMAD.MOV.U32 R13, RZ, RZ, R10 ;  /* 0x000000ffff0d7224 */ /* 0x000fe200078e000a */
[----:B------:R-:W-:-:S09]  /*fe20*/  MOV R12, RZ ;  /* 0x000000ff000c7202 */ /* 0x000fd20000000f00 */
[----:B------:R-:W-:Y:S01]  /*fe30*/  @!P3 LEA R7, R0, UR40, 0x1 ;  /* 0x000000280007bc11 */ /* 0x000fe2000f8e08ff */
[----:B------:R-:W-:-:S07]  /*fe40*/  IMAD.MOV.U32 R4, RZ, RZ, R14 ;  /* 0x000000ffff047224 */ /* 0x000fce00078e000e */
[----:B------:R-:W-:Y:S05]  /*fe50*/  WARPSYNC.COLLECTIVE R15, `(.L_x_140) ;  /* 0x000000000f087348 */ /* 0x000fea0003c00000 */
[----:B------:R0:W1:Y:S02]  /*fe60*/  SHFL.IDX P6, R14, R13, R12, R11 ;  /* 0x0000000c0d0e7389 */ /* 0x00006400000c000b */
[----:B01----:R-:W-:Y:S01]  /*fe70*/  ENDCOLLECTIVE ;  /* 0x000000000000791b */ /* 0x003fe20003800000 */
.L_x_140:
[----:B------:R-:W-:-:S05]  /*fe80*/  @!P3 IMAD.WIDE.U32 R4, R21, 0x2, R4 ;  /* 0x000000021504b825 */ /* 0x000fca00078e0004 */
[----:B------:R-:W-:Y:S01]  /*fe90*/  @!PT LDS RZ, [RZ] ;  /* 0x00000000fffff984 */ /* 0x000fe20000000800 */
[----:B------:R-:W-:Y:S01]  /*fea0*/  @!PT LDS RZ, [RZ] ;  /* 0x00000000fffff984 */ /* 0x000fe20000000800 */
[----:B------:R-:W-:Y:S01]  /*feb0*/  @!PT LDS RZ, [RZ] ;  /* 0x00000000fffff984 */ /* 0x000fe20000000800 */
[----:B------:R0:W-:Y:S04]  /*fec0*/  @!P3 LDGSTS.E.BYPASS.LTC128B.128 [R7+0xf200], desc[UR38][R4.64], !P2 ;  /* 0x0f2000000407bfae */ /* 0x0001e8000d101d66 */
[----:B------:R0:W-:Y:S01]  /*fed0*/  @!P3 LDGSTS.E.BYPASS.LTC128B.128 [R7+0x12200], desc[UR38][R4.64+0x40], !P0 ;  /* 0x122000400407bfae */ /* 0x0001e2000c101d66 */
[----:B------:R-:W-:-:S03]  /*fee0*/  IMAD.MOV.U32 R13, RZ, RZ, R20 ;  /* 0x000000ffff0d7224 */ /* 0x000fc600078e0014 */
[----:B------:R0:W-:Y:S01]  /*fef0*/  @!P3 LDGSTS.E.BYPASS.LTC128B.128 [R7+0x15200], desc[UR38][R4.64+0x80], !P1 ;  /* 0x152000800407bfae */ /* 0x0001e2000c901d66 */
[----:B------:R-:W-:Y:S01]  /*ff00*/  ISETP.GE.AND P3, PT, R2, R9, PT ;  /* 0x000000090200720c */ /* 0x000fe20003f66270 */
[----:B------:R-:W-:-:S12]  /*ff10*/  IMAD.MOV.U32 R29, RZ, RZ, R14 ;  /* 0x000000ffff1d7224 */ /* 0x000fd800078e000e */
[----:B0-----:R-:W-:Y:S05]  /*ff20*/  WARPSYNC.COLLECTIVE R15, `(.L_x_141) ;  /* 0x000000000f087348 */ /* 0x001fea0003c00000 */
[----:B------:R1:W2:Y:S02]  /*ff30*/  SHFL.IDX P6, R14, R13, R12, R11 ;  /* 0x0000000c0d0e7389 */ /* 0x0002a400000c000b */
[----:B012---:R-:W-:Y:S01]  /*ff40*/  ENDCOLLECTIVE ;  /* 0x000000000000791b */ /* 0x007fe20003800000 */
.L_x_141:
[----:B------:R-:W-:Y:S01]  /*ff50*/  IMAD.MOV.U32 R3, RZ, RZ, R29 ;  /* 0x000000ffff037224 */ /* 0x000fe200078e001d */
[----:B------:R-:W-:Y:S02]  /*ff60*/  @!P3 LEA R29, R0, UR40, 0x1 ;  /* 0x00000028001dbc11 */ /* 0x000fe4000f8e08ff */
[----:B------:R-:W-:Y:S01]  /*ff70*/  MOV R13, R10 ;  /* 0x0000000a000d7202 */ /* 0x000fe20000000f00 */
[----:B------:R-:W-:Y:S02]  /*ff80*/  IMAD.MOV.U32 R12, RZ, RZ, 0x1 ;  /* 0x00000001ff0c7424 */ /* 0x000fe400078e00ff */
[----:B------:R-:W-:-:S07]  /*ff90*/  IMAD.MOV.U32 R6, RZ, RZ, R14 ;  /* 0x000000ffff067224 */ /* 0x000fce00078e000e */
[----:B------:R-:W-:Y:S05]  /*ffa0*/  WARPSYNC.COLLECTIVE R15, `(.L_x_142) ;  /* 0x000000000f087348 */ /* 0x000fea0003c00000 */
[----:B------:R0:W1:Y:S02]  /*ffb0*/  SHFL.IDX P6, R14, R13, R12, R11 ;  /* 0x0000000c0d0e7389 */ /* 0x00006400000c000b */
[----:B01----:R-:W-:Y:S01]  /*ffc0*/  ENDCOLLECTIVE ;  /* 0x000000000000791b */ /* 0x003fe20003800000 */
.L_x_142:
[----:B------:R-:W-:Y:S02]  /*ffd0*/  IMAD.MOV.U32 R2, RZ, RZ, R6 ;  /* 0x000000ffff027224 */ /* 0x000fe400078e0006 */
[----:B------:R-:W-:Y:S02]  /*ffe0*/  IMAD.MOV.U32 R6, RZ, RZ, 0x1 ;  /* 0x00000001ff067424 */ /* 0x000fe400078e00ff */
[----:B------:R-:W-:-:S05]  /*fff0*/  @!P3 IMAD.WIDE.U32 R2, R21, 0x2, R2 ;  /* 0x000000021502b825 */ /* 0x000fca00078e0002 */
[----:B------:R-:W-:Y:S01]  /*10000*/  @!PT LDS RZ, [RZ] ;  /* 0x00000000fffff984 */ /* 0x000fe20000000800 */
[----:B------:R-:W-:Y:S01]  /*10010*/  @!PT LDS RZ, [RZ] ;  /* 0x00000000fffff984 */ /* 0x000fe20000000800 */
[----:B------:R-:W-:Y:S01]  /*10020*/  @!PT LDS RZ, [RZ] ;  /* 0x00000000fffff984 */ /* 0x000fe20000000800 */
[----:B------:R0:W-:Y:S01]  /*10030*/  @!P3 LDGSTS.E.BYPASS.LTC128B.128 [R29+0xfa00], desc[UR38][R2.64], !P2 ;  /* 0x0fa00000021dbfae */ /* 0x0001e2000d101d66 */
[----:B------:R-:W-:-:S03]  /*10040*/  IMAD.MOV.U32 R13, RZ, RZ, R20 ;  /* 0x000000ffff0d7224 */ /* 0x000fc600078e0014 */
[----:B------:R0:W-:Y:S04]  /*10050*/  @!P3 LDGSTS.E.BYPASS.LTC128B.128 [R29+0x12a00], desc[UR38][R2.64+0x40], !P0 ;  /* 0x12a00040021dbfae */ /* 0x0001e8000c101d66 */
[----:B------:R0:W-:Y:S01]  /*10060*/  @!P3 LDGSTS.E.BYPASS.LTC128B.128 [R29+0x15a00], desc[UR38][R2.64+0x80], !P1 ;  /* 0x15a00080021dbfae */ /* 0x0001e2000c901d66 */
[----:B------:R-:W-:-:S07]  /*10070*/  IMAD.MOV.U32 R10, RZ, RZ, R14 ;  /* 0x000000ffff0a7224 */ /* 0x000fce00078e000e */
[----:B0-----:R-:W-:Y:S05]  /*10080*/  WARPSYNC.COLLECTIVE R15, `(.L_x_143) ;  /* 0x000000000f087348 */ /* 0x001fea0003c00000 */
[----:B------:R1:W2:Y:S02]  /*10090*/  SHFL.IDX P6, R14, R13, R12, R11 ;  /* 0x0000000c0d0e7389 */ /* 0x0002a400000c000b */
[----:B012---:R-:W-:Y:S01]  /*100a0*/  ENDCOLLECTIVE ;  /* 0x000000000000791b */ /* 0x007fe20003800000 */
.L_x_143:
[----:B------:R-:W-:Y:S05]  /*100b0*/  BRA `(.L_x_144) ;  /* 0xffffffcc00887947 */ /* 0x000fea000383ffff */
.L_x_53:
[----:B0-----:R-:W-:-:S04]  /*100c0*/  IMAD.U32 R3, RZ, RZ, UR40 ;  /* 0x00000028ff037e24 */ /* 0x001fc8000f8e00ff */
[----:B------:R0:W1:Y:S03]  /*100d0*/  SYNCS.PHASECHK.TRANS64.TRYWAIT P0, [R3+URZ+0x31c20], R0 ;  /* 0x031c2000030075a7 */ /* 0x000066000800017f */
[----:B-1----:R-:W-:Y:S05]  /*100e0*/  @!P0 NANOSLEEP.SYNCS 0x989680 ;  /* 0x009896800000895d */ /* 0x002fea0003900000 */
[----:B------:R-:W1:Y:S02]  /*100f0*/  @!P0 SYNCS.PHASECHK.TRANS64 P0, [R3+URZ+0x31c20], R0 ;  /* 0x031c2000030085a7 */ /* 0x000e64000800007f */
[----:B-1----:R-:W-:Y:S05]  /*10100*/  @!P0 BRA `(.L_x_53) ;  /* 0xfffffffc00ec8947 */ /* 0x002fea000383ffff */
[----:B------:R-:W-:Y:S05]  /*10110*/  BRA `(.L_x_145) ;  /* 0xffffffcc00d87947 */ /* 0x000fea000383ffff */
.L_x_60:
[----:B-1----:R-:W-:-:S04]  /*10120*/  MOV R3, UR40 ;  /* 0x0000002800037c02 */ /* 0x002fc80008000f00 */
[----:B------:R1:W2:Y:S03]  /*10130*/  SYNCS.PHASECHK.TRANS64.TRYWAIT P0, [R3+URZ+0x31c48], R6 ;  /* 0x031c4806030075a7 */ /* 0x0002a6000800017f */
[----:B--2---:R-:W-:Y:S05]  /*10140*/  @!P0 NANOSLEEP.SYNCS 0x989680 ;  /* 0x009896800000895d */ /* 0x004fea0003900000 */
[----:B------:R-:W2:Y:S02]  /*10150*/  @!P0 SYNCS.PHASECHK.TRANS64 P0, [R3+URZ+0x31c48], R6 ;  /* 0x031c4806030085a7 */ /* 0x000ea4000800007f */
[----:B--2---:R-:W-:Y:S05]  /*10160*/  @!P0 BRA `(.L_x_60) ;  /* 0xfffffffc00ec8947 */ /* 0x004fea000383ffff */
[----:B------:R-:W-:Y:S05]  /*10170*/  BRA `(.L_x_146) ;  /* 0xffffffd000987947 */ /* 0x000fea000383ffff */
.L_x_67:
[----:B01----:R-:W-:-:S04]  /*10180*/  IMAD.U32 R3, RZ, RZ, UR40 ;  /* 0x00000028ff037e24 */ /* 0x003fc8000f8e00ff */
[----:B------:R0:W1:Y:S03]  /*10190*/  SYNCS.PHASECHK.TRANS64.TRYWAIT P0, [R3+URZ+0x31c60], R6 ;  /* 0x031c6006030075a7 */ /* 0x000066000800017f */
[----:B-1----:R-:W-:Y:S05]  /*101a0*/  @!P0 NANOSLEEP.SYNCS 0x989680 ;  /* 0x009896800000895d */ /* 0x002fea0003900000 */
[----:B------:R-:W1:Y:S02]  /*101b0*/  @!P0 SYNCS.PHASECHK.TRANS64 P0, [R3+URZ+0x31c60], R6 ;  /* 0x031c6006030085a7 */ /* 0x000e64000800007f */
[----:B-1----:R-:W-:Y:S05]  /*101c0*/  @!P0 BRA `(.L_x_67) ;  /* 0xfffffffc00ec8947 */ /* 0x002fea000383ffff */
[----:B------:R-:W-:Y:S05]  /*101d0*/  BRA `(.L_x_147) ;  /* 0xffffffd400707947 */ /* 0x000fea000383ffff */
.L_x_77:
[----:B-1----:R-:W-:-:S04]  /*101e0*/  IMAD.U32 R3, RZ, RZ, UR40 ;  /* 0x00000028ff037e24 */ /* 0x002fc8000f8e00ff */
[----:B------:R1:W2:Y:S03]  /*101f0*/  SYNCS.PHASECHK.TRANS64.TRYWAIT P0, [R3+URZ+0x31c40], R12 ;  /* 0x031c400c030075a7 */ /* 0x0002a6000800017f */
[----:B--2---:R-:W-:Y:S05]  /*10200*/  @!P0 NANOSLEEP.SYNCS 0x989680 ;  /* 0x009896800000895d */ /* 0x004fea0003900000 */
[----:B------:R-:W2:Y:S02]  /*10210*/  @!P0 SYNCS.PHASECHK.TRANS64 P0, [R3+URZ+0x31c40], R12 ;  /* 0x031c400c030085a7 */ /* 0x000ea4000800007f */
[----:B--2---:R-:W-:Y:S05]  /*10220*/  @!P0 BRA `(.L_x_77) ;  /* 0xfffffffc00ec8947 */ /* 0x004fea000383ffff */
[----:B------:R-:W-:Y:S05]  /*10230*/  BRA `(.L_x_148) ;  /* 0xffffffd800bc7947 */ /* 0x000fea000383ffff */
.L_x_84:
[----:B0-----:R-:W-:-:S04]  /*10240*/  IMAD.U32 R3, RZ, RZ, UR40 ;  /* 0x00000028ff037e24 */ /* 0x001fc8000f8e00ff */
[----:B------:R0:W1:Y:S03]  /*10250*/  SYNCS.PHASECHK.TRANS64.TRYWAIT P0, [R3+URZ+0x31c68], R2 ;  /* 0x031c6802030075a7 */ /* 0x000066000800017f */
[----:B-1----:R-:W-:Y:S05]  /*10260*/  @!P0 NANOSLEEP.SYNCS 0x989680 ;  /* 0x009896800000895d */ /* 0x002fea0003900000 */
[----:B------:R-:W1:Y:S02]  /*10270*/  @!P0 SYNCS.PHASECHK.TRANS64 P0, [R3+URZ+0x31c68], R2 ;  /* 0x031c6802030085a7 */ /* 0x000e64000800007f */
[----:B-1----:R-:W-:Y:S05]  /*10280*/  @!P0 BRA `(.L_x_84) ;  /* 0xfffffffc00ec8947 */ /* 0x002fea000383ffff */
[----:B------:R-:W-:Y:S05]  /*10290*/  BRA `(.L_x_149) ;  /* 0xffffffdc00947947 */ /* 0x000fea000383ffff */
.L_x_94:
[----:B-1----:R-:W-:-:S04]  /*102a0*/  IMAD.U32 R2, RZ, RZ, UR40 ;  /* 0x00000028ff027e24 */ /* 0x002fc8000f8e00ff */
[----:B------:R1:W2:Y:S03]  /*102b0*/  SYNCS.PHASECHK.TRANS64.TRYWAIT P0, [R2+URZ+0x31c48], R9 ;  /* 0x031c4809020075a7 */ /* 0x0002a6000800017f */
[----:B--2---:R-:W-:Y:S05]  /*102c0*/  @!P0 NANOSLEEP.SYNCS 0x989680 ;  /* 0x009896800000895d */ /* 0x004fea0003900000 */
[----:B------:R-:W2:Y:S02]  /*102d0*/  @!P0 SYNCS.PHASECHK.TRANS64 P0, [R2+URZ+0x31c48], R9 ;  /* 0x031c4809020085a7 */ /* 0x000ea4000800007f */
[----:B--2---:R-:W-:Y:S05]  /*102e0*/  @!P0 BRA `(.L_x_94) ;  /* 0xfffffffc00ec8947 */ /* 0x004fea000383ffff */
[----:B------:R-:W-:Y:S05]  /*102f0*/  BRA `(.L_x_150) ;  /* 0xffffffe000f47947 */ /* 0x000fea000383ffff */
.L_x_101:
[----:B0-----:R-:W-:-:S04]  /*10300*/  IMAD.U32 R2, RZ, RZ, UR40 ;  /* 0x00000028ff027e24 */ /* 0x001fc8000f8e00ff */
[----:B------:R0:W1:Y:S03]  /*10310*/  SYNCS.PHASECHK.TRANS64.TRYWAIT P0, [R2+URZ+0x31c60], R9 ;  /* 0x031c6009020075a7 */ /* 0x000066000800017f */
[----:B-1----:R-:W-:Y:S05]  /*10320*/  @!P0 NANOSLEEP.SYNCS 0x989680 ;  /* 0x009896800000895d */ /* 0x002fea0003900000 */
[----:B------:R-:W1:Y:S02]  /*10330*/  @!P0 SYNCS.PHASECHK.TRANS64 P0, [R2+URZ+0x31c60], R9 ;  /* 0x031c6009020085a7 */ /* 0x000e64000800007f */
[----:B-1----:R-:W-:Y:S05]  /*10340*/  @!P0 BRA `(.L_x_101) ;  /* 0xfffffffc00ec8947 */ /* 0x002fea000383ffff */
[----:B------:R-:W-:Y:S05]  /*10350*/  BRA `(.L_x_151) ;  /* 0xffffffe400c87947 */ /* 0x000fea000383ffff */
.L_x_110:
[----:B0-----:R0:W1:Y:S02]  /*10360*/  SYNCS.PHASECHK.TRANS64.TRYWAIT P0, [R3+URZ+0x31c60], R2 ;  /* 0x031c6002030075a7 */ /* 0x001064000800017f */
[----:B-1----:R-:W-:Y:S05]  /*10370*/  @!P0 NANOSLEEP.SYNCS 0x989680 ;  /* 0x009896800000895d */ /* 0x002fea0003900000 */
[----:B------:R-:W1:Y:S02]  /*10380*/  @!P0 SYNCS.PHASECHK.TRANS64 P0, [R3+URZ+0x31c60], R2 ;  /* 0x031c6002030085a7 */ /* 0x000e64000800007f */
[----:B-1----:R-:W-:Y:S05]  /*10390*/  @!P0 BRA `(.L_x_110) ;  /* 0xfffffffc00f08947 */ /* 0x002fea000383ffff */
[----:B------:R-:W-:Y:S05]  /*103a0*/  BRA `(.L_x_152) ;  /* 0xffffffe800c07947 */ /* 0x000fea000383ffff */
.L_x_116:
[----:B0-----:R0:W1:Y:S02]  /*103b0*/  SYNCS.PHASECHK.TRANS64.TRYWAIT P0, [R7+URZ+0x31c20], R2 ;  /* 0x031c2002070075a7 */ /* 0x001064000800017f */
[----:B-1----:R-:W-:Y:S05]  /*103c0*/  @!P0 NANOSLEEP.SYNCS 0x989680 ;  /* 0x009896800000895d */ /* 0x002fea0003900000 */
[----:B------:R-:W1:Y:S02]  /*103d0*/  @!P0 SYNCS.PHASECHK.TRANS64 P0, [R7+URZ+0x31c20], R2 ;  /* 0x031c2002070085a7 */ /* 0x000e64000800007f */
[----:B-1----:R-:W-:Y:S05]  /*103e0*/  @!P0 BRA `(.L_x_116) ;  /* 0xfffffffc00f08947 */ /* 0x002fea000383ffff */
[----:B------:R-:W-:Y:S05]  /*103f0*/  BRA `(.L_x_153) ;  /* 0xffffffec00c47947 */ /* 0x000fea000383ffff */
.L_x_117:
[----:B------:R-:W1:Y:S01]  /*10400*/  S2R R3, SR_TID.X ;  /* 0x0000000000037919 */ /* 0x000e620000002100 */
[----:B------:R-:W-:Y:S01]  /*10410*/  BSSY B0, `(.L_x_154) ;  /* 0x000000a000007945 */ /* 0x000fe20003800000 */
[----:B------:R-:W-:Y:S02]  /*10420*/  IMAD.MOV.U32 R12, RZ, RZ, RZ ;  /* 0x000000ffff0c7224 */ /* 0x000fe400078e00ff */
[----:B------:R-:W-:Y:S02]  /*10430*/  IMAD.MOV.U32 R11, RZ, RZ, 0x1f ;  /* 0x0000001fff0b7424 */ /* 0x000fe400078e00ff */
[----:B------:R-:W-:Y:S01]  /*10440*/  IMAD.MOV.U32 R15, RZ, RZ, -0x1 ;  /* 0xffffffffff0f7424 */ /* 0x000fe200078e00ff */
[----:B-1----:R-:W-:-:S04]  /*10450*/  SHF.R.U32.HI R3, RZ, 0x5, R3 ;  /* 0x00000005ff037819 */ /* 0x002fc80000011603 */
[----:B------:R-:W-:-:S04]  /*10460*/  LOP3.LUT R3, R3, 0x3, RZ, 0xc0, !PT ;  /* 0x0000000303037812 */ /* 0x000fc800078ec0ff */
[----:B------:R-:W-:-:S07]  /*10470*/  MOV R13, R3 ;  /* 0x00000003000d7202 */ /* 0x000fce0000000f00 */
[----:B0-----:R-:W-:Y:S05]  /*10480*/  WARPSYNC.COLLECTIVE R15, `(.L_x_155) ;  /* 0x000000000f087348 */ /* 0x001fea0003c00000 */
[----:B------:R1:W2:Y:S02]  /*10490*/  SHFL.IDX P6, R14, R13, R12, R11 ;  /* 0x0000000c0d0e7389 */ /* 0x0002a400000c000b */
[----:B012---:R-:W-:Y:S01]  /*104a0*/  ENDCOLLECTIVE ;  /* 0x000000000000791b */ /* 0x007fe20003800000 */
.L_x_155:
[----:B------:R-:W-:Y:S05]  /*104b0*/  BSYNC B0 ;  /* 0x0000000000007941 */ /* 0x000fea0003800000 */
.L_x_154:
[----:B------:R-:W-:Y:S05]  /*104c0*/  BRA `(.L_x_156) ;  /* 0xffffffec00a87947 */ /* 0x000fea000383ffff */
.L_x_118:
[----:B------:R-:W-:Y:S01]  /*104d0*/  BSSY B0, `(.L_x_157) ;  /* 0x0000006000007945 */ /* 0x000fe20003800000 */
[----:B------:R-:W-:-:S07]  /*104e0*/  IMAD.MOV.U32 R15, RZ, RZ, -0x1 ;  /* 0xffffffffff0f7424 */ /* 0x000fce00078e00ff */
[----:B0-----:R-:W-:Y:S05]  /*104f0*/  WARPSYNC.COLLECTIVE R15, `(.L_x_158) ;  /* 0x000000000f0c7348 */ /* 0x001fea0003c00000 */
[----:B------:R-:W-:Y:S02]  /*10500*/  ELECT P6, UR62, PT ;  /* 0x00000000003e782f */ /* 0x000fe400038c0000 */
[----:B------:R-:W-:Y:S01]  /*10510*/  MOV R14, UR62 ;  /* 0x0000003e000e7c02 */ /* 0x000fe20008000f00 */
[----:B0-----:R-:W-:Y:S10]  /*10520*/  ENDCOLLECTIVE ;  /* 0x000000000000791b */ /* 0x001ff40003800000 */
.L_x_158:
[----:B------:R-:W-:Y:S05]  /*10530*/  BSYNC B0 ;  /* 0x0000000000007941 */ /* 0x000fea0003800000 */
.L_x_157:
[----:B------:R-:W-:Y:S05]  /*10540*/  BRA `(.L_x_159) ;  /* 0xffffffec009c7947 */ /* 0x000fea000383ffff */
.L_x_120:
[----:B0-----:R0:W1:Y:S02]  /*10550*/  SYNCS.PHASECHK.TRANS64.TRYWAIT P0, [R5+URZ], R4 ;  /* 0x00000004050075a7 */ /* 0x001064000800017f */
[----:B-1----:R-:W-:Y:S05]  /*10560*/  @!P0 NANOSLEEP.SYNCS 0x989680 ;  /* 0x009896800000895d */ /* 0x002fea0003900000 */
[----:B------:R-:W1:Y:S02]  /*10570*/  @!P0 SYNCS.PHASECHK.TRANS64 P0, [R5+URZ], R4 ;  /* 0x00000004050085a7 */ /* 0x000e64000800007f */
[----:B-1----:R-:W-:Y:S05]  /*10580*/  @!P0 BRA `(.L_x_120) ;  /* 0xfffffffc00f08947 */ /* 0x002fea000383ffff */
[----:B------:R-:W-:Y:S05]  /*10590*/  BRA `(.L_x_160) ;  /* 0xffffffec00cc7947 */ /* 0x000fea000383ffff */
.L_x_121:
[----:B-1----:R1:W2:Y:S02]  /*105a0*/  SYNCS.PHASECHK.TRANS64.TRYWAIT P0, [R3+URZ], R2 ;  /* 0x00000002030075a7 */ /* 0x0022a4000800017f */
[----:B--2---:R-:W-:Y:S05]  /*105b0*/  @!P0 NANOSLEEP.SYNCS 0x989680 ;  /* 0x009896800000895d */ /* 0x004fea0003900000 */
[----:B------:R-:W2:Y:S02]  /*105c0*/  @!P0 SYNCS.PHASECHK.TRANS64 P0, [R3+URZ], R2 ;  /* 0x00000002030085a7 */ /* 0x000ea4000800007f */
[----:B--2---:R-:W-:Y:S05]  /*105d0*/  @!P0 BRA `(.L_x_121) ;  /* 0xfffffffc00f08947 */ /* 0x004fea000383ffff */
[----:B------:R-:W-:Y:S05]  /*105e0*/  BRA `(.L_x_161) ;  /* 0xffffffec00c07947 */ /* 0x000fea000383ffff */
.L_x_123:
[----:B0-----:R0:W1:Y:S02]  /*105f0*/  SYNCS.PHASECHK.TRANS64.TRYWAIT P0, [R5+URZ], R4 ;  /* 0x00000004050075a7 */ /* 0x001064000800017f */
[----:B-1----:R-:W-:Y:S05]  /*10600*/  @!P0 NANOSLEEP.SYNCS 0x989680 ;  /* 0x009896800000895d */ /* 0x002fea0003900000 */
[----:B------:R-:W1:Y:S02]  /*10610*/  @!P0 SYNCS.PHASECHK.TRANS64 P0, [R5+URZ], R4 ;  /* 0x00000004050085a7 */ /* 0x000e64000800007f */
[----:B-1----:R-:W-:Y:S05]  /*10620*/  @!P0 BRA `(.L_x_123) ;  /* 0xfffffffc00f08947 */ /* 0x002fea000383ffff */
[----:B------:R-:W-:Y:S05]  /*10630*/  BRA `(.L_x_162) ;  /* 0xffffffec00c47947 */ /* 0x000fea000383ffff */
.L_x_163:
[----:B------:R-:W-:-:S00]  /*10640*/  BRA `(.L_x_163) ;  /* 0xfffffffc00fc7947 */ /* 0x000fc0000383ffff */
[----:B------:R-:W-:-:S00]  /*10650*/  NOP ;  /* 0x0000000000007918 */ /* 0x000fc00000000000 */
        /* <DEDUP_REMOVED lines=10> */
.L_x_2776:


//--------------------- .text._ZN7cutlass13device_kernelIN5flash11enable_sm90INS1_16FlashAttnFwdSm90INS1_25CollectiveMainloopFwdSm90ILi2EN4cute5tupleIJNS5_1CILi1EEES8_S8_EEENS6_IJNS7_ILi192EEENS7_ILi144EEENS7_ILi96EEEEEELi96ENS_6half_tEfNS_4arch4Sm90ELb0ELb0ELb1ELb1ELb0ELb0ELb0ELb0ELb1ELb1ELb1ELb0EEENS1_21CollectiveEpilogueFwdINS6_IJSA_SC_SB_EEES9_SE_SG_Li384ELb1ELb1ELb1ELb0EEENS1_36VarlenDynamicPersistentTileSchedulerILi192ELi144ELi384ELi128ELb1ELb1ELb1ELb0ELb1ELb1EEEEEEEEEvNT_6ParamsE --------------------------
	.section	.text._ZN7cutlass13device_kernelIN5flash11enable_sm90INS1_16FlashAttnFwdSm90INS1_25CollectiveMainloopFwdSm90ILi2EN4cute5tupleIJNS5_1CILi1EEES8_S8_EEENS6_IJNS7_ILi192EEENS7_ILi144EEENS7_ILi96EEEEEELi96ENS_6half_tEfNS_4arch4Sm90ELb0ELb0ELb1ELb1ELb0ELb0ELb0ELb0ELb1ELb1ELb1ELb0EEENS1_21CollectiveEpilogueFwdINS6_IJSA_SC_SB_EEES9_SE_SG_Li384ELb1ELb1ELb1ELb0EEENS1_36VarlenDynamicPersistentTileSchedulerILi192ELi144ELi384ELi128ELb1ELb1ELb1ELb0ELb1ELb1EEEEEEEEEvNT_6ParamsE,"ax",@progbits
	.align	128
.text._ZN7cutlass13device_kernelIN5flash11enable_sm90INS1_16FlashAttnFwdSm90INS1_25CollectiveMainloopFwdSm90ILi2EN4cute5tupleIJNS5_1CILi1EEES8_S8_EEENS6_IJNS7_ILi192EEENS7_ILi144EEENS7_ILi96EEEEEELi96ENS_6half_tEfNS_4arch4Sm90ELb0ELb0ELb1ELb1ELb0ELb0ELb0ELb0ELb1ELb1ELb1ELb0EEENS1_21CollectiveEpilogueFwdINS6_IJSA_SC_SB_EEES9_SE_SG_Li384ELb1ELb1ELb1ELb0EEENS1_36VarlenDynamicPersistentTileSchedulerILi192ELi144ELi384ELi128ELb1ELb1ELb1ELb0ELb1ELb1EEEEEEEEEvNT_6ParamsE:
        .type           _ZN7cutlass13device_kernelIN5flash11enable_sm90INS1_16FlashAttnFwdSm90INS1_25CollectiveMainloopFwdSm90ILi2EN4cute5tupleIJNS5_1CILi1EEES8_S8_EEENS6_IJNS7_ILi192EEENS7_ILi144EEENS7_ILi96EEEEEELi96ENS_6half_tEfNS_4arch4Sm90ELb0ELb0ELb1ELb1ELb0ELb0ELb0ELb0ELb1ELb1ELb1ELb0EEENS1_21CollectiveEpilogueFwdINS6_IJSA_SC_SB_EEES9_SE_SG_Li384ELb1ELb1ELb1ELb0EEENS1_36VarlenDynamicPersistentTileSchedulerILi192ELi144ELi384ELi128ELb1ELb1ELb1ELb0ELb1ELb1EEEEEEEEEvNT_6ParamsE,@function
        .size           _ZN7cutlass13device_kernelIN5flash11enable_sm90INS1_16FlashAttnFwdSm90INS1_25CollectiveMainloopFwdSm90ILi2EN4cute5tupleIJNS5_1CILi1EEES8_S8_EEENS6_IJNS7_ILi192EEENS7_ILi144EEENS7_ILi96EEEEEELi96ENS_6half_tEfNS_4arch4Sm90ELb0ELb0ELb1ELb1ELb0ELb0ELb0ELb0ELb1ELb1ELb1ELb0EEENS1_21CollectiveEpilogueFwdINS6_IJSA_SC_SB_EEES9_SE_SG_Li384ELb1ELb1ELb1ELb0EEENS1_36VarlenDynamicPersistentTileSchedulerILi192ELi144ELi384ELi128ELb1ELb1ELb1ELb0ELb1ELb1EEEEEEEEEvNT_6ParamsE,(.L_x_2777 - _ZN7cutlass13device_kernelIN5flash11enable_sm90INS1_16FlashAttnFwdSm90INS1_25CollectiveMainloopFwdSm90ILi2EN4cute5tupleIJNS5_1CILi1EEES8_S8_EEENS6_IJNS7_ILi192EEENS7_ILi144EEENS7_ILi96EEEEEELi96ENS_6half_tEfNS_4arch4Sm90ELb0ELb0ELb1ELb1ELb0ELb0ELb0ELb0ELb1ELb1ELb1ELb0EEENS1_21CollectiveEpilogueFwdINS6_IJSA_SC_SB_EEES9_SE_SG_Li384ELb1ELb1ELb1ELb0EEENS1_36VarlenDynamicPersistentTileSchedulerILi192ELi144ELi384ELi128ELb1ELb1ELb1ELb0ELb1ELb1EEEEEEEEEvNT_6ParamsE)
        .other          _ZN7cutlass13device_kernelIN5flash11enable_sm90INS1_16FlashAttnFwdSm90INS1_25CollectiveMainloopFwdSm90ILi2EN4cute5tupleIJNS5_1CILi1EEES8_S8_EEENS6_IJNS7_ILi192EEENS7_ILi144EEENS7_ILi96EEEEEELi96ENS_6half_tEfNS_4arch4Sm90ELb0ELb0ELb1ELb1ELb0ELb0ELb0ELb0ELb1ELb1ELb1ELb0EEENS1_21CollectiveEpilogueFwdINS6_IJSA_SC_SB_EEES9_SE_SG_Li384ELb1ELb1ELb1ELb0EEENS1_36VarlenDynamicPersistentTileSchedulerILi192ELi144ELi384ELi128ELb1ELb1ELb1ELb0ELb1ELb1EEEEEEEEEvNT_6ParamsE,@"STO_CUDA_ENTRY STV_DEFAULT"
_ZN7cutlass13device_kernelIN5flash11enable_sm90INS1_16FlashAttnFwdSm90INS1_25CollectiveMainloopFwdSm90ILi2EN4cute5tupleIJNS5_1CILi1EEES8_S8_EEENS6_IJNS7_ILi192EEENS7_ILi144EEENS7_ILi96EEEEEELi96ENS_6half_tEfNS_4arch4Sm90ELb0ELb0ELb1ELb1ELb0ELb0ELb0ELb0ELb1ELb1ELb1ELb0EEENS1_21CollectiveEpilogueFwdINS6_IJSA_SC_SB_EEES9_SE_SG_Li384ELb1ELb1ELb1ELb0EEENS1_36VarlenDynamicPersistentTileSchedulerILi192ELi144ELi384ELi128ELb1ELb1ELb1ELb0ELb1ELb1EEEEEEEEEvNT_6ParamsE:
[----:B------:R-:W0:Y:S02]  /*0000*/  LDC R1, c[0x0][0x28] ;  /* 0x00000a00ff017b82 */ /* 0x000e240000000800 */
[----:B0-----:R-:W-:Y:S01]  /*0010*/  VIADD R1, R1, 0xffffffa8 ;  /* 0xffffffa801017836 */ /* 0x001fe20000000000 */
[----:B------:R-:W0:Y:S01]  /*0020*/  S2R R3, SR_TID.X ;  /* 0x0000000000037919 */ /* 0x000e220000002100 */
[----:B------:R-:W-:Y:S01]  /*0030*/  ELECT P0, URZ, PT ;  /* 0x00000000003f782f */ /* 0x000fe20003800000 */
[----:B------:R-:W-:Y:S01]  /*0040*/  BSSY B0, `(.L_x_164) ;  /* 0x000000e000007945 */ /* 0x000fe20003800000 */
[--C-:B0-----:R-:W-:Y:S02]  /*0050*/  SHF.R.U32.HI R0, RZ, 0x5, R3.reuse ;  /* 0x00000005ff007819 */ /* 0x101fe40000011603 */
[----:B------:R-:W-:-:S03]  /*0060*/  SHF.R.U32.HI R3, RZ, 0x7, R3 ;  /* 0x00000007ff037819 */ /* 0x000fc60000011603 */
[----:B------:R-:W0:Y:S02]  /*0070*/  SHFL.IDX PT, R2, R0, RZ, 0x1f ;  /* 0x00001fff00027589 */ /* 0x000e2400000e0000 */
[----:B0-----:R-:W-:-:S13]  /*0080*/  ISETP.EQ.AND P0, PT, R2, RZ, P0 ;  /* 0x000000ff0200720c */ /* 0x001fda0000702270 */
[----:B------:R-:W-:Y:S05]  /*0090*/  @!P0 BRA `(.L_x_165) ;  /* 0x0000000000208947 */ /* 0x000fea0003800000 */
        /* <DEDUP_REMOVED lines=8> */
.L_x_165:
[----:B------:R-:W-:Y:S05]  /*0120*/  BSYNC B0 ;  /* 0x0000000000007941 */ /* 0x000fea0003800000 */
.L_x_164:
[----:B------:R-:W-:Y:S01]  /*0130*/  VOTEU.ANY UP0, P0 ;  /* 0x00000000003f7886 */ /* 0x000fe20000000100 */
[----:B------:R-:W0:Y:S01]  /*0140*/  SHFL.IDX PT, R3, R3, RZ, 0x1f ;  /* 0x00001fff03037589 */ /* 0x000e2200000e0000 */
[----:B------:R-:W-:Y:S01]  /*0150*/  UMOV UR4, 0x80 ;  /* 0x0000008000047882 */ /* 0x000fe20000000000 */
[----:B------:R-:W-:Y:S01]  /*0160*/  UMOV UR7, 0x180 ;  /* 0x0000018000077882 */ /* 0x000fe20000000000 */
[----:B------:R-:W-:Y:S01]  /*0170*/  VOTEU.ANY UP1, P0 ;  /* 0x00000000003f7886 */ /* 0x000fe20000020100 */
[----:B------:R-:W1:Y:S01]  /*0180*/  @UP0 S2UR UR8, SR_CgaCtaId ;  /* 0x00000000000809c3 */ /* 0x000e620000008800 */
[----:B------:R-:W2:Y:S01]  /*0190*/  SHFL.IDX PT, R2, R0, RZ, 0x1f ;  /* 0x00001fff00027589 */ /* 0x000ea200000e0000 */
[----:B------:R-:W-:Y:S01]  /*01a0*/  @UP0 UMOV UR6, 0x400 ;  /* 0x0000040000060882 */ /* 0x000fe20000000000 */
[----:B------:R-:W-:-:S04]  /*01b0*/  @UP0 UIADD3 UR4, -UR4, 0x100000, URZ ;  /* 0x0010000004040890 */ /* 0x000fc8000fffe13f */
[----:B------:R-:W-:Y:S02]  /*01c0*/  @UP0 USHF.L.U32 UR5, UR4, 0xb, URZ ;  /* 0x0000000b04050899 */ /* 0x000fe4000800063f */
[----:B------:R-:W-:Y:S01]  /*01d0*/  @UP0 USHF.L.U32 UR4, UR4, 0x1, URZ ;  /* 0x0000000104040899 */ /* 0x000fe2000800063f */
[----:B------:R-:W-:Y:S01]  /*01e0*/  VOTEU.ANY UP2, P0 ;  /* 0x00000000003f7886 */ /* 0x000fe20000040100 */
[----:B0-----:R-:W-:Y:S01]  /*01f0*/  R2UR UR9, R3 ;  /* 0x00000000030972ca */ /* 0x001fe200000e0000 */
[----:B-1----:R-:W-:Y:S01]  /*0200*/  @UP0 ULEA UR8, UR8, UR6, 0x18 ;  /* 0x0000000608080291 */ /* 0x002fe2000f8ec03f */
[----:B--2---:R-:W-:Y:S01]  /*0210*/  ISETP.NE.AND P1, PT, R2, RZ, PT ;  /* 0x000000ff0200720c */ /* 0x004fe20003f25270 */
[----:B------:R-:W-:-:S04]  /*0220*/  @UP0 UIADD3 UR6, -UR7, 0x100000, URZ ;  /* 0x0010000007060890 */ /* 0x000fc8000fffe13f */
[----:B------:R-:W-:Y:S02]  /*0230*/  @UP0 USHF.L.U32 UR7, UR6, 0xb, URZ ;  /* 0x0000000b06070899 */ /* 0x000fe4000800063f */
[----:B------:R-:W-:-:S04]  /*0240*/  @UP0 USHF.L.U32 UR6, UR6, 0x1, URZ ;  /* 0x0000000106060899 */ /* 0x000fc8000800063f */
[----:B------:R-:W-:Y:S01]  /*0250*/  UISETP.NE.AND UP0, UPT, UR9, URZ, UPT ;  /* 0x0000003f0900728c */ /* 0x000fe2000bf05270 */
[----:B------:R-:W0:Y:S02]  /*0260*/  FENCE.VIEW.ASYNC.S ;  /* 0x00000000000073c6 */ /* 0x000e240000000000 */
[----:B0-----:R0:W1:Y:S05]  /*0270*/  @UP1 SYNCS.EXCH.64 URZ, [UR8+0x31c00], UR4 ;  /* 0x031c0004083f15b2 */ /* 0x00106a0008000100 */
[----:B------:R0:W2:Y:S01]  /*0280*/  @UP2 SYNCS.EXCH.64 URZ, [UR8+0x31c20], UR6 ;  /* 0x031c2006083f25b2 */ /* 0x0000a20008000100 */
        /* <DEDUP_REMOVED lines=17> */
[----:B------:R3:W0:Y:S02]  /*03a0*/  SYNCS.EXCH.64 URZ, [UR8+0x31c48], UR6 ;  /* 0x031c4806083f75b2 */ /* 0x0006240008000100 */
[----:B---3--:R-:W-:Y:S01]  /*03b0*/  NOP ;  /* 0x0000000000007918 */ /* 0x008fe20000000000 */
.L_x_166:
[----:B------:R-:W3:Y:S01]  /*03c0*/  SHFL.IDX PT, R2, R0, RZ, 0x1f ;  /* 0x00001fff00027589 */ /* 0x000ee200000e0000 */
[----:B------:R-:W-:Y:S01]  /*03d0*/  NOP ;  /* 0x0000000000007918 */ /* 0x000fe20000000000 */
[----:B---3--:R-:W-:-:S13]  /*03e0*/  ISETP.NE.AND P0, PT, R2, RZ, PT ;  /* 0x000000ff0200720c */ /* 0x008fda0003f05270 */
        /* <DEDUP_REMOVED lines=17> */
[----:B------:R3:W0:Y:S02]  /*0500*/  SYNCS.EXCH.64 URZ, [UR8+0x31c68], UR6 ;  /* 0x031c6806083f75b2 */ /* 0x0006240008000100 */
[----:B---3--:R-:W-:Y:S01]  /*0510*/  NOP ;  /* 0x0000000000007918 */ /* 0x008fe20000000000 */
.L_x_167:
[----:B------:R-:W3:Y:S01]  /*0520*/  SHFL.IDX PT, R2, R0, RZ, 0x1f ;  /* 0x00001fff00027589 */ /* 0x000ee200000e0000 */
[----:B------:R-:W-:Y:S01]  /*0530*/  NOP ;  /* 0x0000000000007918 */ /* 0x000fe20000000000 */
[----:B---3--:R-:W-:-:S13]  /*0540*/  ISETP.NE.AND P0, PT, R2, RZ, PT ;  /* 0x000000ff0200720c */ /* 0x008fda0003f05270 */
        /* <DEDUP_REMOVED lines=13> */
[----:B------:R3:W0:Y:S02]  /*0620*/  SYNCS.EXCH.64 URZ, [UR6+0x31c88], UR4 ;  /* 0x031c8804063f75b2 */ /* 0x0006240008000100 */
[----:B---3--:R-:W-:Y:S01]  /*0630*/  NOP ;  /* 0x0000000000007918 */ /* 0x008fe20000000000 */
.L_x_168:
        /* <DEDUP_REMOVED lines=22> */
.L_x_169:
        /* <DEDUP_REMOVED lines=22> */
.L_x_170:
[----:B0-----:R-:W-:Y:S01]  /*0900*/  UMOV UR4, 0x1 ;  /* 0x0000000100047882 */ /* 0x001fe20000000000 */
[----:B------:R-:W-:Y:S01]  /*0910*/  PLOP3.LUT P0, PT, PT, PT, UP0, 0x80, 0x0 ;  /* 0x000000000000781c */ /* 0x000fe20003f0f008 */
[----:B------:R-:W-:Y:S01]  /*0920*/  USEL UR4, UR4, 0x2, !UP0 ;  /* 0x0000000204047887 */ /* 0x000fe2000c000000 */
[----:B------:R-:W-:-:S05]  /*0930*/  NOP ;  /* 0x0000000000007918 */ /* 0x000fca0000000000 */
[----:B------:R-:W-:-:S05]  /*0940*/  IMAD.U32 R2, RZ, RZ, UR4 ;  /* 0x00000004ff027e24 */ /* 0x000fca000f8e00ff */
[----:B------:R0:W-:Y:S01]  /*0950*/  STL [R1+0x50], R2 ;  /* 0x0000500201007387 */ /* 0x0001e20000100800 */
[----:B-12-4-:R-:W-:Y:S06]  /*0960*/  BAR.SYNC.DEFER_BLOCKING 0x0 ;  /* 0x0000000000007b1d */ /* 0x016fec0000010000 */
[----:B------:R-:W-:Y:S05]  /*0970*/  @!P0 BRA `(.L_x_171) ;  /* 0x000000cc007c8947 */ /* 0x000fea0003800000 */
.L_x_172:
[----:B------:R-:W-:-:S08]  /*0980*/  NOP ;  /* 0x0000000000007918 */ /* 0x000fd00000000000 */
[----:B------:R-:W1:Y:S02]  /*0990*/  USETMAXREG.TRY_ALLOC.CTAPOOL UP0, 0xa0 ;  /* 0x000000a0000079c8 */ /* 0x000e640008000600 */
[----:B-1----:R-:W-:-:S13]  /*09a0*/  PLOP3.LUT P0, PT, PT, PT, UP0, 0x80, 0x0 ;  /* 0x000000000000781c */ /* 0x002fda0003f0f008 */
[----:B------:R-:W-:Y:S05]  /*09b0*/  @!P0 BRA `(.L_x_172) ;  /* 0xfffffffc00f08947 */ /* 0x000fea000383ffff */
[----:B0-----:R-:W0:Y:S01]  /*09c0*/  S2R R2, SR_TID.X ;  /* 0x0000000000027919 */ /* 0x001e220000002100 */
[----:B------:R-:W1:Y:S01]  /*09d0*/  S2UR UR4, SR_CgaCtaId ;  /* 0x00000000000479c3 */ /* 0x000e620000008800 */
[----:B------:R-:W-:-:S07]  /*09e0*/  UMOV UR37, 0x400 ;  /* 0x0000040000257882 */ /* 0x000fce0000000000 */
[----:B------:R-:W-:Y:S06]  /*09f0*/  BAR.ARV 0x8, 0x200 ;  /* 0x0208000000007b1d */ /* 0x000fec0000002000 */
[----:B-1----:R-:W-:-:S03]  /*0a00*/  ULEA UR37, UR4, UR37, 0x18 ;  /* 0x0000002504257291 */ /* 0x002fc6000f8ec03f */
[----:B------:R-:W-:Y:S01]  /*0a10*/  ULDC UR4, c[0x0][0xc3c] ;  /* 0x00030f0000047ab9 */ /* 0x000fe20000000800 */
[----:B0-----:R-:W-:-:S04]  /*0a20*/  LOP3.LUT R0, R2, 0xffffff80, RZ, 0xc0, !PT ;  /* 0xffffff8002007812 */ /* 0x001fc800078ec0ff */
[----:B------:R-:W-:-:S13]  /*0a30*/  ISETP.NE.AND P0, PT, R0, 0x80, PT ;  /* 0x000000800000780c */ /* 0x000fda0003f05270 */
[----:B------:R-:W-:Y:S08]  /*0a40*/  @!P0 BAR.ARV 0x9, 0x100 ;  /* 0x0244000000008b1d */ /* 0x000ff00000002000 */
[----:B------:R-:W-:Y:S06]  /*0a50*/  BAR.SYNC.DEFER_BLOCKING 0x5, 0x200 ;  /* 0x0148000000007b1d */ /* 0x000fec0000010000 */
[----:B------:R-:W0:Y:S02]  /*0a60*/  LDS.128 R8, [UR37+0x31cd0] ;  /* 0x031cd025ff087984 */ /* 0x000e240008000c00 */
[----:B------:R-:W-:Y:S06]  /*0a70*/  BAR.ARV 0x4, 0x200 ;  /* 0x0108000000007b1d */ /* 0x000fec0000002000 */
[----:B0-----:R-:W-:-:S13]  /*0a80*/  ISETP.GE.AND P0, PT, R11, UR4, PT ;  /* 0x000000040b007c0c */ /* 0x001fda000bf06270 */
[----:B------:R-:W-:Y:S05]  /*0a90*/  @P0 EXIT ;  /* 0x000000000000094d */ /* 0x000fea0003800000 */
[----:B------:R-:W2:Y:S01]  /*0aa0*/  LDL R3, [R1+0x50] ;  /* 0x0000500001037983 */ /* 0x000ea20000100800 */
[----:B------:R-:W-:Y:S01]  /*0ab0*/  VIADD R15, R2, 0xffffff80 ;  /* 0xffffff80020f7836 */ /* 0x000fe20000000000 */
[----:B------:R-:W-:Y:S01]  /*0ac0*/  R2UR UR6, R9 ;  /* 0x00000000090672ca */ /* 0x000fe200000e0000 */
[----:B------:R-:W-:Y:S01]  /*0ad0*/  UMOV UR39, URZ ;  /* 0x0000003f00277c82 */ /* 0x000fe20008000000 */
[----:B------:R-:W-:Y:S01]  /*0ae0*/  R2UR UR5, R10 ;  /* 0x000000000a0572ca */ /* 0x000fe200000e0000 */
[----:B------:R-:W-:Y:S01]  /*0af0*/  UMOV UR36, URZ ;  /* 0x0000003f00247c82 */ /* 0x000fe20008000000 */
[----:B------:R-:W-:Y:S02]  /*0b00*/  SHF.R.S32.HI R0, RZ, 0x1f, R15 ;  /* 0x0000001fff007819 */ /* 0x000fe4000001140f */
[----:B------:R-:W-:Y:S02]  /*0b10*/  R2UR UR7, R11 ;  /* 0x000000000b0772ca */ /* 0x000fe400000e0000 */
[----:B------:R-:W-:-:S02]  /*0b20*/  LEA.HI R2, R0, R15, RZ, 0x4 ;  /* 0x0000000f00027211 */ /* 0x000fc400078f20ff */
[----:B------:R-:W-:Y:S02]  /*0b30*/  LEA.HI R7, R0, R15, RZ, 0x5 ;  /* 0x0000000f00077211 */ /* 0x000fe400078f28ff */
[----:B------:R-:W-:Y:S02]  /*0b40*/  SHF.R.S32.HI R5, RZ, 0x4, R2 ;  /* 0x00000004ff057819 */ /* 0x000fe40000011402 */
[----:B------:R-:W-:Y:S02]  /*0b50*/  SHF.R.S32.HI R10, RZ, 0x5, R7 ;  /* 0x00000005ff0a7819 */ /* 0x000fe40000011407 */
[----:B------:R-:W-:-:S04]  /*0b60*/  LEA.HI R4, R2, R5, RZ, 0x1 ;  /* 0x0000000502047211 */ /* 0x000fc800078f08ff */
[----:B------:R-:W-:-:S05]  /*0b70*/  LOP3.LUT R6, R4, 0x1ffffffe, RZ, 0xc0, !PT ;  /* 0x1ffffffe04067812 */ /* 0x000fca00078ec0ff */
[----:B------:R-:W-:Y:S01]  /*0b80*/  IMAD.IADD R6, R5, 0x1, -R6 ;  /* 0x0000000105067824 */ /* 0x000fe200078e0a06 */
[----:B--2---:R-:W-:Y:S02]  /*0b90*/  R2UR UR4, R3 ;  /* 0x00000000030472ca */ /* 0x004fe400000e0000 */
[----:B------:R-:W-:Y:S02]  /*0ba0*/  LOP3.LUT R3, R2, 0xfffffff0, RZ, 0xc0, !PT ;  /* 0xfffffff002037812 */ /* 0x000fe400078ec0ff */
[CC--:B------:R-:W-:Y:S02]  /*0bb0*/  LEA.HI R2, R0.reuse, R15.reuse, RZ, 0x7 ;  /* 0x0000000f00027211 */ /* 0x0c0fe400078f38ff */
[----:B------:R-:W-:Y:S01]  /*0bc0*/  LEA.HI R0, R0, R15, RZ, 0x2 ;  /* 0x0000000f00007211 */ /* 0x000fe200078f10ff */
[C---:B------:R-:W-:Y:S01]  /*0bd0*/  IMAD.IADD R3, R15.reuse, 0x1, -R3 ;  /* 0x000000010f037824 */ /* 0x040fe200078e0a03 */
[----:B------:R-:W-:Y:S02]  /*0be0*/  LOP3.LUT R8, R2, 0xffffff80, RZ, 0xc0, !PT ;  /* 0xffffff8002087812 */ /* 0x000fe400078ec0ff */
[----:B------:R-:W-:Y:S01]  /*0bf0*/  SHF.R.S32.HI R16, RZ, 0x7, R2 ;  /* 0x00000007ff107819 */ /* 0x000fe20000011402 */
[--C-:B------:R-:W-:Y:S01]  /*0c00*/  IMAD R12, R10, 0x10, R3.reuse ;  /* 0x000000100a0c7824 */ /* 0x100fe200078e0203 */
[----:B------:R-:W-:Y:S01]  /*0c10*/  SHF.R.S32.HI R4, RZ, 0x1f, R3 ;  /* 0x0000001fff047819 */ /* 0x000fe20000011403 */
[----:B------:R-:W-:Y:S01]  /*0c20*/  IMAD.IADD R14, R15, 0x1, -R8 ;  /* 0x000000010f0e7824 */ /* 0x000fe200078e0a08 */
[----:B------:R-:W-:Y:S01]  /*0c30*/  ULOP3.LUT UR8, UR4, 0x1, URZ, 0xfc, !UPT ;  /* 0x0000000104087892 */ /* 0x000fe2000f8efc3f */
[----:B------:R-:W-:Y:S01]  /*0c40*/  IMAD.HI R2, R16, 0x55555556, RZ ;  /* 0x5555555610027827 */ /* 0x000fe200078e02ff */
[CC--:B------:R-:W-:Y:S01]  /*0c50*/  LEA.HI R5, R4.reuse, R3.reuse, RZ, 0x3 ;  /* 0x0000000304057211 */ /* 0x0c0fe200078f18ff */
[----:B------:R-:W-:Y:S01]  /*0c60*/  UMOV UR4, URZ ;  /* 0x0000003f00047c82 */ /* 0x000fe20008000000 */
[----:B------:R-:W-:-:S02]  /*0c70*/  LEA.HI R4, R4, R3, RZ, 0x2 ;  /* 0x0000000304047211 */ /* 0x000fc400078f10ff */
[----:B------:R-:W-:Y:S01]  /*0c80*/  SHF.R.S32.HI R9, RZ, 0x1f, R14 ;  /* 0x0000001fff097819 */ /* 0x000fe2000001140e */
[----:B------:R-:W-:Y:S01]  /*0c90*/  IMAD.SHL.U32 R5, R5, 0x10, RZ ;  /* 0x0000001005057824 */ /* 0x000fe200078e00ff */
[----:B------:R-:W-:Y:S02]  /*0ca0*/  LOP3.LUT R8, R4, 0x7fffffc, RZ, 0xc0, !PT ;  /* 0x07fffffc04087812 */ /* 0x000fe400078ec0ff */
[----:B------:R-:W-:Y:S02]  /*0cb0*/  LEA.HI R11, R9, R14, RZ, 0x2 ;  /* 0x0000000e090b7211 */ /* 0x000fe400078f10ff */
[----:B------:R-:W-:Y:S01]  /*0cc0*/  LOP3.LUT R5, R5, 0x7fffff80, RZ, 0xc0, !PT ;  /* 0x7fffff8005057812 */ /* 0x000fe200078ec0ff */
[----:B------:R-:W-:Y:S01]  /*0cd0*/  IMAD.IADD R8, R3, 0x1, -R8 ;  /* 0x0000000103087824 */ /* 0x000fe200078e0a08 */
[----:B------:R-:W-:Y:S02]  /*0ce0*/  SHF.R.S32.HI R4, RZ, 0x2, R4 ;  /* 0x00000002ff047819 */ /* 0x000fe40000011404 */
[----:B------:R-:W-:Y:S01]  /*0cf0*/  SHF.R.S32.HI R3, RZ, 0x1f, R11 ;  /* 0x0000001fff037819 */ /* 0x000fe2000001140b */
[----:B------:R-:W-:Y:S01]  /*0d00*/  IMAD R5, R10, 0x100, R5 ;  /* 0x000001000a057824 */ /* 0x000fe200078e0205 */
[----:B------:R-:W-:Y:S01]  /*0d10*/  SHF.R.S32.HI R10, RZ, 0x2, R11 ;  /* 0x00000002ff0a7819 */ /* 0x000fe2000001140b */
[----:B------:R-:W-:Y:S01]  /*0d20*/  IMAD.SHL.U32 R4, R4, 0x40, RZ ;  /* 0x0000004004047824 */ /* 0x000fe200078e00ff */
[----:B------:R-:W-:Y:S01]  /*0d30*/  LOP3.LUT R11, R11, 0x7ffffffc, RZ, 0xc0, !PT ;  /* 0x7ffffffc0b0b7812 */ /* 0x000fe200078ec0ff */
[----:B------:R-:W-:Y:S01]  /*0d40*/  IMAD R7, R8, 0x10, R5 ;  /* 0x0000001008077824 */ /* 0x000fe200078e0205 */
[----:B------:R-:W-:Y:S01]  /*0d50*/  LEA.HI R5, R3, R10, RZ, 0x3 ;  /* 0x0000000a03057211 */ /* 0x000fe200078f18ff */
[----:B------:R-:W-:Y:S01]  /*0d60*/  IMAD.SHL.U32 R3, R6, 0x8, RZ ;  /* 0x0000000806037824 */ /* 0x000fe200078e00ff */
[----:B------:R-:W-:Y:S01]  /*0d70*/  LOP3.LUT R4, R4, 0x40, RZ, 0xc0, !PT ;  /* 0x0000004004047812 */ /* 0x000fe200078ec0ff */
[----:B------:R-:W-:Y:S01]  /*0d80*/  IMAD.IADD R11, R14, 0x1, -R11 ;  /* 0x000000010e0b7824 */ /* 0x000fe200078e0a0b */
[----:B------:R-:W-:-:S02]  /*0d90*/  LEA.HI R6, R2, R2, RZ, 0x1 ;  /* 0x0000000202067211 */ /* 0x000fc400078f08ff */
[----:B------:R-:W-:Y:S01]  /*0da0*/  LOP3.LUT R13, R5, 0xfffffff8, RZ, 0xc0, !PT ;  /* 0xfffffff8050d7812 */ /* 0x000fe200078ec0ff */
[----:B------:R-:W-:Y:S01]  /*0db0*/  IMAD.SHL.U32 R157, R11, 0x2, RZ ;  /* 0x000000020b9d7824 */ /* 0x000fe200078e00ff */
[--C-:B------:R-:W-:Y:S01]  /*0dc0*/  LOP3.LUT R2, R4, 0x8, R3.reuse, 0xf8, !PT ;  /* 0x0000000804027812 */ /* 0x100fe200078ef803 */
[----:B------:R-:W-:Y:S01]  /*0dd0*/  IMAD.U32 R3, R12, 0x20, R3 ;  /* 0x000000200c037824 */ /* 0x000fe200078e0003 */
[----:B------:R-:W-:Y:S01]  /*0de0*/  SHF.R.U32.HI R5, RZ, 0x3, R4 ;  /* 0x00000003ff057819 */ /* 0x000fe20000011604 */
[----:B------:R-:W-:Y:S01]  /*0df0*/  IMAD.IADD R10, R10, 0x1, -R13 ;  /* 0x000000010a0a7824 */ /* 0x000fe200078e0a0d */
[----:B------:R-:W-:Y:S01]  /*0e00*/  LOP3.LUT R4, R0, 0xfffffffc, RZ, 0xc0, !PT ;  /* 0xfffffffc00047812 */ /* 0x000fe200078ec0ff */
[----:B------:R-:W-:Y:S01]  /*0e10*/  VIADD R155, R157, 0x8 ;  /* 0x000000089d9b7836 */ /* 0x000fe20000000000 */
[----:B------:R-:W-:Y:S01]  /*0e20*/  LEA.HI R9, R9, R14, RZ, 0x5 ;  /* 0x0000000e09097211 */ /* 0x000fe200078f28ff */
[----:B------:R0:W-:Y:S01]  /*0e30*/  STL [R1+0x48], R3 ;  /* 0x0000480301007387 */ /* 0x0001e20000100800 */
[----:B------:R-:W-:Y:S01]  /*0e40*/  LOP3.LUT R2, R2, R5, RZ, 0x3c, !PT ;  /* 0x0000000502027212 */ /* 0x000fe200078e3cff */
[----:B------:R-:W-:Y:S01]  /*0e50*/  IMAD.IADD R4, R15, 0x1, -R4 ;  /* 0x000000010f047824 */ /* 0x000fe200078e0a04 */
[----:B------:R-:W-:Y:S01]  /*0e60*/  SHF.R.S32.HI R9, RZ, 0x5, R9 ;  /* 0x00000005ff097819 */ /* 0x000fe20000011409 */
[----:B------:R-:W-:Y:S01]  /*0e70*/  IMAD R6, R6, -0x3, R16 ;  /* 0xfffffffd06067824 */ /* 0x000fe200078e0210 */
[----:B------:R-:W-:Y:S01]  /*0e80*/  SHF.R.S32.HI R0, RZ, 0x2, R0 ;  /* 0x00000002ff007819 */ /* 0x000fe20000011400 */
[----:B------:R-:W-:-:S02]  /*0e90*/  IMAD.SHL.U32 R18, R4, 0x8, RZ ;  /* 0x0000000804127824 */ /* 0x000fc400078e00ff */
[----:B------:R-:W-:Y:S01]  /*0ea0*/  IMAD R9, R9, 0x10, R10 ;  /* 0x0000001009097824 */ /* 0x000fe200078e020a */
[----:B0-----:R-:W-:Y:S01]  /*0eb0*/  LEA.HI R3, R4, R4, RZ, 0x1 ;  /* 0x0000000404037211 */ /* 0x001fe200078f08ff */
[----:B------:R-:W-:Y:S02]  /*0ec0*/  VIADD R144, R18, 0x40 ;  /* 0x0000004012907836 */ /* 0x000fe40000000000 */
[----:B------:R-:W-:Y:S01]  /*0ed0*/  VIADD R152, R157, 0x20 ;  /* 0x000000209d987836 */ /* 0x000fe20000000000 */
[----:B------:R-:W-:Y:S01]  /*0ee0*/  LOP3.LUT R3, R3, 0x1ffffffe, RZ, 0xc0, !PT ;  /* 0x1ffffffe03037812 */ /* 0x000fe200078ec0ff */
[C---:B------:R-:W-:Y:S01]  /*0ef0*/  VIADD R149, R157.reuse, 0x38 ;  /* 0x000000389d957836 */ /* 0x040fe20000000000 */
[----:B------:R-:W-:Y:S01]  /*0f00*/  SHF.R.S32.HI R0, RZ, 0x1f, R144 ;  /* 0x0000001fff007819 */ /* 0x000fe20000011490 */
[----:B------:R-:W-:Y:S01]  /*0f10*/  VIADD R146, R157, 0x50 ;  /* 0x000000509d927836 */ /* 0x000fe20000000000 */
[----:B------:R-:W-:Y:S01]  /*0f20*/  SHF.R.S32.HI R0, RZ, 0x1f, R155 ;  /* 0x0000001fff007819 */ /* 0x000fe2000001149b */
[----:B------:R-:W-:Y:S01]  /*0f30*/  IMAD R5, R6, 0x40, R9 ;  /* 0x0000004006057824 */ /* 0x000fe200078e0209 */
[----:B------:R-:W-:Y:S01]  /*0f40*/  SHF.R.S32.HI R0, RZ, 0x1f, R152 ;  /* 0x0000001fff007819 */ /* 0x000fe20000011498 */
[----:B------:R-:W-:Y:S01]  /*0f50*/  IMAD.IADD R3, R4, 0x1, -R3 ;  /* 0x0000000104037824 */ /* 0x000fe200078e0a03 */
[----:B------:R-:W-:Y:S01]  /*0f60*/  SHF.R.S32.HI R0, RZ, 0x1f, R149 ;  /* 0x0000001fff007819 */ /* 0x000fe20000011495 */
[----:B------:R-:W-:Y:S01]  /*0f70*/  IMAD.IADD R2, R2, 0x1, R7 ;  /* 0x0000000102027824 */ /* 0x000fe200078e0207 */
[----:B------:R-:W-:Y:S01]  /*0f80*/  SHF.R.S32.HI R0, RZ, 0x1f, R146 ;  /* 0x0000001fff007819 */ /* 0x000fe20000011492 */
[----:B------:R-:W-:Y:S01]  /*0f90*/  IMAD.U32 R7, RZ, RZ, UR8 ;  /* 0x00000008ff077e24 */ /* 0x000fe2000f8e00ff */
[----:B------:R-:W-:Y:S01]  /*0fa0*/  STL [R1+0x40], R5 ;  /* 0x0000400501007387 */ /* 0x000fe20000100800 */
[----:B------:R-:W-:Y:S01]  /*0fb0*/  IMAD.U32 R6, RZ, RZ, UR4 ;  /* 0x00000004ff067e24 */ /* 0x000fe2000f8e00ff */
[----:B------:R-:W-:Y:S01]  /*0fc0*/  LEA R2, R2, UR37, 0x1 ;  /* 0x0000002502027c11 */ /* 0x000fe2000f8e08ff */
[----:B------:R-:W-:Y:S01]  /*0fd0*/  IMAD R0, R3, 0x8, R5 ;  /* 0x0000000803007824 */ /* 0x000fe200078e0205 */
[----:B------:R-:W-:Y:S01]  /*0fe0*/  STL [R1+0x4c], R7 ;  /* 0x00004c0701007387 */ /* 0x000fe20000100800 */
[----:B------:R-:W-:-:S02]  /*0ff0*/  VIADD R22, R18, 0x20 ;  /* 0x0000002012167836 */ /* 0x000fc40000000000 */
[C---:B------:R-:W-:Y:S01]  /*1000*/  VIADD R154, R157.reuse, 0x10 ;  /* 0x000000109d9a7836 */ /* 0x040fe20000000000 */
[----:B------:R0:W-:Y:S01]  /*1010*/  STL [R1+0x10], R6 ;  /* 0x0000100601007387 */ /* 0x0001e20000100800 */
[C---:B------:R-:W-:Y:S01]  /*1020*/  VIADD R153, R157.reuse, 0x18 ;  /* 0x000000189d997836 */ /* 0x040fe20000000000 */
[----:B------:R-:W-:Y:S01]  /*1030*/  SHF.R.S32.HI R4, RZ, 0x1f, R22 ;  /* 0x0000001fff047819 */ /* 0x000fe20000011416 */
[C---:B------:R-:W-:Y:S01]  /*1040*/  VIADD R151, R157.reuse, 0x28 ;  /* 0x000000289d977836 */ /* 0x040fe20000000000 */
[----:B------:R1:W-:Y:S01]  /*1050*/  STL [R1+0x44], R0 ;  /* 0x0000440001007387 */ /* 0x0003e20000100800 */
[C---:B------:R-:W-:Y:S01]  /*1060*/  VIADD R150, R157.reuse, 0x30 ;  /* 0x000000309d967836 */ /* 0x040fe20000000000 */
[----:B------:R-:W-:Y:S01]  /*1070*/  SHF.R.S32.HI R4, RZ, 0x1f, R154 ;  /* 0x0000001fff047819 */ /* 0x000fe2000001149a */
[C---:B------:R-:W-:Y:S01]  /*1080*/  VIADD R148, R157.reuse, 0x40 ;  /* 0x000000409d947836 */ /* 0x040fe20000000000 */
[----:B------:R-:W-:Y:S01]  /*1090*/  SHF.R.S32.HI R4, RZ, 0x1f, R151 ;  /* 0x0000001fff047819 */ /* 0x000fe20000011497 */
[C---:B------:R-:W-:Y:S01]  /*10a0*/  VIADD R147, R157.reuse, 0x48 ;  /* 0x000000489d937836 */ /* 0x040fe20000000000 */
[----:B0-----:R-:W-:Y:S01]  /*10b0*/  SHF.R.S32.HI R6, RZ, 0x1f, R153 ;  /* 0x0000001fff067819 */ /* 0x001fe20000011499 */
[----:B------:R-:W-:Y:S01]  /*10c0*/  VIADD R145, R157, 0x58 ;  /* 0x000000589d917836 */ /* 0x000fe20000000000 */
[----:B------:R-:W-:-:S02]  /*10d0*/  SHF.R.S32.HI R6, RZ, 0x1f, R150 ;  /* 0x0000001fff067819 */ /* 0x000fc40000011496 */
[----:B------:R-:W-:Y:S02]  /*10e0*/  SHF.R.S32.HI R4, RZ, 0x1f, R148 ;  /* 0x0000001fff047819 */ /* 0x000fe40000011494 */
[----:B------:R-:W-:Y:S02]  /*10f0*/  SHF.R.S32.HI R6, RZ, 0x1f, R147 ;  /* 0x0000001fff067819 */ /* 0x000fe40000011493 */
[----:B-1----:R-:W-:-:S07]  /*1100*/  SHF.R.S32.HI R4, RZ, 0x1f, R145 ;  /* 0x0000001fff047819 */ /* 0x002fce0000011491 */
.L_x_210:
[----:B------:R-:W-:Y:S01]  /*1110*/  ULDC.64 UR8, c[0x0][0xc88] ;  /* 0x0003220000087ab9 */ /* 0x000fe20000000a00 */
[----:B------:R-:W-:Y:S01]  /*1120*/  ULDC.64 UR12, c[0x0][0x208] ;  /* 0x00008200000c7ab9 */ /* 0x000fe20000000a00 */
[----:B------:R-:W-:Y:S01]  /*1130*/  UIMAD.WIDE UR8, UR7, 0x4, UR8 ;  /* 0x00000004070878a5 */ /* 0x000fe2000f8e0208 */
[----:B------:R-:W-:Y:S02]  /*1140*/  ULDC.64 UR10, c[0x0][0xa20] ;  /* 0x00028800000a7ab9 */ /* 0x000fe40000000a00 */
[----:B------:R-:W-:-:S03]  /*1150*/  ULDC UR7, c[0x0][0x2f0] ;  /* 0x0000bc0000077ab9 */ /* 0x000fc60000000800 */
[----:B012---:R-:W-:Y:S02]  /*1160*/  IMAD.U32 R4, RZ, RZ, UR8 ;  /* 0x00000008ff047e24 */ /* 0x007fe4000f8e00ff */
[----:B----4-:R-:W-:Y:S01]  /*1170*/  IMAD.U32 R5, RZ, RZ, UR9 ;  /* 0x00000009ff057e24 */ /* 0x010fe2000f8e00ff */
[----:B------:R-:W-:-:S04]  /*1180*/  ULDC.64 UR8, c[0x0][0xa28] ;  /* 0x00028a0000087ab9 */ /* 0x000fc80000000a00 */
[----:B------:R-:W2:Y:S01]  /*1190*/  LDG.E R4, desc[UR12][R4.64] ;  /* 0x0000000c04047981 */ /* 0x000ea2000c1e1900 */
[----:B------:R-:W-:Y:S02]  /*11a0*/  UISETP.NE.U32.AND UP0, UPT, UR8, URZ, UPT ;  /* 0x0000003f0800728c */ /* 0x000fe4000bf05070 */
[----:B------:R-:W-:Y:S02]  /*11b0*/  UISETP.NE.U32.AND UP1, UPT, UR10, URZ, UPT ;  /* 0x0000003f0a00728c */ /* 0x000fe4000bf25070 */
[----:B------:R-:W-:Y:S02]  /*11c0*/  UISETP.NE.AND.EX UP0, UPT, UR9, URZ, UPT, UP0 ;  /* 0x0000003f0900728c */ /* 0x000fe4000bf05300 */
[----:B------:R-:W-:-:S04]  /*11d0*/  UISETP.NE.AND.EX UP1, UPT, UR11, URZ, UPT, UP1 ;  /* 0x0000003f0b00728c */ /* 0x000fc8000bf25310 */
[----:B------:R-:W-:Y:S02]  /*11e0*/  PLOP3.LUT P0, PT, PT, PT, UP0, 0x80, 0x0 ;  /* 0x000000000000781c */ /* 0x000fe40003f0f008 */
[----:B------:R-:W-:Y:S02]  /*11f0*/  PLOP3.LUT P1, PT, PT, PT, UP1, 0x80, 0x0 ;  /* 0x000000000000781c */ /* 0x000fe40003f2f018 */
[----:B--2---:R-:W-:-:S13]  /*1200*/  R2UR UR4, R4 ;  /* 0x00000000040472ca */ /* 0x004fda00000e0000 */
[----:B------:R-:W-:Y:S02]  /*1210*/  USHF.R.S32.HI UR14, URZ, 0x1f, UR4 ;  /* 0x0000001f3f0e7899 */ /* 0x000fe40008011404 */
[----:B-----5:R-:W-:Y:S01]  /*1220*/  IMAD.U32 R0, RZ, RZ, UR4 ;  /* 0x00000004ff007e24 */ /* 0x020fe2000f8e00ff */
[----:B------:R-:W-:-:S04]  /*1230*/  @UP0 ULEA UR8, UP2, UR4, UR8, 0x2 ;  /* 0x0000000804080291 */ /* 0x000fc8000f84103f */
[----:B------:R-:W-:Y:S02]  /*1240*/  @UP0 ULEA.HI.X UR9, UR4, UR9, UR14, 0x2, UP2 ;  /* 0x0000000904090291 */ /* 0x000fe400090f140e */
[----:B------:R-:W-:Y:S01]  /*1250*/  IMAD.U32 R3, RZ, RZ, UR14 ;  /* 0x0000000eff037e24 */ /* 0x000fe2000f8e00ff */
[----:B------:R-:W-:Y:S01]  /*1260*/  @UP1 ULEA UR10, UP0, UR4, UR10, 0x2 ;  /* 0x0000000a040a1291 */ /* 0x000fe2000f80103f */
[----:B------:R-:W-:Y:S01]  /*1270*/  IMAD.U32 R4, RZ, RZ, UR8 ;  /* 0x00000008ff047e24 */ /* 0x000fe2000f8e00ff */
[----:B------:R-:W-:Y:S02]  /*1280*/  STL [R1+0xc], R0 ;  /* 0x00000c0001007387 */ /* 0x000fe40000100800 */
[----:B------:R-:W-:Y:S01]  /*1290*/  @UP1 ULEA.HI.X UR11, UR4, UR11, UR14, 0x2, UP0 ;  /* 0x0000000b040b1291 */ /* 0x000fe200080f140e */
[----:B------:R-:W-:Y:S01]  /*12a0*/  IMAD.U32 R5, RZ, RZ, UR9 ;  /* 0x00000009ff057e24 */ /* 0x000fe2000f8e00ff */
[----:B------:R0:W-:Y:S01]  /*12b0*/  STL [R1+0x14], R3 ;  /* 0x0000140301007387 */ /* 0x0001e20000100800 */
[----:B------:R-:W-:Y:S01]  /*12c0*/  IMAD.U32 R6, RZ, RZ, UR10 ;  /* 0x0000000aff067e24 */ /* 0x000fe2000f8e00ff */
[----:B------:R-:W-:Y:S01]  /*12d0*/  ULDC.64 UR8, c[0x0][0x418] ;  /* 0x0001060000087ab9 */ /* 0x000fe20000000a00 */
[----:B------:R-:W-:Y:S01]  /*12e0*/  ULDC UR4, c[0x0][0x424] ;  /* 0x0001090000047ab9 */ /* 0x000fe20000000800 */
[----:B---3--:R-:W-:Y:S01]  /*12f0*/  IMAD.U32 R7, RZ, RZ, UR11 ;  /* 0x0000000bff077e24 */ /* 0x008fe2000f8e00ff */
[----:B------:R-:W2:Y:S04]  /*1300*/  @P0 LDG.E R4, desc[UR12][R4.64] ;  /* 0x0000000c04040981 */ /* 0x000ea8000c1e1900 */
[----:B------:R-:W3:Y:S01]  /*1310*/  @P1 LDG.E R6, desc[UR12][R6.64] ;  /* 0x0000000c06061981 */ /* 0x000ee2000c1e1900 */
[----:B0-----:R-:W-:Y:S01]  /*1320*/  IMAD.U32 R3, RZ, RZ, UR6 ;  /* 0x00000006ff037e24 */ /* 0x001fe2000f8e00ff */
[----:B------:R-:W-:-:S02]  /*1330*/  UISETP.NE.U32.AND UP0, UPT, UR8, URZ, UPT ;  /* 0x0000003f0800728c */ /* 0x000fc4000bf05070 */
[----:B------:R-:W-:Y:S02]  /*1340*/  ULOP3.LUT UR6, UR5, 0xffff, URZ, 0xc0, !UPT ;  /* 0x0000ffff05067892 */ /* 0x000fe4000f8ec03f */
[----:B------:R0:W-:Y:S01]  /*1350*/  STL [R1+0x4], R3 ;  /* 0x0000040301007387 */ /* 0x0001e20000100800 */
[----:B------:R-:W-:Y:S01]  /*1360*/  UISETP.NE.AND.EX UP0, UPT, UR9, URZ, UPT, UP0 ;  /* 0x0000003f0900728c */ /* 0x000fe2000bf05300 */
[----:B------:R-:W-:Y:S02]  /*1370*/  UMOV UR38, URZ ;  /* 0x0000003f00267c82 */ /* 0x000fe40008000000 */
[----:B------:R-:W-:Y:S01]  /*1380*/  IMAD.U32 R156, RZ, RZ, UR6 ;  /* 0x00000006ff9c7e24 */ /* 0x000fe2000f8e00ff */
[----:B------:R-:W-:Y:S02]  /*1390*/  USEL UR4, UR4, 0x1, UP0 ;  /* 0x0000000104047887 */ /* 0x000fe40008000000 */
[----:B------:R-:W-:Y:S02]  /*13a0*/  ULOP3.LUT UR6, UR5, 0xff0000, URZ, 0xc0, !UPT ;  /* 0x00ff000005067892 */ /* 0x000fe4000f8ec03f */
[----:B------:R-:W-:-:S02]  /*13b0*/  UIMAD UR4, UR4, UR7, URZ ;  /* 0x00000007040472a4 */ /* 0x000fc4000f8e023f */
[----:B------:R-:W-:Y:S01]  /*13c0*/  ULOP3.LUT UR7, UR5, 0xff000000, URZ, 0xc0, !UPT ;  /* 0xff00000005077892 */ /* 0x000fe2000f8ec03f */
[----:B--2---:R-:W-:-:S04]  /*13d0*/  @P0 R2UR UR38, R4 ;  /* 0x00000000042602ca */ /* 0x004fc800000e0000 */
[----:B---3--:R-:W-:Y:S01]  /*13e0*/  @P1 R2UR UR4, R6 ;  /* 0x00000000060412ca */ /* 0x008fe200000e0000 */
[----:B0-----:R-:W-:-:S14]  /*13f0*/  @P1 BRA `(.L_x_173) ;  /* 0x00000000003c1947 */ /* 0x001fdc0003800000 */
[----:B------:R-:W-:Y:S02]  /*1400*/  ULDC.64 UR8, c[0x0][0xa08] ;  /* 0x0002820000087ab9 */ /* 0x000fe40000000a00 */
[----:B------:R-:W-:-:S04]  /*1410*/  ISETP.NE.U32.AND P0, PT, RZ, UR8, PT ;  /* 0x00000008ff007c0c */ /* 0x000fc8000bf05070 */
[----:B------:R-:W-:-:S13]  /*1420*/  ISETP.NE.AND.EX P0, PT, RZ, UR9, PT, P0 ;  /* 0x00000009ff007c0c */ /* 0x000fda000bf05300 */
[----:B------:R-:W-:Y:S05]  /*1430*/  @!P0 BRA `(.L_x_173) ;  /* 0x00000000002c8947 */ /* 0x000fea0003800000 */
[----:B------:R-:W-:Y:S01]  /*1440*/  R2UR UR10, R0 ;  /* 0x00000000000a72ca */ /* 0x000fe200000e0000 */
[----:B------:R-:W-:Y:S01]  /*1450*/  ULDC.64 UR4, c[0x0][0xa08] ;  /* 0x0002820000047ab9 */ /* 0x000fe20000000a00 */
[----:B------:R-:W-:-:S11]  /*1460*/  ULDC.64 UR8, c[0x0][0x208] ;  /* 0x0000820000087ab9 */ /* 0x000fd60000000a00 */
[----:B------:R-:W-:-:S06]  /*1470*/  UIMAD.WIDE UR4, UR10, 0x4, UR4 ;  /* 0x000000040a0478a5 */ /* 0x000fcc000f8e0204 */
[----:B------:R-:W-:Y:S02]  /*1480*/  IMAD.U32 R4, RZ, RZ, UR4 ;  /* 0x00000004ff047e24 */ /* 0x000fe4000f8e00ff */
[----:B------:R-:W-:-:S05]  /*1490*/  IMAD.U32 R5, RZ, RZ, UR5 ;  /* 0x00000005ff057e24 */ /* 0x000fca000f8e00ff */
[----:B------:R-:W2:Y:S04]  /*14a0*/  LDG.E R3, desc[UR8][R4.64] ;  /* 0x0000000804037981 */ /* 0x000ea8000c1e1900 */
[----:B------:R-:W3:Y:S01]  /*14b0*/  LDG.E R0, desc[UR8][R4.64+0x4] ;  /* 0x0000040804007981 */ /* 0x000ee2000c1e1900 */
[----:B--2---:R-:W-:Y:S02]  /*14c0*/  R2UR UR4, R3 ;  /* 0x00000000030472ca */ /* 0x004fe400000e0000 */
[----:B---3--:R-:W-:-:S13]  /*14d0*/  R2UR UR5, R0 ;  /* 0x00000000000572ca */ /* 0x008fda00000e0000 */
[----:B------:R-:W-:-:S12]  /*14e0*/  UIADD3 UR4, -UR4, UR5, URZ ;  /* 0x0000000504047290 */ /* 0x000fd8000fffe13f */
.L_x_173:
[----:B------:R-:W-:Y:S02]  /*14f0*/  UIADD3 UR38, -UR38, UR4, URZ ;  /* 0x0000000426267290 */ /* 0x000fe4000fffe13f */
[----:B------:R-:W-:Y:S02]  /*1500*/  USHF.R.U32.HI UR7, URZ, 0x8, UR7 ;  /* 0x000000083f077899 */ /* 0x000fe40008011607 */
[----:B------:R-:W-:Y:S02]  /*1510*/  UISETP.GE.AND UP0, UPT, UR38, 0x1, UPT ;  /* 0x000000012600788c */ /* 0x000fe4000bf06270 */
[----:B------:R-:W-:Y:S02]  /*1520*/  UIADD3 UR4, UR38, 0x8f, URZ ;  /* 0x0000008f26047890 */ /* 0x000fe4000fffe03f */
[----:B------:R-:W-:Y:S02]  /*1530*/  ULEA.HI UR7, UR6, UR7, URZ, 0x10 ;  /* 0x0000000706077291 */ /* 0x000fe4000f8f803f */
[----:B------:R-:W-:Y:S01]  /*1540*/  PLOP3.LUT P0, PT, PT, PT, UP0, 0x80, 0x0 ;  /* 0x000000000000781c */ /* 0x000fe20003f0f008 */
[----:B------:R-:W-:-:S02]  /*1550*/  UIMAD.WIDE UR4, UR4, 0x38e38e39, URZ ;  /* 0x38e38e39040478a5 */ /* 0x000fc4000f8e023f */
[----:B------:R-:W-:Y:S02]  /*1560*/  ULOP3.LUT UR8, UR7, 0xff, URZ, 0xc0, !UPT ;  /* 0x000000ff07087892 */ /* 0x000fe4000f8ec03f */
[----:B------:R-:W-:Y:S02]  /*1570*/  USHF.R.U32.HI UR7, URZ, 0x10, UR7 ;  /* 0x000000103f077899 */ /* 0x000fe40008011607 */
[----:B------:R-:W-:Y:S02]  /*1580*/  USHF.R.U32.HI UR6, URZ, 0x1f, UR5 ;  /* 0x0000001f3f067899 */ /* 0x000fe40008011605 */
[----:B------:R-:W-:Y:S01]  /*1590*/  IMAD.U32 R23, RZ, RZ, UR8 ;  /* 0x00000008ff177e24 */ /* 0x000fe2000f8e00ff */
[----:B------:R-:W-:Y:S01]  /*15a0*/  UMOV UR4, URZ ;  /* 0x0000003f00047c82 */ /* 0x000fe20008000000 */
[----:B------:R-:W-:Y:S01]  /*15b0*/  ULEA.HI.SX32 UR9, UR5, UR6, 0x1b ;  /* 0x0000000605097291 */ /* 0x000fe2000f8fda3f */
[----:B------:R-:W-:Y:S01]  /*15c0*/  IMAD.U32 R19, RZ, RZ, UR7 ;  /* 0x00000007ff137e24 */ /* 0x000fe2000f8e00ff */
[----:B------:R-:W-:Y:S10]  /*15d0*/  @!P0 BRA `(.L_x_174) ;  /* 0x0000000000948947 */ /* 0x000ff40003800000 */
[----:B------:R-:W-:Y:S01]  /*15e0*/  R2UR UR5, R19 ;  /* 0x00000000130572ca */ /* 0x000fe200000e0000 */
[----:B------:R-:W-:-:S12]  /*15f0*/  ULDC UR4, c[0x0][0x9f0] ;  /* 0x00027c0000047ab9 */ /* 0x000fd80000000800 */
[----:B------:R-:W-:-:S04]  /*1600*/  UISETP.NE.AND UP0, UPT, UR5, URZ, UPT ;  /* 0x0000003f0500728c */ /* 0x000fc8000bf05270 */
[----:B------:R-:W-:-:S03]  /*1610*/  USEL UR10, UR5, UR4, UP0 ;  /* 0x00000004050a7287 */ /* 0x000fc60008000000 */
[----:B------:R-:W-:Y:S01]  /*1620*/  UMOV UR4, URZ ;  /* 0x0000003f00047c82 */ /* 0x000fe20008000000 */
[----:B------:R-:W-:Y:S02]  /*1630*/  UIADD3 UR6, UR9, -0x1, UR10 ;  /* 0xffffffff09067890 */ /* 0x000fe4000fffe00a */
[----:B------:R-:W-:-:S04]  /*1640*/  IMAD.U32 R4, RZ, RZ, UR10 ;  /* 0x0000000aff047e24 */ /* 0x000fc8000f8e00ff */
[----:B------:R-:W-:Y:S01]  /*1650*/  IMAD.U32 R5, RZ, RZ, UR6 ;  /* 0x00000006ff057e24 */ /* 0x000fe2000f8e00ff */
[-C--:B------:R-:W-:Y:S01]  /*1660*/  IABS R0, R4.reuse ;  /* 0x0000000400007213 */ /* 0x080fe20000000000 */
[----:B------:R-:W-:Y:S01]  /*1670*/  ULOP3.LUT UR6, UR6, UR10, URZ, 0x3c, !UPT ;  /* 0x0000000a06067292 */ /* 0x000fe2000f8e3c3f */
[----:B------:R-:W-:Y:S02]  /*1680*/  IABS R6, R4 ;  /* 0x0000000400067213 */ /* 0x000fe40000000000 */
[----:B------:R-:W-:Y:S02]  /*1690*/  R2UR UR11, R0 ;  /* 0x00000000000b72ca */ /* 0x000fe400000e0000 */
[----:B------:R-:W-:-:S05]  /*16a0*/  IABS R5, R5 ;  /* 0x0000000500057213 */ /* 0x000fca0000000000 */
[----:B------:R-:W-:-:S05]  /*16b0*/  IMAD.MOV.U32 R4, RZ, RZ, R5 ;  /* 0x000000ffff047224 */ /* 0x000fca00078e0005 */
[----:B------:R-:W-:Y:S01]  /*16c0*/  R2UR UR8, R4 ;  /* 0x00000000040872ca */ /* 0x000fe200000e0000 */
[----:B------:R-:W0:Y:S08]  /*16d0*/  I2F.RP R0, UR11 ;  /* 0x0000000b00007d06 */ /* 0x000e300008209400 */
[----:B0-----:R-:W0:Y:S02]  /*16e0*/  MUFU.RCP R0, R0 ;  /* 0x0000000000007308 */ /* 0x001e240000001000 */
[----:B0-----:R-:W-:-:S02]  /*16f0*/  VIADD R3, R0, 0xffffffe ;  /* 0x0ffffffe00037836 */ /* 0x001fc40000000000 */
[----:B------:R-:W-:-:S04]  /*1700*/  IMAD.MOV R0, RZ, RZ, -R6 ;  /* 0x000000ffff007224 */ /* 0x000fc800078e0a06 */
[----:B------:R-:W0:Y:S02]  /*1710*/  F2I.FTZ.U32.TRUNC.NTZ R3, R3 ;  /* 0x0000000300037305 */ /* 0x000e24000021f000 */
[----:B0-----:R-:W-:-:S13]  /*1720*/  R2UR UR5, R3 ;  /* 0x00000000030572ca */ /* 0x001fda00000e0000 */
[----:B------:R-:W-:-:S04]  /*1730*/  UIADD3 UR7, URZ, -UR5, URZ ;  /* 0x800000053f077290 */ /* 0x000fc8000fffe03f */
[----:B------:R-:W-:-:S04]  /*1740*/  UIMAD UR7, UR7, UR11, URZ ;  /* 0x0000000b070772a4 */ /* 0x000fc8000f8e023f */
[----:B------:R-:W-:-:S03]  /*1750*/  UIMAD.WIDE.U32 UR4, UR5, UR7, UR4 ;  /* 0x00000007050472a5 */ /* 0x000fc6000f8e0004 */
[----:B------:R-:W-:Y:S01]  /*1760*/  R2UR UR7, R0 ;  /* 0x00000000000772ca */ /* 0x000fe200000e0000 */
[----:B------:R-:W-:-:S12]  /*1770*/  UIMAD.WIDE.U32 UR4, UR5, UR8, URZ ;  /* 0x00000008050472a5 */ /* 0x000fd8000f8e003f */
[----:B------:R-:W-:-:S04]  /*1780*/  UIMAD UR4, UR5, UR7, UR8 ;  /* 0x00000007050472a4 */ /* 0x000fc8000f8e0208 */
[----:B------:R-:W-:-:S11]  /*1790*/  UISETP.GT.U32.AND UP1, UPT, UR11, UR4, UPT ;  /* 0x000000040b00728c */ /* 0x000fd6000bf24070 */
[----:B------:R-:W-:Y:S02]  /*17a0*/  @!UP1 UIADD3 UR4, UR4, -UR11, URZ ;  /* 0x8000000b04049290 */ /* 0x000fe4000fffe03f */
[----:B------:R-:W-:Y:S02]  /*17b0*/  @!UP1 UIADD3 UR5, UR5, 0x1, URZ ;  /* 0x0000000105059890 */ /* 0x000fe4000fffe03f */
[----:B------:R-:W-:Y:S02]  /*17c0*/  UISETP.GE.U32.AND UP0, UPT, UR4, UR11, UPT ;  /* 0x0000000b0400728c */ /* 0x000fe4000bf06070 */
[----:B------:R-:W-:-:S09]  /*17d0*/  UISETP.GE.AND UP1, UPT, UR6, URZ, UPT ;  /* 0x0000003f0600728c */ /* 0x000fd2000bf26270 */
[----:B------:R-:W-:Y:S02]  /*17e0*/  @UP0 UIADD3 UR5, UR5, 0x1, URZ ;  /* 0x0000000105050890 */ /* 0x000fe4000fffe03f */
[----:B------:R-:W-:-:S05]  /*17f0*/  UISETP.NE.AND UP0, UPT, UR10, URZ, UPT ;  /* 0x0000003f0a00728c */ /* 0x000fca000bf05270 */
[----:B------:R-:W-:Y:S02]  /*1800*/  UMOV UR4, UR5 ;  /* 0x0000000500047c82 */ /* 0x000fe40008000000 */
[----:B------:R-:W-:-:S04]  /*1810*/  @!UP1 UIADD3 UR4, -UR4, URZ, URZ ;  /* 0x0000003f04049290 */ /* 0x000fc8000fffe13f */
[----:B------:R-:W-:-:S12]  /*1820*/  @!UP0 ULOP3.LUT UR4, URZ, UR10, URZ, 0x33, !UPT ;  /* 0x0000000a3f048292 */ /* 0x000fd8000f8e333f */
.L_x_174:
[----:B------:R-:W-:Y:S01]  /*1830*/  R2UR UR5, R23 ;  /* 0x00000000170572ca */ /* 0x000fe200000e0000 */
[----:B------:R-:W-:Y:S01]  /*1840*/  IMAD.U32 R0, RZ, RZ, UR9 ;  /* 0x00000009ff007e24 */ /* 0x000fe2000f8e00ff */
[----:B------:R-:W-:Y:S01]  /*1850*/  PLOP3.LUT P0, PT, PT, PT, PT, 0x80, 0x0 ;  /* 0x000000000000781c */ /* 0x000fe20003f0f070 */
[----:B------:R-:W-:Y:S01]  /*1860*/  IMAD.U32 R3, RZ, RZ, UR4 ;  /* 0x00000004ff037e24 */ /* 0x000fe2000f8e00ff */
        /* <DEDUP_REMOVED lines=8> */
[----:B------:R-:W-:Y:S01]  /*18f0*/  CS2R R54, SRZ ;  /* 0x0000000000367805 */ /* 0x000fe2000001ff00 */
[----:B------:R-:W-:Y:S01]  /*1900*/  UIMAD UR5, UR5, UR4, URZ ;  /* 0x00000004050572a4 */ /* 0x000fe2000f8e023f */
[----:B------:R-:W-:-:S02]  /*1910*/  CS2R R52, SRZ ;  /* 0x0000000000347805 */ /* 0x000fc4000001ff00 */
[----:B------:R-:W-:Y:S02]  /*1920*/  CS2R R50, SRZ ;  /* 0x0000000000327805 */ /* 0x000fe4000001ff00 */
[----:B------:R-:W-:Y:S02]  /*1930*/  CS2R R48, SRZ ;  /* 0x0000000000307805 */ /* 0x000fe4000001ff00 */
[----:B------:R-:W-:Y:S02]  /*1940*/  CS2R R46, SRZ ;  /* 0x00000000002e7805 */ /* 0x000fe4000001ff00 */
[----:B------:R-:W-:Y:S02]  /*1950*/  CS2R R44, SRZ ;  /* 0x00000000002c7805 */ /* 0x000fe4000001ff00 */
[----:B------:R-:W-:Y:S01]  /*1960*/  VIADDMNMX R0, R3, UR5, R0, PT ;  /* 0x0000000503007c46 */ /* 0x000fe2000b800100 */
[----:B------:R-:W-:Y:S01]  /*1970*/  IMAD.U32 R16, RZ, RZ, UR5 ;  /* 0x00000005ff107e24 */ /* 0x000fe2000f8e00ff */
[----:B------:R-:W-:Y:S01]  /*1980*/  CS2R R42, SRZ ;  /* 0x00000000002a7805 */ /* 0x000fe2000001ff00 */
[----:B------:R-:W-:Y:S01]  /*1990*/  IMAD.MOV.U32 R3, RZ, RZ, RZ ;  /* 0x000000ffff037224 */ /* 0x000fe200078e00ff */
[----:B------:R-:W-:Y:S01]  /*19a0*/  R2UR UR40, R0 ;  /* 0x00000000002872ca */ /* 0x000fe200000e0000 */
[----:B------:R-:W-:Y:S01]  /*19b0*/  IMAD.MOV.U32 R0, RZ, RZ, RZ ;  /* 0x000000ffff007224 */ /* 0x000fe200078e00ff */
        /* <DEDUP_REMOVED lines=8> */
[----:B------:R-:W-:Y:S01]  /*1a40*/  CS2R R20, SRZ ;  /* 0x0000000000147805 */ /* 0x000fe2000001ff00 */
[----:B------:R-:W-:-:S06]  /*1a50*/  UISETP.GT.AND UP0, UPT, UR40, UR5, UPT ;  /* 0x000000052800728c */ /* 0x000fcc000bf04270 */
[----:B------:R-:W-:-:S13]  /*1a60*/  PLOP3.LUT P1, PT, PT, PT, UP0, 0x80, 0x0 ;  /* 0x000000000000781c */ /* 0x000fda0003f2f008 */
[----:B------:R-:W-:Y:S05]  /*1a70*/  @!P1 BRA `(.L_x_175) ;  /* 0x0000008c00e89947 */ /* 0x000fea0003800000 */
[----:B------:R-:W0:Y:S02]  /*1a80*/  S2R R4, SR_TID.X ;  /* 0x0000000000047919 */ /* 0x000e240000002100 */
[----:B0-----:R-:W-:-:S05]  /*1a90*/  VIADD R5, R4, 0xffffff80 ;  /* 0xffffff8004057836 */ /* 0x001fca0000000000 */
[----:B------:R-:W-:-:S04]  /*1aa0*/  SHF.R.S32.HI R4, RZ, 0x1f, R5 ;  /* 0x0000001fff047819 */ /* 0x000fc80000011405 */
[----:B------:R-:W-:-:S04]  /*1ab0*/  LEA.HI R4, R4, R5, RZ, 0x7 ;  /* 0x0000000504047211 */ /* 0x000fc800078f38ff */
[----:B------:R-:W-:-:S05]  /*1ac0*/  SHF.R.S32.HI R4, RZ, 0x7, R4 ;  /* 0x00000007ff047819 */ /* 0x000fca0000011404 */
[----:B------:R-:W0:Y:S02]  /*1ad0*/  SHFL.IDX PT, R0, R4, RZ, 0x1f ;  /* 0x00001fff04007589 */ /* 0x000e2400000e0000 */
[----:B0-----:R-:W-:-:S13]  /*1ae0*/  R2UR UR6, R0 ;  /* 0x00000000000672ca */ /* 0x001fda00000e0000 */
[----:B------:R-:W-:Y:S02]  /*1af0*/  UIMAD.WIDE UR4, UR6, 0x55555556, URZ ;  /* 0x55555556060478a5 */ /* 0x000fe4000f8e023f */
[----:B------:R-:W-:Y:S02]  /*1b00*/  IMAD.U32 R17, RZ, RZ, UR6 ;  /* 0x00000006ff117e24 */ /* 0x000fe4000f8e00ff */
[----:B------:R-:W-:Y:S02]  /*1b10*/  ULEA.HI UR41, UR5, UR5, URZ, 0x1 ;  /* 0x0000000505297291 */ /* 0x000fe4000f8f083f */
[----:B------:R-:W-:Y:S02]  /*1b20*/  UIADD3 UR5, UR37, 0x24300, URZ ;  /* 0x0002430025057890 */ /* 0x000fe4000fffe03f */
[----:B------:R-:W-:Y:S02]  /*1b30*/  UIMAD UR41, UR41, -0x3, UR6 ;  /* 0xfffffffd292978a4 */ /* 0x000fe4000f8e0206 */
[----:B------:R-:W-:-:S02]  /*1b40*/  ULOP3.LUT UP0, URZ, UR5, 0x9f, URZ, 0xc0, !UPT ;  /* 0x0000009f053f7892 */ /* 0x000fc4000f80c03f */
[----:B------:R-:W-:-:S04]  /*1b50*/  ULEA UR4, UR41, UR5, 0xb ;  /* 0x0000000529047291 */ /* 0x000fc8000f8e583f */
[----:B------:R-:W-:Y:S01]  /*1b60*/  PLOP3.LUT P0, PT, PT, PT, UP0, 0x80, 0x0 ;  /* 0x000000000000781c */ /* 0x000fe20003f0f008 */
[----:B------:R-:W-:-:S04]  /*1b70*/  USHF.R.U32.HI UR4, URZ, 0x4, UR4 ;  /* 0x000000043f047899 */ /* 0x000fc80008011604 */
[----:B------:R-:W-:-:S08]  /*1b80*/  ULOP3.LUT UR61, UR4, 0x3fff, URZ, 0xc0, !UPT ;  /* 0x00003fff043d7892 */ /* 0x000fd0000f8ec03f */
        /* <DEDUP_REMOVED lines=8> */
[----:B------:R-:W-:Y:S02]  /*1c10*/  IMAD.U32 R10, RZ, RZ, UR6 ;  /* 0x00000006ff0a7e24 */ /* 0x000fe4000f8e00ff */
[----:B------:R-:W-:Y:S02]  /*1c20*/  IMAD.U32 R6, RZ, RZ, UR4 ;  /* 0x00000004ff067e24 */ /* 0x000fe4000f8e00ff */
[----:B------:R-:W-:-:S02]  /*1c30*/  IMAD.U32 R7, RZ, RZ, UR5 ;  /* 0x00000005ff077e24 */ /* 0x000fc4000f8e00ff */
[----:B------:R-:W-:Y:S02]  /*1c40*/  IMAD.U32 R11, RZ, RZ, UR7 ;  /* 0x00000007ff0b7e24 */ /* 0x000fe4000f8e00ff */
[----:B------:R-:W-:Y:S02]  /*1c50*/  IMAD.MOV.U32 R8, RZ, RZ, 0x70 ;  /* 0x00000070ff087424 */ /* 0x000fe400078e00ff */
[----:B------:R-:W-:Y:S02]  /*1c60*/  IMAD.MOV.U32 R12, RZ, RZ, 0x1 ;  /* 0x00000001ff0c7424 */ /* 0x000fe400078e00ff */
[----:B0-----:R-:W-:-:S07]  /*1c70*/  IMAD.MOV.U32 R13, RZ, RZ, RZ ;  /* 0x000000ffff0d7224 */ /* 0x001fce00078e00ff */
[----:B------:R-:W-:-:S07]  /*1c80*/  LEPC R20, `(.L_x_176) ;  /* 0x000000001014794e */ /* 0x000fce0000000000 */
[----:B-1----:R-:W-:Y:S05]  /*1c90*/  CALL.ABS.NOINC R14 ;  /* 0x000000000e007343 */ /* 0x002fea0003c00000 */
.L_x_176:
[----:B------:R-:W2:Y:S04]  /*1ca0*/  LDL R21, [R1+0x10] ;  /* 0x0000100001157983 */ /* 0x000ea80000100800 */
[----:B------:R-:W3:Y:S01]  /*1cb0*/  LDL R20, [R1+0x4c] ;  /* 0x00004c0001147983 */ /* 0x000ee20000100800 */
[----:B--2---:R-:W-:Y:S02]  /*1cc0*/  R2UR UR6, R21 ;  /* 0x00000000150672ca */ /* 0x004fe400000e0000 */
[----:B---3--:R-:W-:-:S11]  /*1cd0*/  R2UR UR5, R20 ;  /* 0x00000000140572ca */ /* 0x008fd600000e0000 */
[----:B------:R-:W-:-:S04]  /*1ce0*/  ULEA.HI UR4, UR6, UR6, URZ, 0x1 ;  /* 0x0000000606047291 */ /* 0x000fc8000f8f083f */
[----:B------:R-:W-:Y:S01]  /*1cf0*/  ULOP3.LUT UR4, UR4, 0xfffffffe, URZ, 0xc0, !UPT ;  /* 0xfffffffe04047892 */ /* 0x000fe2000f8ec03f */
[----:B------:R-:W-:-:S03]  /*1d00*/  IMAD.U32 R3, RZ, RZ, UR5 ;  /* 0x00000005ff037e24 */ /* 0x000fc6000f8e00ff */
[----:B------:R-:W-:Y:S02]  /*1d10*/  UIADD3 UR4, UR6, -UR4, URZ ;  /* 0x8000000406047290 */ /* 0x000fe4000fffe03f */
[----:B------:R-:W-:-:S04]  /*1d20*/  ISETP.NE.AND P0, PT, R3, 0x3, PT ;  /* 0x000000030300780c */ /* 0x000fc80003f05270 */
[----:B------:R-:W-:-:S05]  /*1d30*/  IMAD.U32 R0, RZ, RZ, UR4 ;  /* 0x00000004ff007e24 */ /* 0x000fca000f8e00ff */
[----:B------:R-:W-:-:S04]  /*1d40*/  SHF.L.U32 R0, R0, 0x1f, RZ ;  /* 0x0000001f00007819 */ /* 0x000fc800000006ff */
[----:B------:R-:W0:Y:S02]  /*1d50*/  SYNCS.PHASECHK.TRANS64.TRYWAIT P1, [UR37+0x31c00], R0 ;  /* 0x031c0000ff0075a7 */ /* 0x000e240008020165 */
[----:B0-----:R-:W-:Y:S05]  /*1d60*/  @!P1 BRA `(.L_x_177) ;  /* 0x0000012000549947 */ /* 0x001fea0003800000 */
.L_x_335:
[----:B------:R-:W-:Y:S05]  /*1d70*/  @!P0 BRA `(.L_x_178) ;  /* 0x0000000000048947 */ /* 0x000fea0003800000 */
[----:B------:R-:W-:Y:S01]  /*1d80*/  BPT.TRAP 0x1 ;  /* 0x000000040000795c */ /* 0x000fe20000300000 */
.L_x_178:
[----:B0-----:R-:W-:Y:S02]  /*1d90*/  IMAD.U32 R0, RZ, RZ, UR36 ;  /* 0x00000024ff007e24 */ /* 0x001fe4000f8e00ff */
[----:B------:R-:W-:-:S03]  /*1da0*/  IMAD.U32 R3, RZ, RZ, UR39 ;  /* 0x00000027ff037e24 */ /* 0x000fc6000f8e00ff */
[----:B------:R-:W-:Y:S02]  /*1db0*/  LEA R0, R0, UR37, 0x3 ;  /* 0x0000002500007c11 */ /* 0x000fe4000f8e18ff */
[----:B------:R-:W-:-:S04]  /*1dc0*/  SHF.L.U32 R3, R3, 0x1f, RZ ;  /* 0x0000001f03037819 */ /* 0x000fc800000006ff */
[----:B------:R0:W1:Y:S01]  /*1dd0*/  SYNCS.PHASECHK.TRANS64.TRYWAIT P2, [R0+URZ+0x31c30], R3 ;  /* 0x031c3003000075a7 */ /* 0x000062000804017f */
[----:B------:R-:W-:Y:S05]  /*1de0*/  @!P0 BRA `(.L_x_179) ;  /* 0x0000000000048947 */ /* 0x000fea0003800000 */
[----:B------:R-:W-:Y:S01]  /*1df0*/  BPT.TRAP 0x1 ;  /* 0x000000040000795c */ /* 0x000fe20000300000 */
.L_x_179:
[----:B------:R-:W2:Y:S01]  /*1e00*/  S2R R4, SR_TID.X ;  /* 0x0000000000047919 */ /* 0x000ea20000002100 */
[----:B------:R-:W-:Y:S01]  /*1e10*/  IMAD.MOV.U32 R71, RZ, RZ, RZ ;  /* 0x000000ffff477224 */ /* 0x000fe200078e00ff */
[----:B--2---:R-:W-:Y:S01]  /*1e20*/  LOP3.LUT P1, RZ, R4, 0x7f, RZ, 0xc0, !PT ;  /* 0x0000007f04ff7812 */ /* 0x004fe2000782c0ff */
[----:B-1----:R-:W-:-:S12]  /*1e30*/  @P2 BRA `(.L_x_180) ;  /* 0x0000000000082947 */ /* 0x002fd80003800000 */
[----:B------:R-:W1:Y:S02]  /*1e40*/  SYNCS.PHASECHK.TRANS64.TRYWAIT P2, [R0+URZ+0x31c30], R3 ;  /* 0x031c3003000075a7 */ /* 0x000e64000804017f */
[----:B-1----:R-:W-:Y:S05]  /*1e50*/  @!P2 BRA `(.L_x_181) ;  /* 0x000001200030a947 */ /* 0x002fea0003800000 */
.L_x_180:
[----:B------:R-:W-:Y:S05]  /*1e60*/  WARPSYNC.ALL ;  /* 0x0000000000007948 */ /* 0x000fea0003800000 */
[----:B------:R-:W-:Y:S01]  /*1e70*/  UIADD3 UR4, UR37, 0x16a00, URZ ;  /* 0x00016a0025047890 */ /* 0x000fe2000fffe03f */
[----:B------:R-:W-:Y:S01]  /*1e80*/  WARPGROUP.ARRIVE ;  /* 0x00000000000079c5 */ /* 0x000fe20000000000 */
[----:B------:R-:W-:Y:S01]  /*1e90*/  ULEA UR41, UR41, UR37, 0xc ;  /* 0x0000002529297291 */ /* 0x000fe2000f8e603f */
[----:B------:R-:W-:Y:S01]  /*1ea0*/  P2R R104, PR, RZ, 0x1 ;  /* 0x00000001ff687803 */ /* 0x000fe20000000000 */
[----:B------:R-:W-:Y:S01]  /*1eb0*/  USHF.R.U32.HI UR4, URZ, 0x4, UR4 ;  /* 0x000000043f047899 */ /* 0x000fe20008011604 */
[----:B01----:R-:W-:Y:S01]  /*1ec0*/  @!P1 VIADD R0, R0, 0x31c40 ;  /* 0x00031c4000009836 */ /* 0x003fe20000000000 */
[----:B------:R-:W-:Y:S01]  /*1ed0*/  UIADD3 UR41, UR41, 0xda00, URZ ;  /* 0x0000da0029297890 */ /* 0x000fe2000fffe03f */
[----:B------:R-:W-:Y:S01]  /*1ee0*/  R2UR UR32, R16 ;  /* 0x00000000102072ca */ /* 0x000fe200000e0000 */
[----:B------:R-:W-:-:S02]  /*1ef0*/  ULOP3.LUT UR4, UR4, 0x3fff, URZ, 0xc0, !UPT ;  /* 0x00003fff04047892 */ /* 0x000fc4000f8ec03f */
[----:B------:R-:W-:Y:S02]  /*1f00*/  USHF.R.U32.HI UR41, URZ, 0x4, UR41 ;  /* 0x000000043f297899 */ /* 0x000fe40008011629 */
[----:B------:R-:W-:Y:S02]  /*1f10*/  ULOP3.LUT UR6, UR4, 0x10000, URZ, 0xfc, !UPT ;  /* 0x0001000004067892 */ /* 0x000fe4000f8efc3f */
[----:B------:R-:W-:Y:S02]  /*1f20*/  ULOP3.LUT UR5, UR41, 0x3fff, URZ, 0xc0, !UPT ;  /* 0x00003fff29057892 */ /* 0x000fe4000f8ec03f */
[----:B------:R-:W-:Y:S02]  /*1f30*/  UIMAD UR4, UR36, 0x6c0, UR6 ;  /* 0x000006c0240478a4 */ /* 0x000fe4000f8e0206 */
[----:B------:R-:W-:Y:S01]  /*1f40*/  ULOP3.LUT UR5, UR5, 0x10000, URZ, 0xfc, !UPT ;  /* 0x0001000005057892 */ /* 0x000fe2000f8efc3f */
[----:B------:R-:W-:Y:S01]  /*1f50*/  UMOV UR31, 0x80000020 ;  /* 0x80000020001f7882 */ /* 0x000fe20000000000 */
[----:B------:R-:W-:Y:S01]  /*1f60*/  UMOV UR29, 0x80000020 ;  /* 0x80000020001d7882 */ /* 0x000fe20000000000 */
[----:B------:R-:W-:-:S02]  /*1f70*/  UIADD3 UR10, UR4, 0x40, URZ ;  /* 0x00000040040a7890 */ /* 0x000fc4000fffe03f */
[----:B------:R-:W-:Y:S02]  /*1f80*/  UMOV UR30, UR4 ;  /* 0x00000004001e7c82 */ /* 0x000fe40008000000 */
[----:B------:R-:W-:Y:S01]  /*1f90*/  UMOV UR28, UR5 ;  /* 0x00000005001c7c82 */ /* 0x000fe20008000000 */
[----:B------:R-:W-:Y:S01]  /*1fa0*/  UMOV UR9, UR29 ;  /* 0x0000001d00097c82 */ /* 0x000fe20008000000 */
[----:B------:R-:W-:Y:S01]  /*1fb0*/  HGMMA.64x16x16.F32 R96, gdesc[UR28], RZ, !UPT, gsb0 ;  /* 0x002000001c6079f0 */ /* 0x000fe2000c0008ff */
[----:B------:R-:W-:Y:S01]  /*1fc0*/  UMOV UR8, UR28 ;  /* 0x0000001c00087c82 */ /* 0x000fe20008000000 */
[----:B------:R-:W-:Y:S01]  /*1fd0*/  UMOV UR11, 0x80000020 ;  /* 0x80000020000b7882 */ /* 0x000fe20000000000 */
[----:B------:R-:W-:Y:S02]  /*1fe0*/  UIADD3 UR7, UR4, 0x80, URZ ;  /* 0x0000008004077890 */ /* 0x000fe4000fffe03f */
[----:B------:R-:W-:Y:S02]  /*1ff0*/  UIADD3 UR12, UR4, 0xc0, URZ ;  /* 0x000000c0040c7890 */ /* 0x000fe4000fffe03f */
[----:B------:R-:W-:-:S02]  /*2000*/  UIADD3 UR13, UR4, 0x100, URZ ;  /* 0x00000100040d7890 */ /* 0x000fc4000fffe03f */
[----:B------:R-:W-:Y:S01]  /*2010*/  UIADD3 UR14, UR4, 0x140, URZ ;  /* 0x00000140040e7890 */ /* 0x000fe2000fffe03f */
[----:B------:R-:W-:Y:S01]  /*2020*/  UMOV UR15, 0x80000020 ;  /* 0x80000020000f7882 */ /* 0x000fe20000000000 */
[----:B------:R-:W-:Y:S02]  /*2030*/  UIADD3 UR16, UR4, 0x380, URZ ;  /* 0x0000038004107890 */ /* 0x000fe4000fffe03f */
[----:B------:R-:W-:Y:S01]  /*2040*/  UIADD3 UR18, UR4, 0x242, URZ ;  /* 0x0000024204127890 */ /* 0x000fe2000fffe03f */
[----:B------:R-:W-:Y:S01]  /*2050*/  UMOV UR17, 0x80000020 ;  /* 0x8000002000117882 */ /* 0x000fe20000000000 */
[----:B------:R-:W-:Y:S01]  /*2060*/  UMOV UR19, 0x80000020 ;  /* 0x8000002000137882 */ /* 0x000fe20000000000 */
[----:B------:R-:W-:Y:S02]  /*2070*/  UIADD3 UR20, UR5, 0x600, URZ ;  /* 0x0000060005147890 */ /* 0x000fe4000fffe03f */
[----:B------:R-:W-:Y:S01]  /*2080*/  UIADD3 UR22, UR4, 0x480, URZ ;  /* 0x0000048004167890 */ /* 0x000fe2000fffe03f */
[----:B------:R-:W-:Y:S01]  /*2090*/  UMOV UR21, 0x80000020 ;  /* 0x8000002000157882 */ /* 0x000fe20000000000 */
[----:B------:R-:W-:Y:S01]  /*20a0*/  UMOV UR23, 0x80000020 ;  /* 0x8000002000177882 */ /* 0x000fe20000000000 */
[----:B------:R-:W-:-:S02]  /*20b0*/  UIADD3 UR24, UR5, 0x602, URZ ;  /* 0x0000060205187890 */ /* 0x000fc4000fffe03f */
[----:B------:R-:W-:Y:S01]  /*20c0*/  UIADD3 UR26, UR4, 0x482, URZ ;  /* 0x00000482041a7890 */ /* 0x000fe2000fffe03f */
[----:B------:R-:W-:Y:S01]  /*20d0*/  UMOV UR25, 0x80000020 ;  /* 0x8000002000197882 */ /* 0x000fe20000000000 */
[----:B------:R-:W-:Y:S01]  /*20e0*/  UMOV UR27, 0x80000020 ;  /* 0x80000020001b7882 */ /* 0x000fe20000000000 */
[----:B------:R-:W-:-:S04]  /*20f0*/  UIADD3 UR60, UR40, -0x2, URZ ;  /* 0xfffffffe283c7890 */ /* 0x000fc8000fffe03f */
[----:B------:R-:W-:Y:S01]  /*2100*/  UISETP.GE.AND UP0, UPT, UR60, UR32, UPT ;  /* 0x000000203c00728c */ /* 0x000fe2000bf06270 */
[----:B------:R-:W-:Y:S02]  /*2110*/  WARPGROUP.DEPBAR.LE gsb0, 0x0 ;  /* 0x00008000000079c5 */ /* 0x000fe40000010000 */
[----:B------:R-:W-:-:S06]  /*2120*/  WARPGROUP.ARRIVE ;  /* 0x00000000000079c5 */ /* 0x000fcc0000000000 */
[----:B------:R-:W-:Y:S01]  /*2130*/  HGMMA.64x16x16.F32 R88, gdesc[UR8], RZ, !UPT, gsb0 ;  /* 0x00200000085879f0 */ /* 0x000fe2000c0008ff */
[----:B------:R-:W-:Y:S01]  /*2140*/  UMOV UR8, UR28 ;  /* 0x0000001c00087c82 */ /* 0x000fe20008000000 */
[----:B------:R-:W-:Y:S01]  /*2150*/  UMOV UR9, UR29 ;  /* 0x0000001d00097c82 */ /* 0x000fe20008000000 */
[----:B------:R-:W-:Y:S01]  /*2160*/  UMOV UR10, UR7 ;  /* 0x00000007000a7c82 */ /* 0x000fe20008000000 */
[----:B------:R-:W-:Y:S01]  /*2170*/  UMOV UR11, 0x80000020 ;  /* 0x80000020000b7882 */ /* 0x000fe20000000000 */
[----:B------:R-:W-:Y:S01]  /*2180*/  UIADD3 UR7, UR4, 0x180, URZ ;  /* 0x0000018004077890 */ /* 0x000fe2000fffe03f */
        /* <DEDUP_REMOVED lines=52> */
[----:B------:R-:W-:Y:S01]  /*24d0*/  UMOV UR9, 0x80000020 ;  /* 0x8000002000097882 */ /* 0x000fe20000000000 */
[----:B------:R-:W-:Y:S01]  /*24e0*/  UMOV UR10, UR7 ;  /* 0x00000007000a7c82 */ /* 0x000fe20008000000 */
[----:B------:R-:W-:Y:S01]  /*24f0*/  UMOV UR11, 0x80000020 ;  /* 0x80000020000b7882 */ /* 0x000fe20000000000 */
[----:B------:R-:W-:Y:S02]  /*2500*/  UIADD3 UR7, UR4, 0x82, URZ ;  /* 0x0000008204077890 */ /* 0x000fe4000fffe03f */
        /* <DEDUP_REMOVED lines=43> */
[----:B------:R-:W-:Y:S01]  /*27c0*/  UIADD3 UR7, UR4, 0x2c0, URZ ;  /* 0x000002c004077890 */ /* 0x000fe2000fffe03f */
[----:B------:R-:W-:Y:S02]  /*27d0*/  WARPGROUP.DEPBAR.LE gsb0, 0x0 ;  /* 0x00008000000079c5 */ /* 0x000fe40000010000 */
[----:B------:R-:W-:-:S06]  /*27e0*/  WARPGROUP.ARRIVE ;  /* 0x00000000000079c5 */ /* 0x000fcc0000000000 */
[----:B------:R-:W-:Y:S01]  /*27f0*/  HGMMA.64x16x16.F32 R32, gdesc[UR8], R32, gsb0 ;  /* 0x00200000082079f0 */ /* 0x000fe20008000820 */
[----:B------:R-:W-:Y:S01]  /*2800*/  UMOV UR10, UR13 ;  /* 0x0000000d000a7c82 */ /* 0x000fe20008000000 */
[----:B------:R-:W-:Y:S01]  /*2810*/  UMOV UR11, 0x80000020 ;  /* 0x80000020000b7882 */ /* 0x000fe20000000000 */
[----:B------:R-:W-:Y:S01]  /*2820*/  UMOV UR13, 0x80000020 ;  /* 0x80000020000d7882 */ /* 0x000fe20000000000 */
[----:B------:R-:W-:Y:S02]  /*2830*/  WARPGROUP.DEPBAR.LE gsb0, 0x0 ;  /* 0x00008000000079c5 */ /* 0x000fe40000010000 */
[----:B------:R-:W-:-:S06]  /*2840*/  WARPGROUP.ARRIVE ;  /* 0x00000000000079c5 */ /* 0x000fcc0000000000 */
[----:B------:R-:W-:Y:S01]  /*2850*/  HGMMA.64x16x16.F32 R24, gdesc[UR8], R24, gsb0 ;  /* 0x00200000081879f0 */ /* 0x000fe20008000818 */
        /* <DEDUP_REMOVED lines=165> */
[----:B------:R-:W0:Y:S01]  /*32b0*/  MUFU.TANH R3, R3 ;  /* 0x0000000300037308 */ /* 0x000e220000002400 */
[----:B------:R-:W-:Y:S01]  /*32c0*/  UMOV UR27, 0x80000020 ;  /* 0x80000020001b7882 */ /* 0x000fe20000000000 */
[----:B------:R-:W-:Y:S01]  /*32d0*/  FMUL.FTZ R5, R98, UR5 ;  /* 0x0000000562057c20 */ /* 0x000fe20008410000 */
[----:B------:R-:W-:Y:S01]  /*32e0*/  FMUL.FTZ R6, R99, UR5 ;  /* 0x0000000563067c20 */ /* 0x000fe20008410000 */
[----:B------:R-:W-:-:S04]  /*32f0*/  FMUL.FTZ R10, R103, UR5 ;  /* 0x00000005670a7c20 */ /* 0x000fc80008410000 */
[----:B------:R-:W1:Y:S08]  /*3300*/  MUFU.TANH R4, R4 ;  /* 0x0000000400047308 */ /* 0x000e700000002400 */
[----:B------:R-:W2:Y:S08]  /*3310*/  MUFU.TANH R7, R7 ;  /* 0x0000000700077308 */ /* 0x000eb00000002400 */
[----:B------:R-:W3:Y:S08]  /*3320*/  MUFU.TANH R8, R8 ;  /* 0x0000000800087308 */ /* 0x000ef00000002400 */
[----:B------:R-:W4:Y:S08]  /*3330*/  MUFU.TANH R9, R9 ;  /* 0x0000000900097308 */ /* 0x000f300000002400 */
        /* <DEDUP_REMOVED lines=16> */
[----:B------:R-:W-:Y:S08]  /*3440*/  MUFU.TANH R20, R20 ;  /* 0x0000001400147308 */ /* 0x000ff00000002400 */
        /* <DEDUP_REMOVED lines=8> */
[----:B------:R-:W-:Y:S02]  /*34d0*/  IMAD.U32 R82, RZ, RZ, UR38 ;  /* 0x00000026ff527e24 */ /* 0x000fe4000f8e00ff */
[----:B------:R-:W-:Y:S01]  /*34e0*/  FMUL.FTZ R68, R83, UR5 ;  /* 0x0000000553447c20 */ /* 0x000fe20008410000 */
[----:B------:R-:W-:Y:S01]  /*34f0*/  FMUL.FTZ R69, R84, UR5 ;  /* 0x0000000554457c20 */ /* 0x000fe20008410000 */
[----:B------:R-:W-:Y:S01]  /*3500*/  IMAD.U32 R84, RZ, RZ, UR40 ;  /* 0x00000028ff547e24 */ /* 0x000fe2000f8e00ff */
[----:B------:R-:W-:Y:S01]  /*3510*/  HGMMA.64x16x16.F32 R72, gdesc[UR24], R72, gsb0 ;  /* 0x00200000184879f0 */ /* 0x000fe20008000848 */
[----:B------:R-:W-:Y:S01]  /*3520*/  UIADD3 UR26, UR4, 0x582, URZ ;  /* 0x00000582041a7890 */ /* 0x000fe2000fffe03f */
[----:B------:R-:W-:Y:S01]  /*3530*/  IADD3 R83, R82, 0x90, -R157 ;  /* 0x0000009052537810 */ /* 0x000fe20007ffe89d */
[----:B------:R-:W-:Y:S01]  /*3540*/  UMOV UR27, 0x80000020 ;  /* 0x80000020001b7882 */ /* 0x000fe20000000000 */
[----:B------:R-:W-:Y:S01]  /*3550*/  FMUL.FTZ R65, R80, UR5 ;  /* 0x0000000550417c20 */ /* 0x000fe20008410000 */
[----:B------:R-:W-:Y:S01]  /*3560*/  FMUL.FTZ R80, R86, UR5 ;  /* 0x0000000556507c20 */ /* 0x000fe20008410000 */
[----:B------:R-:W-:Y:S01]  /*3570*/  FMUL.FTZ R66, R81, UR5 ;  /* 0x0000000551427c20 */ /* 0x000fe20008410000 */
[----:B------:R-:W-:Y:S01]  /*3580*/  FMUL.FTZ R81, R87, UR5 ;  /* 0x0000000557517c20 */ /* 0x000fe20008410000 */
[----:B------:R-:W-:Y:S01]  /*3590*/  MUFU.TANH R14, R14 ;  /* 0x0000000e000e7308 */ /* 0x000fe20000002400 */
[----:B------:R-:W-:-:S07]  /*35a0*/  FMUL.FTZ R70, R85, UR5 ;  /* 0x0000000555467c20 */ /* 0x000fce0008410000 */
[----:B------:R-:W5:Y:S08]  /*35b0*/  MUFU.TANH R65, R65 ;  /* 0x0000004100417308 */ /* 0x000f700000002400 */
[----:B------:R-:W5:Y:S08]  /*35c0*/  MUFU.TANH R66, R66 ;  /* 0x0000004200427308 */ /* 0x000f700000002400 */
[----:B------:R-:W5:Y:S08]  /*35d0*/  MUFU.TANH R21, R21 ;  /* 0x0000001500157308 */ /* 0x000f700000002400 */
[----:B------:R-:W-:Y:S08]  /*35e0*/  MUFU.TANH R69, R69 ;  /* 0x0000004500457308 */ /* 0x000ff00000002400 */
[----:B------:R-:W-:Y:S01]  /*35f0*/  MUFU.TANH R70, R70 ;  /* 0x0000004600467308 */ /* 0x000fe20000002400 */
[----:B------:R-:W-:-:S02]  /*3600*/  WARPGROUP.DEPBAR.LE gsb0, 0x0 ;  /* 0x00008000000079c5 */ /* 0x000fc40000010000 */
[----:B------:R-:W-:Y:S01]  /*3610*/  WARPGROUP.ARRIVE ;  /* 0x00000000000079c5 */ /* 0x000fe20000000000 */
[----:B------:R-:W-:Y:S01]  /*3620*/  FMUL.FTZ R74, R74, UR5 ;  /* 0x000000054a4a7c20 */ /* 0x000fe20008410000 */
[----:B------:R-:W-:Y:S01]  /*3630*/  FMUL.FTZ R72, R72, UR5 ;  /* 0x0000000548487c20 */ /* 0x000fe20008410000 */
[----:B------:R-:W-:Y:S02]  /*3640*/  FMUL.FTZ R73, R73, UR5 ;  /* 0x0000000549497c20 */ /* 0x000fe40008410000 */
[----:B------:R-:W-:Y:S01]  /*3650*/  MUFU.TANH R67, R67 ;  /* 0x0000004300437308 */ /* 0x000fe20000002400 */
[----:B------:R-:W-:Y:S01]  /*3660*/  FMUL.FTZ R76, R76, UR5 ;  /* 0x000000054c4c7c20 */ /* 0x000fe20008410000 */
[----:B------:R-:W-:Y:S01]  /*3670*/  HGMMA.64x16x16.F32 R56, gdesc[UR24], R56, gsb0 ;  /* 0x00200000183879f0 */ /* 0x000fe20008000838 */
[----:B------:R-:W-:Y:S01]  /*3680*/  UIADD3 UR26, UR4, 0x5c2, URZ ;  /* 0x000005c2041a7890 */ /* 0x000fe2000fffe03f */
[----:B------:R-:W-:Y:S01]  /*3690*/  FMUL.FTZ R77, R77, UR5 ;  /* 0x000000054d4d7c20 */ /* 0x000fe20008410000 */
[----:B------:R-:W-:Y:S01]  /*36a0*/  UMOV UR27, 0x80000020 ;  /* 0x80000020001b7882 */ /* 0x000fe20000000000 */
[----:B------:R-:W-:Y:S01]  /*36b0*/  FMUL.FTZ R75, R75, UR5 ;  /* 0x000000054b4b7c20 */ /* 0x000fe20008410000 */
[----:B------:R-:W-:Y:S01]  /*36c0*/  FMUL.FTZ R78, R78, UR5 ;  /* 0x000000054e4e7c20 */ /* 0x000fe20008410000 */
[----:B------:R-:W5:Y:S01]  /*36d0*/  MUFU.TANH R74, R74 ;  /* 0x0000004a004a7308 */ /* 0x000f620000002400 */
[----:B------:R-:W-:-:S07]  /*36e0*/  FMUL.FTZ R79, R79, UR5 ;  /* 0x000000054f4f7c20 */ /* 0x000fce0008410000 */
[----:B------:R-:W5:Y:S08]  /*36f0*/  MUFU.TANH R72, R72 ;  /* 0x0000004800487308 */ /* 0x000f700000002400 */
[----:B------:R-:W5:Y:S08]  /*3700*/  MUFU.TANH R68, R68 ;  /* 0x0000004400447308 */ /* 0x000f700000002400 */
[----:B------:R-:W5:Y:S08]  /*3710*/  MUFU.TANH R73, R73 ;  /* 0x0000004900497308 */ /* 0x000f700000002400 */
[----:B------:R-:W5:Y:S08]  /*3720*/  MUFU.TANH R80, R80 ;  /* 0x0000005000507308 */ /* 0x000f700000002400 */
[----:B------:R-:W5:Y:S01]  /*3730*/  MUFU.TANH R76, R76 ;  /* 0x0000004c004c7308 */ /* 0x000f620000002400 */
[----:B------:R-:W-:-:S02]  /*3740*/  WARPGROUP.DEPBAR.LE gsb0, 0x0 ;  /* 0x00008000000079c5 */ /* 0x000fc40000010000 */
[----:B------:R-:W-:Y:S01]  /*3750*/  WARPGROUP.ARRIVE ;  /* 0x00000000000079c5 */ /* 0x000fe20000000000 */
[----:B------:R-:W-:-:S04]  /*3760*/  FMUL.FTZ R56, R56, UR5 ;  /* 0x0000000538387c20 */ /* 0x000fc80008410000 */
[----:B------:R-:W5:Y:S01]  /*3770*/  MUFU.TANH R81, R81 ;  /* 0x0000005100517308 */ /* 0x000f620000002400 */
        /* <DEDUP_REMOVED lines=9> */
[----:B------:R-:W-:Y:S01]  /*3810*/  FMUL.FTZ R62, R62, UR5 ;  /* 0x000000053e3e7c20 */ /* 0x000fe20008410000 */
[----:B------:R-:W-:-:S05]  /*3820*/  FMUL.FTZ R63, R63, UR5 ;  /* 0x000000053f3f7c20 */ /* 0x000fca0008410000 */
        /* <DEDUP_REMOVED lines=8> */
[----:B------:R-:W-:Y:S02]  /*38b0*/  IMAD R52, R84, -0x90, R83 ;  /* 0xffffff7054347824 */ /* 0x000fe400078e0253 */
[----:B------:R-:W-:Y:S01]  /*38c0*/  FMUL.FTZ R84, R54, UR5 ;  /* 0x0000000536547c20 */ /* 0x000fe20008410000 */
[----:B------:R-:W-:Y:S01]  /*38d0*/  FMUL.FTZ R55, R55, UR5 ;  /* 0x0000000537377c20 */ /* 0x000fe20008410000 */
[----:B------:R-:W-:Y:S01]  /*38e0*/  FMUL.FTZ R83, R53, UR5 ;  /* 0x0000000535537c20 */ /* 0x000fe20008410000 */
[----:B------:R-:W-:Y:S01]  /*38f0*/  HGMMA.64x16x16.F32 R40, gdesc[UR24], R40, gsb0 ;  /* 0x00200000182879f0 */ /* 0x000fe20008000828 */
[----:B------:R-:W-:Y:S01]  /*3900*/  UIADD3 UR26, UR4, 0x642, URZ ;  /* 0x00000642041a7890 */ /* 0x000fe2000fffe03f */
[C---:B------:R-:W-:Y:S01]  /*3910*/  ISETP.GT.AND P2, PT, R52.reuse, RZ, PT ;  /* 0x000000ff3400720c */ /* 0x040fe20003f44270 */
[----:B------:R-:W-:Y:S01]  /*3920*/  UMOV UR27, 0x80000020 ;  /* 0x80000020001b7882 */ /* 0x000fe20000000000 */
[----:B------:R-:W-:Y:S01]  /*3930*/  ISETP.GT.AND P6, PT, R52, 0x1, PT ;  /* 0x000000013400780c */ /* 0x000fe20003fc4270 */
[----:B------:R-:W-:Y:S01]  /*3940*/  FMUL.FTZ R48, R48, UR5 ;  /* 0x0000000530307c20 */ /* 0x000fe20008410000 */
[----:B------:R-:W-:Y:S01]  /*3950*/  ISETP.GT.AND P5, PT, R52, 0x8, PT ;  /* 0x000000083400780c */ /* 0x000fe20003fa4270 */
[----:B------:R-:W5:Y:S01]  /*3960*/  MUFU.TANH R79, R79 ;  /* 0x0000004f004f7308 */ /* 0x000f620000002400 */
[----:B0-----:R-:W-:Y:S01]  /*3970*/  FSEL R3, R3, -INF , P2 ;  /* 0xff80000003037808 */ /* 0x001fe20001000000 */
[----:B------:R-:W-:Y:S01]  /*3980*/  FMUL.FTZ R49, R49, UR5 ;  /* 0x0000000531317c20 */ /* 0x000fe20008410000 */
[----:B-1----:R-:W-:Y:S01]  /*3990*/  FSEL R4, R4, -INF , P6 ;  /* 0xff80000004047808 */ /* 0x002fe20003000000 */
[----:B------:R-:W-:Y:S01]  /*39a0*/  FMUL.FTZ R50, R50, UR5 ;  /* 0x0000000532327c20 */ /* 0x000fe20008410000 */
[C---:B------:R-:W-:Y:S01]  /*39b0*/  ISETP.GT.AND P4, PT, R52.reuse, 0x9, PT ;  /* 0x000000093400780c */ /* 0x040fe20003f84270 */
[----:B------:R-:W-:Y:S01]  /*39c0*/  FMUL.FTZ R51, R51, UR5 ;  /* 0x0000000533337c20 */ /* 0x000fe20008410000 */
[----:B--2---:R-:W-:Y:S01]  /*39d0*/  FSEL R7, R7, -INF , P5 ;  /* 0xff80000007077808 */ /* 0x004fe20002800000 */
[----:B------:R-:W0:Y:S01]  /*39e0*/  MUFU.TANH R61, R61 ;  /* 0x0000003d003d7308 */ /* 0x000e220000002400 */
[----:B------:R-:W-:-:S02]  /*39f0*/  ISETP.GT.AND P3, PT, R52, 0x10, PT ;  /* 0x000000103400780c */ /* 0x000fc40003f64270 */
[----:B---3--:R-:W-:Y:S02]  /*3a00*/  FSEL R8, R8, -INF , P4 ;  /* 0xff80000008087808 */ /* 0x008fe40002000000 */
[----:B----4-:R-:W-:Y:S02]  /*3a10*/  FSEL R9, R9, -INF , P5 ;  /* 0xff80000009097808 */ /* 0x010fe40002800000 */
[C---:B------:R-:W-:Y:S01]  /*3a20*/  ISETP.GT.AND P5, PT, R52.reuse, 0x19, PT ;  /* 0x000000193400780c */ /* 0x040fe20003fa4270 */
[----:B------:R-:W1:Y:S01]  /*3a30*/  MUFU.TANH R58, R58 ;  /* 0x0000003a003a7308 */ /* 0x000e620000002400 */
[----:B-----5:R-:W-:Y:S02]  /*3a40*/  FSEL R5, R5, -INF , P2 ;  /* 0xff80000005057808 */ /* 0x020fe40001000000 */
[----:B------:R-:W-:Y:S02]  /*3a50*/  ISETP.GT.AND P2, PT, R52, 0x11, PT ;  /* 0x000000113400780c */ /* 0x000fe40003f44270 */
[----:B------:R-:W-:-:S02]  /*3a60*/  FSEL R11, R11, -INF , P3 ;  /* 0xff8000000b0b7808 */ /* 0x000fc40001800000 */
[----:B------:R-:W-:Y:S01]  /*3a70*/  FSEL R64, R64, -INF , P5 ;  /* 0xff80000040407808 */ /* 0x000fe20002800000 */
[----:B------:R-:W2:Y:S01]  /*3a80*/  MUFU.TANH R48, R48 ;  /* 0x0000003000307308 */ /* 0x000ea20000002400 */
[----:B------:R-:W-:Y:S02]  /*3a90*/  FSEL R20, R20, -INF , P5 ;  /* 0xff80000014147808 */ /* 0x000fe40002800000 */
[----:B------:R-:W-:Y:S02]  /*3aa0*/  FSEL R6, R6, -INF , P6 ;  /* 0xff80000006067808 */ /* 0x000fe40003000000 */
[C---:B------:R-:W-:Y:S02]  /*3ab0*/  ISETP.GT.AND P5, PT, R52.reuse, 0x30, PT ;  /* 0x000000303400780c */ /* 0x040fe40003fa4270 */
[----:B------:R-:W-:Y:S01]  /*3ac0*/  ISETP.GT.AND P6, PT, R52, 0x18, PT ;  /* 0x000000183400780c */ /* 0x000fe20003fc4270 */
[----:B------:R-:W3:Y:S01]  /*3ad0*/  MUFU.TANH R59, R59 ;  /* 0x0000003b003b7308 */ /* 0x000ee20000002400 */
[----:B------:R-:W-:-:S02]  /*3ae0*/  FSEL R12, R12, -INF , P2 ;  /* 0xff8000000c0c7808 */ /* 0x000fc40001000000 */
[----:B------:R-:W-:Y:S02]  /*3af0*/  FSEL R15, R15, -INF , P6 ;  /* 0xff8000000f0f7808 */ /* 0x000fe40003000000 */
[----:B------:R-:W-:Y:S02]  /*3b00*/  FSEL R10, R10, -INF , P4 ;  /* 0xff8000000a0a7808 */ /* 0x000fe40002000000 */
[C---:B------:R-:W-:Y:S01]  /*3b10*/  ISETP.GT.AND P4, PT, R52.reuse, 0x20, PT ;  /* 0x000000203400780c */ /* 0x040fe20003f84270 */
[----:B------:R-:W4:Y:S01]  /*3b20*/  MUFU.TANH R49, R49 ;  /* 0x0000003100317308 */ /* 0x000f220000002400 */
[----:B------:R-:W-:Y:S02]  /*3b30*/  FSEL R13, R13, -INF , P3 ;  /* 0xff8000000d0d7808 */ /* 0x000fe40001800000 */
[----:B------:R-:W-:Y:S01]  /*3b40*/  ISETP.GT.AND P3, PT, R52, 0x21, PT ;  /* 0x000000213400780c */ /* 0x000fe20003f64270 */
[----:B------:R-:W-:Y:S02]  /*3b50*/  WARPGROUP.DEPBAR.LE gsb0, 0x0 ;  /* 0x00008000000079c5 */ /* 0x000fe40000010000 */
[----:B------:R-:W-:Y:S01]  /*3b60*/  WARPGROUP.ARRIVE ;  /* 0x00000000000079c5 */ /* 0x000fe20000000000 */
[----:B------:R-:W-:Y:S01]  /*3b70*/  FMUL.FTZ R86, R41, UR5 ;  /* 0x0000000529567c20 */ /* 0x000fe20008410000 */
[----:B------:R-:W-:Y:S01]  /*3b80*/  FMUL.FTZ R90, R45, UR5 ;  /* 0x000000052d5a7c20 */ /* 0x000fe20008410000 */
[----:B------:R5:W-:Y:S01]  /*3b90*/  MUFU.TANH R41, R84 ;  /* 0x0000005400297308 */ /* 0x000be20000002400 */
[----:B------:R-:W-:Y:S01]  /*3ba0*/  FMUL.FTZ R87, R42, UR5 ;  /* 0x000000052a577c20 */ /* 0x000fe20008410000 */
[----:B------:R-:W-:Y:S01]  /*3bb0*/  FSEL R65, R65, -INF , P4 ;  /* 0xff80000041417808 */ /* 0x000fe20002000000 */
[----:B------:R-:W-:Y:S01]  /*3bc0*/  HGMMA.64x16x16.F32 R32, gdesc[UR24], R32, gsb0 ;  /* 0x00200000182079f0 */ /* 0x000fe20008000820 */
[----:B------:R-:W-:Y:S01]  /*3bd0*/  FMUL.FTZ R88, R43, UR5 ;  /* 0x000000052b587c20 */ /* 0x000fe20008410000 */
[----:B------:R-:W-:Y:S01]  /*3be0*/  FSEL R14, R14, -INF , P2 ;  /* 0xff8000000e0e7808 */ /* 0x000fe20001000000 */
[----:B------:R-:W-:Y:S01]  /*3bf0*/  FMUL.FTZ R53, R47, UR5 ;  /* 0x000000052f357c20 */ /* 0x000fe20008410000 */
[----:B------:R-:W-:Y:S01]  /*3c00*/  ISETP.GT.AND P2, PT, R52, 0x28, PT ;  /* 0x000000283400780c */ /* 0x000fe20003f44270 */
[----:B------:R0:W-:Y:S01]  /*3c10*/  MUFU.TANH R42, R55 ;  /* 0x00000037002a7308 */ /* 0x0001e20000002400 */
[----:B-----5:R-:W-:Y:S01]  /*3c20*/  FMNMX.FTZ R84, R3, R4, !PT ;  /* 0x0000000403547209 */ /* 0x020fe20007810000 */
[----:B------:R-:W-:Y:S01]  /*3c30*/  UIADD3 UR26, UR4, 0x682, URZ ;  /* 0x00000682041a7890 */ /* 0x000fe2000fffe03f */
[----:B------:R-:W-:Y:S01]  /*3c40*/  FSEL R66, R66, -INF , P3 ;  /* 0xff80000042427808 */ /* 0x000fe20001800000 */
[----:B------:R-:W-:Y:S01]  /*3c50*/  UMOV UR27, 0x80000020 ;  /* 0x80000020001b7882 */ /* 0x000fe20000000000 */
[----:B------:R-:W-:Y:S01]  /*3c60*/  FMNMX.FTZ R45, R7, R84, !PT ;  /* 0x00000054072d7209 */ /* 0x000fe20007810000 */
[----:B------:R-:W-:Y:S01]  /*3c70*/  FMUL.FTZ R85, R40, UR5 ;  /* 0x0000000528557c20 */ /* 0x000fe20008410000 */
[----:B------:R-:W-:Y:S01]  /*3c80*/  FSEL R21, R21, -INF , P6 ;  /* 0xff80000015157808 */ /* 0x000fe20003000000 */
[----:B------:R5:W-:Y:S01]  /*3c90*/  MUFU.TANH R47, R88 ;  /* 0x00000058002f7308 */ /* 0x000be20000002400 */
[----:B------:R-:W-:Y:S01]  /*3ca0*/  FMNMX.FTZ R84, R8, R45, !PT ;  /* 0x0000002d08547209 */ /* 0x000fe20007810000 */
[----:B------:R-:W-:Y:S01]  /*3cb0*/  FMUL.FTZ R94, R44, UR5 ;  /* 0x000000052c5e7c20 */ /* 0x000fe20008410000 */
[----:B------:R-:W-:Y:S01]  /*3cc0*/  FSEL R45, R74, -INF , P5 ;  /* 0xff8000004a2d7808 */ /* 0x000fe20002800000 */
[----:B------:R-:W-:Y:S01]  /*3cd0*/  FMUL.FTZ R54, R46, UR5 ;  /* 0x000000052e367c20 */ /* 0x000fe20008410000 */
[----:B0-----:R-:W-:-:S02]  /*3ce0*/  FMNMX.FTZ R55, R11, R84, !PT ;  /* 0x000000540b377209 */ /* 0x001fc40007810000 */
[----:B------:R-:W-:Y:S01]  /*3cf0*/  ISETP.GT.AND P6, PT, R52, 0x29, PT ;  /* 0x000000293400780c */ /* 0x000fe20003fc4270 */
[----:B------:R-:W0:Y:S01]  /*3d00*/  MUFU.TANH R62, R62 ;  /* 0x0000003e003e7308 */ /* 0x000e220000002400 */
[----:B------:R-:W-:Y:S02]  /*3d10*/  FMNMX.FTZ R74, R12, R55, !PT ;  /* 0x000000370c4a7209 */ /* 0x000fe40007810000 */
[----:B------:R-:W-:Y:S02]  /*3d20*/  FSEL R69, R69, -INF , P2 ;  /* 0xff80000045457808 */ /* 0x000fe40001000000 */
[----:B------:R-:W-:Y:S02]  /*3d30*/  FMNMX.FTZ R55, R15, R74, !PT ;  /* 0x0000004a0f377209 */ /* 0x000fe40007810000 */
[----:B------:R-:W-:Y:S01]  /*3d40*/  FSEL R70, R70, -INF , P6 ;  /* 0xff80000046467808 */ /* 0x000fe20003000000 */
[----:B------:R-:W0:Y:S01]  /*3d50*/  MUFU.TANH R82, R82 ;  /* 0x0000005200527308 */ /* 0x000e220000002400 */
[----:B------:R-:W-:-:S02]  /*3d60*/  FMNMX.FTZ R74, R20, R55, !PT ;  /* 0x00000037144a7209 */ /* 0x000fc40007810000 */
[----:B------:R-:W-:Y:S02]  /*3d70*/  FSEL R67, R67, -INF , P4 ;  /* 0xff80000043437808 */ /* 0x000fe40002000000 */
[----:B------:R-:W-:Y:S02]  /*3d80*/  FMNMX.FTZ R55, R65, R74, !PT ;  /* 0x0000004a41377209 */ /* 0x000fe40007810000 */
[----:B------:R-:W-:Y:S01]  /*3d90*/  ISETP.GT.AND P4, PT, R52, 0x31, PT ;  /* 0x000000313400780c */ /* 0x000fe20003f84270 */
[----:B------:R-:W0:Y:S01]  /*3da0*/  MUFU.TANH R63, R63 ;  /* 0x0000003f003f7308 */ /* 0x000e220000002400 */
[----:B------:R-:W-:Y:S02]  /*3db0*/  FSEL R72, R72, -INF , P5 ;  /* 0xff80000048487808 */ /* 0x000fe40002800000 */
[----:B------:R-:W-:Y:S02]  /*3dc0*/  FSEL R68, R68, -INF , P3 ;  /* 0xff80000044447808 */ /* 0x000fe40001800000 */
[----:B------:R-:W-:-:S02]  /*3dd0*/  ISETP.GT.AND P3, PT, R52, 0x38, PT ;  /* 0x000000383400780c */ /* 0x000fc40003f64270 */
[----:B------:R-:W-:Y:S01]  /*3de0*/  FSEL R73, R73, -INF , P4 ;  /* 0xff80000049497808 */ /* 0x000fe20002000000 */
[----:B------:R-:W0:Y:S01]  /*3df0*/  MUFU.TANH R40, R83 ;  /* 0x0000005300287308 */ /* 0x000e220000002400 */
[----:B------:R-:W-:Y:S02]  /*3e00*/  FSEL R80, R80, -INF , P2 ;  /* 0xff80000050507808 */ /* 0x000fe40001000000 */
[----:B------:R-:W-:Y:S02]  /*3e10*/  ISETP.GT.AND P2, PT, R52, 0x39, PT ;  /* 0x000000393400780c */ /* 0x000fe40003f44270 */
[----:B------:R-:W-:Y:S01]  /*3e20*/  FSEL R76, R76, -INF , P3 ;  /* 0xff8000004c4c7808 */ /* 0x000fe20001800000 */
[----:B------:R-:W-:Y:S02]  /*3e30*/  WARPGROUP.DEPBAR.LE gsb0, 0x0 ;  /* 0x00008000000079c5 */ /* 0x000fe40000010000 */
[----:B-----5:R-:W-:Y:S01]  /*3e40*/  FMUL.FTZ R88, R32, UR5 ;  /* 0x0000000520587c20 */ /* 0x020fe20008410000 */
[----:B------:R-:W-:Y:S01]  /*3e50*/  FMNMX.FTZ R32, R66, R55, !PT ;  /* 0x0000003742207209 */ /* 0x000fe20007810000 */
[----:B------:R-:W-:Y:S01]  /*3e60*/  WARPGROUP.ARRIVE ;  /* 0x00000000000079c5 */ /* 0x000fe20000000000 */
[----:B------:R-:W-:Y:S01]  /*3e70*/  FSEL R81, R81, -INF , P6 ;  /* 0xff80000051517808 */ /* 0x000fe20003000000 */
[----:B------:R-:W-:Y:S01]  /*3e80*/  FMUL.FTZ R74, R33, UR5 ;  /* 0x00000005214a7c20 */ /* 0x000fe20008410000 */
[----:B------:R-:W-:Y:S01]  /*3e90*/  FMNMX.FTZ R55, R69, R32, !PT ;  /* 0x0000002045377209 */ /* 0x000fe20007810000 */
[----:B------:R-:W-:Y:S01]  /*3ea0*/  FMUL.FTZ R33, R34, UR5 ;  /* 0x0000000522217c20 */ /* 0x000fe20008410000 */
[----:B------:R-:W-:Y:S01]  /*3eb0*/  ISETP.GT.AND P6, PT, R52, 0x40, PT ;  /* 0x000000403400780c */ /* 0x000fe20003fc4270 */
[----:B------:R-:W-:Y:S01]  /*3ec0*/  HGMMA.64x16x16.F32 R24, gdesc[UR24], R24, gsb0 ;  /* 0x00200000181879f0 */ /* 0x000fe20008000818 */
[----:B------:R-:W-:Y:S01]  /*3ed0*/  FMNMX.FTZ R55, R70, R55, !PT ;  /* 0x0000003746377209 */ /* 0x000fe20007810000 */
[----:B------:R-:W-:Y:S01]  /*3ee0*/  FMUL.FTZ R34, R35, UR5 ;  /* 0x0000000523227c20 */ /* 0x000fe20008410000 */
[----:B------:R-:W-:Y:S01]  /*3ef0*/  FSEL R77, R77, -INF , P2 ;  /* 0xff8000004d4d7808 */ /* 0x000fe20001000000 */
[----:B------:R-:W5:Y:S01]  /*3f00*/  MUFU.TANH R50, R50 ;  /* 0x0000003200327308 */ /* 0x000f620000002400 */
[----:B------:R-:W-:Y:S01]  /*3f10*/  FMNMX.FTZ R32, R72, R55, !PT ;  /* 0x0000003748207209 */ /* 0x000fe20007810000 */
[----:B------:R-:W-:Y:S01]  /*3f20*/  FMUL.FTZ R84, R36, UR5 ;  /* 0x0000000524547c20 */ /* 0x000fe20008410000 */
[----:B------:R-:W-:Y:S01]  /*3f30*/  ISETP.GT.AND P5, PT, R52, 0x41, PT ;  /* 0x000000413400780c */ /* 0x000fe20003fa4270 */
[----:B------:R-:W-:Y:S01]  /*3f40*/  FMUL.FTZ R36, R38, UR5 ;  /* 0x0000000526247c20 */ /* 0x000fe20008410000 */
[----:B------:R-:W-:Y:S01]  /*3f50*/  FMNMX.FTZ R55, R73, R32, !PT ;  /* 0x0000002049377209 */ /* 0x000fe20007810000 */
[----:B------:R-:W-:Y:S01]  /*3f60*/  FMUL.FTZ R39, R39, UR5 ;  /* 0x0000000527277c20 */ /* 0x000fe20008410000 */
[----:B------:R-:W-:Y:S01]  /*3f70*/  FSEL R56, R56, -INF , P6 ;  /* 0xff80000038387808 */ /* 0x000fe20003000000 */
[----:B------:R-:W5:Y:S01]  /*3f80*/  MUFU.TANH R43, R85 ;  /* 0x00000055002b7308 */ /* 0x000f620000002400 */
[----:B------:R-:W-:-:S02]  /*3f90*/  FMNMX.FTZ R32, R76, R55, !PT ;  /* 0x000000374c207209 */ /* 0x000fc40007810000 */
[----:B------:R-:W-:Y:S02]  /*3fa0*/  FSEL R75, R75, -INF , P4 ;  /* 0xff8000004b4b7808 */ /* 0x000fe40002000000 */
[----:B------:R-:W-:Y:S02]  /*3fb0*/  FMNMX.FTZ R35, R77, R32, !PT ;  /* 0x000000204d237209 */ /* 0x000fe40007810000 */
[----:B------:R-:W-:Y:S01]  /*3fc0*/  ISETP.GT.AND P4, PT, R52, 0x48, PT ;  /* 0x000000483400780c */ /* 0x000fe20003f84270 */
[----:B------:R-:W5:Y:S01]  /*3fd0*/  MUFU.TANH R51, R51 ;  /* 0x0000003300337308 */ /* 0x000f620000002400 */
[----:B------:R-:W-:Y:S02]  /*3fe0*/  FSEL R57, R57, -INF , P5 ;  /* 0xff80000039397808 */ /* 0x000fe40002800000 */
[----:B------:R-:W-:Y:S01]  /*3ff0*/  FMNMX.FTZ R32, R56, R35, !PT ;  /* 0x0000002338207209 */ /* 0x000fe20007810000 */
[----:B------:R-:W-:Y:S01]  /*4000*/  FMUL.FTZ R35, R37, UR5 ;  /* 0x0000000525237c20 */ /* 0x000fe20008410000 */
[----:B------:R-:W-:-:S02]  /*4010*/  FSEL R78, R78, -INF , P3 ;  /* 0xff8000004e4e7808 */ /* 0x000fc40001800000 */
[----:B------:R-:W-:Y:S01]  /*4020*/  ISETP.GT.AND P3, PT, R52, 0x49, PT ;  /* 0x000000493400780c */ /* 0x000fe20003f64270 */
[----:B------:R-:W5:Y:S01]  /*4030*/  MUFU.TANH R44, R86 ;  /* 0x00000056002c7308 */ /* 0x000f620000002400 */
[----:B------:R-:W-:Y:S02]  /*4040*/  FSEL R60, R60, -INF , P4 ;  /* 0xff8000003c3c7808 */ /* 0x000fe40002000000 */
[----:B------:R-:W-:Y:S02]  /*4050*/  FMNMX.FTZ R55, R57, R32, !PT ;  /* 0x0000002039377209 */ /* 0x000fe40007810000 */
[----:B------:R-:W-:Y:S02]  /*4060*/  FSEL R79, R79, -INF , P2 ;  /* 0xff8000004f4f7808 */ /* 0x000fe40001000000 */
[----:B------:R-:W-:Y:S01]  /*4070*/  ISETP.GT.AND P2, PT, R52, 0x50, PT ;  /* 0x000000503400780c */ /* 0x000fe20003f44270 */
[----:B------:R-:W5:Y:S01]  /*4080*/  MUFU.TANH R94, R94 ;  /* 0x0000005e005e7308 */ /* 0x000f620000002400 */
[----:B------:R-:W-:-:S02]  /*4090*/  FSEL R61, R61, -INF , P3 ;  /* 0xff8000003d3d7808 */ /* 0x000fc40001800000 */
[----:B------:R-:W-:Y:S02]  /*40a0*/  FMNMX.FTZ R32, R60, R55, !PT ;  /* 0x000000373c207209 */ /* 0x000fe40007810000 */
[----:B-1----:R-:W-:Y:S02]  /*40b0*/  FSEL R58, R58, -INF , P6 ;  /* 0xff8000003a3a7808 */ /* 0x002fe40003000000 */
[----:B------:R-:W-:Y:S01]  /*40c0*/  ISETP.GT.AND P6, PT, R52, 0x51, PT ;  /* 0x000000513400780c */ /* 0x000fe20003fc4270 */
[----:B------:R-:W1:Y:S01]  /*40d0*/  MUFU.TANH R90, R90 ;  /* 0x0000005a005a7308 */ /* 0x000e620000002400 */
[----:B--2---:R-:W-:Y:S02]  /*40e0*/  FSEL R48, R48, -INF , P2 ;  /* 0xff80000030307808 */ /* 0x004fe40001000000 */
[----:B------:R-:W-:Y:S02]  /*40f0*/  FMNMX.FTZ R37, R61, R32, !PT ;  /* 0x000000203d257209 */ /* 0x000fe40007810000 */
[----:B---3--:R-:W-:-:S02]  /*4100*/  FSEL R59, R59, -INF , P5 ;  /* 0xff8000003b3b7808 */ /* 0x008fc40002800000 */
[----:B------:R-:W-:Y:S01]  /*4110*/  ISETP.GT.AND P5, PT, R52, 0x58, PT ;  /* 0x000000583400780c */ /* 0x000fe20003fa4270 */
[----:B------:R2:W3:Y:S01]  /*4120*/  MUFU.TANH R46, R87 ;  /* 0x00000057002e7308 */ /* 0x0004e20000002400 */
[----:B----4-:R-:W-:Y:S01]  /*4130*/  FSEL R49, R49, -INF , P6 ;  /* 0xff80000031317808 */ /* 0x010fe20003000000 */
[----:B------:R-:W-:Y:S02]  /*4140*/  WARPGROUP.DEPBAR.LE gsb0, 0x0 ;  /* 0x00008000000079c5 */ /* 0x000fe40000010000 */
[----:B------:R-:W-:Y:S01]  /*4150*/  FMNMX.FTZ R32, R48, R37, !PT ;  /* 0x0000002530207209 */ /* 0x000fe20007810000 */
[----:B------:R-:W-:Y:S01]  /*4160*/  FMUL.FTZ R38, R28, UR5 ;  /* 0x000000051c267c20 */ /* 0x000fe20008410000 */
[----:B0-----:R-:W-:Y:S01]  /*4170*/  FSEL R62, R62, -INF , P4 ;  /* 0xff8000003e3e7808 */ /* 0x001fe20002000000 */
[----:B------:R-:W-:Y:S01]  /*4180*/  FMUL.FTZ R29, R29, UR5 ;  /* 0x000000051d1d7c20 */ /* 0x000fe20008410000 */
[----:B------:R-:W-:Y:S01]  /*4190*/  ISETP.GT.AND P4, PT, R52, 0x59, PT ;  /* 0x000000593400780c */ /* 0x000fe20003f84270 */
[----:B------:R-:W0:Y:S01]  /*41a0*/  MUFU.TANH R88, R88 ;  /* 0x0000005800587308 */ /* 0x000e220000002400 */
[----:B------:R-:W-:Y:S01]  /*41b0*/  FSEL R82, R82, -INF , P5 ;  /* 0xff80000052527808 */ /* 0x000fe20002800000 */
[----:B--2---:R-:W-:Y:S01]  /*41c0*/  FMUL.FTZ R87, R31, UR5 ;  /* 0x000000051f577c20 */ /* 0x004fe20008410000 */
[----:B------:R-:W-:Y:S01]  /*41d0*/  FMNMX.FTZ R37, R49, R32, !PT ;  /* 0x0000002031257209 */ /* 0x000fe20007810000 */
[----:B------:R-:W-:Y:S01]  /*41e0*/  FMUL.FTZ R32, R24, UR5 ;  /* 0x0000000518207c20 */ /* 0x000fe20008410000 */
[----:B------:R-:W-:Y:S01]  /*41f0*/  FSEL R63, R63, -INF , P3 ;  /* 0xff8000003f3f7808 */ /* 0x000fe20001800000 */
[----:B------:R-:W-:Y:S01]  /*4200*/  FMUL.FTZ R85, R30, UR5 ;  /* 0x000000051e557c20 */ /* 0x000fe20008410000 */
[----:B------:R-:W-:Y:S01]  /*4210*/  ISETP.GT.AND P3, PT, R52, 0x60, PT ;  /* 0x000000603400780c */ /* 0x000fe20003f64270 */
[----:B------:R-:W2:Y:S01]  /*4220*/  MUFU.TANH R74, R74 ;  /* 0x0000004a004a7308 */ /* 0x000ea20000002400 */
[----:B------:R-:W-:-:S02]  /*4230*/  FSEL R40, R40, -INF , P4 ;  /* 0xff80000028287808 */ /* 0x000fc40002000000 */
[----:B------:R-:W-:Y:S02]  /*4240*/  FMNMX.FTZ R37, R82, R37, !PT ;  /* 0x0000002552257209 */ /* 0x000fe40007810000 */
[----:B-----5:R-:W-:Y:S02]  /*4250*/  FSEL R50, R50, -INF , P2 ;  /* 0xff80000032327808 */ /* 0x020fe40001000000 */
[----:B------:R-:W-:Y:S01]  /*4260*/  ISETP.GT.AND P2, PT, R52, 0x61, PT ;  /* 0x000000613400780c */ /* 0x000fe20003f44270 */
[----:B------:R-:W4:Y:S01]  /*4270*/  MUFU.TANH R54, R54 ;  /* 0x0000003600367308 */ /* 0x000f220000002400 */
[----:B------:R-:W-:Y:S02]  /*4280*/  FSEL R86, R43, -INF , P3 ;  /* 0xff8000002b567808 */ /* 0x000fe40001800000 */
[----:B------:R-:W-:Y:S02]  /*4290*/  FMNMX.FTZ R37, R40, R37, !PT ;  /* 0x0000002528257209 */ /* 0x000fe40007810000 */
[----:B------:R-:W-:-:S02]  /*42a0*/  FSEL R51, R51, -INF , P6 ;  /* 0xff80000033337808 */ /* 0x000fc40003000000 */
[----:B------:R-:W-:Y:S01]  /*42b0*/  ISETP.GT.AND P6, PT, R52, 0x68, PT ;  /* 0x000000683400780c */ /* 0x000fe20003fc4270 */
[----:B------:R-:W5:Y:S01]  /*42c0*/  MUFU.TANH R84, R84 ;  /* 0x0000005400547308 */ /* 0x000f620000002400 */
[----:B------:R-:W-:Y:S02]  /*42d0*/  FSEL R92, R44, -INF , P2 ;  /* 0xff8000002c5c7808 */ /* 0x000fe40001000000 */
[----:B------:R-:W-:Y:S01]  /*42e0*/  FMNMX.FTZ R43, R86, R37, !PT ;  /* 0x00000025562b7209 */ /* 0x000fe20007810000 */
[----:B------:R-:W-:Y:S01]  /*42f0*/  FMUL.FTZ R37, R25, UR5 ;  /* 0x0000000519257c20 */ /* 0x000fe20008410000 */
[----:B------:R-:W-:Y:S02]  /*4300*/  FSEL R41, R41, -INF , P5 ;  /* 0xff80000029297808 */ /* 0x000fe40002800000 */
[----:B------:R-:W-:Y:S01]  /*4310*/  ISETP.GT.AND P5, PT, R52, 0x69, PT ;  /* 0x000000693400780c */ /* 0x000fe20003fa4270 */
[----:B------:R-:W5:Y:S01]  /*4320*/  MUFU.TANH R53, R53 ;  /* 0x0000003500357308 */ /* 0x000f620000002400 */
[----:B------:R-:W-:-:S02]  /*4330*/  FSEL R94, R94, -INF , P6 ;  /* 0xff8000005e5e7808 */ /* 0x000fc40003000000 */
[----:B------:R-:W-:Y:S02]  /*4340*/  FMNMX.FTZ R43, R92, R43, !PT ;  /* 0x0000002b5c2b7209 */ /* 0x000fe40007810000 */
[----:B------:R-:W-:Y:S02]  /*4350*/  FSEL R42, R42, -INF , P4 ;  /* 0xff8000002a2a7808 */ /* 0x000fe40002000000 */
[----:B------:R-:W-:Y:S01]  /*4360*/  ISETP.GT.AND P4, PT, R52, 0x70, PT ;  /* 0x000000703400780c */ /* 0x000fe20003f84270 */
[----:B------:R-:W5:Y:S01]  /*4370*/  MUFU.TANH R35, R35 ;  /* 0x0000002300237308 */ /* 0x000f620000002400 */
[----:B-1----:R-:W-:Y:S02]  /*4380*/  FSEL R90, R90, -INF , P5 ;  /* 0xff8000005a5a7808 */ /* 0x002fe40002800000 */
[----:B------:R-:W-:Y:S02]  /*4390*/  FMNMX.FTZ R43, R94, R43, !PT ;  /* 0x0000002b5e2b7209 */ /* 0x000fe40007810000 */
[----:B---3--:R-:W-:-:S02]  /*43a0*/  FSEL R24, R46, -INF , P3 ;  /* 0xff8000002e187808 */ /* 0x008fc40001800000 */
[----:B------:R-:W-:Y:S01]  /*43b0*/  ISETP.GT.AND P3, PT, R52, 0x71, PT ;  /* 0x000000713400780c */ /* 0x000fe20003f64270 */
[----:B------:R-:W1:Y:S01]  /*43c0*/  MUFU.TANH R33, R33 ;  /* 0x0000002100217308 */ /* 0x000e620000002400 */
[----:B0-----:R-:W-:Y:S02]  /*43d0*/  FSEL R88, R88, -INF , P4 ;  /* 0xff80000058587808 */ /* 0x001fe40002000000 */
[----:B------:R-:W-:Y:S02]  /*43e0*/  FMNMX.FTZ R43, R90, R43, !PT ;  /* 0x0000002b5a2b7209 */ /* 0x000fe40007810000 */
[----:B------:R-:W-:Y:S02]  /*43f0*/  FSEL R25, R47, -INF , P2 ;  /* 0xff8000002f197808 */ /* 0x000fe40001000000 */
[----:B------:R-:W-:Y:S01]  /*4400*/  ISETP.GT.AND P2, PT, R52, 0x78, PT ;  /* 0x000000783400780c */ /* 0x000fe20003f44270 */
[----:B------:R0:W3:Y:S01]  /*4410*/  MUFU.TANH R46, R32 ;  /* 0x00000020002e7308 */ /* 0x0000e20000002400 */
[----:B--2---:R-:W-:-:S02]  /*4420*/  FSEL R74, R74, -INF , P3 ;  /* 0xff8000004a4a7808 */ /* 0x004fc40001800000 */
[----:B------:R-:W-:Y:S02]  /*4430*/  FMNMX.FTZ R43, R88, R43, !PT ;  /* 0x0000002b582b7209 */ /* 0x000fe40007810000 */
[----:B----4-:R-:W-:Y:S02]  /*4440*/  FSEL R28, R54, -INF , P6 ;  /* 0xff800000361c7808 */ /* 0x010fe40003000000 */
[----:B------:R-:W-:Y:S01]  /*4450*/  ISETP.GT.AND P6, PT, R52, 0x79, PT ;  /* 0x000000793400780c */ /* 0x000fe20003fc4270 */
[----:B------:R-:W2:Y:S01]  /*4460*/  MUFU.TANH R34, R34 ;  /* 0x0000002200227308 */ /* 0x000ea20000002400 */
[----:B-----5:R-:W-:Y:S02]  /*4470*/  FSEL R84, R84, -INF , P2 ;  /* 0xff80000054547808 */ /* 0x020fe40001000000 */
[----:B------:R-:W-:Y:S02]  /*4480*/  FMNMX.FTZ R47, R74, R43, !PT ;  /* 0x0000002b4a2f7209 */ /* 0x000fe40007810000 */
[----:B0-----:R-:W-:-:S02]  /*4490*/  FSEL R32, R53, -INF , P5 ;  /* 0xff80000035207808 */ /* 0x001fc40002800000 */
[----:B------:R-:W-:Y:S01]  /*44a0*/  ISETP.GT.AND P5, PT, R52, 0x80, PT ;  /* 0x000000803400780c */ /* 0x000fe20003fa4270 */
[----:B------:R-:W0:Y:S01]  /*44b0*/  MUFU.TANH R37, R37 ;  /* 0x0000002500257308 */ /* 0x000e220000002400 */
[----:B------:R-:W-:Y:S02]  /*44c0*/  FSEL R54, R35, -INF , P6 ;  /* 0xff80000023367808 */ /* 0x000fe40003000000 */
[----:B------:R-:W-:Y:S02]  /*44d0*/  FMNMX.FTZ R47, R84, R47, !PT ;  /* 0x0000002f542f7209 */ /* 0x000fe40007810000 */
[----:B-1----:R-:W-:Y:S02]  /*44e0*/  FSEL R33, R33, -INF , P4 ;  /* 0xff80000021217808 */ /* 0x002fe40002000000 */
[----:B------:R-:W-:Y:S01]  /*44f0*/  ISETP.GT.AND P4, PT, R52, 0x81, PT ;  /* 0x000000813400780c */ /* 0x000fe20003f84270 */
[----:B------:R-:W1:Y:S01]  /*4500*/  MUFU.TANH R36, R36 ;  /* 0x0000002400247308 */ /* 0x000e620000002400 */
[----:B---3--:R-:W-:-:S02]  /*4510*/  FSEL R46, R46, -INF , P5 ;  /* 0xff8000002e2e7808 */ /* 0x008fc40002800000 */
[----:B------:R-:W-:Y:S02]  /*4520*/  FMNMX.FTZ R47, R54, R47, !PT ;  /* 0x0000002f362f7209 */ /* 0x000fe40007810000 */
[----:B--2---:R-:W-:Y:S02]  /*4530*/  FSEL R34, R34, -INF , P3 ;  /* 0xff80000022227808 */ /* 0x004fe40001800000 */
[----:B------:R-:W-:Y:S01]  /*4540*/  ISETP.GT.AND P3, PT, R52, 0x88, PT ;  /* 0x000000883400780c */ /* 0x000fe20003f64270 */
[----:B------:R-:W2:Y:S01]  /*4550*/  MUFU.TANH R38, R38 ;  /* 0x0000002600267308 */ /* 0x000ea20000002400 */
[----:B0-----:R-:W-:Y:S01]  /*4560*/  FSEL R44, R37, -INF , P4 ;  /* 0xff800000252c7808 */ /* 0x001fe20002000000 */
[----:B------:R-:W-:Y:S01]  /*4570*/  FMUL.FTZ R37, R26, UR5 ;  /* 0x000000051a257c20 */ /* 0x000fe20008410000 */
[----:B------:R-:W-:-:S04]  /*4580*/  FMNMX.FTZ R47, R46, R47, !PT ;  /* 0x0000002f2e2f7209 */ /* 0x000fc80007810000 */
[----:B------:R-:W-:Y:S01]  /*4590*/  FMNMX.FTZ R47, R44, R47, !PT ;  /* 0x0000002f2c2f7209 */ /* 0x000fe20007810000 */
[----:B------:R1:W0:Y:S08]  /*45a0*/  MUFU.TANH R43, R29 ;  /* 0x0000001d002b7308 */ /* 0x0002300000002400 */
[----:B------:R-:W-:Y:S01]  /*45b0*/  MUFU.TANH R39, R39 ;  /* 0x0000002700277308 */ /* 0x000fe20000002400 */
[----:B-1----:R-:W-:-:S02]  /*45c0*/  FSEL R29, R36, -INF , P2 ;  /* 0xff800000241d7808 */ /* 0x002fc40001000000 */
[----:B------:R-:W-:Y:S02]  /*45d0*/  ISETP.GT.AND P2, PT, R52, 0x89, PT ;  /* 0x000000893400780c */ /* 0x000fe40003f44270 */
[----:B--2---:R-:W-:-:S03]  /*45e0*/  FSEL R38, R38, -INF , P3 ;  /* 0xff80000026267808 */ /* 0x004fc60001800000 */
[----:B------:R-:W-:Y:S01]  /*45f0*/  MUFU.TANH R37, R37 ;  /* 0x0000002500257308 */ /* 0x000fe20000002400 */
[----:B0-----:R-:W-:Y:S01]  /*4600*/  FSEL R36, R43, -INF , P2 ;  /* 0xff8000002b247808 */ /* 0x001fe20001000000 */
[----:B------:R-:W-:Y:S01]  /*4610*/  FMUL.FTZ R43, R27, UR5 ;  /* 0x000000051b2b7c20 */ /* 0x000fe20008410000 */
[----:B------:R-:W-:-:S04]  /*4620*/  FMNMX.FTZ R47, R38, R47, !PT ;  /* 0x0000002f262f7209 */ /* 0x000fc80007810000 */
[----:B------:R-:W-:Y:S01]  /*4630*/  FMNMX.FTZ R47, R36, R47, !PT ;  /* 0x0000002f242f7209 */ /* 0x000fe20007810000 */
[----:B------:R-:W-:Y:S04]  /*4640*/  MUFU.TANH R43, R43 ;  /* 0x0000002b002b7308 */ /* 0x000fe80000002400 */
[----:B------:R-:W0:Y:S04]  /*4650*/  SHFL.BFLY PT, R52, R47, 0x2, 0x1f ;  /* 0x0c401f002f347f89 */ /* 0x000e2800000e0000 */
[----:B------:R-:W1:Y:S08]  /*4660*/  MUFU.TANH R85, R85 ;  /* 0x0000005500557308 */ /* 0x000e700000002400 */
[----:B------:R-:W2:Y:S01]  /*4670*/  MUFU.TANH R87, R87 ;  /* 0x0000005700577308 */ /* 0x000ea20000002400 */
[----:B-1----:R-:W-:-:S02]  /*4680*/  FSEL R85, R85, -INF , P3 ;  /* 0xff80000055557808 */ /* 0x002fc40001800000 */
[----:B0-----:R-:W-:-:S05]  /*4690*/  FMNMX.FTZ R52, R47, R52, !PT ;  /* 0x000000342f347209 */ /* 0x001fca0007810000 */
[----:B------:R-:W0:Y:S01]  /*46a0*/  SHFL.BFLY PT, R35, R52, 0x1, 0x1f ;  /* 0x0c201f0034237f89 */ /* 0x000e2200000e0000 */
[----:B--2---:R-:W-:Y:S02]  /*46b0*/  FSEL R87, R87, -INF , P2 ;  /* 0xff80000057577808 */ /* 0x004fe40001000000 */
[----:B0-----:R-:W-:-:S04]  /*46c0*/  FMNMX.FTZ R114, R52, R35, !PT ;  /* 0x0000002334727209 */ /* 0x001fc80007810000 */
[C---:B------:R-:W-:Y:S01]  /*46d0*/  FSETP.NEU.FTZ.AND P0, PT, R114.reuse, -INF , PT ;  /* 0xff8000007200780b */ /* 0x040fe20003f1d000 */
[----:B------:R-:W-:-:S05]  /*46e0*/  FMUL.FTZ R35, R114, UR11 ;  /* 0x0000000b72237c20 */ /* 0x000fca0008410000 */
[----:B------:R-:W-:Y:S02]  /*46f0*/  FSEL R35, R35, RZ, P0 ;  /* 0x000000ff23237208 */ /* 0x000fe40000000000 */
[----:B------:R-:W-:-:S03]  /*4700*/  ISETP.NE.AND P0, PT, R104, RZ, PT ;  /* 0x000000ff6800720c */ /* 0x000fc60003f05270 */
[--C-:B------:R-:W-:Y:S01]  /*4710*/  FFMA.FTZ R98, R8, UR11, -R35.reuse ;  /* 0x0000000b08627c23 */ /* 0x100fe20008010823 */
[----:B------:R-:W-:Y:S01]  /*4720*/  FMNMX.FTZ R8, R5, R6, !PT ;  /* 0x0000000605087209 */ /* 0x000fe20007810000 */
[--C-:B------:R-:W-:Y:S01]  /*4730*/  FFMA.FTZ R31, R3, UR11, -R35.reuse ;  /* 0x0000000b031f7c23 */ /* 0x100fe20008010823 */
[--C-:B------:R-:W-:Y:S01]  /*4740*/  FFMA.FTZ R83, R12, UR11, -R35.reuse ;  /* 0x0000000b0c537c23 */ /* 0x100fe20008010823 */
[--C-:B------:R-:W-:Y:S01]  /*4750*/  FFMA.FTZ R96, R20, UR11, -R35.reuse ;  /* 0x0000000b14607c23 */ /* 0x100fe20008010823 */
[----:B------:R-:W-:Y:S01]  /*4760*/  FMNMX.FTZ R3, R9, R8, !PT ;  /* 0x0000000809037209 */ /* 0x000fe20007810000 */
[--C-:B------:R-:W-:Y:S01]  /*4770*/  FFMA.FTZ R53, R73, UR11, -R35.reuse ;  /* 0x0000000b49357c23 */ /* 0x100fe20008010823 */
[----:B------:R-:W-:Y:S01]  /*4780*/  FSEL R73, R39, -INF , P6 ;  /* 0xff80000027497808 */ /* 0x000fe20003000000 */
        /* <DEDUP_REMOVED lines=11> */
[--C-:B------:R-:W-:Y:S01]  /*4840*/  FFMA.FTZ R4, R4, UR11, -R35.reuse ;  /* 0x0000000b04047c23 */ /* 0x100fe20008010823 */
[--C-:B------:R-:W-:Y:S01]  /*4850*/  FFMA.FTZ R7, R7, UR11, -R35.reuse ;  /* 0x0000000b07077c23 */ /* 0x100fe20008010823 */
[----:B------:R-:W-:Y:S01]  /*4860*/  FMNMX.FTZ R3, R21, R8, !PT ;  /* 0x0000000815037209 */ /* 0x000fe20007810000 */
[----:B------:R-:W-:Y:S01]  /*4870*/  MUFU.EX2 R31, R31 ;  /* 0x0000001f001f7308 */ /* 0x000fe20000000800 */
[--C-:B------:R-:W-:Y:S01]  /*4880*/  FFMA.FTZ R55, R61, UR11, -R35.reuse ;  /* 0x0000000b3d377c23 */ /* 0x100fe20008010823 */
[--C-:B------:R-:W-:Y:S01]  /*4890*/  FFMA.FTZ R30, R11, UR11, -R35.reuse ;  /* 0x0000000b0b1e7c23 */ /* 0x100fe20008010823 */
[----:B------:R-:W-:Y:S01]  /*48a0*/  FMNMX.FTZ R12, R64, R3, !PT ;  /* 0x00000003400c7209 */ /* 0x000fe20007810000 */
[--C-:B------:R-:W-:Y:S01]  /*48b0*/  FFMA.FTZ R61, R54, UR11, -R35.reuse ;  /* 0x0000000b363d7c23 */ /* 0x100fe20008010823 */
[--C-:B------:R-:W-:Y:S01]  /*48c0*/  FFMA.FTZ R8, R65, UR11, -R35.reuse ;  /* 0x0000000b41087c23 */ /* 0x100fe20008010823 */
[--C-:B------:R-:W-:Y:S01]  /*48d0*/  FFMA.FTZ R65, R66, UR11, -R35.reuse ;  /* 0x0000000b42417c23 */ /* 0x100fe20008010823 */
[----:B------:R-:W-:Y:S01]  /*48e0*/  FMNMX.FTZ R3, R67, R12, !PT ;  /* 0x0000000c43037209 */ /* 0x000fe20007810000 */
[----:B------:R-:W0:Y:S01]  /*48f0*/  MUFU.EX2 R4, R4 ;  /* 0x0000000400047308 */ /* 0x000e220000000800 */
[--C-:B------:R-:W-:Y:S01]  /*4900*/  FFMA.FTZ R11, R69, UR11, -R35.reuse ;  /* 0x0000000b450b7c23 */ /* 0x100fe20008010823 */
[--C-:B------:R-:W-:Y:S01]  /*4910*/  FFMA.FTZ R66, R70, UR11, -R35.reuse ;  /* 0x0000000b46427c23 */ /* 0x100fe20008010823 */
[----:B------:R-:W-:Y:S01]  /*4920*/  FMNMX.FTZ R3, R68, R3, !PT ;  /* 0x0000000344037209 */ /* 0x000fe20007810000 */
[--C-:B------:R-:W-:Y:S01]  /*4930*/  FFMA.FTZ R57, R57, UR11, -R35.reuse ;  /* 0x0000000b39397c23 */ /* 0x100fe20008010823 */
[--C-:B------:R-:W-:Y:S01]  /*4940*/  FFMA.FTZ R43, R94, UR11, -R35.reuse ;  /* 0x0000000b5e2b7c23 */ /* 0x100fe20008010823 */
[--C-:B------:R-:W-:Y:S01]  /*4950*/  FFMA.FTZ R70, R90, UR11, -R35.reuse ;  /* 0x0000000b5a467c23 */ /* 0x100fe20008010823 */
[----:B------:R-:W-:Y:S01]  /*4960*/  FMNMX.FTZ R12, R80, R3, !PT ;  /* 0x00000003500c7209 */ /* 0x000fe20007810000 */
[----:B------:R-:W1:Y:S01]  /*4970*/  MUFU.EX2 R7, R7 ;  /* 0x0000000700077308 */ /* 0x000e620000000800 */
[--C-:B------:R-:W-:Y:S01]  /*4980*/  FFMA.FTZ R47, R88, UR11, -R35.reuse ;  /* 0x0000000b582f7c23 */ /* 0x100fe20008010823 */
[--C-:B------:R-:W-:Y:S01]  /*4990*/  FFMA.FTZ R46, R46, UR11, -R35.reuse ;  /* 0x0000000b2e2e7c23 */ /* 0x100fe20008010823 */
[----:B------:R-:W-:Y:S01]  /*49a0*/  FMNMX.FTZ R12, R81, R12, !PT ;  /* 0x0000000c510c7209 */ /* 0x000fe20007810000 */
[--C-:B------:R-:W-:Y:S01]  /*49b0*/  FFMA.FTZ R69, R44, UR11, -R35.reuse ;  /* 0x0000000b2c457c23 */ /* 0x100fe20008010823 */
[----:B------:R-:W-:-:S02]  /*49c0*/  FFMA.FTZ R36, R36, UR11, -R35 ;  /* 0x0000000b24247c23 */ /* 0x000fc40008010823 */
[----:B------:R-:W-:Y:S01]  /*49d0*/  FMNMX.FTZ R12, R45, R12, !PT ;  /* 0x0000000c2d0c7209 */ /* 0x000fe20007810000 */
[----:B------:R-:W2:Y:S03]  /*49e0*/  MUFU.EX2 R98, R98 ;  /* 0x0000006200627308 */ /* 0x000ea60000000800 */
        /* <DEDUP_REMOVED lines=9> */
[----:B---3--:R-:W-:Y:S02]  /*4a80*/  FFMA.FTZ R72, R74, UR11, -R35 ;  /* 0x0000000b4a487c23 */ /* 0x008fe40008010823 */
[----:B------:R-:W-:-:S04]  /*4a90*/  FMNMX.FTZ R3, R63, R20, !PT ;  /* 0x000000143f037209 */ /* 0x000fc80007810000 */
[----:B------:R-:W-:Y:S01]  /*4aa0*/  FMNMX.FTZ R20, R50, R3, !PT ;  /* 0x0000000332147209 */ /* 0x000fe20007810000 */
[----:B------:R-:W-:Y:S03]  /*4ab0*/  MUFU.EX2 R27, R27 ;  /* 0x0000001b001b7308 */ /* 0x000fe60000000800 */
[----:B------:R-:W-:-:S04]  /*4ac0*/  FMNMX.FTZ R20, R51, R20, !PT ;  /* 0x0000001433147209 */ /* 0x000fc80007810000 */
[----:B------:R-:W-:Y:S01]  /*4ad0*/  FMNMX.FTZ R3, R41, R20, !PT ;  /* 0x0000001429037209 */ /* 0x000fe20007810000 */
[----:B------:R-:W-:Y:S01]  /*4ae0*/  FFMA.FTZ R20, R56, UR11, -R35 ;  /* 0x0000000b38147c23 */ /* 0x000fe20008010823 */
[----:B------:R-:W-:Y:S02]  /*4af0*/  MUFU.EX2 R96, R96 ;  /* 0x0000006000607308 */ /* 0x000fe40000000800 */
[----:B------:R-:W-:-:S04]  /*4b00*/  FMNMX.FTZ R3, R42, R3, !PT ;  /* 0x000000032a037209 */ /* 0x000fc80007810000 */
[----:B------:R-:W-:Y:S02]  /*4b10*/  FMNMX.FTZ R26, R24, R3, !PT ;  /* 0x00000003181a7209 */ /* 0x000fe40007810000 */
[----:B------:R-:W-:Y:S02]  /*4b20*/  MUFU.EX2 R8, R8 ;  /* 0x0000000800087308 */ /* 0x000fe40000000800 */
[----:B------:R-:W-:Y:S01]  /*4b30*/  FMNMX.FTZ R3, R25, R26, !PT ;  /* 0x0000001a19037209 */ /* 0x000fe20007810000 */
[--C-:B------:R-:W-:Y:S01]  /*4b40*/  FFMA.FTZ R26, R60, UR11, -R35.reuse ;  /* 0x0000000b3c1a7c23 */ /* 0x100fe20008010823 */
[--C-:B------:R-:W-:Y:S01]  /*4b50*/  FFMA.FTZ R60, R40, UR11, -R35.reuse ;  /* 0x0000000b283c7c23 */ /* 0x100fe20008010823 */
[----:B------:R-:W-:Y:S01]  /*4b60*/  FFMA.FTZ R40, R86, UR11, -R35 ;  /* 0x0000000b56287c23 */ /* 0x000fe20008010823 */
[----:B------:R-:W-:Y:S02]  /*4b70*/  FMNMX.FTZ R3, R28, R3, !PT ;  /* 0x000000031c037209 */ /* 0x000fe40007810000 */
[----:B------:R-:W-:Y:S02]  /*4b80*/  MUFU.EX2 R65, R65 ;  /* 0x0000004100417308 */ /* 0x000fe40000000800 */
[----:B------:R-:W-:-:S04]  /*4b90*/  FMNMX.FTZ R56, R32, R3, !PT ;  /* 0x0000000320387209 */ /* 0x000fc80007810000 */
[----:B------:R-:W-:Y:S02]  /*4ba0*/  FMNMX.FTZ R3, R33, R56, !PT ;  /* 0x0000003821037209 */ /* 0x000fe40007810000 */
[----:B------:R-:W-:Y:S02]  /*4bb0*/  MUFU.EX2 R11, R11 ;  /* 0x0000000b000b7308 */ /* 0x000fe40000000800 */
[----:B------:R-:W-:-:S04]  /*4bc0*/  FMNMX.FTZ R56, R34, R3, !PT ;  /* 0x0000000322387209 */ /* 0x000fc80007810000 */
[----:B------:R-:W-:Y:S02]  /*4bd0*/  FMNMX.FTZ R56, R29, R56, !PT ;  /* 0x000000381d387209 */ /* 0x000fe40007810000 */
[----:B------:R-:W-:Y:S02]  /*4be0*/  MUFU.EX2 R66, R66 ;  /* 0x0000004200427308 */ /* 0x000fe40000000800 */
[----:B------:R-:W-:Y:S01]  /*4bf0*/  FMNMX.FTZ R3, R73, R56, !PT ;  /* 0x0000003849037209 */ /* 0x000fe20007810000 */
[--C-:B------:R-:W-:Y:S01]  /*4c00*/  FFMA.FTZ R56, R49, UR11, -R35.reuse ;  /* 0x0000000b31387c23 */ /* 0x100fe20008010823 */
[----:B------:R-:W-:Y:S02]  /*4c10*/  FFMA.FTZ R49, R92, UR11, -R35 ;  /* 0x0000000b5c317c23 */ /* 0x000fe40008010823 */
[----:B------:R-:W-:Y:S02]  /*4c20*/  FMNMX.FTZ R48, R76, R3, !PT ;  /* 0x000000034c307209 */ /* 0x000fe40007810000 */
[----:B------:R-:W-:Y:S02]  /*4c30*/  MUFU.EX2 R53, R53 ;  /* 0x0000003500357308 */ /* 0x000fe40000000800 */
[----:B------:R-:W-:-:S04]  /*4c40*/  FMNMX.FTZ R48, R77, R48, !PT ;  /* 0x000000304d307209 */ /* 0x000fc80007810000 */
[----:B------:R-:W-:Y:S02]  /*4c50*/  FMNMX.FTZ R48, R85, R48, !PT ;  /* 0x0000003055307209 */ /* 0x000fe40007810000 */
[----:B------:R-:W-:Y:S02]  /*4c60*/  MUFU.EX2 R15, R15 ;  /* 0x0000000f000f7308 */ /* 0x000fe40000000800 */
[----:B------:R-:W-:-:S05]  /*4c70*/  FMNMX.FTZ R48, R87, R48, !PT ;  /* 0x0000003057307209 */ /* 0x000fca0007810000 */
[----:B------:R-:W3:Y:S01]  /*4c80*/  SHFL.BFLY PT, R3, R48, 0x2, 0x1f ;  /* 0x0c401f0030037f89 */ /* 0x000ee200000e0000 */
[----:B------:R-:W-:Y:S08]  /*4c90*/  MUFU.EX2 R52, R52 ;  /* 0x0000003400347308 */ /* 0x000ff00000000800 */
[----:B------:R-:W-:Y:S08]  /*4ca0*/  MUFU.EX2 R20, R20 ;  /* 0x0000001400147308 */ /* 0x000ff00000000800 */
[----:B------:R-:W-:Y:S01]  /*4cb0*/  MUFU.EX2 R57, R57 ;  /* 0x0000003900397308 */ /* 0x000fe20000000800 */
[----:B---3--:R-:W-:Y:S01]  /*4cc0*/  FMNMX.FTZ R3, R48, R3, !PT ;  /* 0x0000000330037209 */ /* 0x008fe20007810000 */
[----:B------:R-:W-:-:S06]  /*4cd0*/  FFMA.FTZ R48, R84, UR11, -R35 ;  /* 0x0000000b54307c23 */ /* 0x000fcc0008010823 */
[----:B------:R-:W-:Y:S01]  /*4ce0*/  MUFU.EX2 R26, R26 ;  /* 0x0000001a001a7308 */ /* 0x000fe20000000800 */
[----:B------:R-:W3:Y:S07]  /*4cf0*/  SHFL.BFLY PT, R82, R3, 0x1, 0x1f ;  /* 0x0c201f0003527f89 */ /* 0x000eee00000e0000 */
[----:B------:R-:W-:Y:S08]  /*4d00*/  MUFU.EX2 R55, R55 ;  /* 0x0000003700377308 */ /* 0x000ff00000000800 */
[----:B------:R-:W-:Y:S08]  /*4d10*/  MUFU.EX2 R37, R37 ;  /* 0x0000002500257308 */ /* 0x000ff00000000800 */
[----:B------:R-:W-:Y:S01]  /*4d20*/  MUFU.EX2 R56, R56 ;  /* 0x0000003800387308 */ /* 0x000fe20000000800 */
[----:B---3--:R-:W-:Y:S01]  /*4d30*/  FMNMX.FTZ R74, R3, R82, !PT ;  /* 0x00000052034a7209 */ /* 0x008fe20007810000 */
[----:B------:R-:W-:-:S03]  /*4d40*/  FFMA.FTZ R3, R38, UR11, -R35 ;  /* 0x0000000b26037c23 */ /* 0x000fc60008010823 */
[C---:B------:R-:W-:Y:S01]  /*4d50*/  FSETP.NEU.FTZ.AND P2, PT, R74.reuse, -INF , PT ;  /* 0xff8000004a00780b */ /* 0x040fe20003f5d000 */
[----:B------:R-:W-:Y:S02]  /*4d60*/  FMUL.FTZ R38, R74, UR11 ;  /* 0x0000000b4a267c20 */ /* 0x000fe40008410000 */
[----:B------:R-:W-:Y:S03]  /*4d70*/  MUFU.EX2 R39, R39 ;  /* 0x0000002700277308 */ /* 0x000fe60000000800 */
[----:B------:R-:W-:Y:S02]  /*4d80*/  FSEL R38, R38, RZ, P2 ;  /* 0x000000ff26267208 */ /* 0x000fe40001000000 */
[----:B------:R-:W-:-:S03]  /*4d90*/  PLOP3.LUT P2, PT, PT, PT, UP0, 0x80, 0x0 ;  /* 0x000000000000781c */ /* 0x000fc60003f4f008 */
[----:B------:R-:W-:Y:S01]  /*4da0*/  MUFU.EX2 R60, R60 ;  /* 0x0000003c003c7308 */ /* 0x000fe20000000800 */
[--C-:B------:R-:W-:Y:S01]  /*4db0*/  FFMA.FTZ R5, R5, UR11, -R38.reuse ;  /* 0x0000000b05057c23 */ /* 0x100fe20008010826 */
[--C-:B------:R-:W-:Y:S01]  /*4dc0*/  FFMA.FTZ R82, R6, UR11, -R38.reuse ;  /* 0x0000000b06527c23 */ /* 0x100fe20008010826 */
[--C-:B------:R-:W-:Y:S01]  /*4dd0*/  FFMA.FTZ R84, R9, UR11, -R38.reuse ;  /* 0x0000000b09547c23 */ /* 0x100fe20008010826 */
[--C-:B------:R-:W-:Y:S01]  /*4de0*/  FFMA.FTZ R93, R10, UR11, -R38.reuse ;  /* 0x0000000b0a5d7c23 */ /* 0x100fe20008010826 */
[--C-:B------:R-:W-:Y:S01]  /*4df0*/  FFMA.FTZ R54, R13, UR11, -R38.reuse ;  /* 0x0000000b0d367c23 */ /* 0x100fe20008010826 */
[--C-:B------:R-:W-:Y:S01]  /*4e00*/  FFMA.FTZ R91, R14, UR11, -R38.reuse ;  /* 0x0000000b0e5b7c23 */ /* 0x100fe20008010826 */
[--C-:B------:R-:W-:Y:S01]  /*4e10*/  FFMA.FTZ R10, R21, UR11, -R38.reuse ;  /* 0x0000000b150a7c23 */ /* 0x100fe20008010826 */
[----:B------:R-:W-:Y:S01]  /*4e20*/  MUFU.EX2 R5, R5 ;  /* 0x0000000500057308 */ /* 0x000fe20000000800 */
[--C-:B------:R-:W-:Y:S01]  /*4e30*/  FFMA.FTZ R89, R64, UR11, -R38.reuse ;  /* 0x0000000b40597c23 */ /* 0x100fe20008010826 */
[--C-:B------:R-:W-:Y:S01]  /*4e40*/  FFMA.FTZ R64, R68, UR11, -R38.reuse ;  /* 0x0000000b44407c23 */ /* 0x100fe20008010826 */
[--C-:B------:R-:W-:Y:S01]  /*4e50*/  FFMA.FTZ R21, R62, UR11, -R38.reuse ;  /* 0x0000000b3e157c23 */ /* 0x100fe20008010826 */
[----:B------:R-:W-:Y:S01]  /*4e60*/  FFMA.FTZ R68, R59, UR11, -R38 ;  /* 0x0000000b3b447c23 */ /* 0x000fe20008010826 */
[----:B0-----:R-:W-:Y:S01]  /*4e70*/  FADD.FTZ R62, R31, R4 ;  /* 0x000000041f3e7221 */ /* 0x001fe20000010000 */
[--C-:B------:R-:W-:Y:S01]  /*4e80*/  FFMA.FTZ R35, R58, UR11, -R38.reuse ;  /* 0x0000000b3a237c23 */ /* 0x100fe20008010826 */
[----:B------:R-:W-:Y:S01]  /*4e90*/  FFMA.FTZ R58, R63, UR11, -R38 ;  /* 0x0000000b3f3a7c23 */ /* 0x000fe20008010826 */
[----:B------:R-:W0:Y:S01]  /*4ea0*/  MUFU.EX2 R82, R82 ;  /* 0x0000005200527308 */ /* 0x000e220000000800 */
[----:B-1----:R-:W-:Y:S01]  /*4eb0*/  FADD.FTZ R63, R7, R62 ;  /* 0x0000003e073f7221 */ /* 0x002fe20000010000 */
[--C-:B------:R-:W-:Y:S01]  /*4ec0*/  FFMA.FTZ R9, R67, UR11, -R38.reuse ;  /* 0x0000000b43097c23 */ /* 0x100fe20008010826 */
[--C-:B------:R-:W-:Y:S01]  /*4ed0*/  FFMA.FTZ R50, R50, UR11, -R38.reuse ;  /* 0x0000000b32327c23 */ /* 0x100fe20008010826 */
[--C-:B------:R-:W-:Y:S01]  /*4ee0*/  FFMA.FTZ R44, R78, UR11, -R38.reuse ;  /* 0x0000000b4e2c7c23 */ /* 0x100fe20008010826 */
[----:B--2---:R-:W-:Y:S01]  /*4ef0*/  FADD.FTZ R63, R98, R63 ;  /* 0x0000003f623f7221 */ /* 0x004fe20000010000 */
[----:B------:R-:W-:Y:S01]  /*4f00*/  FFMA.FTZ R14, R80, UR11, -R38 ;  /* 0x0000000b500e7c23 */ /* 0x000fe20008010826 */
[----:B------:R-:W-:Y:S01]  /*4f10*/  @!P1 PRMT R6, RZ, 0x654, R0 ;  /* 0x00000654ff069816 */ /* 0x000fe20000000000 */
[----:B------:R-:W1:Y:S01]  /*4f20*/  MUFU.EX2 R84, R84 ;  /* 0x0000005400547308 */ /* 0x000e620000000800 */
[--C-:B------:R-:W-:Y:S01]  /*4f30*/  FFMA.FTZ R51, R51, UR11, -R38.reuse ;  /* 0x0000000b33337c23 */ /* 0x100fe20008010826 */
[--C-:B------:R-:W-:Y:S01]  /*4f40*/  FFMA.FTZ R67, R81, UR11, -R38.reuse ;  /* 0x0000000b51437c23 */ /* 0x100fe20008010826 */
[----:B------:R-:W-:Y:S01]  /*4f50*/  F2FP.F16.F32.PACK_AB R4, R4, R31 ;  /* 0x0000001f0404723e */ /* 0x000fe200000000ff */
[--C-:B------:R-:W-:Y:S01]  /*4f60*/  FFMA.FTZ R13, R45, UR11, -R38.reuse ;  /* 0x0000000b2d0d7c23 */ /* 0x100fe20008010826 */
[--C-:B------:R-:W-:Y:S01]  /*4f70*/  FFMA.FTZ R80, R75, UR11, -R38.reuse ;  /* 0x0000000b4b507c23 */ /* 0x100fe20008010826 */
[--C-:B------:R-:W-:Y:S01]  /*4f80*/  FFMA.FTZ R24, R24, UR11, -R38.reuse ;  /* 0x0000000b18187c23 */ /* 0x100fe20008010826 */
[----:B------:R-:W-:Y:S01]  /*4f90*/  FFMA.FTZ R45, R79, UR11, -R38 ;  /* 0x0000000b4f2d7c23 */ /* 0x000fe20008010826 */
[----:B------:R-:W2:Y:S01]  /*4fa0*/  MUFU.EX2 R93, R93 ;  /* 0x0000005d005d7308 */ /* 0x000ea20000000800 */
[----:B0-----:R-:W-:Y:S01]  /*4fb0*/  FADD.FTZ R59, R5, R82 ;  /* 0x00000052053b7221 */ /* 0x001fe20000010000 */
[----:B------:R0:W-:Y:S01]  /*4fc0*/  @!P1 SYNCS.ARRIVE.TRANS64.RED.A1T0 RZ, [R6+URZ], RZ ;  /* 0x000000ff06ff99a7 */ /* 0x0001e2000810043f */
[----:B------:R-:W-:Y:S01]  /*4fd0*/  F2FP.F16.F32.PACK_AB R5, R82, R5 ;  /* 0x000000055205723e */ /* 0x000fe200000000ff */
[--C-:B------:R-:W-:Y:S01]  /*4fe0*/  FFMA.FTZ R42, R42, UR11, -R38.reuse ;  /* 0x0000000b2a2a7c23 */ /* 0x100fe20008010826 */
[--C-:B------:R-:W-:Y:S01]  /*4ff0*/  FFMA.FTZ R41, R41, UR11, -R38.reuse ;  /* 0x0000000b29297c23 */ /* 0x100fe20008010826 */
[--C-:B------:R-:W-:Y:S01]  /*5000*/  FFMA.FTZ R33, R33, UR11, -R38.reuse ;  /* 0x0000000b21217c23 */ /* 0x100fe20008010826 */
[--C-:B------:R-:W-:Y:S01]  /*5010*/  FFMA.FTZ R34, R34, UR11, -R38.reuse ;  /* 0x0000000b22227c23 */ /* 0x100fe20008010826 */
[----:B------:R-:W3:Y:S01]  /*5020*/  MUFU.EX2 R54, R54 ;  /* 0x0000003600367308 */ /* 0x000ee20000000800 */
[----:B-1----:R-:W-:Y:S01]  /*5030*/  FADD.FTZ R62, R84, R59 ;  /* 0x0000003b543e7221 */ /* 0x002fe20000010000 */
[----:B0-----:R-:W-:Y:S01]  /*5040*/  F2FP.F16.F32.PACK_AB R6, R98, R7 ;  /* 0x000000076206723e */ /* 0x001fe200000000ff */
[--C-:B------:R-:W-:Y:S01]  /*5050*/  FFMA.FTZ R73, R73, UR11, -R38.reuse ;  /* 0x0000000b49497c23 */ /* 0x100fe20008010826 */
[--C-:B------:R-:W-:Y:S01]  /*5060*/  FFMA.FTZ R76, R76, UR11, -R38.reuse ;  /* 0x0000000b4c4c7c23 */ /* 0x100fe20008010826 */
[--C-:B------:R-:W-:Y:S01]  /*5070*/  FFMA.FTZ R77, R77, UR11, -R38.reuse ;  /* 0x0000000b4d4d7c23 */ /* 0x100fe20008010826 */
[----:B------:R-:W-:-:S02]  /*5080*/  FFMA.FTZ R85, R85, UR11, -R38 ;  /* 0x0000000b55557c23 */ /* 0x000fc40008010826 */
[----:B------:R-:W0:Y:S01]  /*5090*/  MUFU.EX2 R91, R91 ;  /* 0x0000005b005b7308 */ /* 0x000e220000000800 */
[C---:B--2---:R-:W-:Y:S01]  /*50a0*/  FADD.FTZ R59, R93.reuse, R62 ;  /* 0x0000003e5d3b7221 */ /* 0x044fe20000010000 */
[----:B------:R-:W-:Y:S01]  /*50b0*/  FADD.FTZ R62, R30, R63 ;  /* 0x0000003f1e3e7221 */ /* 0x000fe20000010000 */
[----:B------:R-:W-:-:S03]  /*50c0*/  F2FP.F16.F32.PACK_AB R7, R93, R84 ;  /* 0x000000545d07723e */ /* 0x000fc600000000ff */
[----:B------:R-:W-:Y:S02]  /*50d0*/  FADD.FTZ R62, R83, R62 ;  /* 0x0000003e533e7221 */ /* 0x000fe40000010000 */
[----:B------:R-:W-:Y:S01]  /*50e0*/  MUFU.EX2 R10, R10 ;  /* 0x0000000a000a7308 */ /* 0x000fe20000000800 */
[----:B---3--:R-:W-:Y:S01]  /*50f0*/  FADD.FTZ R78, R54, R59 ;  /* 0x0000003b364e7221 */ /* 0x008fe20000010000 */
[----:B------:R-:W-:Y:S01]  /*5100*/  FADD.FTZ R63, R27, R62 ;  /* 0x0000003e1b3f7221 */ /* 0x000fe20000010000 */
[----:B------:R1:W-:Y:S01]  /*5110*/  STSM.16.M88.4 [R2+0x24300], R4 ;  /* 0x0243000402007844 */ /* 0x0003e20000000200 */
[----:B------:R-:W-:Y:S02]  /*5120*/  FFMA.FTZ R59, R28, UR11, -R38 ;  /* 0x0000000b1c3b7c23 */ /* 0x000fe40008010826 */
[----:B------:R-:W-:Y:S02]  /*5130*/  FADD.FTZ R63, R96, R63 ;  /* 0x0000003f603f7221 */ /* 0x000fe40000010000 */
[----:B------:R-:W2:Y:S02]  /*5140*/  MUFU.EX2 R89, R89 ;  /* 0x0000005900597308 */ /* 0x000ea40000000800 */
[----:B------:R-:W-:Y:S01]  /*5150*/  FADD.FTZ R62, R8, R63 ;  /* 0x0000003f083e7221 */ /* 0x000fe20000010000 */
[----:B------:R-:W-:-:S03]  /*5160*/  F2FP.F16.F32.PACK_AB R8, R65, R8 ;  /* 0x000000084108723e */ /* 0x000fc600000000ff */
[----:B------:R-:W-:Y:S01]  /*5170*/  FADD.FTZ R62, R65, R62 ;  /* 0x0000003e413e7221 */ /* 0x000fe20000010000 */
[----:B------:R-:W-:Y:S01]  /*5180*/  IMAD.MOV.U32 R65, RZ, RZ, R71 ;  /* 0x000000ffff417224 */ /* 0x000fe200078e0047 */
[----:B------:R-:W3:Y:S02]  /*5190*/  MUFU.EX2 R9, R9 ;  /* 0x0000000900097308 */ /* 0x000ee40000000800 */
[----:B------:R-:W-:Y:S01]  /*51a0*/  FADD.FTZ R75, R11, R62 ;  /* 0x0000003e0b4b7221 */ /* 0x000fe20000010000 */
[----:B-1----:R-:W-:Y:S02]  /*51b0*/  F2FP.F16.F32.PACK_AB R6, R96, R27 ;  /* 0x0000001b6006723e */ /* 0x002fe400000000ff */
[----:B------:R-:W-:Y:S01]  /*51c0*/  F2FP.F16.F32.PACK_AB R4, R83, R30 ;  /* 0x0000001e5304723e */ /* 0x000fe200000000ff */
[----:B------:R-:W-:Y:S01]  /*51d0*/  FADD.FTZ R75, R66, R75 ;  /* 0x0000004b424b7221 */ /* 0x000fe20000010000 */
[----:B0-----:R-:W-:Y:S01]  /*51e0*/  F2FP.F16.F32.PACK_AB R5, R91, R54 ;  /* 0x000000365b05723e */ /* 0x001fe200000000ff */
[----:B------:R0:W-:Y:S01]  /*51f0*/  MUFU.EX2 R0, R50 ;  /* 0x0000003200007308 */ /* 0x0001e20000000800 */
[----:B--2---:R-:W-:Y:S01]  /*5200*/  F2FP.F16.F32.PACK_AB R7, R89, R10 ;  /* 0x0000000a5907723e */ /* 0x004fe200000000ff */
[----:B------:R-:W-:Y:S01]  /*5210*/  FADD.FTZ R62, R12, R75 ;  /* 0x0000004b0c3e7221 */ /* 0x000fe20000010000 */
[----:B------:R-:W-:Y:S01]  /*5220*/  F2FP.F16.F32.PACK_AB R12, R53, R12 ;  /* 0x0000000c350c723e */ /* 0x000fe200000000ff */
[----:B------:R-:W-:-:S02]  /*5230*/  IMAD.MOV.U32 R54, RZ, RZ, R71 ;  /* 0x000000ffff367224 */ /* 0x000fc400078e0047 */
[----:B------:R-:W-:Y:S01]  /*5240*/  FADD.FTZ R62, R53, R62 ;  /* 0x0000003e353e7221 */ /* 0x000fe20000010000 */
[----:B------:R-:W-:Y:S01]  /*5250*/  STSM.16.M88.4 [R2+0x25b00], R4 ;  /* 0x025b000402007844 */ /* 0x000fe20000000200 */
[----:B------:R-:W1:Y:S01]  /*5260*/  MUFU.EX2 R64, R64 ;  /* 0x0000004000407308 */ /* 0x000e620000000800 */
[----:B0-----:R-:W-:Y:S01]  /*5270*/  FFMA.FTZ R50, R25, UR11, -R38 ;  /* 0x0000000b19327c23 */ /* 0x001fe20008010826 */
[----:B------:R-:W-:Y:S01]  /*5280*/  FADD.FTZ R25, R91, R78 ;  /* 0x0000004e5b197221 */ /* 0x000fe20000010000 */
[----:B------:R-:W-:Y:S01]  /*5290*/  FADD.FTZ R27, R15, R62 ;  /* 0x0000003e0f1b7221 */ /* 0x000fe20000010000 */
[--C-:B------:R-:W-:Y:S02]  /*52a0*/  IMAD.MOV.U32 R62, RZ, RZ, R71.reuse ;  /* 0x000000ffff3e7224 */ /* 0x100fe400078e0047 */
[----:B------:R-:W-:Y:S02]  /*52b0*/  IMAD.MOV.U32 R53, RZ, RZ, R71 ;  /* 0x000000ffff357224 */ /* 0x000fe400078e0047 */
[----:B------:R-:W-:Y:S01]  /*52c0*/  FADD.FTZ R27, R52, R27 ;  /* 0x0000001b341b7221 */ /* 0x000fe20000010000 */
[----:B------:R0:W-:Y:S03]  /*52d0*/  MUFU.EX2 R31, R51 ;  /* 0x00000033001f7308 */ /* 0x0001e60000000800 */
[----:B------:R-:W-:-:S05]  /*52e0*/  FADD.FTZ R30, R20, R27 ;  /* 0x0000001b141e7221 */ /* 0x000fca0000010000 */
[----:B------:R-:W2:Y:S01]  /*52f0*/  MUFU.EX2 R14, R14 ;  /* 0x0000000e000e7308 */ /* 0x000ea20000000800 */
[--C-:B0-----:R-:W-:Y:S01]  /*5300*/  FFMA.FTZ R51, R32, UR11, -R38.reuse ;  /* 0x0000000b20337c23 */ /* 0x101fe20008010826 */
[----:B------:R-:W-:Y:S01]  /*5310*/  FADD.FTZ R32, R10, R25 ;  /* 0x000000190a207221 */ /* 0x000fe20000010000 */
[--C-:B------:R-:W-:Y:S01]  /*5320*/  FFMA.FTZ R25, R29, UR11, -R38.reuse ;  /* 0x0000000b1d197c23 */ /* 0x100fe20008010826 */
[----:B------:R-:W-:Y:S02]  /*5330*/  FFMA.FTZ R38, R87, UR11, -R38 ;  /* 0x0000000b57267c23 */ /* 0x000fe40008010826 */
[----:B------:R-:W-:Y:S02]  /*5340*/  FADD.FTZ R32, R89, R32 ;  /* 0x0000002059207221 */ /* 0x000fe40000010000 */
[----:B------:R-:W0:Y:S02]  /*5350*/  MUFU.EX2 R67, R67 ;  /* 0x0000004300437308 */ /* 0x000e240000000800 */
[----:B---3--:R-:W-:Y:S01]  /*5360*/  FADD.FTZ R63, R9, R32 ;  /* 0x00000020093f7221 */ /* 0x008fe20000010000 */
[----:B-1----:R-:W-:-:S03]  /*5370*/  F2FP.F16.F32.PACK_AB R9, R64, R9 ;  /* 0x000000094009723e */ /* 0x002fc600000000ff */
[----:B------:R-:W-:Y:S01]  /*5380*/  FADD.FTZ R63, R64, R63 ;  /* 0x0000003f403f7221 */ /* 0x000fe20000010000 */
[----:B------:R-:W-:Y:S01]  /*5390*/  IMAD.MOV.U32 R64, RZ, RZ, R71 ;  /* 0x000000ffff407224 */ /* 0x000fe200078e0047 */
[----:B------:R-:W1:Y:S08]  /*53a0*/  MUFU.EX2 R13, R13 ;  /* 0x0000000d000d7308 */ /* 0x000e700000000800 */
[----:B------:R-:W3:Y:S08]  /*53b0*/  MUFU.EX2 R80, R80 ;  /* 0x0000005000507308 */ /* 0x000ef00000000800 */
[----:B------:R-:W4:Y:S08]  /*53c0*/  MUFU.EX2 R44, R44 ;  /* 0x0000002c002c7308 */ /* 0x000f300000000800 */
[----:B------:R2:W-:Y:S08]  /*53d0*/  MUFU.EX2 R29, R24 ;  /* 0x00000018001d7308 */ /* 0x0005f00000000800 */
[----:B------:R-:W5:Y:S01]  /*53e0*/  MUFU.EX2 R45, R45 ;  /* 0x0000002d002d7308 */ /* 0x000f620000000800 */
[----:B--2---:R-:W-:-:S04]  /*53f0*/  FADD.FTZ R24, R14, R63 ;  /* 0x0000003f0e187221 */ /* 0x004fc80000010000 */
[----:B0-----:R-:W-:-:S03]  /*5400*/  FADD.FTZ R24, R67, R24 ;  /* 0x0000001843187221 */ /* 0x001fc60000010000 */
[----:B------:R-:W0:Y:S01]  /*5410*/  MUFU.EX2 R35, R35 ;  /* 0x0000002300237308 */ /* 0x000e220000000800 */
[----:B-1----:R-:W-:Y:S01]  /*5420*/  FADD.FTZ R63, R13, R24 ;  /* 0x000000180d3f7221 */ /* 0x002fe20000010000 */
[----:B---3--:R-:W-:-:S03]  /*5430*/  F2FP.F16.F32.PACK_AB R13, R80, R13 ;  /* 0x0000000d500d723e */ /* 0x008fc600000000ff */
[----:B------:R-:W-:-:S03]  /*5440*/  FADD.FTZ R63, R80, R63 ;  /* 0x0000003f503f7221 */ /* 0x000fc60000010000 */
[----:B------:R-:W1:Y:S01]  /*5450*/  MUFU.EX2 R68, R68 ;  /* 0x0000004400447308 */ /* 0x000e620000000800 */
[----:B----4-:R-:W-:Y:S01]  /*5460*/  FADD.FTZ R10, R44, R63 ;  /* 0x0000003f2c0a7221 */ /* 0x010fe20000010000 */
[----:B------:R-:W-:-:S03]  /*5470*/  IMAD.MOV.U32 R63, RZ, RZ, R71 ;  /* 0x000000ffff3f7224 */ /* 0x000fc600078e0047 */
[----:B-----5:R-:W-:Y:S01]  /*5480*/  FADD.FTZ R24, R45, R10 ;  /* 0x0000000a2d187221 */ /* 0x020fe20000010000 */
[----:B------:R-:W-:Y:S01]  /*5490*/  F2FP.F16.F32.PACK_AB R10, R66, R11 ;  /* 0x0000000b420a723e */ /* 0x000fe200000000ff */
[--C-:B------:R-:W-:Y:S01]  /*54a0*/  IMAD.MOV.U32 R66, RZ, RZ, R71.reuse ;  /* 0x000000ffff427224 */ /* 0x100fe200078e0047 */
[----:B------:R-:W2:Y:S01]  /*54b0*/  MUFU.EX2 R21, R21 ;  /* 0x0000001500157308 */ /* 0x000ea20000000800 */
[----:B0-----:R-:W-:Y:S01]  /*54c0*/  FADD.FTZ R27, R35, R24 ;  /* 0x00000018231b7221 */ /* 0x001fe20000010000 */
[----:B------:R-:W-:Y:S01]  /*54d0*/  F2FP.F16.F32.PACK_AB R11, R67, R14 ;  /* 0x0000000e430b723e */ /* 0x000fe200000000ff */
[----:B------:R-:W-:-:S04]  /*54e0*/  IMAD.MOV.U32 R67, RZ, RZ, R71 ;  /* 0x000000ffff437224 */ /* 0x000fc800078e0047 */
[----:B------:R0:W-:Y:S01]  /*54f0*/  STSM.16.M88.4 [R2+0x27300], R8 ;  /* 0x0273000802007844 */ /* 0x0001e20000000200 */
[----:B------:R-:W3:Y:S01]  /*5500*/  MUFU.EX2 R58, R58 ;  /* 0x0000003a003a7308 */ /* 0x000ee20000000800 */
[----:B-1----:R-:W-:-:S07]  /*5510*/  FADD.FTZ R14, R68, R27 ;  /* 0x0000001b440e7221 */ /* 0x002fce0000010000 */
[----:B------:R-:W-:Y:S01]  /*5520*/  MUFU.EX2 R28, R42 ;  /* 0x0000002a001c7308 */ /* 0x000fe20000000800 */
[----:B--2---:R-:W-:Y:S01]  /*5530*/  FADD.FTZ R27, R21, R14 ;  /* 0x0000000e151b7221 */ /* 0x004fe20000010000 */
[----:B------:R-:W-:Y:S01]  /*5540*/  F2FP.F16.F32.PACK_AB R14, R52, R15 ;  /* 0x0000000f340e723e */ /* 0x000fe200000000ff */
[----:B------:R-:W-:Y:S01]  /*5550*/  IMAD.MOV.U32 R52, RZ, RZ, R71 ;  /* 0x000000ffff347224 */ /* 0x000fe200078e0047 */
[----:B------:R-:W-:Y:S02]  /*5560*/  F2FP.F16.F32.PACK_AB R15, R45, R44 ;  /* 0x0000002c2d0f723e */ /* 0x000fe400000000ff */
[----:B0-----:R-:W-:Y:S02]  /*5570*/  F2FP.F16.F32.PACK_AB R9, R31, R0 ;  /* 0x000000001f09723e */ /* 0x001fe400000000ff */
[----:B------:R0:W-:Y:S01]  /*5580*/  MUFU.EX2 R42, R59 ;  /* 0x0000003b002a7308 */ /* 0x0001e20000000800 */
[----:B---3--:R-:W-:Y:S01]  /*5590*/  FADD.FTZ R27, R58, R27 ;  /* 0x0000001b3a1b7221 */ /* 0x008fe20000010000 */
[----:B------:R1:W-:Y:S01]  /*55a0*/  STSM.16.M88.4 [R2+0x28b00], R12 ;  /* 0x028b000c02007844 */ /* 0x0003e20000000200 */
[----:B------:R-:W-:-:S02]  /*55b0*/  F2FP.F16.F32.PACK_AB R8, R56, R37 ;  /* 0x000000253808723e */ /* 0x000fc400000000ff */
[----:B------:R-:W-:-:S03]  /*55c0*/  F2FP.F16.F32.PACK_AB R10, R60, R39 ;  /* 0x000000273c0a723e */ /* 0x000fc600000000ff */
[----:B------:R-:W2:Y:S01]  /*55d0*/  MUFU.EX2 R41, R41 ;  /* 0x0000002900297308 */ /* 0x000ea20000000800 */
[----:B0-----:R-:W-:-:S04]  /*55e0*/  FADD.FTZ R59, R57, R30 ;  /* 0x0000001e393b7221 */ /* 0x001fc80000010000 */
[----:B------:R-:W-:Y:S01]  /*55f0*/  FADD.FTZ R24, R26, R59 ;  /* 0x0000003b1a187221 */ /* 0x000fe20000010000 */
[C---:B------:R-:W-:Y:S01]  /*5600*/  F2FP.F16.F32.PACK_AB R26, R55.reuse, R26 ;  /* 0x0000001a371a723e */ /* 0x040fe200000000ff */
[--C-:B------:R-:W-:Y:S01]  /*5610*/  IMAD.MOV.U32 R59, RZ, RZ, R71.reuse ;  /* 0x000000ffff3b7224 */ /* 0x100fe200078e0047 */
[----:B------:R-:W0:Y:S01]  /*5620*/  MUFU.EX2 R40, R40 ;  /* 0x0000002800287308 */ /* 0x000e220000000800 */
[----:B------:R-:W-:Y:S01]  /*5630*/  FADD.FTZ R24, R55, R24 ;  /* 0x0000001837187221 */ /* 0x000fe20000010000 */
[----:B------:R-:W-:-:S03]  /*5640*/  IMAD.MOV.U32 R55, RZ, RZ, R71 ;  /* 0x000000ffff377224 */ /* 0x000fc600078e0047 */
[----:B------:R-:W-:Y:S01]  /*5650*/  FADD.FTZ R45, R37, R24 ;  /* 0x00000018252d7221 */ /* 0x000fe20000010000 */
[----:B------:R-:W-:Y:S01]  /*5660*/  FADD.FTZ R24, R0, R27 ;  /* 0x0000001b00187221 */ /* 0x000fe20000010000 */
[----:B------:R-:W-:Y:S01]  /*5670*/  IMAD.MOV.U32 R37, RZ, RZ, R71 ;  /* 0x000000ffff257224 */ /* 0x000fe200078e0047 */
[----:B------:R3:W4:Y:S01]  /*5680*/  MUFU.EX2 R32, R50 ;  /* 0x0000003200207308 */ /* 0x0007220000000800 */
[----:B------:R-:W-:Y:S01]  /*5690*/  FADD.FTZ R44, R56, R45 ;  /* 0x0000002d382c7221 */ /* 0x000fe20000010000 */
[----:B--2---:R-:W-:Y:S01]  /*56a0*/  F2FP.F16.F32.PACK_AB R11, R28, R41 ;  /* 0x000000291c0b723e */ /* 0x004fe200000000ff */
[--C-:B------:R-:W-:Y:S02]  /*56b0*/  IMAD.MOV.U32 R56, RZ, RZ, R71.reuse ;  /* 0x000000ffff387224 */ /* 0x100fe400078e0047 */
[----:B------:R-:W-:Y:S01]  /*56c0*/  FADD.FTZ R27, R39, R44 ;  /* 0x0000002c271b7221 */ /* 0x000fe20000010000 */
[----:B------:R-:W-:Y:S02]  /*56d0*/  IMAD.MOV.U32 R44, RZ, RZ, R71 ;  /* 0x000000ffff2c7224 */ /* 0x000fe400078e0047 */
[----:B------:R-:W2:Y:S01]  /*56e0*/  MUFU.EX2 R49, R49 ;  /* 0x0000003100317308 */ /* 0x000ea20000000800 */
[----:B---3--:R-:W-:Y:S01]  /*56f0*/  FADD.FTZ R50, R31, R24 ;  /* 0x000000181f327221 */ /* 0x008fe20000010000 */
[----:B------:R-:W-:Y:S01]  /*5700*/  FADD.FTZ R27, R60, R27 ;  /* 0x0000001b3c1b7221 */ /* 0x000fe20000010000 */
[----:B------:R-:W-:Y:S01]  /*5710*/  F2FP.F16.F32.PACK_AB R24, R57, R20 ;  /* 0x000000143918723e */ /* 0x000fe200000000ff */
[----:B------:R-:W-:-:S02]  /*5720*/  IMAD.MOV.U32 R60, RZ, RZ, R71 ;  /* 0x000000ffff3c7224 */ /* 0x000fc400078e0047 */
[----:B------:R-:W-:Y:S01]  /*5730*/  FADD.FTZ R45, R41, R50 ;  /* 0x00000032292d7221 */ /* 0x000fe20000010000 */
[----:B0-----:R-:W-:Y:S01]  /*5740*/  FADD.FTZ R6, R40, R27 ;  /* 0x0000001b28067221 */ /* 0x001fe20000010000 */
[----:B------:R-:W-:Y:S01]  /*5750*/  F2FP.F16.F32.PACK_AB R27, R58, R21 ;  /* 0x000000153a1b723e */ /* 0x000fe200000000ff */
[----:B------:R-:W0:Y:S01]  /*5760*/  MUFU.EX2 R43, R43 ;  /* 0x0000002b002b7308 */ /* 0x000e220000000800 */
[----:B------:R-:W-:Y:S01]  /*5770*/  FADD.FTZ R4, R28, R45 ;  /* 0x0000002d1c047221 */ /* 0x000fe20000010000 */
[--C-:B------:R-:W-:Y:S02]  /*5780*/  IMAD.MOV.U32 R58, RZ, RZ, R71.reuse ;  /* 0x000000ffff3a7224 */ /* 0x100fe400078e0047 */
[--C-:B------:R-:W-:Y:S02]  /*5790*/  IMAD.MOV.U32 R57, RZ, RZ, R71.reuse ;  /* 0x000000ffff397224 */ /* 0x100fe400078e0047 */
[----:B------:R-:W-:Y:S01]  /*57a0*/  FADD.FTZ R5, R29, R4 ;  /* 0x000000041d057221 */ /* 0x000fe20000010000 */
[----:B------:R-:W-:Y:S01]  /*57b0*/  IMAD.MOV.U32 R50, RZ, RZ, R71 ;  /* 0x000000ffff327224 */ /* 0x000fe200078e0047 */
[----:B------:R-:W3:Y:S02]  /*57c0*/  MUFU.EX2 R51, R51 ;  /* 0x0000003300337308 */ /* 0x000ee40000000800 */
[----:B----4-:R-:W-:Y:S01]  /*57d0*/  FADD.FTZ R5, R32, R5 ;  /* 0x0000000520057221 */ /* 0x010fe20000010000 */
[----:B--2---:R-:W-:Y:S01]  /*57e0*/  FADD.FTZ R6, R49, R6 ;  /* 0x0000000631067221 */ /* 0x004fe20000010000 */
[----:B------:R-:W-:-:S02]  /*57f0*/  IMAD.MOV.U32 R45, RZ, RZ, R71 ;  /* 0x000000ffff2d7224 */ /* 0x000fc400078e0047 */
[----:B------:R-:W-:Y:S01]  /*5800*/  FADD.FTZ R0, R42, R5 ;  /* 0x000000052a007221 */ /* 0x000fe20000010000 */
[--C-:B------:R-:W-:Y:S01]  /*5810*/  IMAD.MOV.U32 R41, RZ, RZ, R71.reuse ;  /* 0x000000ffff297224 */ /* 0x100fe200078e0047 */
[----:B------:R-:W2:Y:S01]  /*5820*/  MUFU.EX2 R70, R70 ;  /* 0x0000004600467308 */ /* 0x000ea20000000800 */
[----:B0-----:R-:W-:Y:S01]  /*5830*/  FADD.FTZ R7, R43, R6 ;  /* 0x000000062b077221 */ /* 0x001fe20000010000 */
[--C-:B------:R-:W-:Y:S02]  /*5840*/  IMAD.MOV.U32 R39, RZ, RZ, R71.reuse ;  /* 0x000000ffff277224 */ /* 0x100fe400078e0047 */
[--C-:B------:R-:W-:Y:S02]  /*5850*/  IMAD.MOV.U32 R31, RZ, RZ, R71.reuse ;  /* 0x000000ffff1f7224 */ /* 0x100fe400078e0047 */
[----:B------:R-:W-:Y:S02]  /*5860*/  IMAD.MOV.U32 R28, RZ, RZ, R71 ;  /* 0x000000ffff1c7224 */ /* 0x000fe400078e0047 */
[----:B------:R-:W0:Y:S01]  /*5870*/  MUFU.EX2 R33, R33 ;  /* 0x0000002100217308 */ /* 0x000e220000000800 */
[----:B---3--:R-:W-:-:S07]  /*5880*/  FADD.FTZ R0, R51, R0 ;  /* 0x0000000033007221 */ /* 0x008fce0000010000 */
[----:B------:R-:W3:Y:S01]  /*5890*/  MUFU.EX2 R47, R47 ;  /* 0x0000002f002f7308 */ /* 0x000ee20000000800 */
[C---:B--2---:R-:W-:Y:S01]  /*58a0*/  FADD.FTZ R4, R70.reuse, R7 ;  /* 0x0000000746047221 */ /* 0x044fe20000010000 */
[----:B------:R-:W-:Y:S01]  /*58b0*/  F2FP.F16.F32.PACK_AB R6, R70, R43 ;  /* 0x0000002b4606723e */ /* 0x000fe200000000ff */
[--C-:B------:R-:W-:Y:S02]  /*58c0*/  IMAD.MOV.U32 R70, RZ, RZ, R71.reuse ;  /* 0x000000ffff467224 */ /* 0x100fe400078e0047 */
[----:B------:R-:W-:-:S03]  /*58d0*/  IMAD.MOV.U32 R43, RZ, RZ, R71 ;  /* 0x000000ffff2b7224 */ /* 0x000fc600078e0047 */
[----:B------:R-:W2:Y:S01]  /*58e0*/  MUFU.EX2 R34, R34 ;  /* 0x0000002200227308 */ /* 0x000ea20000000800 */
[----:B0-----:R-:W-:-:S07]  /*58f0*/  FADD.FTZ R7, R33, R0 ;  /* 0x0000000021077221 */ /* 0x001fce0000010000 */
[----:B------:R-:W1:Y:S01]  /*5900*/  MUFU.EX2 R72, R72 ;  /* 0x0000004800487308 */ /* 0x000e620000000800 */
[----:B---3--:R-:W-:Y:S01]  /*5910*/  FADD.FTZ R5, R47, R4 ;  /* 0x000000042f057221 */ /* 0x008fe20000010000 */
[----:B------:R-:W-:Y:S01]  /*5920*/  F2FP.F16.F32.PACK_AB R4, R49, R40 ;  /* 0x000000283104723e */ /* 0x000fe200000000ff */
[--C-:B------:R-:W-:Y:S02]  /*5930*/  IMAD.MOV.U32 R49, RZ, RZ, R71.reuse ;  /* 0x000000ffff317224 */ /* 0x100fe400078e0047 */
[----:B------:R-:W-:-:S03]  /*5940*/  IMAD.MOV.U32 R40, RZ, RZ, R71 ;  /* 0x000000ffff287224 */ /* 0x000fc600078e0047 */
[----:B------:R0:W3:Y:S01]  /*5950*/  MUFU.EX2 R30, R25 ;  /* 0x00000019001e7308 */ /* 0x0000e20000000800 */
[----:B--2---:R-:W-:-:S07]  /*5960*/  FADD.FTZ R7, R34, R7 ;  /* 0x0000000722077221 */ /* 0x004fce0000010000 */
[----:B------:R-:W2:Y:S01]  /*5970*/  MUFU.EX2 R48, R48 ;  /* 0x0000003000307308 */ /* 0x000ea20000000800 */
[----:B-1----:R-:W-:Y:S01]  /*5980*/  FADD.FTZ R15, R72, R5 ;  /* 0x00000005480f7221 */ /* 0x002fe20000010000 */
[----:B0-----:R-:W-:Y:S01]  /*5990*/  F2FP.F16.F32.PACK_AB R25, R68, R35 ;  /* 0x000000234419723e */ /* 0x001fe200000000ff */
[--C-:B------:R-:W-:Y:S01]  /*59a0*/  IMAD.MOV.U32 R68, RZ, RZ, R71.reuse ;  /* 0x000000ffff447224 */ /* 0x100fe200078e0047 */
[----:B------:R-:W-:Y:S01]  /*59b0*/  F2FP.F16.F32.PACK_AB R5, R32, R29 ;  /* 0x0000001d2005723e */ /* 0x000fe200000000ff */
[----:B------:R-:W-:Y:S02]  /*59c0*/  IMAD.MOV.U32 R35, RZ, RZ, R71 ;  /* 0x000000ffff237224 */ /* 0x000fe400078e0047 */
[----:B------:R0:W-:Y:S01]  /*59d0*/  STSM.16.M88.4 [R2+0x2a300], R24 ;  /* 0x02a3001802007844 */ /* 0x0001e20000000200 */
[----:B------:R-:W1:Y:S01]  /*59e0*/  MUFU.EX2 R73, R73 ;  /* 0x0000004900497308 */ /* 0x000e620000000800 */
[----:B---3--:R-:W-:Y:S01]  /*59f0*/  FADD.FTZ R12, R30, R7 ;  /* 0x000000071e0c7221 */ /* 0x008fe20000010000 */
[----:B------:R-:W-:Y:S01]  /*5a00*/  F2FP.F16.F32.PACK_AB R7, R51, R42 ;  /* 0x0000002a3307723e */ /* 0x000fe200000000ff */
[----:B------:R3:W-:Y:S01]  /*5a10*/  STSM.16.M88.4 [R2+0x2bb00], R8 ;  /* 0x02bb000802007844 */ /* 0x0007e20000000200 */
[----:B------:R-:W-:-:S02]  /*5a20*/  IMAD.MOV.U32 R51, RZ, RZ, R71 ;  /* 0x000000ffff337224 */ /* 0x000fc400078e0047 */
[----:B------:R-:W-:Y:S01]  /*5a30*/  IMAD.MOV.U32 R42, RZ, RZ, R71 ;  /* 0x000000ffff2a7224 */ /* 0x000fe200078e0047 */
[----:B------:R4:W-:Y:S01]  /*5a40*/  STSM.16.M88.4 [R2+0x2d300], R4 ;  /* 0x02d3000402007844 */ /* 0x0009e20000000200 */
[----:B------:R-:W5:Y:S01]  /*5a50*/  MUFU.EX2 R61, R61 ;  /* 0x0000003d003d7308 */ /* 0x000f620000000800 */
[----:B--2---:R-:W-:Y:S01]  /*5a60*/  FADD.FTZ R0, R48, R15 ;  /* 0x0000000f30007221 */ /* 0x004fe20000010000 */
[--C-:B------:R-:W-:Y:S02]  /*5a70*/  IMAD.MOV.U32 R32, RZ, RZ, R71.reuse ;  /* 0x000000ffff207224 */ /* 0x100fe400078e0047 */
[--C-:B------:R-:W-:Y:S02]  /*5a80*/  IMAD.MOV.U32 R29, RZ, RZ, R71.reuse ;  /* 0x000000ffff1d7224 */ /* 0x100fe400078e0047 */
[--C-:B0-----:R-:W-:Y:S02]  /*5a90*/  IMAD.MOV.U32 R27, RZ, RZ, R71.reuse ;  /* 0x000000ffff1b7224 */ /* 0x101fe400078e0047 */
[----:B------:R-:W0:Y:S01]  /*5aa0*/  MUFU.EX2 R76, R76 ;  /* 0x0000004c004c7308 */ /* 0x000e220000000800 */
[----:B-1----:R-:W-:Y:S01]  /*5ab0*/  FADD.FTZ R15, R73, R12 ;  /* 0x0000000c490f7221 */ /* 0x002fe20000010000 */
[--C-:B------:R-:W-:Y:S01]  /*5ac0*/  IMAD.MOV.U32 R26, RZ, RZ, R71.reuse ;  /* 0x000000ffff1a7224 */ /* 0x100fe200078e0047 */
[----:B---3--:R-:W-:Y:S01]  /*5ad0*/  F2FP.F16.F32.PACK_AB R8, R72, R47 ;  /* 0x0000002f4808723e */ /* 0x008fe200000000ff */
[--C-:B------:R-:W-:Y:S01]  /*5ae0*/  IMAD.MOV.U32 R47, RZ, RZ, R71.reuse ;  /* 0x000000ffff2f7224 */ /* 0x100fe200078e0047 */
[----:B------:R-:W-:Y:S01]  /*5af0*/  F2FP.F16.F32.PACK_AB R9, R34, R33 ;  /* 0x000000212209723e */ /* 0x000fe200000000ff */
[----:B------:R-:W-:-:S02]  /*5b00*/  IMAD.MOV.U32 R34, RZ, RZ, R71 ;  /* 0x000000ffff227224 */ /* 0x000fc400078e0047 */
[----:B------:R-:W1:Y:S01]  /*5b10*/  MUFU.EX2 R46, R46 ;  /* 0x0000002e002e7308 */ /* 0x000e620000000800 */
[C---:B-----5:R-:W-:Y:S01]  /*5b20*/  FADD.FTZ R11, R61.reuse, R0 ;  /* 0x000000003d0b7221 */ /* 0x060fe20000010000 */
[----:B------:R-:W-:Y:S01]  /*5b30*/  F2FP.F16.F32.PACK_AB R10, R61, R48 ;  /* 0x000000303d0a723e */ /* 0x000fe200000000ff */
[--C-:B------:R-:W-:Y:S02]  /*5b40*/  IMAD.MOV.U32 R61, RZ, RZ, R71.reuse ;  /* 0x000000ffff3d7224 */ /* 0x100fe400078e0047 */
[--C-:B------:R-:W-:Y:S02]  /*5b50*/  IMAD.MOV.U32 R48, RZ, RZ, R71.reuse ;  /* 0x000000ffff307224 */ /* 0x100fe400078e0047 */
[----:B------:R-:W-:Y:S01]  /*5b60*/  IMAD.MOV.U32 R33, RZ, RZ, R71 ;  /* 0x000000ffff217224 */ /* 0x000fe200078e0047 */
[----:B------:R-:W2:Y:S01]  /*5b70*/  MUFU.EX2 R13, R77 ;  /* 0x0000004d000d7308 */ /* 0x000ea20000000800 */
[----:B0-----:R-:W-:Y:S01]  /*5b80*/  FADD.FTZ R14, R76, R15 ;  /* 0x0000000f4c0e7221 */ /* 0x001fe20000010000 */
[----:B------:R-:W-:-:S02]  /*5b90*/  IMAD.MOV.U32 R25, RZ, RZ, R71 ;  /* 0x000000ffff197224 */ /* 0x000fc400078e0047 */
[----:B------:R-:W-:-:S04]  /*5ba0*/  IMAD.MOV.U32 R24, RZ, RZ, R71 ;  /* 0x000000ffff187224 */ /* 0x000fc800078e0047 */
[----:B------:R-:W0:Y:S01]  /*5bb0*/  MUFU.EX2 R69, R69 ;  /* 0x0000004500457308 */ /* 0x000e220000000800 */
[----:B-1----:R-:W-:Y:S01]  /*5bc0*/  FADD.FTZ R0, R46, R11 ;  /* 0x0000000b2e007221 */ /* 0x002fe20000010000 */
[----:B------:R-:W-:Y:S01]  /*5bd0*/  F2FP.F16.F32.PACK_AB R11, R73, R30 ;  /* 0x0000001e490b723e */ /* 0x000fe200000000ff */
[----:B------:R-:W-:-:S04]  /*5be0*/  IMAD.MOV.U32 R30, RZ, RZ, R71 ;  /* 0x000000ffff1e7224 */ /* 0x000fc800078e0047 */
[----:B------:R1:W-:Y:S01]  /*5bf0*/  STSM.16.M88.4 [R2+0x2eb00], R8 ;  /* 0x02eb000802007844 */ /* 0x0003e20000000200 */
[----:B------:R-:W-:Y:S01]  /*5c00*/  MUFU.EX2 R3, R3 ;  /* 0x0000000300037308 */ /* 0x000fe20000000800 */
[C---:B--2---:R-:W-:Y:S01]  /*5c10*/  FADD.FTZ R20, R13.reuse, R14 ;  /* 0x0000000e0d147221 */ /* 0x044fe20000010000 */
[----:B------:R-:W-:-:S06]  /*5c20*/  F2FP.F16.F32.PACK_AB R13, R13, R76 ;  /* 0x0000004c0d0d723e */ /* 0x000fcc00000000ff */
[----:B------:R-:W2:Y:S01]  /*5c30*/  MUFU.EX2 R36, R36 ;  /* 0x0000002400247308 */ /* 0x000ea20000000800 */
[C---:B0-----:R-:W-:Y:S01]  /*5c40*/  F2FP.F16.F32.PACK_AB R12, R69.reuse, R46 ;  /* 0x0000002e450c723e */ /* 0x041fe200000000ff */
[----:B------:R-:W-:Y:S01]  /*5c50*/  FADD.FTZ R0, R69, R0 ;  /* 0x0000000045007221 */ /* 0x000fe20000010000 */
[--C-:B------:R-:W-:Y:S02]  /*5c60*/  IMAD.MOV.U32 R69, RZ, RZ, R71.reuse ;  /* 0x000000ffff457224 */ /* 0x100fe400078e0047 */
[----:B------:R-:W-:-:S03]  /*5c70*/  IMAD.MOV.U32 R46, RZ, RZ, R71 ;  /* 0x000000ffff2e7224 */ /* 0x000fc600078e0047 */
[----:B------:R-:W-:Y:S08]  /*5c80*/  MUFU.EX2 R85, R85 ;  /* 0x0000005500557308 */ /* 0x000ff00000000800 */
[----:B------:R-:W0:Y:S01]  /*5c90*/  MUFU.EX2 R38, R38 ;  /* 0x0000002600267308 */ /* 0x000e220000000800 */
[----:B--2---:R-:W-:Y:S01]  /*5ca0*/  F2FP.F16.F32.PACK_AB R14, R36, R3 ;  /* 0x00000003240e723e */ /* 0x004fe200000000ff */
[----:B------:R-:W-:-:S04]  /*5cb0*/  FADD.FTZ R3, R3, R0 ;  /* 0x0000000003037221 */ /* 0x000fc80000010000 */
[----:B----4-:R-:W-:Y:S01]  /*5cc0*/  FADD.FTZ R5, R36, R3 ;  /* 0x0000000324057221 */ /* 0x010fe20000010000 */
[----:B------:R-:W-:Y:S01]  /*5cd0*/  IMAD.MOV.U32 R36, RZ, RZ, R71 ;  /* 0x000000ffff247224 */ /* 0x000fe200078e0047 */
[----:B0-----:R-:W-:Y:S01]  /*5ce0*/  F2FP.F16.F32.PACK_AB R15, R38, R85 ;  /* 0x00000055260f723e */ /* 0x001fe200000000ff */
[----:B------:R-:W-:-:S04]  /*5cf0*/  FADD.FTZ R85, R85, R20 ;  /* 0x0000001455557221 */ /* 0x000fc80000010000 */
[----:B------:R1:W-:Y:S01]  /*5d00*/  STSM.16.M88.4 [R2+0x30300], R12 ;  /* 0x0303000c02007844 */ /* 0x0003e20000000200 */
[----:B------:R-:W-:Y:S01]  /*5d10*/  FADD.FTZ R4, R38, R85 ;  /* 0x0000005526047221 */ /* 0x000fe20000010000 */
[----:B------:R-:W-:Y:S01]  /*5d20*/  IMAD.MOV.U32 R38, RZ, RZ, R71 ;  /* 0x000000ffff267224 */ /* 0x000fe200078e0047 */
[----:B------:R0:W-:Y:S06]  /*5d30*/  MEMBAR.ALL.CTA ;  /* 0x0000000000007992 */ /* 0x0001ec0000008000 */
[----:B0-----:R-:W0:Y:S02]  /*5d40*/  FENCE.VIEW.ASYNC.S ;  /* 0x00000000000073c6 */ /* 0x001e240000000000 */
[----:B0-----:R-:W-:Y:S01]  /*5d50*/  NOP ;  /* 0x0000000000007918 */ /* 0x001fe20000000000 */
[----:B------:R-:W-:Y:S05]  /*5d60*/  @!P2 BRA `(.L_x_182) ;  /* 0x000000400088a947 */ /* 0x000fea0003800000 */
[----:B------:R-:W-:Y:S01]  /*5d70*/  IMAD.MOV.U32 R0, RZ, RZ, R74 ;  /* 0x000000ffff007224 */ /* 0x000fe200078e004a */
[----:B------:R-:W-:Y:S01]  /*5d80*/  CS2R R70, SRZ ;  /* 0x0000000000467805 */ /* 0x000fe2000001ff00 */
[----:B------:R-:W-:Y:S01]  /*5d90*/  IMAD.MOV.U32 R3, RZ, RZ, R114 ;  /* 0x000000ffff037224 */ /* 0x000fe200078e0072 */
        /* <DEDUP_REMOVED lines=22> */
[----:B------:R-:W-:Y:S01]  /*5f00*/  CS2R R24, SRZ ;  /* 0x0000000000187805 */ /* 0x000fe2000001ff00 */
[----:B------:R-:W-:Y:S01]  /*5f10*/  UMOV UR38, UR39 ;  /* 0x0000002700267c82 */ /* 0x000fe20008000000 */
[----:B------:R-:W-:Y:S01]  /*5f20*/  UMOV UR7, UR36 ;  /* 0x0000002400077c82 */ /* 0x000fe20008000000 */
[----:B------:R-:W-:-:S05]  /*5f30*/  ULDC UR5, c[0x0][0x9d8] ;  /* 0x0002760000057ab9 */ /* 0x000fca0000000800 */
.L_x_191:
[----:B------:R-:W-:Y:S01]  /*5f40*/  R2UR UR4, R17 ;  /* 0x00000000110472ca */ /* 0x000fe200000e0000 */
[----:B------:R-:W-:-:S04]  /*5f50*/  UIADD3 UR36, UR7, 0x1, URZ ;  /* 0x0000000107247890 */ /* 0x000fc8000fffe03f */
[----:B------:R-:W-:-:S04]  /*5f60*/  UISETP.NE.AND UP0, UPT, UR36, 0x2, UPT ;  /* 0x000000022400788c */ /* 0x000fc8000bf05270 */
[----:B------:R-:W-:Y:S02]  /*5f70*/  USEL UR39, URZ, 0x1, UP0 ;  /* 0x000000013f277887 */ /* 0x000fe40008000000 */
[----:B------:R-:W-:Y:S02]  /*5f80*/  USEL UR36, UR36, URZ, UP0 ;  /* 0x0000003f24247287 */ /* 0x000fe40008000000 */
[----:B------:R-:W-:Y:S01]  /*5f90*/  ISETP.NE.AND P3, PT, RZ, UR4, PT ;  /* 0x00000004ff007c0c */ /* 0x000fe2000bf65270 */
[----:B------:R-:W-:-:S12]  /*5fa0*/  ULOP3.LUT UR39, UR38, UR39, URZ, 0x3c, !UPT ;  /* 0x0000002726277292 */ /* 0x000fd8000f8e3c3f */
[----:B0-----:R-:W-:Y:S05]  /*5fb0*/  @P3 BRA `(.L_x_183) ;  /* 0x00000000002c3947 */ /* 0x001fea0003800000 */
[----:B------:R-:W-:Y:S05]  /*5fc0*/  @!P0 BRA `(.L_x_184) ;  /* 0x0000000000048947 */ /* 0x000fea0003800000 */
[----:B------:R-:W-:Y:S01]  /*5fd0*/  BPT.TRAP 0x1 ;  /* 0x000000040000795c */ /* 0x000fe20000300000 */
.L_x_184:
[----:B------:R-:W-:Y:S01]  /*5fe0*/  ULEA UR4, UR36, UR37, 0x3 ;  /* 0x0000002524047291 */ /* 0x000fe2000f8e183f */
[----:B------:R-:W-:-:S05]  /*5ff0*/  IMAD.U32 R6, RZ, RZ, UR39 ;  /* 0x00000027ff067e24 */ /* 0x000fca000f8e00ff */
[----:B------:R-:W-:-:S04]  /*6000*/  SHF.L.U32 R6, R6, 0x1f, RZ ;  /* 0x0000001f06067819 */ /* 0x000fc800000006ff */
[----:B------:R0:W2:Y:S01]  /*6010*/  SYNCS.PHASECHK.TRANS64.TRYWAIT P2, [UR4+0x31c30], R6 ;  /* 0x031c3006ff0075a7 */ /* 0x0000a20008040144 */
[----:B------:R-:W-:Y:S05]  /*6020*/  @!P0 BRA `(.L_x_185) ;  /* 0x0000000000048947 */ /* 0x000fea0003800000 */
[----:B------:R-:W-:Y:S01]  /*6030*/  BPT.TRAP 0x1 ;  /* 0x000000040000795c */ /* 0x000fe20000300000 */
.L_x_185:
[----:B--2---:R-:W-:Y:S05]  /*6040*/  @P2 BRA `(.L_x_183) ;  /* 0x0000000000082947 */ /* 0x004fea0003800000 */
[----:B------:R-:W2:Y:S02]  /*6050*/  SYNCS.PHASECHK.TRANS64.TRYWAIT P2, [UR4+0x31c30], R6 ;  /* 0x031c3006ff0075a7 */ /* 0x000ea40008040144 */
[----:B--2---:R-:W-:Y:S05]  /*6060*/  @!P2 BRA `(.L_x_186) ;  /* 0x000000dc00c0a947 */ /* 0x004fea0003800000 */
.L_x_183:
[----:B--2---:R-:W2:Y:S01]  /*6070*/  S2R R7, SR_TID.X ;  /* 0x0000000000077919 */ /* 0x004ea20000002100 */
[----:B------:R-:W-:Y:S01]  /*6080*/  UIMAD UR4, UR36, 0x6c0, UR6 ;  /* 0x000006c0240478a4 */ /* 0x000fe2000f8e0206 */
[----:B------:R-:W-:Y:S01]  /*6090*/  UMOV UR31, 0x80000020 ;  /* 0x80000020001f7882 */ /* 0x000fe20000000000 */
[----:B------:R-:W-:Y:S02]  /*60a0*/  UMOV UR32, UR28 ;  /* 0x0000001c00207c82 */ /* 0x000fe40008000000 */
[----:B------:R-:W-:Y:S01]  /*60b0*/  UIADD3 UR34, UR4, 0x40, URZ ;  /* 0x0000004004227890 */ /* 0x000fe2000fffe03f */
[----:B------:R-:W-:Y:S02]  /*60c0*/  UMOV UR33, UR29 ;  /* 0x0000001d00217c82 */ /* 0x000fe40008000000 */
[----:B------:R-:W-:Y:S01]  /*60d0*/  UMOV UR30, UR4 ;  /* 0x00000004001e7c82 */ /* 0x000fe20008000000 */
[----:B------:R-:W-:Y:S01]  /*60e0*/  UMOV UR35, 0x80000020 ;  /* 0x8000002000237882 */ /* 0x000fe20000000000 */
[----:B------:R-:W-:Y:S01]  /*60f0*/  UIADD3 UR42, UR4, 0x80, URZ ;  /* 0x00000080042a7890 */ /* 0x000fe2000fffe03f */
[----:B------:R-:W-:Y:S01]  /*6100*/  UMOV UR40, UR28 ;  /* 0x0000001c00287c82 */ /* 0x000fe20008000000 */
        /* <DEDUP_REMOVED lines=15> */
[----:B--2---:R-:W-:Y:S01]  /*6200*/  SHF.R.U32.HI R7, RZ, 0x7, R7 ;  /* 0x00000007ff077819 */ /* 0x004fe20000011607 */
[----:B------:R-:W-:Y:S01]  /*6210*/  UMOV UR56, UR28 ;  /* 0x0000001c00387c82 */ /* 0x000fe20008000000 */
[----:B------:R-:W-:Y:S01]  /*6220*/  UMOV UR57, UR29 ;  /* 0x0000001d00397c82 */ /* 0x000fe20008000000 */
[----:B------:R-:W-:Y:S01]  /*6230*/  UMOV UR59, 0x80000020 ;  /* 0x80000020003b7882 */ /* 0x000fe20000000000 */
[----:B------:R-:W-:Y:S01]  /*6240*/  UIADD3 UR10, UR4, 0x2, URZ ;  /* 0x00000002040a7890 */ /* 0x000fe2000fffe03f */
[----:B0-----:R-:W-:Y:S01]  /*6250*/  VIADD R6, R7, 0x8 ;  /* 0x0000000807067836 */ /* 0x001fe20000000000 */
[----:B------:R-:W-:Y:S01]  /*6260*/  UMOV UR11, 0x80000020 ;  /* 0x80000020000b7882 */ /* 0x000fe20000000000 */
[----:B------:R-:W-:Y:S01]  /*6270*/  UIADD3 UR14, UR4, 0x202, URZ ;  /* 0x00000202040e7890 */ /* 0x000fe2000fffe03f */
[----:B------:R-:W-:-:S02]  /*6280*/  UMOV UR15, 0x80000020 ;  /* 0x80000020000f7882 */ /* 0x000fc40000000000 */
[----:B------:R0:W-:Y:S01]  /*6290*/  BAR.SYNC.DEFER_BLOCKING R6, 0x100 ;  /* 0x000400060000751d */ /* 0x0001e20000010000 */
[----:B------:R-:W-:Y:S02]  /*62a0*/  UIADD3 UR18, UR4, 0x242, URZ ;  /* 0x0000024204127890 */ /* 0x000fe4000fffe03f */
[----:B------:R-:W-:Y:S02]  /*62b0*/  UIADD3 UR22, UR4, 0x480, URZ ;  /* 0x0000048004167890 */ /* 0x000fe4000fffe03f */
[----:B------:R-:W-:Y:S01]  /*62c0*/  UIADD3 UR26, UR4, 0x482, URZ ;  /* 0x00000482041a7890 */ /* 0x000fe2000fffe03f */
[----:B------:R-:W-:Y:S01]  /*62d0*/  UMOV UR19, 0x80000020 ;  /* 0x8000002000137882 */ /* 0x000fe20000000000 */
[----:B------:R-:W-:Y:S01]  /*62e0*/  UMOV UR23, 0x80000020 ;  /* 0x8000002000177882 */ /* 0x000fe20000000000 */
[----:B------:R-:W-:Y:S01]  /*62f0*/  UMOV UR27, 0x80000020 ;  /* 0x80000020001b7882 */ /* 0x000fe20000000000 */
[----:B------:R-:W-:-:S06]  /*6300*/  WARPGROUP.ARRIVE ;  /* 0x00000000000079c5 */ /* 0x000fcc0000000000 */
[----:B------:R-:W-:Y:S01]  /*6310*/  HGMMA.64x16x16.F32 R136, gdesc[UR28], RZ, !UPT, gsb0 ;  /* 0x002000001c8879f0 */ /* 0x000fe2000c0008ff */
[----:B------:R-:W-:Y:S01]  /*6320*/  UIADD3 UR30, UR4, 0x1c0, URZ ;  /* 0x000001c0041e7890 */ /* 0x000fe2000fffe03f */
        /* <DEDUP_REMOVED lines=45> */
[----:B------:R-:W-:Y:S03]  /*6600*/  HGMMA.64x16x16.F32 R80, gdesc[UR28], RZ, !UPT, gsb0 ;  /* 0x002000001c5079f0 */ /* 0x000fe6000c0008ff */
        /* <DEDUP_REMOVED lines=267> */
.L_x_188:
[----:B------:R-:W-:Y:S01]  /*76c0*/  ULEA UR4, UR7, UR37, 0x3 ;  /* 0x0000002507047291 */ /* 0x000fe2000f8e183f */
[----:B------:R-:W-:-:S05]  /*76d0*/  IMAD.U32 R6, RZ, RZ, UR38 ;  /* 0x00000026ff067e24 */ /* 0x000fca000f8e00ff */
[----:B------:R-:W-:-:S04]  /*76e0*/  SHF.L.U32 R6, R6, 0x1f, RZ ;  /* 0x0000001f06067819 */ /* 0x000fc800000006ff */
[----:B------:R0:W2:Y:S01]  /*76f0*/  SYNCS.PHASECHK.TRANS64.TRYWAIT P2, [UR4+0x31c50], R6 ;  /* 0x031c5006ff0075a7 */ /* 0x0000a20008040144 */
[----:B------:R-:W-:Y:S05]  /*7700*/  @!P0 BRA `(.L_x_189) ;  /* 0x0000000000048947 */ /* 0x000fea0003800000 */
[----:B------:R-:W-:Y:S01]  /*7710*/  BPT.TRAP 0x1 ;  /* 0x000000040000795c */ /* 0x000fe20000300000 */
.L_x_189:
[----:B--2---:R-:W-:Y:S05]  /*7720*/  @P2 BRA `(.L_x_187) ;  /* 0x0000000000082947 */ /* 0x004fea0003800000 */
[----:B------:R-:W2:Y:S02]  /*7730*/  SYNCS.PHASECHK.TRANS64.TRYWAIT P2, [UR4+0x31c50], R6 ;  /* 0x031c5006ff0075a7 */ /* 0x000ea40008040144 */
[----:B--2---:R-:W-:Y:S05]  /*7740*/  @!P2 BRA `(.L_x_190) ;  /* 0x000000c80020a947 */ /* 0x004fea0003800000 */
.L_x_187:
[----:B------:R-:W-:Y:S01]  /*7750*/  UIADD3 UR4, UR37, 0x200, URZ ;  /* 0x0000020025047890 */ /* 0x000fe2000fffe03f */
[----:B------:R-:W-:Y:S01]  /*7760*/  WARPGROUP.ARRIVE ;  /* 0x00000000000079c5 */ /* 0x000fe20000000000 */
[----:B------:R-:W-:Y:S01]  /*7770*/  UMOV UR33, 0xc0000010 ;  /* 0xc000001000217882 */ /* 0x000fe20000000000 */
[----:B------:R-:W-:Y:S01]  /*7780*/  UMOV UR35, 0x80000020 ;  /* 0x8000002000237882 */ /* 0x000fe20000000000 */
[----:B------:R-:W-:Y:S01]  /*7790*/  USHF.R.U32.HI UR4, URZ, 0x4, UR4 ;  /* 0x000000043f047899 */ /* 0x000fe20008011604 */
[----:B0-2---:R-:W-:Y:S01]  /*77a0*/  FMUL.FTZ R6, R136, UR5 ;  /* 0x0000000588067c20 */ /* 0x005fe20008410000 */
[----:B------:R-:W-:Y:S01]  /*77b0*/  FMUL.FTZ R7, R137, UR5 ;  /* 0x0000000589077c20 */ /* 0x000fe20008410000 */
[----:B-1----:R-:W-:Y:S01]  /*77c0*/  FMUL.FTZ R10, R140, UR5 ;  /* 0x000000058c0a7c20 */ /* 0x002fe20008410000 */
[----:B------:R-:W-:Y:S01]  /*77d0*/  ULOP3.LUT UR4, UR4, 0x3fff, URZ, 0xc0, !UPT ;  /* 0x00003fff04047892 */ /* 0x000fe2000f8ec03f */
[----:B------:R-:W-:Y:S01]  /*77e0*/  FMUL.FTZ R11, R141, UR5 ;  /* 0x000000058d0b7c20 */ /* 0x000fe20008410000 */
[----:B------:R-:W-:Y:S01]  /*77f0*/  FMUL.FTZ R12, R128, UR5 ;  /* 0x00000005800c7c20 */ /* 0x000fe20008410000 */
[----:B------:R-:W0:Y:S01]  /*7800*/  MUFU.TANH R6, R6 ;  /* 0x0000000600067308 */ /* 0x000e220000002400 */
[----:B------:R-:W-:Y:S01]  /*7810*/  ULOP3.LUT UR10, UR4, 0x2400000, URZ, 0xfc, !UPT ;  /* 0x02400000040a7892 */ /* 0x000fe2000f8efc3f */
[----:B------:R-:W-:Y:S01]  /*7820*/  FMUL.FTZ R13, R129, UR5 ;  /* 0x00000005810d7c20 */ /* 0x000fe20008410000 */
[----:B------:R-:W-:Y:S01]  /*7830*/  ULOP3.LUT UR4, UR61, 0x10000, URZ, 0xfc, !UPT ;  /* 0x000100003d047892 */ /* 0x000fe2000f8efc3f */
[----:B------:R-:W-:Y:S01]  /*7840*/  FMUL.FTZ R20, R120, UR5 ;  /* 0x0000000578147c20 */ /* 0x000fe20008410000 */
[----:B------:R-:W-:Y:S01]  /*7850*/  UIMAD UR10, UR7, 0x6c0, UR10 ;  /* 0x000006c0070a78a4 */ /* 0x000fe2000f8e020a */
[----:B------:R-:W-:Y:S01]  /*7860*/  FMUL.FTZ R120, R124, UR5 ;  /* 0x000000057c787c20 */ /* 0x000fe20008410000 */
[----:B------:R-:W-:Y:S01]  /*7870*/  FMUL.FTZ R14, R132, UR5 ;  /* 0x00000005840e7c20 */ /* 0x000fe20008410000 */
[----:B------:R-:W1:Y:S01]  /*7880*/  MUFU.TANH R7, R7 ;  /* 0x0000000700077308 */ /* 0x000e620000002400 */
[----:B------:R-:W-:Y:S01]  /*7890*/  FMUL.FTZ R15, R133, UR5 ;  /* 0x00000005850f7c20 */ /* 0x000fe20008410000 */
[----:B------:R-:W-:Y:S01]  /*78a0*/  UMOV UR32, UR4 ;  /* 0x0000000400207c82 */ /* 0x000fe20008000000 */
        /* <DEDUP_REMOVED lines=41> */
[----:B------:R-:W-:Y:S01]  /*7b40*/  ULDC UR11, c[0x0][0x988] ;  /* 0x00026200000b7ab9 */ /* 0x000fe20000000800 */
        /* <DEDUP_REMOVED lines=37> */
[----:B------:R-:W0:Y:S01]  /*7da0*/  S2R R139, SR_TID.X ;  /* 0x00000000008b7919 */ /* 0x000e220000002100 */
[----:B------:R-:W-:Y:S01]  /*7db0*/  R2UR UR14, R16 ;  /* 0x00000000100e72ca */ /* 0x000fe200000e0000 */
[----:B------:R-:W-:-:S04]  /*7dc0*/  UMOV UR38, UR39 ;  /* 0x0000002700267c82 */ /* 0x000fc80008000000 */
[----:B------:R-:W3:Y:S01]  /*7dd0*/  MUFU.TANH R112, R112 ;  /* 0x0000007000707308 */ /* 0x000ee20000002400 */
[----:B-1----:R-:W-:-:S07]  /*7de0*/  FMNMX.FTZ R124, R120, R124, !PT ;  /* 0x0000007c787c7209 */ /* 0x002fce0007810000 */
[----:B------:R-:W1:Y:S01]  /*7df0*/  MUFU.TANH R113, R113 ;  /* 0x0000007100717308 */ /* 0x000e620000002400 */
[----:B--2---:R-:W-:Y:S01]  /*7e00*/  FMNMX.FTZ R124, R121, R124, !PT ;  /* 0x0000007c797c7209 */ /* 0x004fe20007810000 */
[----:B------:R-:W-:-:S06]  /*7e10*/  UISETP.GT.AND UP0, UPT, UR60, UR14, UPT ;  /* 0x0000000e3c00728c */ /* 0x000fcc000bf04270 */
[----:B------:R-:W2:Y:S01]  /*7e20*/  MUFU.TANH R116, R116 ;  /* 0x0000007400747308 */ /* 0x000ea20000002400 */
[----:B---3--:R-:W-:Y:S01]  /*7e30*/  FMNMX.FTZ R124, R112, R124, !PT ;  /* 0x0000007c707c7209 */ /* 0x008fe20007810000 */
[----:B------:R-:W-:Y:S02]  /*7e40*/  WARPGROUP.DEPBAR.LE gsb0, 0x0 ;  /* 0x00008000000079c5 */ /* 0x000fe40000010000 */
[----:B------:R-:W-:-:S04]  /*7e50*/  WARPGROUP.ARRIVE ;  /* 0x00000000000079c5 */ /* 0x000fc80000000000 */
[----:B------:R-:W3:Y:S01]  /*7e60*/  MUFU.TANH R117, R117 ;  /* 0x0000007500757308 */ /* 0x000ee20000002400 */
[----:B-1----:R-:W-:Y:S02]  /*7e70*/  FMNMX.FTZ R124, R113, R124, !PT ;  /* 0x0000007c717c7209 */ /* 0x002fe40007810000 */
[----:B0-----:R-:W-:Y:S01]  /*7e80*/  SHF.R.U32.HI R138, RZ, 0x7, R139 ;  /* 0x00000007ff8a7819 */ /* 0x001fe2000001168b */
[----:B------:R-:W-:Y:S01]  /*7e90*/  HGMMA.64x96x16.F32 R24, gdesc[UR32].tnspB, R24, gsb0 ;  /* 0x41600000201879f0 */ /* 0x000fe20008000818 */
[----:B------:R-:W-:Y:S01]  /*7ea0*/  UIADD3 UR32, UR4, 0x300, URZ ;  /* 0x0000030004207890 */ /* 0x000fe2000fffe03f */
[----:B------:R-:W-:Y:S01]  /*7eb0*/  ISETP.GE.U32.AND P2, PT, R139, 0x180, PT ;  /* 0x000001808b00780c */ /* 0x000fe20003f46070 */
[----:B------:R-:W-:Y:S01]  /*7ec0*/  UIADD3 UR34, UR10, 0x80, URZ ;  /* 0x000000800a227890 */ /* 0x000fe2000fffe03f */
[----:B------:R-:W0:Y:S01]  /*7ed0*/  MUFU.TANH R104, R104 ;  /* 0x0000006800687308 */ /* 0x000e220000002400 */
[----:B------:R-:W-:Y:S01]  /*7ee0*/  UMOV UR33, 0xc0000010 ;  /* 0xc000001000217882 */ /* 0x000fe20000000000 */
[----:B------:R-:W-:Y:S01]  /*7ef0*/  UMOV UR35, 0x80000020 ;  /* 0x8000002000237882 */ /* 0x000fe20000000000 */
[----:B--2---:R-:W-:-:S05]  /*7f00*/  FMNMX.FTZ R124, R116, R124, !PT ;  /* 0x0000007c747c7209 */ /* 0x004fca0007810000 */
[----:B------:R-:W1:Y:S01]  /*7f10*/  MUFU.TANH R105, R105 ;  /* 0x0000006900697308 */ /* 0x000e620000002400 */
[----:B---3--:R-:W-:-:S07]  /*7f20*/  FMNMX.FTZ R124, R117, R124, !PT ;  /* 0x0000007c757c7209 */ /* 0x008fce0007810000 */
[----:B------:R-:W2:Y:S01]  /*7f30*/  MUFU.TANH R108, R108 ;  /* 0x0000006c006c7308 */ /* 0x000ea20000002400 */
[----:B0-----:R-:W-:-:S07]  /*7f40*/  FMNMX.FTZ R124, R104, R124, !PT ;  /* 0x0000007c687c7209 */ /* 0x001fce0007810000 */
[----:B------:R-:W0:Y:S01]  /*7f50*/  MUFU.TANH R109, R109 ;  /* 0x0000006d006d7308 */ /* 0x000e220000002400 */
[----:B-1----:R-:W-:-:S07]  /*7f60*/  FMNMX.FTZ R124, R105, R124, !PT ;  /* 0x0000007c697c7209 */ /* 0x002fce0007810000 */
[----:B------:R-:W1:Y:S01]  /*7f70*/  MUFU.TANH R96, R96 ;  /* 0x0000006000607308 */ /* 0x000e620000002400 */
[----:B--2---:R-:W-:-:S07]  /*7f80*/  FMNMX.FTZ R124, R108, R124, !PT ;  /* 0x0000007c6c7c7209 */ /* 0x004fce0007810000 */
        /* <DEDUP_REMOVED lines=15> */
[----:B-1----:R-:W-:Y:S01]  /*8080*/  FMNMX.FTZ R125, R92, R124, !PT ;  /* 0x0000007c5c7d7209 */ /* 0x002fe20007810000 */
[----:B------:R-:W-:Y:S02]  /*8090*/  WARPGROUP.DEPBAR.LE gsb0, 0x0 ;  /* 0x00008000000079c5 */ /* 0x000fe40000010000 */
[----:B------:R-:W-:Y:S01]  /*80a0*/  WARPGROUP.ARRIVE ;  /* 0x00000000000079c5 */ /* 0x000fe20000000000 */
[----:B------:R-:W-:-:S03]  /*80b0*/  FMUL.FTZ R124, R76, UR5 ;  /* 0x000000054c7c7c20 */ /* 0x000fc60008410000 */
[----:B------:R-:W1:Y:S01]  /*80c0*/  MUFU.TANH R81, R81 ;  /* 0x0000005100517308 */ /* 0x000e620000002400 */
[----:B--2---:R-:W-:Y:S01]  /*80d0*/  FMNMX.FTZ R76, R93, R125, !PT ;  /* 0x0000007d5d4c7209 */ /* 0x004fe20007810000 */
[----:B------:R-:W-:Y:S01]  /*80e0*/  HGMMA.64x96x16.F32 R24, gdesc[UR32].tnspB, R24, gsb0 ;  /* 0x41600000201879f0 */ /* 0x000fe20008000818 */
[----:B------:R-:W-:Y:S01]  /*80f0*/  UIADD3 UR32, UR4, 0x480, URZ ;  /* 0x0000048004207890 */ /* 0x000fe2000fffe03f */
[----:B------:R-:W-:Y:S01]  /*8100*/  FMUL.FTZ R125, R77, UR5 ;  /* 0x000000054d7d7c20 */ /* 0x000fe20008410000 */
[----:B------:R-:W-:Y:S01]  /*8110*/  UIADD3 UR34, UR10, 0xc0, URZ ;  /* 0x000000c00a227890 */ /* 0x000fe2000fffe03f */
[----:B------:R-:W-:Y:S01]  /*8120*/  UMOV UR33, 0xc0000010 ;  /* 0xc000001000217882 */ /* 0x000fe20000000000 */
[----:B------:R-:W-:Y:S01]  /*8130*/  UMOV UR35, 0x80000020 ;  /* 0x8000002000237882 */ /* 0x000fe20000000000 */
        /* <DEDUP_REMOVED lines=12> */
[----:B------:R-:W-:Y:S01]  /*8200*/  MUFU.TANH R8, R8 ;  /* 0x0000000800087308 */ /* 0x000fe20000002400 */
[----:B0-----:R-:W-:-:S07]  /*8210*/  FMNMX.FTZ R128, R124, R128, !PT ;  /* 0x000000807c807209 */ /* 0x001fce0007810000 */
[----:B------:R-:W-:Y:S01]  /*8220*/  MUFU.TANH R9, R9 ;  /* 0x0000000900097308 */ /* 0x000fe20000002400 */
[----:B-1----:R-:W-:-:S05]  /*8230*/  FMNMX.FTZ R132, R125, R128, !PT ;  /* 0x000000807d847209 */ /* 0x002fca0007810000 */
[----:B------:R-:W0:Y:S02]  /*8240*/  SHFL.BFLY PT, R133, R132, 0x2, 0x1f ;  /* 0x0c401f0084857f89 */ /* 0x000e2400000e0000 */
[----:B------:R1:W-:Y:S08]  /*8250*/  MUFU.TANH R128, R130 ;  /* 0x0000008200807308 */ /* 0x0003f00000002400 */
[----:B------:R-:W-:Y:S01]  /*8260*/  MUFU.TANH R76, R142 ;  /* 0x0000008e004c7308 */ /* 0x000fe20000002400 */
[----:B-1----:R-:W-:-:S07]  /*8270*/  FMUL.FTZ R130, R134, UR5 ;  /* 0x0000000586827c20 */ /* 0x002fce0008410000 */
[----:B------:R-:W-:Y:S01]  /*8280*/  MUFU.TANH R77, R143 ;  /* 0x0000008f004d7308 */ /* 0x000fe20000002400 */
[----:B0-----:R-:W-:Y:S01]  /*8290*/  FMNMX.FTZ R133, R132, R133, !PT ;  /* 0x0000008584857209 */ /* 0x001fe20007810000 */
[----:B------:R-:W-:-:S06]  /*82a0*/  FMUL.FTZ R132, R114, UR5 ;  /* 0x0000000572847c20 */ /* 0x000fcc0008410000 */
[----:B------:R-:W-:Y:S01]  /*82b0*/  MUFU.TANH R129, R129 ;  /* 0x0000008100817308 */ /* 0x000fe20000002400 */
[----:B------:R-:W0:Y:S01]  /*82c0*/  SHFL.BFLY PT, R134, R133, 0x1, 0x1f ;  /* 0x0c201f0085867f89 */ /* 0x000e2200000e0000 */
[----:B------:R-:W-:Y:S02]  /*82d0*/  WARPGROUP.DEPBAR.LE gsb0, 0x0 ;  /* 0x00008000000079c5 */ /* 0x000fe40000010000 */
[----:B------:R-:W-:-:S04]  /*82e0*/  WARPGROUP.ARRIVE ;  /* 0x00000000000079c5 */ /* 0x000fc80000000000 */
[----:B------:R-:W-:Y:S02]  /*82f0*/  MUFU.TANH R130, R130 ;  /* 0x0000008200827308 */ /* 0x000fe40000002400 */
[----:B------:R-:W-:Y:S01]  /*8300*/  HGMMA.64x96x16.F32 R24, gdesc[UR32].tnspB, R24, gsb0 ;  /* 0x41600000201879f0 */ /* 0x000fe20008000818 */
[----:B------:R-:W-:Y:S02]  /*8310*/  UIADD3 UR32, UR4, 0x600, URZ ;  /* 0x0000060004207890 */ /* 0x000fe4000fffe03f */
[----:B------:R-:W-:-:S03]  /*8320*/  UIADD3 UR34, UR10, 0x100, URZ ;  /* 0x000001000a227890 */ /* 0x000fc6000fffe03f */
[----:B------:R-:W-:Y:S01]  /*8330*/  MUFU.TANH R131, R131 ;  /* 0x0000008300837308 */ /* 0x000fe20000002400 */
[----:B------:R-:W-:Y:S01]  /*8340*/  UMOV UR33, 0xc0000010 ;  /* 0xc000001000217882 */ /* 0x000fe20000000000 */
[----:B------:R-:W-:Y:S01]  /*8350*/  UMOV UR35, 0x80000020 ;  /* 0x8000002000237882 */ /* 0x000fe20000000000 */
[----:B0-----:R-:W-:-:S05]  /*8360*/  FMNMX.FTZ R114, R133, R134, !PT ;  /* 0x0000008685727209 */ /* 0x001fca0007810000 */
[----:B------:R-:W-:Y:S01]  /*8370*/  MUFU.TANH R122, R122 ;  /* 0x0000007a007a7308 */ /* 0x000fe20000002400 */
[C---:B------:R-:W-:Y:S01]  /*8380*/  FADD.FTZ R3, -R114.reuse, R3 ;  /* 0x0000000372037221 */ /* 0x040fe20000010100 */
[----:B------:R-:W-:-:S03]  /*8390*/  FMUL.FTZ R133, R114, UR11 ;  /* 0x0000000b72857c20 */ /* 0x000fc60008410000 */
[----:B------:R-:W-:Y:S01]  /*83a0*/  FMUL.FTZ R3, R3, UR11 ;  /* 0x0000000b03037c20 */ /* 0x000fe20008410000 */
[--C-:B------:R-:W-:Y:S01]  /*83b0*/  FFMA.FTZ R134, R6, UR11, -R133.reuse ;  /* 0x0000000b06867c23 */ /* 0x100fe20008010885 */
[--C-:B------:R-:W-:Y:S01]  /*83c0*/  FFMA.FTZ R6, R12, UR11, -R133.reuse ;  /* 0x0000000b0c067c23 */ /* 0x100fe20008010885 */
[--C-:B------:R-:W-:Y:S01]  /*83d0*/  FFMA.FTZ R136, R11, UR11, -R133.reuse ;  /* 0x0000000b0b887c23 */ /* 0x100fe20008010885 */
[--C-:B------:R-:W-:Y:S01]  /*83e0*/  FFMA.FTZ R11, R14, UR11, -R133.reuse ;  /* 0x0000000b0e0b7c23 */ /* 0x100fe20008010885 */
[----:B------:R-:W-:Y:S01]  /*83f0*/  MUFU.EX2 R12, R134 ;  /* 0x00000086000c7308 */ /* 0x000fe20000000800 */
[--C-:B------:R-:W-:Y:S01]  /*8400*/  FFMA.FTZ R135, R7, UR11, -R133.reuse ;  /* 0x0000000b07877c23 */ /* 0x100fe20008010885 */
[--C-:B------:R-:W-:Y:S01]  /*8410*/  FFMA.FTZ R7, R13, UR11, -R133.reuse ;  /* 0x0000000b0d077c23 */ /* 0x100fe20008010885 */
[----:B------:R-:W-:Y:S01]  /*8420*/  FMUL.FTZ R13, R118, UR5 ;  /* 0x00000005760d7c20 */ /* 0x000fe20008410000 */
[--C-:B------:R-:W-:Y:S01]  /*8430*/  FFMA.FTZ R137, R15, UR11, -R133.reuse ;  /* 0x0000000b0f897c23 */ /* 0x100fe20008010885 */
[----:B------:R-:W-:Y:S01]  /*8440*/  FMUL.FTZ R15, R119, UR5 ;  /* 0x00000005770f7c20 */ /* 0x000fe20008410000 */
[--C-:B------:R-:W-:Y:S01]  /*8450*/  FFMA.FTZ R10, R10, UR11, -R133.reuse ;  /* 0x0000000b0a0a7c23 */ /* 0x100fe20008010885 */
[--C-:B------:R-:W-:Y:S01]  /*8460*/  FFMA.FTZ R20, R20, UR11, -R133.reuse ;  /* 0x0000000b14147c23 */ /* 0x100fe20008010885 */
[----:B------:R-:W0:Y:S01]  /*8470*/  MUFU.EX2 R3, R3 ;  /* 0x0000000300037308 */ /* 0x000e220000000800 */
[--C-:B------:R-:W-:Y:S01]  /*8480*/  FFMA.FTZ R21, R21, UR11, -R133.reuse ;  /* 0x0000000b15157c23 */ /* 0x100fe20008010885 */
[--C-:B------:R-:W-:Y:S01]  /*8490*/  FFMA.FTZ R120, R120, UR11, -R133.reuse ;  /* 0x0000000b78787c23 */ /* 0x100fe20008010885 */
[--C-:B------:R-:W-:Y:S01]  /*84a0*/  FFMA.FTZ R121, R121, UR11, -R133.reuse ;  /* 0x0000000b79797c23 */ /* 0x100fe20008010885 */
[--C-:B------:R-:W-:Y:S01]  /*84b0*/  FFMA.FTZ R112, R112, UR11, -R133.reuse ;  /* 0x0000000b70707c23 */ /* 0x100fe20008010885 */
[--C-:B------:R-:W-:Y:S01]  /*84c0*/  FFMA.FTZ R113, R113, UR11, -R133.reuse ;  /* 0x0000000b71717c23 */ /* 0x100fe20008010885 */
[--C-:B------:R-:W-:Y:S01]  /*84d0*/  FFMA.FTZ R116, R116, UR11, -R133.reuse ;  /* 0x0000000b74747c23 */ /* 0x100fe20008010885 */
[--C-:B------:R-:W-:Y:S01]  /*84e0*/  FFMA.FTZ R117, R117, UR11, -R133.reuse ;  /* 0x0000000b75757c23 */ /* 0x100fe20008010885 */
[----:B------:R-:W1:Y:S01]  /*84f0*/  MUFU.TANH R123, R123 ;  /* 0x0000007b007b7308 */ /* 0x000e620000002400 */
[--C-:B------:R-:W-:Y:S01]  /*8500*/  FFMA.FTZ R104, R104, UR11, -R133.reuse ;  /* 0x0000000b68687c23 */ /* 0x100fe20008010885 */
[--C-:B------:R-:W-:Y:S01]  /*8510*/  FFMA.FTZ R105, R105, UR11, -R133.reuse ;  /* 0x0000000b69697c23 */ /* 0x100fe20008010885 */
[--C-:B------:R-:W-:Y:S01]  /*8520*/  FFMA.FTZ R108, R108, UR11, -R133.reuse ;  /* 0x0000000b6c6c7c23 */ /* 0x100fe20008010885 */
[--C-:B------:R-:W-:Y:S01]  /*8530*/  FFMA.FTZ R109, R109, UR11, -R133.reuse ;  /* 0x0000000b6d6d7c23 */ /* 0x100fe20008010885 */
[--C-:B------:R-:W-:Y:S01]  /*8540*/  FFMA.FTZ R96, R96, UR11, -R133.reuse ;  /* 0x0000000b60607c23 */ /* 0x100fe20008010885 */
[--C-:B------:R-:W-:Y:S01]  /*8550*/  FFMA.FTZ R97, R97, UR11, -R133.reuse ;  /* 0x0000000b61617c23 */ /* 0x100fe20008010885 */
[--C-:B------:R-:W-:Y:S01]  /*8560*/  FFMA.FTZ R100, R100, UR11, -R133.reuse ;  /* 0x0000000b64647c23 */ /* 0x100fe20008010885 */
[----:B------:R-:W2:Y:S01]  /*8570*/  MUFU.TANH R126, R126 ;  /* 0x0000007e007e7308 */ /* 0x000ea20000002400 */
[----:B0-----:R-:W-:Y:S01]  /*8580*/  FFMA.FTZ R14, R3, R5, R12 ;  /* 0x00000005030e7223 */ /* 0x001fe2000001000c */
[----:B------:R-:W-:Y:S01]  /*8590*/  FMUL.FTZ R5, R106, UR5 ;  /* 0x000000056a057c20 */ /* 0x000fe20008410000 */
[----:B------:R-:W-:Y:S01]  /*85a0*/  FMUL.FTZ R106, R107, UR5 ;  /* 0x000000056b6a7c20 */ /* 0x000fe20008410000 */
[----:B------:R-:W-:Y:S01]  /*85b0*/  FMUL.FTZ R107, R110, UR5 ;  /* 0x000000056e6b7c20 */ /* 0x000fe20008410000 */
[----:B------:R-:W-:Y:S01]  /*85c0*/  FMUL.FTZ R110, R111, UR5 ;  /* 0x000000056f6e7c20 */ /* 0x000fe20008410000 */
[----:B------:R-:W-:Y:S01]  /*85d0*/  FMNMX.FTZ R111, R8, R0, !PT ;  /* 0x00000000086f7209 */ /* 0x000fe20007810000 */
[--C-:B------:R-:W-:Y:S01]  /*85e0*/  FFMA.FTZ R101, R101, UR11, -R133.reuse ;  /* 0x0000000b65657c23 */ /* 0x100fe20008010885 */
[----:B------:R-:W0:Y:S01]  /*85f0*/  MUFU.TANH R127, R127 ;  /* 0x0000007f007f7308 */ /* 0x000e220000002400 */
[--C-:B------:R-:W-:Y:S01]  /*8600*/  FFMA.FTZ R88, R88, UR11, -R133.reuse ;  /* 0x0000000b58587c23 */ /* 0x100fe20008010885 */
[----:B------:R-:W-:Y:S01]  /*8610*/  FMNMX.FTZ R111, R9, R111, !PT ;  /* 0x0000006f096f7209 */ /* 0x000fe20007810000 */
[--C-:B------:R-:W-:Y:S01]  /*8620*/  FFMA.FTZ R89, R89, UR11, -R133.reuse ;  /* 0x0000000b59597c23 */ /* 0x100fe20008010885 */
[--C-:B------:R-:W-:Y:S01]  /*8630*/  FFMA.FTZ R92, R92, UR11, -R133.reuse ;  /* 0x0000000b5c5c7c23 */ /* 0x100fe20008010885 */
[--C-:B------:R-:W-:Y:S01]  /*8640*/  FFMA.FTZ R93, R93, UR11, -R133.reuse ;  /* 0x0000000b5d5d7c23 */ /* 0x100fe20008010885 */
[----:B------:R-:W-:Y:S01]  /*8650*/  FMNMX.FTZ R111, R76, R111, !PT ;  /* 0x0000006f4c6f7209 */ /* 0x000fe20007810000 */
[--C-:B------:R-:W-:Y:S01]  /*8660*/  FFMA.FTZ R80, R80, UR11, -R133.reuse ;  /* 0x0000000b50507c23 */ /* 0x100fe20008010885 */
[----:B------:R-:W3:Y:S01]  /*8670*/  MUFU.TANH R132, R132 ;  /* 0x0000008400847308 */ /* 0x000ee20000002400 */
[--C-:B------:R-:W-:Y:S01]  /*8680*/  FFMA.FTZ R81, R81, UR11, -R133.reuse ;  /* 0x0000000b51517c23 */ /* 0x100fe20008010885 */
[----:B------:R-:W-:Y:S01]  /*8690*/  FMNMX.FTZ R111, R77, R111, !PT ;  /* 0x0000006f4d6f7209 */ /* 0x000fe20007810000 */
[--C-:B------:R-:W-:Y:S01]  /*86a0*/  FFMA.FTZ R84, R84, UR11, -R133.reuse ;  /* 0x0000000b54547c23 */ /* 0x100fe20008010885 */
[--C-:B------:R-:W-:Y:S01]  /*86b0*/  FFMA.FTZ R85, R85, UR11, -R133.reuse ;  /* 0x0000000b55557c23 */ /* 0x100fe20008010885 */
[--C-:B------:R-:W-:Y:S01]  /*86c0*/  FFMA.FTZ R72, R72, UR11, -R133.reuse ;  /* 0x0000000b48487c23 */ /* 0x100fe20008010885 */
[----:B------:R-:W-:Y:S01]  /*86d0*/  FMNMX.FTZ R111, R128, R111, !PT ;  /* 0x0000006f806f7209 */ /* 0x000fe20007810000 */
[--C-:B------:R-:W-:Y:S01]  /*86e0*/  FFMA.FTZ R73, R73, UR11, -R133.reuse ;  /* 0x0000000b49497c23 */ /* 0x100fe20008010885 */
[----:B------:R-:W4:Y:S01]  /*86f0*/  MUFU.TANH R115, R115 ;  /* 0x0000007300737308 */ /* 0x000f220000002400 */
[--C-:B------:R-:W-:Y:S01]  /*8700*/  FFMA.FTZ R124, R124, UR11, -R133.reuse ;  /* 0x0000000b7c7c7c23 */ /* 0x100fe20008010885 */
[----:B------:R-:W-:Y:S01]  /*8710*/  FMNMX.FTZ R111, R129, R111, !PT ;  /* 0x0000006f816f7209 */ /* 0x000fe20007810000 */
[----:B------:R-:W-:-:S03]  /*8720*/  FFMA.FTZ R125, R125, UR11, -R133 ;  /* 0x0000000b7d7d7c23 */ /* 0x000fc60008010885 */
[----:B------:R-:W-:Y:S02]  /*8730*/  FMNMX.FTZ R111, R130, R111, !PT ;  /* 0x0000006f826f7209 */ /* 0x000fe40007810000 */
[----:B------:R-:W5:Y:S02]  /*8740*/  MUFU.TANH R13, R13 ;  /* 0x0000000d000d7308 */ /* 0x000f640000002400 */
[----:B------:R-:W-:-:S04]  /*8750*/  FMNMX.FTZ R111, R131, R111, !PT ;  /* 0x0000006f836f7209 */ /* 0x000fc80007810000 */
[----:B------:R-:W-:Y:S02]  /*8760*/  FMNMX.FTZ R111, R122, R111, !PT ;  /* 0x0000006f7a6f7209 */ /* 0x000fe40007810000 */
[----:B------:R-:W5:Y:S02]  /*8770*/  MUFU.TANH R15, R15 ;  /* 0x0000000f000f7308 */ /* 0x000f640000002400 */
[----:B-1----:R-:W-:-:S04]  /*8780*/  FMNMX.FTZ R111, R123, R111, !PT ;  /* 0x0000006f7b6f7209 */ /* 0x002fc80007810000 */
[----:B--2---:R-:W-:Y:S02]  /*8790*/  FMNMX.FTZ R111, R126, R111, !PT ;  /* 0x0000006f7e6f7209 */ /* 0x004fe40007810000 */
[----:B------:R-:W1:Y:S02]  /*87a0*/  MUFU.TANH R5, R5 ;  /* 0x0000000500057308 */ /* 0x000e640000002400 */
[----:B0-----:R-:W-:Y:S01]  /*87b0*/  FMNMX.FTZ R111, R127, R111, !PT ;  /* 0x0000006f7f6f7209 */ /* 0x001fe20007810000 */
[----:B------:R-:W-:Y:S02]  /*87c0*/  WARPGROUP.DEPBAR.LE gsb0, 0x0 ;  /* 0x00008000000079c5 */ /* 0x000fe40000010000 */
[----:B------:R-:W-:Y:S01]  /*87d0*/  WARPGROUP.ARRIVE ;  /* 0x00000000000079c5 */ /* 0x000fe20000000000 */
[----:B---3--:R-:W-:Y:S02]  /*87e0*/  FMNMX.FTZ R111, R132, R111, !PT ;  /* 0x0000006f846f7209 */ /* 0x008fe40007810000 */
[----:B------:R-:W0:Y:S02]  /*87f0*/  MUFU.TANH R106, R106 ;  /* 0x0000006a006a7308 */ /* 0x000e240000002400 */
[----:B----4-:R-:W-:Y:S01]  /*8800*/  FMNMX.FTZ R111, R115, R111, !PT ;  /* 0x0000006f736f7209 */ /* 0x010fe20007810000 */
[----:B------:R-:W-:Y:S01]  /*8810*/  HGMMA.64x96x16.F32 R24, gdesc[UR32].tnspB, R24, gsb0 ;  /* 0x41600000201879f0 */ /* 0x000fe20008000818 */
[----:B------:R-:W-:-:S02]  /*8820*/  UIADD3 UR32, UR4, 0x780, URZ ;  /* 0x0000078004207890 */ /* 0x000fc4000fffe03f */
[----:B------:R-:W-:Y:S02]  /*8830*/  UIADD3 UR34, UR10, 0x140, URZ ;  /* 0x000001400a227890 */ /* 0x000fe4000fffe03f */
[----:B------:R-:W2:Y:S01]  /*8840*/  MUFU.TANH R107, R107 ;  /* 0x0000006b006b7308 */ /* 0x000ea20000002400 */
[----:B------:R-:W-:Y:S01]  /*8850*/  UMOV UR33, 0xc0000010 ;  /* 0xc000001000217882 */ /* 0x000fe20000000000 */
[----:B------:R-:W-:Y:S01]  /*8860*/  UMOV UR35, 0x80000020 ;  /* 0x8000002000237882 */ /* 0x000fe20000000000 */
[----:B-----5:R-:W-:-:S04]  /*8870*/  FMNMX.FTZ R111, R13, R111, !PT ;  /* 0x0000006f0d6f7209 */ /* 0x020fc80007810000 */
[----:B------:R-:W-:Y:S01]  /*8880*/  FMNMX.FTZ R111, R15, R111, !PT ;  /* 0x0000006f0f6f7209 */ /* 0x000fe20007810000 */
[----:B------:R-:W3:Y:S03]  /*8890*/  MUFU.TANH R110, R110 ;  /* 0x0000006e006e7308 */ /* 0x000ee60000002400 */
[----:B-1----:R-:W-:-:S04]  /*88a0*/  FMNMX.FTZ R111, R5, R111, !PT ;  /* 0x0000006f056f7209 */ /* 0x002fc80007810000 */
[----:B0-----:R-:W-:Y:S01]  /*88b0*/  FMNMX.FTZ R111, R106, R111, !PT ;  /* 0x0000006f6a6f7209 */ /* 0x001fe20007810000 */
[----:B------:R-:W0:Y:S03]  /*88c0*/  MUFU.TANH R98, R98 ;  /* 0x0000006200627308 */ /* 0x000e260000002400 */
[----:B--2---:R-:W-:-:S05]  /*88d0*/  FMNMX.FTZ R111, R107, R111, !PT ;  /* 0x0000006f6b6f7209 */ /* 0x004fca0007810000 */
[----:B------:R-:W1:Y:S01]  /*88e0*/  MUFU.TANH R99, R99 ;  /* 0x0000006300637308 */ /* 0x000e620000002400 */
[----:B---3--:R-:W-:-:S07]  /*88f0*/  FMNMX.FTZ R111, R110, R111, !PT ;  /* 0x0000006f6e6f7209 */ /* 0x008fce0007810000 */
[----:B------:R-:W2:Y:S01]  /*8900*/  MUFU.TANH R102, R102 ;  /* 0x0000006600667308 */ /* 0x000ea20000002400 */
[----:B0-----:R-:W-:-:S07]  /*8910*/  FMNMX.FTZ R111, R98, R111, !PT ;  /* 0x0000006f626f7209 */ /* 0x001fce0007810000 */
[----:B------:R-:W0:Y:S01]  /*8920*/  MUFU.EX2 R135, R135 ;  /* 0x0000008700877308 */ /* 0x000e220000000800 */
[----:B-1----:R-:W-:-:S07]  /*8930*/  FMNMX.FTZ R111, R99, R111, !PT ;  /* 0x0000006f636f7209 */ /* 0x002fce0007810000 */
[----:B------:R-:W1:Y:S01]  /*8940*/  MUFU.TANH R103, R103 ;  /* 0x0000006700677308 */ /* 0x000e620000002400 */
[----:B--2---:R-:W-:-:S07]  /*8950*/  FMNMX.FTZ R111, R102, R111, !PT ;  /* 0x0000006f666f7209 */ /* 0x004fce0007810000 */
[----:B------:R-:W2:Y:S01]  /*8960*/  MUFU.EX2 R118, R10 ;  /* 0x0000000a00767308 */ /* 0x000ea20000000800 */
[C---:B0-----:R-:W-:Y:S01]  /*8970*/  FADD.FTZ R14, R135.reuse, R14 ;  /* 0x0000000e870e7221 */ /* 0x041fe20000010000 */
[----:B------:R-:W-:-:S06]  /*8980*/  F2FP.F16.F32.PACK_AB R12, R135, R12 ;  /* 0x0000000c870c723e */ /* 0x000fcc00000000ff */
[----:B------:R-:W0:Y:S01]  /*8990*/  MUFU.EX2 R136, R136 ;  /* 0x0000008800887308 */ /* 0x000e220000000800 */
[----:B-1----:R-:W-:-:S07]  /*89a0*/  FMNMX.FTZ R111, R103, R111, !PT ;  /* 0x0000006f676f7209 */ /* 0x002fce0007810000 */
[----:B------:R-:W1:Y:S01]  /*89b0*/  MUFU.TANH R90, R90 ;  /* 0x0000005a005a7308 */ /* 0x000e620000002400 */
[----:B--2---:R-:W-:-:S07]  /*89c0*/  FADD.FTZ R10, R118, R14 ;  /* 0x0000000e760a7221 */ /* 0x004fce0000010000 */
[----:B------:R-:W2:Y:S01]  /*89d0*/  MUFU.TANH R91, R91 ;  /* 0x0000005b005b7308 */ /* 0x000ea20000002400 */
[C---:B0-----:R-:W-:Y:S01]  /*89e0*/  F2FP.F16.F32.PACK_AB R14, R136.reuse, R118 ;  /* 0x00000076880e723e */ /* 0x041fe200000000ff */
[----:B------:R-:W-:-:S06]  /*89f0*/  FADD.FTZ R10, R136, R10 ;  /* 0x0000000a880a7221 */ /* 0x000fcc0000010000 */
[----:B------:R-:W0:Y:S01]  /*8a00*/  MUFU.TANH R94, R94 ;  /* 0x0000005e005e7308 */ /* 0x000e220000002400 */
[----:B-1----:R-:W-:-:S07]  /*8a10*/  FMNMX.FTZ R118, R90, R111, !PT ;  /* 0x0000006f5a767209 */ /* 0x002fce0007810000 */
[----:B------:R-:W1:Y:S01]  /*8a20*/  MUFU.TANH R95, R95 ;  /* 0x0000005f005f7308 */ /* 0x000e620000002400 */
[----:B--2---:R-:W-:Y:S01]  /*8a30*/  FMNMX.FTZ R118, R91, R118, !PT ;  /* 0x000000765b767209 */ /* 0x004fe20007810000 */
[----:B------:R-:W-:Y:S02]  /*8a40*/  WARPGROUP.DEPBAR.LE gsb0, 0x0 ;  /* 0x00008000000079c5 */ /* 0x000fe40000010000 */
[----:B------:R-:W-:-:S04]  /*8a50*/  WARPGROUP.ARRIVE ;  /* 0x00000000000079c5 */ /* 0x000fc80000000000 */
[----:B------:R-:W2:Y:S01]  /*8a60*/  MUFU.TANH R82, R82 ;  /* 0x0000005200527308 */ /* 0x000ea20000002400 */
[----:B0-----:R-:W-:Y:S01]  /*8a70*/  FMNMX.FTZ R118, R94, R118, !PT ;  /* 0x000000765e767209 */ /* 0x001fe20007810000 */
[----:B------:R-:W-:Y:S01]  /*8a80*/  HGMMA.64x96x16.F32 R24, gdesc[UR32].tnspB, R24, gsb0 ;  /* 0x41600000201879f0 */ /* 0x000fe20008000818 */
[----:B------:R-:W-:Y:S02]  /*8a90*/  UIADD3 UR32, UR4, 0x900, URZ ;  /* 0x0000090004207890 */ /* 0x000fe4000fffe03f */
[----:B------:R-:W-:Y:S01]  /*8aa0*/  UIADD3 UR34, UR10, 0x180, URZ ;  /* 0x000001800a227890 */ /* 0x000fe2000fffe03f */
[----:B------:R-:W-:Y:S01]  /*8ab0*/  UMOV UR33, 0xc0000010 ;  /* 0xc000001000217882 */ /* 0x000fe20000000000 */
[----:B------:R-:W-:Y:S01]  /*8ac0*/  UMOV UR35, 0x80000020 ;  /* 0x8000002000237882 */ /* 0x000fe20000000000 */
        /* <DEDUP_REMOVED lines=14> */
[----:B------:R-:W-:Y:S01]  /*8bb0*/  MUFU.EX2 R7, R7 ;  /* 0x0000000700077308 */ /* 0x000fe20000000800 */
[----:B--2---:R-:W-:-:S07]  /*8bc0*/  FMNMX.FTZ R74, R78, R118, !PT ;  /* 0x000000764e4a7209 */ /* 0x004fce0007810000 */
[----:B------:R-:W-:Y:S01]  /*8bd0*/  MUFU.EX2 R137, R137 ;  /* 0x0000008900897308 */ /* 0x000fe20000000800 */
[----:B0-----:R-:W-:-:S05]  /*8be0*/  FMNMX.FTZ R74, R79, R74, !PT ;  /* 0x0000004a4f4a7209 */ /* 0x001fca0007810000 */
[----:B------:R-:W0:Y:S02]  /*8bf0*/  SHFL.BFLY PT, R118, R74, 0x2, 0x1f ;  /* 0x0c401f004a767f89 */ /* 0x000e2400000e0000 */
[----:B------:R-:W-:Y:S08]  /*8c00*/  MUFU.EX2 R21, R21 ;  /* 0x0000001500157308 */ /* 0x000ff00000000800 */
[----:B------:R-:W-:Y:S08]  /*8c10*/  MUFU.EX2 R120, R120 ;  /* 0x0000007800787308 */ /* 0x000ff00000000800 */
[----:B------:R-:W-:Y:S01]  /*8c20*/  MUFU.EX2 R121, R121 ;  /* 0x0000007900797308 */ /* 0x000fe20000000800 */
[----:B0-----:R-:W-:Y:S01]  /*8c30*/  FMNMX.FTZ R74, R74, R118, !PT ;  /* 0x000000764a4a7209 */ /* 0x001fe20007810000 */
[----:B------:R-:W-:-:S02]  /*8c40*/  WARPGROUP.DEPBAR.LE gsb0, 0x0 ;  /* 0x00008000000079c5 */ /* 0x000fc40000010000 */
[----:B------:R-:W-:-:S04]  /*8c50*/  WARPGROUP.ARRIVE ;  /* 0x00000000000079c5 */ /* 0x000fc80000000000 */
[----:B------:R-:W-:Y:S01]  /*8c60*/  MUFU.EX2 R112, R112 ;  /* 0x0000007000707308 */ /* 0x000fe20000000800 */
[----:B------:R-:W0:Y:S01]  /*8c70*/  SHFL.BFLY PT, R118, R74, 0x1, 0x1f ;  /* 0x0c201f004a767f89 */ /* 0x000e2200000e0000 */
[----:B------:R-:W-:Y:S01]  /*8c80*/  HGMMA.64x96x16.F32 R24, gdesc[UR32].tnspB, R24, gsb0 ;  /* 0x41600000201879f0 */ /* 0x000fe20008000818 */
[----:B------:R-:W-:Y:S02]  /*8c90*/  UIADD3 UR32, UR4, 0xa80, URZ ;  /* 0x00000a8004207890 */ /* 0x000fe4000fffe03f */
[----:B------:R-:W-:-:S03]  /*8ca0*/  UIADD3 UR34, UR10, 0x1c0, URZ ;  /* 0x000001c00a227890 */ /* 0x000fc6000fffe03f */
[----:B------:R-:W-:Y:S01]  /*8cb0*/  MUFU.EX2 R116, R116 ;  /* 0x0000007400747308 */ /* 0x000fe20000000800 */
[----:B------:R-:W-:Y:S01]  /*8cc0*/  UMOV UR33, 0xc0000010 ;  /* 0xc000001000217882 */ /* 0x000fe20000000000 */
[----:B------:R-:W-:-:S06]  /*8cd0*/  UMOV UR35, 0x80000020 ;  /* 0x8000002000237882 */ /* 0x000fcc0000000000 */
[----:B------:R-:W-:Y:S01]  /*8ce0*/  MUFU.EX2 R104, R104 ;  /* 0x0000006800687308 */ /* 0x000fe20000000800 */
[----:B0-----:R-:W-:-:S07]  /*8cf0*/  FMNMX.FTZ R74, R74, R118, !PT ;  /* 0x000000764a4a7209 */ /* 0x001fce0007810000 */
[----:B------:R-:W-:Y:S01]  /*8d00*/  MUFU.EX2 R105, R105 ;  /* 0x0000006900697308 */ /* 0x000fe20000000800 */
[C---:B------:R-:W-:Y:S01]  /*8d10*/  FADD.FTZ R0, -R74.reuse, R0 ;  /* 0x000000004a007221 */ /* 0x040fe20000010100 */
[----:B------:R-:W-:-:S03]  /*8d20*/  FMUL.FTZ R118, R74, UR11 ;  /* 0x0000000b4a767c20 */ /* 0x000fc60008410000 */
[----:B------:R-:W-:Y:S01]  /*8d30*/  FMUL.FTZ R0, R0, UR11 ;  /* 0x0000000b00007c20 */ /* 0x000fe20008410000 */
        /* <DEDUP_REMOVED lines=21> */
[----:B------:R-:W1:Y:S01]  /*8e90*/  MUFU.EX2 R9, R9 ;  /* 0x0000000900097308 */ /* 0x000e620000000800 */
[--C-:B------:R-:W-:Y:S01]  /*8ea0*/  FFMA.FTZ R110, R110, UR11, -R118.reuse ;  /* 0x0000000b6e6e7c23 */ /* 0x100fe20008010876 */
[--C-:B------:R-:W-:Y:S01]  /*8eb0*/  FFMA.FTZ R98, R98, UR11, -R118.reuse ;  /* 0x0000000b62627c23 */ /* 0x100fe20008010876 */
[--C-:B------:R-:W-:Y:S01]  /*8ec0*/  FFMA.FTZ R99, R99, UR11, -R118.reuse ;  /* 0x0000000b63637c23 */ /* 0x100fe20008010876 */
[--C-:B------:R-:W-:Y:S01]  /*8ed0*/  FFMA.FTZ R102, R102, UR11, -R118.reuse ;  /* 0x0000000b66667c23 */ /* 0x100fe20008010876 */
[--C-:B------:R-:W-:Y:S01]  /*8ee0*/  FFMA.FTZ R103, R103, UR11, -R118.reuse ;  /* 0x0000000b67677c23 */ /* 0x100fe20008010876 */
[--C-:B------:R-:W-:Y:S01]  /*8ef0*/  FFMA.FTZ R90, R90, UR11, -R118.reuse ;  /* 0x0000000b5a5a7c23 */ /* 0x100fe20008010876 */
[----:B------:R-:W-:Y:S01]  /*8f00*/  FFMA.FTZ R91, R91, UR11, -R118 ;  /* 0x0000000b5b5b7c23 */ /* 0x000fe20008010876 */
[----:B------:R-:W2:Y:S01]  /*8f10*/  MUFU.EX2 R15, R76 ;  /* 0x0000004c000f7308 */ /* 0x000ea20000000800 */
[----:B0-----:R-:W-:Y:S01]  /*8f20*/  FFMA.FTZ R4, R0, R4, R8 ;  /* 0x0000000400047223 */ /* 0x001fe20000010008 */
[--C-:B------:R-:W-:Y:S01]  /*8f30*/  FFMA.FTZ R94, R94, UR11, -R118.reuse ;  /* 0x0000000b5e5e7c23 */ /* 0x100fe20008010876 */
[--C-:B------:R-:W-:Y:S01]  /*8f40*/  FFMA.FTZ R95, R95, UR11, -R118.reuse ;  /* 0x0000000b5f5f7c23 */ /* 0x100fe20008010876 */
[--C-:B------:R-:W-:Y:S01]  /*8f50*/  FFMA.FTZ R82, R82, UR11, -R118.reuse ;  /* 0x0000000b52527c23 */ /* 0x100fe20008010876 */
[--C-:B------:R-:W-:Y:S01]  /*8f60*/  FFMA.FTZ R83, R83, UR11, -R118.reuse ;  /* 0x0000000b53537c23 */ /* 0x100fe20008010876 */
[--C-:B------:R-:W-:Y:S01]  /*8f70*/  FFMA.FTZ R86, R86, UR11, -R118.reuse ;  /* 0x0000000b56567c23 */ /* 0x100fe20008010876 */
[----:B------:R-:W-:Y:S01]  /*8f80*/  FFMA.FTZ R87, R87, UR11, -R118 ;  /* 0x0000000b57577c23 */ /* 0x000fe20008010876 */
[----:B------:R-:W0:Y:S01]  /*8f90*/  MUFU.EX2 R77, R77 ;  /* 0x0000004d004d7308 */ /* 0x000e220000000800 */
[----:B-1----:R-:W-:Y:S01]  /*8fa0*/  F2FP.F16.F32.PACK_AB R13, R9, R8 ;  /* 0x00000008090d723e */ /* 0x002fe200000000ff */
[----:B------:R-:W-:-:S02]  /*8fb0*/  VIADD R8, R138, 0x9 ;  /* 0x000000098a087836 */ /* 0x000fc40000000000 */
[----:B------:R-:W-:Y:S01]  /*8fc0*/  FADD.FTZ R4, R9, R4 ;  /* 0x0000000409047221 */ /* 0x000fe20000010000 */
[--C-:B------:R-:W-:Y:S01]  /*8fd0*/  FFMA.FTZ R111, R111, UR11, -R118.reuse ;  /* 0x0000000b6f6f7c23 */ /* 0x100fe20008010876 */
[--C-:B------:R-:W-:Y:S01]  /*8fe0*/  FFMA.FTZ R75, R75, UR11, -R118.reuse ;  /* 0x0000000b4b4b7c23 */ /* 0x100fe20008010876 */
[----:B------:R-:W-:Y:S01]  /*8ff0*/  FFMA.FTZ R79, R79, UR11, -R118 ;  /* 0x0000000b4f4f7c23 */ /* 0x000fe20008010876 */
[----:B------:R-:W-:Y:S01]  /*9000*/  SEL R8, R8, 0x9, !P2 ;  /* 0x0000000908087807 */ /* 0x000fe20005000000 */
[----:B------:R-:W1:Y:S01]  /*9010*/  MUFU.EX2 R9, R6 ;  /* 0x0000000600097308 */ /* 0x000e620000000800 */
[----:B--2---:R-:W-:Y:S01]  /*9020*/  FADD.FTZ R4, R15, R4 ;  /* 0x000000040f047221 */ /* 0x004fe20000010000 */
[----:B------:R-:W-:Y:S01]  /*9030*/  FFMA.FTZ R78, R78, UR11, -R118 ;  /* 0x0000000b4e4e7c23 */ /* 0x000fe20008010876 */
[----:B------:R-:W-:-:S05]  /*9040*/  PLOP3.LUT P2, PT, PT, PT, UP0, 0x80, 0x0 ;  /* 0x000000000000781c */ /* 0x000fca0003f4f008 */
[----:B------:R-:W2:Y:S01]  /*9050*/  MUFU.EX2 R128, R128 ;  /* 0x0000008000807308 */ /* 0x000ea20000000800 */
[C---:B0-----:R-:W-:Y:S01]  /*9060*/  F2FP.F16.F32.PACK_AB R15, R77.reuse, R15 ;  /* 0x0000000f4d0f723e */ /* 0x041fe200000000ff */
[----:B------:R-:W-:-:S06]  /*9070*/  FADD.FTZ R77, R77, R4 ;  /* 0x000000044d4d7221 */ /* 0x000fcc0000010000 */
[----:B------:R-:W0:Y:S01]  /*9080*/  MUFU.EX2 R6, R11 ;  /* 0x0000000b00067308 */ /* 0x000e220000000800 */
[----:B-1----:R-:W-:Y:S01]  /*9090*/  FADD.FTZ R10, R9, R10 ;  /* 0x0000000a090a7221 */ /* 0x002fe20000010000 */
[----:B------:R-:W-:-:S03]  /*90a0*/  F2FP.F16.F32.PACK_AB R4, R7, R9 ;  /* 0x000000090704723e */ /* 0x000fc600000000ff */
[----:B------:R-:W-:-:S03]  /*90b0*/  FADD.FTZ R10, R7, R10 ;  /* 0x0000000a070a7221 */ /* 0x000fc60000010000 */
[----:B------:R-:W1:Y:S01]  /*90c0*/  MUFU.EX2 R129, R129 ;  /* 0x0000008100817308 */ /* 0x000e620000000800 */
[----:B--2---:R-:W-:Y:S01]  /*90d0*/  FADD.FTZ R7, R128, R77 ;  /* 0x0000004d80077221 */ /* 0x004fe20000010000 */
[----:B------:R-:W-:Y:S02]  /*90e0*/  WARPGROUP.DEPBAR.LE gsb0, 0x0 ;  /* 0x00008000000079c5 */ /* 0x000fe40000010000 */
[----:B------:R-:W-:-:S04]  /*90f0*/  WARPGROUP.ARRIVE ;  /* 0x00000000000079c5 */ /* 0x000fc80000000000 */
[----:B------:R-:W2:Y:S01]  /*9100*/  MUFU.EX2 R130, R130 ;  /* 0x0000008200827308 */ /* 0x000ea20000000800 */
[----:B0-----:R-:W-:Y:S01]  /*9110*/  FADD.FTZ R10, R6, R10 ;  /* 0x0000000a060a7221 */ /* 0x001fe20000010000 */
[C---:B------:R-:W-:Y:S01]  /*9120*/  F2FP.F16.F32.PACK_AB R6, R137.reuse, R6 ;  /* 0x000000068906723e */ /* 0x040fe200000000ff */
[----:B------:R-:W-:Y:S01]  /*9130*/  HGMMA.64x96x16.F32 R24, gdesc[UR32].tnspB, R24, gsb0 ;  /* 0x41600000201879f0 */ /* 0x000fe20008000818 */
[----:B------:R-:W-:Y:S01]  /*9140*/  UIADD3 UR32, UR4, 0xc00, URZ ;  /* 0x00000c0004207890 */ /* 0x000fe2000fffe03f */
[----:B------:R-:W-:Y:S01]  /*9150*/  FADD.FTZ R10, R137, R10 ;  /* 0x0000000a890a7221 */ /* 0x000fe20000010000 */
[----:B------:R-:W-:Y:S01]  /*9160*/  UIADD3 UR34, UR10, 0x200, URZ ;  /* 0x000002000a227890 */ /* 0x000fe2000fffe03f */
[----:B------:R-:W-:Y:S01]  /*9170*/  UMOV UR33, 0xc0000010 ;  /* 0xc000001000217882 */ /* 0x000fe20000000000 */
[----:B------:R-:W-:Y:S01]  /*9180*/  UMOV UR35, 0x80000020 ;  /* 0x8000002000237882 */ /* 0x000fe20000000000 */
[----:B------:R-:W0:Y:S01]  /*9190*/  MUFU.EX2 R131, R131 ;  /* 0x0000008300837308 */ /* 0x000e220000000800 */
[----:B-1----:R-:W-:Y:S01]  /*91a0*/  FADD.FTZ R7, R129, R7 ;  /* 0x0000000781077221 */ /* 0x002fe20000010000 */
[----:B------:R-:W-:-:S03]  /*91b0*/  UIADD3 UR4, UR60, -0x1, URZ ;  /* 0xffffffff3c047890 */ /* 0x000fc6000fffe03f */
[----:B--2---:R-:W-:-:S03]  /*91c0*/  FADD.FTZ R7, R130, R7 ;  /* 0x0000000782077221 */ /* 0x004fc60000010000 */
[----:B------:R-:W1:Y:S01]  /*91d0*/  MUFU.EX2 R122, R122 ;  /* 0x0000007a007a7308 */ /* 0x000e620000000800 */
[----:B------:R-:W-:-:S07]  /*91e0*/  UMOV UR60, UR4 ;  /* 0x00000004003c7c82 */ /* 0x000fce0008000000 */
[----:B------:R-:W-:Y:S01]  /*91f0*/  MUFU.EX2 R123, R123 ;  /* 0x0000007b007b7308 */ /* 0x000fe20000000800 */
[C---:B0-----:R-:W-:Y:S01]  /*9200*/  FADD.FTZ R9, R131.reuse, R7 ;  /* 0x0000000783097221 */ /* 0x041fe20000010000 */
[----:B------:R-:W-:-:S06]  /*9210*/  F2FP.F16.F32.PACK_AB R7, R131, R130 ;  /* 0x000000828307723e */ /* 0x000fcc00000000ff */
[----:B------:R-:W-:Y:S01]  /*9220*/  MUFU.EX2 R11, R126 ;  /* 0x0000007e000b7308 */ /* 0x000fe20000000800 */
[----:B-1----:R-:W-:-:S07]  /*9230*/  FADD.FTZ R9, R122, R9 ;  /* 0x000000097a097221 */ /* 0x002fce0000010000 */
[----:B------:R-:W-:Y:S08]  /*9240*/  MUFU.EX2 R127, R127 ;  /* 0x0000007f007f7308 */ /* 0x000ff00000000800 */
[----:B------:R-:W-:Y:S08]  /*9250*/  MUFU.EX2 R115, R115 ;  /* 0x0000007300737308 */ /* 0x000ff00000000800 */
[----:B------:R-:W-:Y:S08]  /*9260*/  MUFU.EX2 R133, R133 ;  /* 0x0000008500857308 */ /* 0x000ff00000000800 */
[----:B------:R-:W-:Y:S08]  /*9270*/  MUFU.EX2 R108, R108 ;  /* 0x0000006c006c7308 */ /* 0x000ff00000000800 */
[----:B------:R-:W-:Y:S08]  /*9280*/  MUFU.EX2 R106, R106 ;  /* 0x0000006a006a7308 */ /* 0x000ff00000000800 */
[----:B------:R-:W-:Y:S08]  /*9290*/  MUFU.EX2 R109, R109 ;  /* 0x0000006d006d7308 */ /* 0x000ff00000000800 */
[----:B------:R-:W-:Y:S08]  /*92a0*/  MUFU.EX2 R107, R107 ;  /* 0x0000006b006b7308 */ /* 0x000ff00000000800 */
[----:B------:R-:W-:Y:S01]  /*92b0*/  MUFU.EX2 R96, R96 ;  /* 0x0000006000607308 */ /* 0x000fe20000000800 */
[----:B------:R-:W-:-:S02]  /*92c0*/  WARPGROUP.DEPBAR.LE gsb0, 0x0 ;  /* 0x00008000000079c5 */ /* 0x000fc40000010000 */
[----:B------:R-:W-:-:S05]  /*92d0*/  WARPGROUP.ARRIVE ;  /* 0x00000000000079c5 */ /* 0x000fca0000000000 */
[----:B------:R-:W-:Y:S01]  /*92e0*/  MUFU.EX2 R110, R110 ;  /* 0x0000006e006e7308 */ /* 0x000fe20000000800 */
[----:B------:R-:W-:Y:S07]  /*92f0*/  HGMMA.64x96x16.F32 R24, gdesc[UR32].tnspB, R24, gsb0 ;  /* 0x41600000201879f0 */ /* 0x000fee0008000818 */
[----:B------:R-:W-:Y:S08]  /*9300*/  MUFU.EX2 R97, R97 ;  /* 0x0000006100617308 */ /* 0x000ff00000000800 */
        /* <DEDUP_REMOVED lines=13> */
[----:B------:R0:W-:Y:S06]  /*93e0*/  BAR.ARV R8, 0x100 ;  /* 0x000400080000751d */ /* 0x0001ec0000002000 */
[----:B------:R-:W-:Y:S01]  /*93f0*/  MUFU.EX2 R95, R95 ;  /* 0x0000005f005f7308 */ /* 0x000fe20000000800 */
[-C--:B------:R-:W-:Y:S01]  /*9400*/  FMUL.FTZ R24, R24, R3.reuse ;  /* 0x0000000318187220 */ /* 0x080fe20000410000 */
[----:B0-----:R-:W-:Y:S02]  /*9410*/  IMAD.U32 R8, RZ, RZ, UR36 ;  /* 0x00000024ff087e24 */ /* 0x001fe4000f8e00ff */
[-C--:B------:R-:W-:Y:S01]  /*9420*/  FMUL.FTZ R25, R25, R3.reuse ;  /* 0x0000000319197220 */ /* 0x080fe20000410000 */
[-C--:B------:R-:W-:Y:S01]  /*9430*/  FMUL.FTZ R28, R28, R3.reuse ;  /* 0x000000031c1c7220 */ /* 0x080fe20000410000 */
[-C--:B------:R-:W-:Y:S01]  /*9440*/  FMUL.FTZ R29, R29, R3.reuse ;  /* 0x000000031d1d7220 */ /* 0x080fe20000410000 */
[-C--:B------:R-:W-:Y:S01]  /*9450*/  FMUL.FTZ R32, R32, R3.reuse ;  /* 0x0000000320207220 */ /* 0x080fe20000410000 */
[----:B------:R-:W-:Y:S01]  /*9460*/  @!P1 LEA R8, R8, UR37, 0x3 ;  /* 0x0000002508089c11 */ /* 0x000fe2000f8e18ff */
[----:B------:R-:W-:Y:S01]  /*9470*/  MUFU.EX2 R81, R81 ;  /* 0x0000005100517308 */ /* 0x000fe20000000800 */
[-C--:B------:R-:W-:Y:S01]  /*9480*/  FMUL.FTZ R33, R33, R3.reuse ;  /* 0x0000000321217220 */ /* 0x080fe20000410000 */
[-C--:B------:R-:W-:Y:S01]  /*9490*/  FMUL.FTZ R36, R36, R3.reuse ;  /* 0x0000000324247220 */ /* 0x080fe20000410000 */
[----:B------:R-:W-:Y:S01]  /*94a0*/  FMUL.FTZ R37, R37, R3 ;  /* 0x0000000325257220 */ /* 0x000fe20000410000 */
[----:B------:R-:W-:-:S02]  /*94b0*/  @!P1 VIADD R8, R8, 0x31c40 ;  /* 0x00031c4008089836 */ /* 0x000fc40000000000 */
[-C--:B------:R-:W-:Y:S01]  /*94c0*/  FMUL.FTZ R40, R40, R3.reuse ;  /* 0x0000000328287220 */ /* 0x080fe20000410000 */
[-C--:B------:R-:W-:Y:S01]  /*94d0*/  FMUL.FTZ R41, R41, R3.reuse ;  /* 0x0000000329297220 */ /* 0x080fe20000410000 */
[-C--:B------:R-:W-:Y:S01]  /*94e0*/  FMUL.FTZ R44, R44, R3.reuse ;  /* 0x000000032c2c7220 */ /* 0x080fe20000410000 */
[----:B------:R-:W-:Y:S01]  /*94f0*/  MUFU.EX2 R82, R82 ;  /* 0x0000005200527308 */ /* 0x000fe20000000800 */
[----:B------:R-:W-:Y:S01]  /*9500*/  @!P1 PRMT R8, RZ, 0x654, R8 ;  /* 0x00000654ff089816 */ /* 0x000fe20000000008 */
[-C--:B------:R-:W-:Y:S01]  /*9510*/  FMUL.FTZ R45, R45, R3.reuse ;  /* 0x000000032d2d7220 */ /* 0x080fe20000410000 */
[-C--:B------:R-:W-:Y:S01]  /*9520*/  FMUL.FTZ R48, R48, R3.reuse ;  /* 0x0000000330307220 */ /* 0x080fe20000410000 */
[-C--:B------:R-:W-:Y:S01]  /*9530*/  FMUL.FTZ R49, R49, R3.reuse ;  /* 0x0000000331317220 */ /* 0x080fe20000410000 */
[----:B------:R0:W-:Y:S01]  /*9540*/  @!P1 SYNCS.ARRIVE.TRANS64.RED.A1T0 RZ, [R8+URZ], RZ ;  /* 0x000000ff08ff99a7 */ /* 0x0001e2000810043f */
[-C--:B------:R-:W-:Y:S01]  /*9550*/  FMUL.FTZ R52, R52, R3.reuse ;  /* 0x0000000334347220 */ /* 0x080fe20000410000 */
[-C--:B------:R-:W-:Y:S01]  /*9560*/  FMUL.FTZ R53, R53, R3.reuse ;  /* 0x0000000335357220 */ /* 0x080fe20000410000 */
[----:B------:R-:W-:Y:S01]  /*9570*/  MUFU.EX2 R84, R84 ;  /* 0x0000005400547308 */ /* 0x000fe20000000800 */
[-C--:B------:R-:W-:Y:S01]  /*9580*/  FMUL.FTZ R56, R56, R3.reuse ;  /* 0x0000000338387220 */ /* 0x080fe20000410000 */
[-C--:B------:R-:W-:Y:S01]  /*9590*/  FMUL.FTZ R57, R57, R3.reuse ;  /* 0x0000000339397220 */ /* 0x080fe20000410000 */
[-C--:B------:R-:W-:Y:S01]  /*95a0*/  FMUL.FTZ R60, R60, R3.reuse ;  /* 0x000000033c3c7220 */ /* 0x080fe20000410000 */
[-C--:B------:R-:W-:Y:S01]  /*95b0*/  FMUL.FTZ R61, R61, R3.reuse ;  /* 0x000000033d3d7220 */ /* 0x080fe20000410000 */
[----:B0-----:R-:W-:Y:S01]  /*95c0*/  IMAD.U32 R8, RZ, RZ, UR7 ;  /* 0x00000007ff087e24 */ /* 0x001fe2000f8e00ff */
[----:B------:R-:W-:Y:S01]  /*95d0*/  UMOV UR7, UR36 ;  /* 0x0000002400077c82 */ /* 0x000fe20008000000 */
[-C--:B------:R-:W-:Y:S01]  /*95e0*/  FMUL.FTZ R64, R64, R3.reuse ;  /* 0x0000000340407220 */ /* 0x080fe20000410000 */
[----:B------:R-:W-:Y:S01]  /*95f0*/  MUFU.EX2 R83, R83 ;  /* 0x0000005300537308 */ /* 0x000fe20000000800 */
[-C--:B------:R-:W-:Y:S01]  /*9600*/  FMUL.FTZ R65, R65, R3.reuse ;  /* 0x0000000341417220 */ /* 0x080fe20000410000 */
[----:B------:R-:W-:Y:S01]  /*9610*/  @!P1 LEA R8, R8, UR37, 0x3 ;  /* 0x0000002508089c11 */ /* 0x000fe2000f8e18ff */
[-C--:B------:R-:W-:Y:S01]  /*9620*/  FMUL.FTZ R68, R68, R3.reuse ;  /* 0x0000000344447220 */ /* 0x080fe20000410000 */
[----:B------:R-:W-:Y:S01]  /*9630*/  FMUL.FTZ R69, R69, R3 ;  /* 0x0000000345457220 */ /* 0x000fe20000410000 */
[-C--:B------:R-:W-:Y:S01]  /*9640*/  FMUL.FTZ R26, R26, R0.reuse ;  /* 0x000000001a1a7220 */ /* 0x080fe20000410000 */
[-C--:B------:R-:W-:Y:S01]  /*9650*/  FMUL.FTZ R27, R27, R0.reuse ;  /* 0x000000001b1b7220 */ /* 0x080fe20000410000 */
[----:B------:R-:W-:Y:S01]  /*9660*/  @!P1 VIADD R8, R8, 0x31c60 ;  /* 0x00031c6008089836 */ /* 0x000fe20000000000 */
[----:B------:R-:W-:Y:S01]  /*9670*/  MUFU.EX2 R85, R85 ;  /* 0x0000005500557308 */ /* 0x000fe20000000800 */
[-C--:B------:R-:W-:Y:S01]  /*9680*/  FMUL.FTZ R30, R30, R0.reuse ;  /* 0x000000001e1e7220 */ /* 0x080fe20000410000 */
[-C--:B------:R-:W-:Y:S01]  /*9690*/  FMUL.FTZ R31, R31, R0.reuse ;  /* 0x000000001f1f7220 */ /* 0x080fe20000410000 */
[-C--:B------:R-:W-:Y:S01]  /*96a0*/  FMUL.FTZ R34, R34, R0.reuse ;  /* 0x0000000022227220 */ /* 0x080fe20000410000 */
[----:B------:R-:W-:Y:S01]  /*96b0*/  @!P1 PRMT R8, RZ, 0x654, R8 ;  /* 0x00000654ff089816 */ /* 0x000fe20000000008 */
[-C--:B------:R-:W-:Y:S01]  /*96c0*/  FMUL.FTZ R35, R35, R0.reuse ;  /* 0x0000000023237220 */ /* 0x080fe20000410000 */
[-C--:B------:R-:W-:Y:S01]  /*96d0*/  FMUL.FTZ R38, R38, R0.reuse ;  /* 0x0000000026267220 */ /* 0x080fe20000410000 */
[-C--:B------:R-:W-:Y:S01]  /*96e0*/  FMUL.FTZ R39, R39, R0.reuse ;  /* 0x0000000027277220 */ /* 0x080fe20000410000 */
[----:B------:R0:W-:Y:S01]  /*96f0*/  @!P1 SYNCS.ARRIVE.TRANS64.RED.A1T0 RZ, [R8+URZ], RZ ;  /* 0x000000ff08ff99a7 */ /* 0x0001e2000810043f */
[----:B------:R1:W-:Y:S01]  /*9700*/  STSM.16.M88.4 [R2+0x24300], R12 ;  /* 0x0243000c02007844 */ /* 0x0003e20000000200 */
[----:B------:R-:W-:Y:S01]  /*9710*/  MUFU.EX2 R86, R86 ;  /* 0x0000005600567308 */ /* 0x000fe20000000800 */
[-C--:B------:R-:W-:Y:S01]  /*9720*/  FMUL.FTZ R42, R42, R0.reuse ;  /* 0x000000002a2a7220 */ /* 0x080fe20000410000 */
[-C--:B------:R-:W-:Y:S01]  /*9730*/  FMUL.FTZ R43, R43, R0.reuse ;  /* 0x000000002b2b7220 */ /* 0x080fe20000410000 */
[-C--:B------:R-:W-:Y:S01]  /*9740*/  FMUL.FTZ R46, R46, R0.reuse ;  /* 0x000000002e2e7220 */ /* 0x080fe20000410000 */
[-C--:B------:R-:W-:Y:S01]  /*9750*/  FMUL.FTZ R47, R47, R0.reuse ;  /* 0x000000002f2f7220 */ /* 0x080fe20000410000 */
[-C--:B------:R-:W-:Y:S01]  /*9760*/  FMUL.FTZ R50, R50, R0.reuse ;  /* 0x0000000032327220 */ /* 0x080fe20000410000 */
[-C--:B------:R-:W-:Y:S01]  /*9770*/  FMUL.FTZ R51, R51, R0.reuse ;  /* 0x0000000033337220 */ /* 0x080fe20000410000 */
[-C--:B------:R-:W-:Y:S01]  /*9780*/  FMUL.FTZ R54, R54, R0.reuse ;  /* 0x0000000036367220 */ /* 0x080fe20000410000 */
[----:B0-----:R-:W0:Y:S01]  /*9790*/  MUFU.EX2 R8, R20 ;  /* 0x0000001400087308 */ /* 0x001e220000000800 */
[-C--:B------:R-:W-:Y:S01]  /*97a0*/  FMUL.FTZ R55, R55, R0.reuse ;  /* 0x0000000037377220 */ /* 0x080fe20000410000 */
[-C--:B------:R-:W-:Y:S01]  /*97b0*/  FMUL.FTZ R58, R58, R0.reuse ;  /* 0x000000003a3a7220 */ /* 0x080fe20000410000 */
[-C--:B------:R-:W-:Y:S01]  /*97c0*/  FMUL.FTZ R59, R59, R0.reuse ;  /* 0x000000003b3b7220 */ /* 0x080fe20000410000 */
[-C--:B------:R-:W-:Y:S01]  /*97d0*/  FMUL.FTZ R62, R62, R0.reuse ;  /* 0x000000003e3e7220 */ /* 0x080fe20000410000 */
[-C--:B------:R-:W-:Y:S01]  /*97e0*/  FMUL.FTZ R63, R63, R0.reuse ;  /* 0x000000003f3f7220 */ /* 0x080fe20000410000 */
[-C--:B------:R-:W-:Y:S01]  /*97f0*/  FMUL.FTZ R66, R66, R0.reuse ;  /* 0x0000000042427220 */ /* 0x080fe20000410000 */
[-C--:B------:R-:W-:Y:S01]  /*9800*/  FMUL.FTZ R67, R67, R0.reuse ;  /* 0x0000000043437220 */ /* 0x080fe20000410000 */
[----:B-1----:R-:W1:Y:S01]  /*9810*/  MUFU.EX2 R12, R113 ;  /* 0x00000071000c7308 */ /* 0x002e620000000800 */
[-C--:B------:R-:W-:Y:S01]  /*9820*/  FMUL.FTZ R70, R70, R0.reuse ;  /* 0x0000000046467220 */ /* 0x080fe20000410000 */
[----:B------:R-:W-:Y:S01]  /*9830*/  FMUL.FTZ R71, R71, R0 ;  /* 0x0000000047477220 */ /* 0x000fe20000410000 */
[----:B------:R-:W-:-:S02]  /*9840*/  IMAD.MOV.U32 R0, RZ, RZ, R74 ;  /* 0x000000ffff007224 */ /* 0x000fc400078e004a */
[----:B------:R-:W-:-:S03]  /*9850*/  IMAD.MOV.U32 R3, RZ, RZ, R114 ;  /* 0x000000ffff037224 */ /* 0x000fc600078e0072 */
[----:B------:R-:W2:Y:S01]  /*9860*/  MUFU.EX2 R13, R132 ;  /* 0x00000084000d7308 */ /* 0x000ea20000000800 */
[----:B0-----:R-:W-:Y:S01]  /*9870*/  FADD.FTZ R10, R8, R10 ;  /* 0x0000000a080a7221 */ /* 0x001fe20000010000 */
[----:B------:R-:W-:-:S03]  /*9880*/  F2FP.F16.F32.PACK_AB R8, R21, R8 ;  /* 0x000000081508723e */ /* 0x000fc600000000ff */
[----:B------:R-:W-:-:S03]  /*9890*/  FADD.FTZ R10, R21, R10 ;  /* 0x0000000a150a7221 */ /* 0x000fc60000010000 */
[----:B------:R-:W0:Y:S01]  /*98a0*/  MUFU.EX2 R14, R117 ;  /* 0x00000075000e7308 */ /* 0x000e220000000800 */
[----:B------:R-:W-:Y:S01]  /*98b0*/  FADD.FTZ R21, R120, R10 ;  /* 0x0000000a78157221 */ /* 0x000fe20000010000 */
[C---:B------:R-:W-:Y:S01]  /*98c0*/  FADD.FTZ R10, R123.reuse, R9 ;  /* 0x000000097b0a7221 */ /* 0x040fe20000010000 */
[----:B------:R-:W-:Y:S02]  /*98d0*/  F2FP.F16.F32.PACK_AB R9, R123, R122 ;  /* 0x0000007a7b09723e */ /* 0x000fe400000000ff */
[----:B------:R-:W-:Y:S01]  /*98e0*/  FADD.FTZ R76, R121, R21 ;  /* 0x00000015794c7221 */ /* 0x000fe20000010000 */
[----:B------:R-:W-:Y:S01]  /*98f0*/  FADD.FTZ R10, R11, R10 ;  /* 0x0000000a0b0a7221 */ /* 0x000fe20000010000 */
[C---:B------:R-:W-:Y:S01]  /*9900*/  F2FP.F16.F32.PACK_AB R11, R127.reuse, R11 ;  /* 0x0000000b7f0b723e */ /* 0x040fe200000000ff */
[----:B------:R-:W3:Y:S01]  /*9910*/  MUFU.EX2 R15, R119 ;  /* 0x00000077000f7308 */ /* 0x000ee20000000800 */
[----:B------:R-:W-:Y:S01]  /*9920*/  FADD.FTZ R76, R112, R76 ;  /* 0x0000004c704c7221 */ /* 0x000fe20000010000 */
[----:B------:R-:W-:-:S03]  /*9930*/  FADD.FTZ R10, R127, R10 ;  /* 0x0000000a7f0a7221 */ /* 0x000fc60000010000 */
[C---:B-1----:R-:W-:Y:S01]  /*9940*/  FADD.FTZ R76, R12.reuse, R76 ;  /* 0x0000004c0c4c7221 */ /* 0x042fe20000010000 */
[----:B--2---:R-:W-:Y:S01]  /*9950*/  FADD.FTZ R10, R13, R10 ;  /* 0x0000000a0d0a7221 */ /* 0x004fe20000010000 */
[----:B------:R-:W-:Y:S01]  /*9960*/  F2FP.F16.F32.PACK_AB R12, R12, R112 ;  /* 0x000000700c0c723e */ /* 0x000fe200000000ff */
[----:B------:R1:W2:Y:S01]  /*9970*/  MUFU.EX2 R20, R5 ;  /* 0x0000000500147308 */ /* 0x0002a20000000800 */
[----:B------:R-:W-:Y:S01]  /*9980*/  FADD.FTZ R76, R116, R76 ;  /* 0x0000004c744c7221 */ /* 0x000fe20000010000 */
[C---:B------:R-:W-:Y:S01]  /*9990*/  FADD.FTZ R10, R115.reuse, R10 ;  /* 0x0000000a730a7221 */ /* 0x040fe20000010000 */
[----:B------:R-:W-:Y:S02]  /*99a0*/  F2FP.F16.F32.PACK_AB R13, R115, R13 ;  /* 0x0000000d730d723e */ /* 0x000fe400000000ff */
[C---:B0-----:R-:W-:Y:S01]  /*99b0*/  FADD.FTZ R76, R14.reuse, R76 ;  /* 0x0000004c0e4c7221 */ /* 0x041fe20000010000 */
[----:B------:R-:W-:Y:S02]  /*99c0*/  F2FP.F16.F32.PACK_AB R14, R14, R116 ;  /* 0x000000740e0e723e */ /* 0x000fe400000000ff */
[----:B------:R-:W0:Y:S01]  /*99d0*/  MUFU.EX2 R21, R91 ;  /* 0x0000005b00157308 */ /* 0x000e220000000800 */
[----:B---3--:R-:W-:Y:S01]  /*99e0*/  FADD.FTZ R10, R15, R10 ;  /* 0x0000000a0f0a7221 */ /* 0x008fe20000010000 */
[----:B------:R-:W-:Y:S01]  /*99f0*/  FADD.FTZ R76, R104, R76 ;  /* 0x0000004c684c7221 */ /* 0x000fe20000010000 */
[----:B-1----:R-:W-:-:S02]  /*9a00*/  F2FP.F16.F32.PACK_AB R5, R129, R128 ;  /* 0x000000808105723e */ /* 0x002fc400000000ff */
[----:B------:R-:W-:Y:S01]  /*9a10*/  FADD.FTZ R77, R133, R10 ;  /* 0x0000000a854d7221 */ /* 0x000fe20000010000 */
[----:B------:R-:W-:Y:S01]  /*9a20*/  FADD.FTZ R76, R105, R76 ;  /* 0x0000004c694c7221 */ /* 0x000fe20000010000 */
[----:B------:R-:W-:Y:S01]  /*9a30*/  F2FP.F16.F32.PACK_AB R10, R121, R120 ;  /* 0x00000078790a723e */ /* 0x000fe200000000ff */
[----:B------:R1:W-:Y:S01]  /*9a40*/  STSM.16.M88.4 [R2+0x25b00], R4 ;  /* 0x025b000402007844 */ /* 0x0003e20000000200 */
[----:B--2---:R-:W-:Y:S01]  /*9a50*/  FADD.FTZ R77, R20, R77 ;  /* 0x0000004d144d7221 */ /* 0x004fe20000010000 */
[----:B------:R-:W-:Y:S01]  /*9a60*/  FADD.FTZ R76, R108, R76 ;  /* 0x0000004c6c4c7221 */ /* 0x000fe20000010000 */
[----:B------:R-:W2:Y:S01]  /*9a70*/  MUFU.EX2 R91, R94 ;  /* 0x0000005e005b7308 */ /* 0x000ea20000000800 */
[----:B------:R3:W-:Y:S01]  /*9a80*/  STSM.16.M88.4 [R2+0x27300], R8 ;  /* 0x0273000802007844 */ /* 0x0007e20000000200 */
[----:B------:R-:W-:Y:S01]  /*9a90*/  FADD.FTZ R77, R106, R77 ;  /* 0x0000004d6a4d7221 */ /* 0x000fe20000010000 */
[----:B------:R-:W-:Y:S01]  /*9aa0*/  FADD.FTZ R113, R109, R76 ;  /* 0x0000004c6d717221 */ /* 0x000fe20000010000 */
[----:B------:R-:W-:-:S02]  /*9ab0*/  F2FP.F16.F32.PACK_AB R15, R133, R15 ;  /* 0x0000000f850f723e */ /* 0x000fc400000000ff */
[----:B------:R-:W-:Y:S01]  /*9ac0*/  FADD.FTZ R77, R107, R77 ;  /* 0x0000004d6b4d7221 */ /* 0x000fe20000010000 */
[----:B------:R-:W-:Y:S01]  /*9ad0*/  FADD.FTZ R76, R96, R113 ;  /* 0x00000071604c7221 */ /* 0x000fe20000010000 */
[----:B------:R-:W4:Y:S01]  /*9ae0*/  MUFU.EX2 R72, R72 ;  /* 0x0000004800487308 */ /* 0x000f220000000800 */
[----:B------:R5:W-:Y:S01]  /*9af0*/  STSM.16.M88.4 [R2+0x28b00], R12 ;  /* 0x028b000c02007844 */ /* 0x000be20000000200 */
[----:B------:R-:W-:Y:S01]  /*9b00*/  FADD.FTZ R77, R110, R77 ;  /* 0x0000004d6e4d7221 */ /* 0x000fe20000010000 */
[----:B------:R-:W-:Y:S01]  /*9b10*/  FADD.FTZ R113, R97, R76 ;  /* 0x0000004c61717221 */ /* 0x000fe20000010000 */
[----:B------:R-:W-:Y:S02]  /*9b20*/  F2FP.F16.F32.PACK_AB R104, R105, R104 ;  /* 0x000000686968723e */ /* 0x000fe400000000ff */
[----:B-1----:R-:W-:Y:S01]  /*9b30*/  FADD.FTZ R4, R98, R77 ;  /* 0x0000004d62047221 */ /* 0x002fe20000010000 */
[----:B------:R-:W-:Y:S01]  /*9b40*/  FADD.FTZ R6, R100, R113 ;  /* 0x0000007164067221 */ /* 0x000fe20000010000 */
[----:B------:R-:W1:Y:S01]  /*9b50*/  MUFU.EX2 R87, R87 ;  /* 0x0000005700577308 */ /* 0x000e620000000800 */
[----:B------:R-:W-:Y:S01]  /*9b60*/  F2FP.F16.F32.PACK_AB R105, R106, R20 ;  /* 0x000000146a69723e */ /* 0x000fe200000000ff */
[----:B------:R-:W-:Y:S01]  /*9b70*/  FADD.FTZ R5, R99, R4 ;  /* 0x0000000463057221 */ /* 0x000fe20000010000 */
[----:B------:R-:W-:Y:S01]  /*9b80*/  FADD.FTZ R7, R101, R6 ;  /* 0x0000000665077221 */ /* 0x000fe20000010000 */
[----:B------:R-:W-:-:S02]  /*9b90*/  F2FP.F16.F32.PACK_AB R96, R97, R96 ;  /* 0x000000606160723e */ /* 0x000fc400000000ff */
[----:B------:R-:W-:Y:S01]  /*9ba0*/  FADD.FTZ R4, R102, R5 ;  /* 0x0000000566047221 */ /* 0x000fe20000010000 */
[----:B------:R-:W-:Y:S01]  /*9bb0*/  FADD.FTZ R6, R88, R7 ;  /* 0x0000000758067221 */ /* 0x000fe20000010000 */
[----:B------:R-:W5:Y:S01]  /*9bc0*/  MUFU.EX2 R73, R73 ;  /* 0x0000004900497308 */ /* 0x000f620000000800 */
[----:B------:R-:W-:Y:S01]  /*9bd0*/  F2FP.F16.F32.PACK_AB R106, R109, R108 ;  /* 0x0000006c6d6a723e */ /* 0x000fe200000000ff */
[----:B------:R-:W-:Y:S01]  /*9be0*/  FADD.FTZ R5, R103, R4 ;  /* 0x0000000467057221 */ /* 0x000fe20000010000 */
[----:B------:R-:W-:Y:S01]  /*9bf0*/  FADD.FTZ R7, R89, R6 ;  /* 0x0000000659077221 */ /* 0x000fe20000010000 */
[----:B------:R-:W-:Y:S02]  /*9c00*/  F2FP.F16.F32.PACK_AB R107, R110, R107 ;  /* 0x0000006b6e6b723e */ /* 0x000fe400000000ff */
[----:B------:R-:W-:Y:S01]  /*9c10*/  FADD.FTZ R4, R90, R5 ;  /* 0x000000055a047221 */ /* 0x000fe20000010000 */
[----:B---3--:R-:W-:Y:S01]  /*9c20*/  FADD.FTZ R8, R92, R7 ;  /* 0x000000075c087221 */ /* 0x008fe20000010000 */
[----:B------:R-:W3:Y:S01]  /*9c30*/  MUFU.EX2 R9, R111 ;  /* 0x0000006f00097308 */ /* 0x000ee20000000800 */
[----:B------:R-:W-:Y:S01]  /*9c40*/  F2FP.F16.F32.PACK_AB R97, R99, R98 ;  /* 0x000000626361723e */ /* 0x000fe200000000ff */
[----:B0-----:R-:W-:Y:S01]  /*9c50*/  FADD.FTZ R6, R21, R4 ;  /* 0x0000000415067221 */ /* 0x001fe20000010000 */
[----:B------:R-:W-:Y:S01]  /*9c60*/  FADD.FTZ R5, R93, R8 ;  /* 0x000000085d057221 */ /* 0x000fe20000010000 */
[----:B------:R-:W-:Y:S01]  /*9c70*/  F2FP.F16.F32.PACK_AB R88, R89, R88 ;  /* 0x000000585958723e */ /* 0x000fe200000000ff */
[----:B------:R0:W-:Y:S01]  /*9c80*/  STSM.16.M88.4 [R2+0x2a300], R104 ;  /* 0x02a3006802007844 */ /* 0x0001e20000000200 */
[----:B--2---:R-:W-:Y:S01]  /*9c90*/  FADD.FTZ R6, R91, R6 ;  /* 0x000000065b067221 */ /* 0x004fe20000010000 */
[----:B------:R-:W-:Y:S01]  /*9ca0*/  FADD.FTZ R8, R80, R5 ;  /* 0x0000000550087221 */ /* 0x000fe20000010000 */
[----:B------:R-:W2:Y:S01]  /*9cb0*/  MUFU.EX2 R124, R124 ;  /* 0x0000007c007c7308 */ /* 0x000ea20000000800 */
[----:B------:R-:W-:Y:S01]  /*9cc0*/  F2FP.F16.F32.PACK_AB R98, R101, R100 ;  /* 0x000000646562723e */ /* 0x000fe200000000ff */
[----:B------:R-:W-:Y:S01]  /*9cd0*/  FADD.FTZ R5, R95, R6 ;  /* 0x000000065f057221 */ /* 0x000fe20000010000 */
[----:B------:R-:W-:Y:S01]  /*9ce0*/  FADD.FTZ R7, R81, R8 ;  /* 0x0000000851077221 */ /* 0x000fe20000010000 */
[----:B------:R-:W-:-:S02]  /*9cf0*/  F2FP.F16.F32.PACK_AB R99, R103, R102 ;  /* 0x000000666763723e */ /* 0x000fc400000000ff */
[----:B------:R-:W-:Y:S01]  /*9d00*/  FADD.FTZ R6, R82, R5 ;  /* 0x0000000552067221 */ /* 0x000fe20000010000 */
[----:B------:R-:W-:Y:S01]  /*9d10*/  FADD.FTZ R8, R84, R7 ;  /* 0x0000000754087221 */ /* 0x000fe20000010000 */
[----:B------:R-:W0:Y:S01]  /*9d20*/  MUFU.EX2 R4, R75 ;  /* 0x0000004b00047308 */ /* 0x000e220000000800 */
[----:B------:R-:W-:Y:S01]  /*9d30*/  F2FP.F16.F32.PACK_AB R89, R21, R90 ;  /* 0x0000005a1559723e */ /* 0x000fe200000000ff */
[----:B------:R-:W-:Y:S01]  /*9d40*/  FADD.FTZ R5, R83, R6 ;  /* 0x0000000653057221 */ /* 0x000fe20000010000 */
[----:B------:R-:W-:Y:S01]  /*9d50*/  FADD.FTZ R7, R85, R8 ;  /* 0x0000000855077221 */ /* 0x000fe20000010000 */
[----:B------:R-:W-:Y:S01]  /*9d60*/  F2FP.F16.F32.PACK_AB R80, R81, R80 ;  /* 0x000000505150723e */ /* 0x000fe200000000ff */
[----:B------:R0:W-:Y:S01]  /*9d70*/  STSM.16.M88.4 [R2+0x2bb00], R96 ;  /* 0x02bb006002007844 */ /* 0x0001e20000000200 */
[----:B------:R-:W-:Y:S01]  /*9d80*/  FADD.FTZ R6, R86, R5 ;  /* 0x0000000556067221 */ /* 0x000fe20000010000 */
[----:B----4-:R-:W-:Y:S01]  /*9d90*/  FADD.FTZ R8, R72, R7 ;  /* 0x0000000748087221 */ /* 0x010fe20000010000 */
[----:B------:R-:W4:Y:S01]  /*9da0*/  MUFU.EX2 R125, R125 ;  /* 0x0000007d007d7308 */ /* 0x000f220000000800 */
[----:B------:R-:W-:Y:S01]  /*9db0*/  F2FP.F16.F32.PACK_AB R90, R93, R92 ;  /* 0x0000005c5d5a723e */ /* 0x000fe200000000ff */
[----:B-1----:R-:W-:Y:S01]  /*9dc0*/  FADD.FTZ R6, R87, R6 ;  /* 0x0000000657067221 */ /* 0x002fe20000010000 */
[----:B-----5:R-:W-:Y:S01]  /*9dd0*/  FADD.FTZ R7, R73, R8 ;  /* 0x0000000849077221 */ /* 0x020fe20000010000 */
[----:B------:R-:W-:-:S02]  /*9de0*/  F2FP.F16.F32.PACK_AB R91, R95, R91 ;  /* 0x0000005b5f5b723e */ /* 0x000fc400000000ff */
[----:B---3--:R-:W-:Y:S01]  /*9df0*/  FADD.FTZ R5, R9, R6 ;  /* 0x0000000609057221 */ /* 0x008fe20000010000 */
[----:B--2---:R-:W-:Y:S01]  /*9e00*/  FADD.FTZ R10, R124, R7 ;  /* 0x000000077c0a7221 */ /* 0x004fe20000010000 */
[----:B------:R-:W1:Y:S01]  /*9e10*/  MUFU.EX2 R13, R78 ;  /* 0x0000004e000d7308 */ /* 0x000e620000000800 */
[----:B------:R-:W-:Y:S01]  /*9e20*/  F2FP.F16.F32.PACK_AB R81, R83, R82 ;  /* 0x000000525351723e */ /* 0x000fe200000000ff */
[C---:B0-----:R-:W-:Y:S01]  /*9e30*/  FADD.FTZ R6, R4.reuse, R5 ;  /* 0x0000000504067221 */ /* 0x041fe20000010000 */
[----:B------:R-:W-:Y:S01]  /*9e40*/  F2FP.F16.F32.PACK_AB R82, R85, R84 ;  /* 0x000000545552723e */ /* 0x000fe200000000ff */
[----:B------:R0:W-:Y:S01]  /*9e50*/  STSM.16.M88.4 [R2+0x2d300], R88 ;  /* 0x02d3005802007844 */ /* 0x0001e20000000200 */
[----:B------:R-:W-:Y:S02]  /*9e60*/  F2FP.F16.F32.PACK_AB R83, R87, R86 ;  /* 0x000000565753723e */ /* 0x000fe400000000ff */
[----:B------:R-:W-:Y:S01]  /*9e70*/  F2FP.F16.F32.PACK_AB R8, R73, R72 ;  /* 0x000000484908723e */ /* 0x000fe200000000ff */
[----:B------:R-:W2:Y:S01]  /*9e80*/  MUFU.EX2 R79, R79 ;  /* 0x0000004f004f7308 */ /* 0x000ea20000000800 */
[C---:B----4-:R-:W-:Y:S01]  /*9e90*/  FADD.FTZ R5, R125.reuse, R10 ;  /* 0x0000000a7d057221 */ /* 0x050fe20000010000 */
[----:B------:R-:W-:Y:S01]  /*9ea0*/  F2FP.F16.F32.PACK_AB R9, R4, R9 ;  /* 0x000000090409723e */ /* 0x000fe200000000ff */
[----:B------:R0:W-:Y:S01]  /*9eb0*/  STSM.16.M88.4 [R2+0x2eb00], R80 ;  /* 0x02eb005002007844 */ /* 0x0001e20000000200 */
[----:B------:R-:W-:Y:S01]  /*9ec0*/  F2FP.F16.F32.PACK_AB R10, R125, R124 ;  /* 0x0000007c7d0a723e */ /* 0x000fe200000000ff */
[----:B-1----:R-:W-:Y:S01]  /*9ed0*/  FADD.FTZ R6, R13, R6 ;  /* 0x000000060d067221 */ /* 0x002fe20000010000 */
[----:B--2---:R-:W-:-:S03]  /*9ee0*/  F2FP.F16.F32.PACK_AB R11, R79, R13 ;  /* 0x0000000d4f0b723e */ /* 0x004fc600000000ff */
[----:B------:R-:W-:Y:S02]  /*9ef0*/  FADD.FTZ R4, R79, R6 ;  /* 0x000000064f047221 */ /* 0x000fe40000010000 */
[----:B------:R0:W-:Y:S01]  /*9f00*/  STSM.16.M88.4 [R2+0x30300], R8 ;  /* 0x0303000802007844 */ /* 0x0001e20000000200 */
[----:B------:R-:W-:Y:S01]  /*9f10*/  @!PT LDS RZ, [RZ] ;  /* 0x00000000fffff984 */ /* 0x000fe20000000800 */
[----:B------:R-:W-:Y:S01]  /*9f20*/  @!PT LDS RZ, [RZ] ;  /* 0x00000000fffff984 */ /* 0x000fe20000000800 */
[----:B------:R-:W-:Y:S01]  /*9f30*/  @!PT LDS RZ, [RZ] ;  /* 0x00000000fffff984 */ /* 0x000fe20000000800 */
[----:B------:R-:W-:Y:S01]  /*9f40*/  @!PT LDS RZ, [RZ] ;  /* 0x00000000fffff984 */ /* 0x000fe20000000800 */
[----:B------:R1:W-:Y:S06]  /*9f50*/  MEMBAR.ALL.CTA ;  /* 0x0000000000007992 */ /* 0x0003ec0000008000 */
[----:B-1----:R-:W1:Y:S02]  /*9f60*/  FENCE.VIEW.ASYNC.S ;  /* 0x00000000000073c6 */ /* 0x002e640000000000 */
[----:B-1----:R-:W-:Y:S01]  /*9f70*/  NOP ;  /* 0x0000000000007918 */ /* 0x002fe20000000000 */
[----:B------:R-:W-:Y:S05]  /*9f80*/  @P2 BRA `(.L_x_191) ;  /* 0xffffffbc00ec2947 */ /* 0x000fea000383ffff */
.L_x_182:
[----:B------:R-:W-:Y:S06]  /*9f90*/  BAR.ARV 0x8, 0x200 ;  /* 0x0208000000007b1d */ /* 0x000fec0000002000 */
[----:B------:R-:W-:Y:S05]  /*9fa0*/  @!P0 BRA `(.L_x_192) ;  /* 0x0000000000048947 */ /* 0x000fea0003800000 */
[----:B------:R-:W-:Y:S01]  /*9fb0*/  BPT.TRAP 0x1 ;  /* 0x000000040000795c */ /* 0x000fe20000300000 */
.L_x_192:
[----:B------:R-:W-:Y:S01]  /*9fc0*/  ULEA UR9, UR36, UR37, 0x3 ;  /* 0x0000002524097291 */ /* 0x000fe2000f8e183f */
[----:B------:R-:W-:-:S05]  /*9fd0*/  IMAD.U32 R0, RZ, RZ, UR39 ;  /* 0x00000027ff007e24 */ /* 0x000fca000f8e00ff */
[----:B------:R-:W-:-:S04]  /*9fe0*/  SHF.L.U32 R0, R0, 0x1f, RZ ;  /* 0x0000001f00007819 */ /* 0x000fc800000006ff */
[----:B------:R2:W3:Y:S01]  /*9ff0*/  SYNCS.PHASECHK.TRANS64.TRYWAIT P2, [UR9+0x31c50], R0 ;  /* 0x031c5000ff0075a7 */ /* 0x0004e20008040149 */
[----:B------:R-:W-:Y:S05]  /*a000*/  @!P0 BRA `(.L_x_193) ;  /* 0x0000000000048947 */ /* 0x000fea0003800000 */
[----:B------:R-:W-:Y:S01]  /*a010*/  BPT.TRAP 0x1 ;  /* 0x000000040000795c */ /* 0x000fe20000300000 */
.L_x_193:
[----:B---3--:R-:W-:Y:S05]  /*a020*/  @P2 BRA `(.L_x_194) ;  /* 0x0000000000082947 */ /* 0x008fea0003800000 */
[----:B------:R-:W3:Y:S02]  /*a030*/  SYNCS.PHASECHK.TRANS64.TRYWAIT P0, [UR9+0x31c50], R0 ;  /* 0x031c5000ff0075a7 */ /* 0x000ee40008000149 */
[----:B---3--:R-:W-:Y:S05]  /*a040*/  @!P0 BRA `(.L_x_195) ;  /* 0x0000009c00f88947 */ /* 0x008fea0003800000 */
.L_x_194:
[----:B------:R-:W-:Y:S01]  /*a050*/  UIADD3 UR37, UR37, 0x200, URZ ;  /* 0x0000020025257890 */ /* 0x000fe2000fffe03f */
[----:B---3--:R-:W3:Y:S01]  /*a060*/  LDL.LU R3, [R1+0x10] ;  /* 0x0000100001037983 */ /* 0x008ee20000300800 */
[----:B------:R-:W-:Y:S01]  /*a070*/  ULOP3.LUT UR61, UR61, 0x10000, URZ, 0xfc, !UPT ;  /* 0x000100003d3d7892 */ /* 0x000fe2000f8efc3f */
[----:B------:R-:W-:Y:S01]  /*a080*/  WARPGROUP.ARRIVE ;  /* 0x00000000000079c5 */ /* 0x000fe20000000000 */
[----:B------:R-:W-:Y:S01]  /*a090*/  USHF.R.U32.HI UR37, URZ, 0x4, UR37 ;  /* 0x000000043f257899 */ /* 0x000fe20008011625 */
[----:B--2---:R-:W2:Y:S01]  /*a0a0*/  SHFL.BFLY PT, R0, R5, 0x2, 0x1f ;  /* 0x0c401f0005007f89 */ /* 0x004ea200000e0000 */
[----:B------:R-:W-:Y:S01]  /*a0b0*/  UMOV UR5, 0xc0000010 ;  /* 0xc000001000057882 */ /* 0x000fe20000000000 */
[----:B------:R-:W-:Y:S01]  /*a0c0*/  UMOV UR7, 0x80000020 ;  /* 0x8000002000077882 */ /* 0x000fe20000000000 */
[----:B------:R-:W-:Y:S01]  /*a0d0*/  ULOP3.LUT UR37, UR37, 0x3fff, URZ, 0xc0, !UPT ;  /* 0x00003fff25257892 */ /* 0x000fe2000f8ec03f */
[----:B-1----:R-:W-:Y:S01]  /*a0e0*/  IMAD.U32 R12, RZ, RZ, UR11 ;  /* 0x0000000bff0c7e24 */ /* 0x002fe2000f8e00ff */
[----:B------:R-:W-:-:S02]  /*a0f0*/  UMOV UR4, UR61 ;  /* 0x0000003d00047c82 */ /* 0x000fc40008000000 */
[----:B------:R-:W-:-:S04]  /*a100*/  ULOP3.LUT UR8, UR37, 0x2400000, URZ, 0xfc, !UPT ;  /* 0x0240000025087892 */ /* 0x000fc8000f8efc3f */
[----:B------:R-:W-:Y:S02]  /*a110*/  UIMAD UR8, UR36, 0x6c0, UR8 ;  /* 0x000006c0240878a4 */ /* 0x000fe4000f8e0208 */
[----:B------:R-:W-:-:S04]  /*a120*/  UIADD3 UR36, UR36, 0x1, URZ ;  /* 0x0000000124247890 */ /* 0x000fc8000fffe03f */
[----:B------:R-:W-:Y:S01]  /*a130*/  UISETP.NE.AND UP0, UPT, UR36, 0x2, UPT ;  /* 0x000000022400788c */ /* 0x000fe2000bf05270 */
[----:B------:R-:W-:Y:S02]  /*a140*/  UMOV UR6, UR8 ;  /* 0x0000000800067c82 */ /* 0x000fe40008000000 */
[----:B------:R-:W-:Y:S01]  /*a150*/  HGMMA.64x96x16.F32 R24, gdesc[UR4].tnspB, R24, gsb0 ;  /* 0x41600000041879f0 */ /* 0x000fe20008000818 */
[----:B------:R-:W-:Y:S02]  /*a160*/  UIADD3 UR4, UR61, 0x180, URZ ;  /* 0x000001803d047890 */ /* 0x000fe4000fffe03f */
[----:B------:R-:W-:Y:S01]  /*a170*/  UIADD3 UR6, UR8, 0x40, URZ ;  /* 0x0000004008067890 */ /* 0x000fe2000fffe03f */
[----:B--2---:R-:W-:Y:S01]  /*a180*/  FADD.FTZ R0, R0, R5 ;  /* 0x0000000500007221 */ /* 0x004fe20000010000 */
[----:B------:R-:W-:Y:S01]  /*a190*/  UMOV UR5, 0xc0000010 ;  /* 0xc000001000057882 */ /* 0x000fe20000000000 */
[----:B------:R-:W-:Y:S01]  /*a1a0*/  UMOV UR7, 0x80000020 ;  /* 0x8000002000077882 */ /* 0x000fe20000000000 */
[----:B------:R-:W-:Y:S01]  /*a1b0*/  USEL UR36, UR36, URZ, UP0 ;  /* 0x0000003f24247287 */ /* 0x000fe20008000000 */
[----:B------:R-:W-:-:S02]  /*a1c0*/  WARPGROUP.DEPBAR.LE gsb0, 0x0 ;  /* 0x00008000000079c5 */ /* 0x000fc40000010000 */
        /* <DEDUP_REMOVED lines=13> */
[----:B---3--:R-:W-:Y:S02]  /*a2a0*/  R2UR UR10, R3 ;  /* 0x00000000030a72ca */ /* 0x008fe400000e0000 */
[----:B------:R-:W1:Y:S11]  /*a2b0*/  SHFL.BFLY PT, R3, R4, 0x2, 0x1f ;  /* 0x0c401f0004037f89 */ /* 0x000e7600000e0000 */
[----:B------:R-:W-:Y:S01]  /*a2c0*/  UIADD3 UR10, UR10, 0x1, URZ ;  /* 0x000000010a0a7890 */ /* 0x000fe2000fffe03f */
[----:B-1----:R-:W-:Y:S01]  /*a2d0*/  FADD.FTZ R6, R3, R4 ;  /* 0x0000000403067221 */ /* 0x002fe20000010000 */
[----:B------:R-:W-:Y:S01]  /*a2e0*/  CS2R R4, SRZ ;  /* 0x0000000000047805 */ /* 0x000fe2000001ff00 */
[----:B------:R-:W0:Y:S04]  /*a2f0*/  SHFL.BFLY PT, R3, R0, 0x1, 0x1f ;  /* 0x0c201f0000037f89 */ /* 0x000e2800000e0000 */
[----:B------:R-:W1:Y:S01]  /*a300*/  SHFL.BFLY PT, R7, R6, 0x1, 0x1f ;  /* 0x0c201f0006077f89 */ /* 0x000e6200000e0000 */
[----:B------:R-:W-:-:S02]  /*a310*/  WARPGROUP.DEPBAR.LE gsb0, 0x0 ;  /* 0x00008000000079c5 */ /* 0x000fc40000010000 */
[----:B------:R-:W-:Y:S01]  /*a320*/  WARPGROUP.ARRIVE ;  /* 0x00000000000079c5 */ /* 0x000fe20000000000 */
[----:B0-----:R-:W-:Y:S01]  /*a330*/  FADD.FTZ R10, R0, R3 ;  /* 0x00000003000a7221 */ /* 0x001fe20000010000 */
[----:B------:R-:W-:-:S04]  /*a340*/  IMAD.MOV.U32 R0, RZ, RZ, -0x800000 ;  /* 0xff800000ff007424 */ /* 0x000fc800078e00ff */
[----:B------:R-:W-:Y:S01]  /*a350*/  HGMMA.64x96x16.F32 R24, gdesc[UR4].tnspB, R24, gsb0 ;  /* 0x41600000041879f0 */ /* 0x000fe20008000818 */
[----:B------:R-:W-:Y:S01]  /*a360*/  UIADD3 UR4, UR61, 0x600, URZ ;  /* 0x000006003d047890 */ /* 0x000fe2000fffe03f */
[----:B-1----:R-:W-:Y:S01]  /*a370*/  FADD.FTZ R11, R6, R7 ;  /* 0x00000007060b7221 */ /* 0x002fe20000010000 */
[----:B------:R-:W-:Y:S01]  /*a380*/  UIADD3 UR6, UR8, 0x100, URZ ;  /* 0x0000010008067890 */ /* 0x000fe2000fffe03f */
[----:B------:R-:W-:Y:S01]  /*a390*/  IMAD.U32 R6, RZ, RZ, UR9 ;  /* 0x00000009ff067e24 */ /* 0x000fe2000f8e00ff */
[----:B------:R-:W-:Y:S01]  /*a3a0*/  UMOV UR5, 0xc0000010 ;  /* 0xc000001000057882 */ /* 0x000fe20000000000 */
[----:B------:R-:W-:Y:S01]  /*a3b0*/  UMOV UR7, 0x80000020 ;  /* 0x8000002000077882 */ /* 0x000fe20000000000 */
[----:B------:R-:W-:Y:S01]  /*a3c0*/  FSETP.NE.FTZ.AND P0, PT, R10, RZ, PT ;  /* 0x000000ff0a00720b */ /* 0x000fe20003f15000 */
[----:B------:R-:W-:Y:S01]  /*a3d0*/  @!P1 VIADD R6, R6, 0x31c60 ;  /* 0x00031c6006069836 */ /* 0x000fe20000000000 */
[----:B------:R-:W-:Y:S01]  /*a3e0*/  FSETP.NE.FTZ.AND P2, PT, R11, RZ, PT ;  /* 0x000000ff0b00720b */ /* 0x000fe20003f55000 */
[----:B------:R-:W-:-:S02]  /*a3f0*/  IMAD.U32 R7, RZ, RZ, UR11 ;  /* 0x0000000bff077e24 */ /* 0x000fc4000f8e00ff */
[----:B------:R-:W-:Y:S01]  /*a400*/  IMAD.MOV.U32 R3, RZ, RZ, -0x800000 ;  /* 0xff800000ff037424 */ /* 0x000fe200078e00ff */
[----:B------:R-:W-:-:S07]  /*a410*/  @!P1 PRMT R6, RZ, 0x654, R6 ;  /* 0x00000654ff069816 */ /* 0x000fce0000000006 */
[----:B------:R-:W0:Y:S01]  /*a420*/  @P0 MUFU.LG2 R8, R10 ;  /* 0x0000000a00080308 */ /* 0x000e220000000c00 */
[----:B------:R-:W-:-:S07]  /*a430*/  @P0 FMUL.FTZ R7, R7, 0.69314718246459960938 ;  /* 0x3f31721807070820 */ /* 0x000fce0000410000 */
[----:B------:R-:W1:Y:S08]  /*a440*/  @P2 MUFU.LG2 R9, R11 ;  /* 0x0000000b00092308 */ /* 0x000e700000000c00 */
[----:B------:R2:W3:Y:S01]  /*a450*/  @P0 MUFU.RCP R5, R10 ;  /* 0x0000000a00050308 */ /* 0x0004e20000001000 */
[----:B0-----:R-:W-:-:S04]  /*a460*/  @P0 FMUL.FTZ R8, R8, 0.69314718246459960938 ;  /* 0x3f31721808080820 */ /* 0x001fc80000410000 */
[----:B------:R-:W-:Y:S01]  /*a470*/  @P0 FFMA.FTZ R0, R7, R114, R8 ;  /* 0x0000007207000223 */ /* 0x000fe20000010008 */
[----:B------:R-:W-:Y:S02]  /*a480*/  PLOP3.LUT P0, PT, PT, PT, PT, 0x8, 0x0 ;  /* 0x000000000000781c */ /* 0x000fe40003f0e170 */
[----:B------:R-:W0:Y:S01]  /*a490*/  @P2 MUFU.RCP R4, R11 ;  /* 0x0000000b00042308 */ /* 0x000e220000001000 */
[----:B--2---:R-:W-:Y:S01]  /*a4a0*/  @P2 FMUL.FTZ R10, R12, 0.69314718246459960938 ;  /* 0x3f3172180c0a2820 */ /* 0x004fe20000410000 */
[----:B-1----:R-:W-:-:S04]  /*a4b0*/  @P2 FMUL.FTZ R9, R9, 0.69314718246459960938 ;  /* 0x3f31721809092820 */ /* 0x002fc80000410000 */
[----:B------:R-:W-:Y:S01]  /*a4c0*/  @P2 FFMA.FTZ R3, R10, R74, R9 ;  /* 0x0000004a0a032223 */ /* 0x000fe20000010009 */
        /* <DEDUP_REMOVED lines=31> */
[----:B------:R-:W-:-:S04]  /*a6c0*/  USEL UR4, URZ, 0x1, UP0 ;  /* 0x000000013f047887 */ /* 0x000fc80008000000 */
[----:B------:R-:W-:Y:S01]  /*a6d0*/  ULOP3.LUT UR39, UR39, UR4, URZ, 0x3c, !UPT ;  /* 0x0000000427277292 */ /* 0x000fe2000f8e3c3f */
[----:B------:R-:W-:Y:S02]  /*a6e0*/  WARPGROUP.DEPBAR.LE gsb0, 0x0 ;  /* 0x00008000000079c5 */ /* 0x000fe40000010000 */
[----:B------:R1:W-:Y:S01]  /*a6f0*/  @!P1 SYNCS.ARRIVE.TRANS64.RED.A1T0 RZ, [R6+URZ], RZ ;  /* 0x000000ff06ff99a7 */ /* 0x0003e2000810043f */
[-C--:B---3--:R-:W-:Y:S01]  /*a700*/  FMUL.FTZ R20, R24, R5.reuse ;  /* 0x0000000518147220 */ /* 0x088fe20000410000 */
[-C--:B------:R-:W-:Y:S01]  /*a710*/  FMUL.FTZ R21, R25, R5.reuse ;  /* 0x0000000519157220 */ /* 0x080fe20000410000 */
[-C--:B------:R-:W-:Y:S01]  /*a720*/  FMUL.FTZ R28, R28, R5.reuse ;  /* 0x000000051c1c7220 */ /* 0x080fe20000410000 */
[-C--:B------:R-:W-:Y:S01]  /*a730*/  FMUL.FTZ R29, R29, R5.reuse ;  /* 0x000000051d1d7220 */ /* 0x080fe20000410000 */
[-C--:B------:R-:W-:Y:S01]  /*a740*/  FMUL.FTZ R32, R32, R5.reuse ;  /* 0x0000000520207220 */ /* 0x080fe20000410000 */
[-C--:B------:R-:W-:Y:S01]  /*a750*/  FMUL.FTZ R33, R33, R5.reuse ;  /* 0x0000000521217220 */ /* 0x080fe20000410000 */
[----:B------:R-:W-:Y:S01]  /*a760*/  FMUL.FTZ R36, R36, R5 ;  /* 0x0000000524247220 */ /* 0x000fe20000410000 */
[----:B-1----:R-:W-:-:S02]  /*a770*/  IMAD.U32 R6, RZ, RZ, UR10 ;  /* 0x0000000aff067e24 */ /* 0x002fc4000f8e00ff */
[-C--:B------:R-:W-:Y:S01]  /*a780*/  FMUL.FTZ R37, R37, R5.reuse ;  /* 0x0000000525257220 */ /* 0x080fe20000410000 */
[-C--:B------:R-:W-:Y:S01]  /*a790*/  FMUL.FTZ R40, R40, R5.reuse ;  /* 0x0000000528287220 */ /* 0x080fe20000410000 */
[-C--:B------:R-:W-:Y:S01]  /*a7a0*/  FMUL.FTZ R41, R41, R5.reuse ;  /* 0x0000000529297220 */ /* 0x080fe20000410000 */
[-C--:B------:R-:W-:Y:S01]  /*a7b0*/  FMUL.FTZ R44, R44, R5.reuse ;  /* 0x000000052c2c7220 */ /* 0x080fe20000410000 */
[----:B------:R1:W-:Y:S01]  /*a7c0*/  STL [R1+0x10], R6 ;  /* 0x0000100601007387 */ /* 0x0003e20000100800 */
        /* <DEDUP_REMOVED lines=12> */
[----:B------:R-:W-:Y:S01]  /*a890*/  FMUL.FTZ R69, R69, R5 ;  /* 0x0000000545457220 */ /* 0x000fe20000410000 */
[-C--:B0-----:R-:W-:Y:S01]  /*a8a0*/  FMUL.FTZ R72, R26, R4.reuse ;  /* 0x000000041a487220 */ /* 0x081fe20000410000 */
        /* <DEDUP_REMOVED lines=22> */
[----:B-1----:R-:W-:-:S07]  /*aa10*/  FMUL.FTZ R71, R71, R4 ;  /* 0x0000000447477220 */ /* 0x002fce0000410000 */
.L_x_175:
[----:B------:R-:W0:Y:S08]  /*aa20*/  S2UR UR4, SR_CgaCtaId ;  /* 0x00000000000479c3 */ /* 0x000e300000008800 */
[----:B------:R-:W-:Y:S06]  /*aa30*/  BAR.SYNC.DEFER_BLOCKING 0x5, 0x200 ;  /* 0x0148000000007b1d */ /* 0x000fec0000010000 */
[----:B------:R-:W-:Y:S01]  /*aa40*/  UMOV UR37, 0x400 ;  /* 0x0000040000257882 */ /* 0x000fe20000000000 */
[----:B------:R-:W-:Y:S01]  /*aa50*/  BSSY B0, `(.L_x_196) ;  /* 0x00002cc000007945 */ /* 0x000fe20003800000 */
[----:B0-----:R-:W-:-:S09]  /*aa60*/  ULEA UR37, UR4, UR37, 0x18 ;  /* 0x0000002504257291 */ /* 0x001fd2000f8ec03f */
[----:B------:R-:W0:Y:S02]  /*aa70*/  LDS.128 R4, [UR37+0x31cd0] ;  /* 0x031cd025ff047984 */ /* 0x000e240008000c00 */
[----:B0-----:R-:W-:Y:S02]  /*aa80*/  R2UR UR6, R5 ;  /* 0x00000000050672ca */ /* 0x001fe400000e0000 */
[----:B------:R-:W-:Y:S02]  /*aa90*/  R2UR UR5, R6 ;  /* 0x00000000060572ca */ /* 0x000fe400000e0000 */
[----:B------:R-:W-:Y:S01]  /*aaa0*/  R2UR UR7, R7 ;  /* 0x00000000070772ca */ /* 0x000fe200000e0000 */
[----:B------:R-:W-:Y:S06]  /*aab0*/  BAR.ARV 0x4, 0x200 ;  /* 0x0108000000007b1d */ /* 0x000fec0000002000 */
[----:B------:R-:W-:Y:S08]  /*aac0*/  @P0 BRA `(.L_x_197) ;  /* 0x0000001c00dc0947 */ /* 0x000ff00003800000 */
[----:B------:R-:W2:Y:S01]  /*aad0*/  LDL.LU R10, [R1+0xc] ;  /* 0x00000c00010a7983 */ /* 0x000ea20000300800 */
[----:B------:R-:W0:Y:S01]  /*aae0*/  S2UR UR4, SR_SWINHI ;  /* 0x00000000000479c3 */ /* 0x000e220000002f00 */
[----:B------:R-:W-:Y:S01]  /*aaf0*/  R2UR UR16, R19 ;  /* 0x00000000131072ca */ /* 0x000fe200000e0000 */
[----:B------:R-:W-:Y:S01]  /*ab00*/  ULDC.64 UR10, c[0x0][0xc00] ;  /* 0x00030000000a7ab9 */ /* 0x000fe20000000a00 */
[----:B------:R-:W3:Y:S04]  /*ab10*/  LDL.LU R9, [R1+0x14] ;  /* 0x0000140001097983 */ /* 0x000ee80000300800 */
[----:B------:R-:W4:Y:S04]  /*ab20*/  LDL R8, [R1+0x48] ;  /* 0x0000480001087983 */ /* 0x000f280000100800 */
[----:B------:R-:W4:Y:S01]  /*ab30*/  LDL R80, [R1+0x4] ;  /* 0x0000040001507983 */ /* 0x000f220000100800 */
[----:B------:R-:W-:Y:S01]  /*ab40*/  ULDC.64 UR18, c[0x0][0x208] ;  /* 0x0000820000127ab9 */ /* 0x000fe20000000a00 */
[----:B------:R-:W-:-:S02]  /*ab50*/  R2UR UR15, R23 ;  /* 0x00000000170f72ca */ /* 0x000fc400000e0000 */
[----:B------:R-:W4:Y:S01]  /*ab60*/  LDL R81, [R1+0x44] ;  /* 0x0000440001517983 */ /* 0x000f220000100800 */
[----:B------:R-:W-:Y:S01]  /*ab70*/  R2UR UR20, R156 ;  /* 0x000000009c1472ca */ /* 0x000fe200000e0000 */
[----:B------:R-:W-:Y:S01]  /*ab80*/  UMOV UR8, UR37 ;  /* 0x0000002500087c82 */ /* 0x000fe20008000000 */
[----:B0-----:R-:W-:Y:S01]  /*ab90*/  UMOV UR9, UR4 ;  /* 0x0000000400097c82 */ /* 0x001fe20008000000 */
[----:B------:R-:W-:Y:S02]  /*aba0*/  IMAD.U32 R16, RZ, RZ, UR8 ;  /* 0x00000008ff107e24 */ /* 0x000fe4000f8e00ff */
[----:B------:R-:W-:Y:S01]  /*abb0*/  IMAD.U32 R17, RZ, RZ, UR9 ;  /* 0x00000009ff117e24 */ /* 0x000fe2000f8e00ff */
[----:B------:R-:W-:Y:S01]  /*abc0*/  BAR.SYNC.DEFER_BLOCKING 0x1, 0x180 ;  /* 0x0046000000007b1d */ /* 0x000fe20000010000 */
[----:B--2---:R-:W-:Y:S02]  /*abd0*/  R2UR UR14, R10 ;  /* 0x000000000a0e72ca */ /* 0x004fe400000e0000 */
[----:B---3--:R-:W-:Y:S01]  /*abe0*/  R2UR UR13, R9 ;  /* 0x00000000090d72ca */ /* 0x008fe200000e0000 */
[----:B----4-:R-:W-:Y:S01]  /*abf0*/  IMAD.WIDE R4, R8, 0x2, R16 ;  /* 0x0000000208047825 */ /* 0x010fe200078e0210 */
[----:B------:R-:W-:-:S02]  /*ac00*/  R2UR UR21, R80 ;  /* 0x00000000501572ca */ /* 0x000fc400000e0000 */
[C---:B------:R-:W-:Y:S02]  /*ac10*/  LOP3.LUT R7, R4.reuse, 0x180, RZ, 0xc0, !PT ;  /* 0x0000018004077812 */ /* 0x040fe400078ec0ff */
[C---:B------:R-:W-:Y:S02]  /*ac20*/  IADD3 R10, P3, R4.reuse, 0x3000, RZ ;  /* 0x00003000040a7810 */ /* 0x040fe40007f7e0ff */
[----:B------:R-:W-:Y:S02]  /*ac30*/  IADD3 R19, P4, R4, 0x20, RZ ;  /* 0x0000002004137810 */ /* 0x000fe40007f9e0ff */
[----:B------:R-:W-:Y:S02]  /*ac40*/  SHF.R.U64 R7, R7, 0x3, RZ ;  /* 0x0000000307077819 */ /* 0x000fe400000012ff */
[----:B------:R-:W-:Y:S02]  /*ac50*/  LOP3.LUT R8, R10, 0x180, RZ, 0xc0, !PT ;  /* 0x000001800a087812 */ /* 0x000fe400078ec0ff */
[----:B------:R-:W-:-:S02]  /*ac60*/  LOP3.LUT R6, R19, 0x180, RZ, 0xc0, !PT ;  /* 0x0000018013067812 */ /* 0x000fc400078ec0ff */
[C---:B------:R-:W-:Y:S02]  /*ac70*/  IADD3 R75, P2, R4.reuse, 0x3020, RZ ;  /* 0x00003020044b7810 */ /* 0x040fe40007f5e0ff */
[C---:B------:R-:W-:Y:S02]  /*ac80*/  IADD3 R77, P1, R4.reuse, 0x6000, RZ ;  /* 0x00006000044d7810 */ /* 0x040fe40007f3e0ff */
[----:B------:R-:W-:Y:S02]  /*ac90*/  IADD3 R26, P0, R4, 0x6020, RZ ;  /* 0x00006020041a7810 */ /* 0x000fe40007f1e0ff */
[----:B------:R-:W-:Y:S02]  /*aca0*/  LOP3.LUT R4, R7, R4, RZ, 0x3c, !PT ;  /* 0x0000000407047212 */ /* 0x000fe400078e3cff */
[----:B------:R-:W-:Y:S02]  /*acb0*/  SHF.R.U64 R7, R8, 0x3, RZ ;  /* 0x0000000308077819 */ /* 0x000fe400000012ff */
[----:B------:R-:W-:-:S02]  /*acc0*/  SHF.R.U64 R6, R6, 0x3, RZ ;  /* 0x0000000306067819 */ /* 0x000fc400000012ff */
[----:B------:R-:W-:Y:S02]  /*acd0*/  LOP3.LUT R14, R7, R10, RZ, 0x3c, !PT ;  /* 0x0000000a070e7212 */ /* 0x000fe400078e3cff */
[----:B------:R-:W-:Y:S02]  /*ace0*/  LOP3.LUT R8, R75, 0x180, RZ, 0xc0, !PT ;  /* 0x000001804b087812 */ /* 0x000fe400078ec0ff */
[----:B------:R-:W-:Y:S02]  /*acf0*/  LOP3.LUT R12, R6, R19, RZ, 0x3c, !PT ;  /* 0x00000013060c7212 */ /* 0x000fe400078e3cff */
[----:B------:R-:W-:Y:S02]  /*ad00*/  LOP3.LUT R10, R77, 0x180, RZ, 0xc0, !PT ;  /* 0x000001804d0a7812 */ /* 0x000fe400078ec0ff */
[----:B------:R-:W-:Y:S02]  /*ad10*/  LOP3.LUT R19, R26, 0x180, RZ, 0xc0, !PT ;  /* 0x000001801a137812 */ /* 0x000fe400078ec0ff */
[----:B------:R-:W-:Y:S01]  /*ad20*/  SHF.R.U64 R8, R8, 0x3, RZ ;  /* 0x0000000308087819 */ /* 0x000fe200000012ff */
[--C-:B------:R-:W-:Y:S01]  /*ad30*/  IMAD.X R13, RZ, RZ, R5.reuse, P4 ;  /* 0x000000ffff0d7224 */ /* 0x100fe200020e0605 */
[----:B------:R-:W-:Y:S01]  /*ad40*/  SHF.R.U64 R10, R10, 0x3, RZ ;  /* 0x000000030a0a7819 */ /* 0x000fe200000012ff */
[--C-:B------:R-:W-:Y:S01]  /*ad50*/  IMAD.X R15, RZ, RZ, R5.reuse, P3 ;  /* 0x000000ffff0f7224 */ /* 0x100fe200018e0605 */
[----:B------:R-:W-:Y:S01]  /*ad60*/  SHF.R.U64 R19, R19, 0x3, RZ ;  /* 0x0000000313137819 */ /* 0x000fe200000012ff */
[--C-:B------:R-:W-:Y:S01]  /*ad70*/  IMAD.X R25, RZ, RZ, R5.reuse, P2 ;  /* 0x000000ffff197224 */ /* 0x100fe200010e0605 */
[----:B------:R-:W-:Y:S01]  /*ad80*/  LOP3.LUT R24, R8, R75, RZ, 0x3c, !PT ;  /* 0x0000004b08187212 */ /* 0x000fe200078e3cff */
[--C-:B------:R-:W-:Y:S01]  /*ad90*/  IMAD.X R9, RZ, RZ, R5.reuse, P1 ;  /* 0x000000ffff097224 */ /* 0x100fe200008e0605 */
[----:B------:R-:W-:Y:S01]  /*ada0*/  MOV R27, R4 ;  /* 0x00000004001b7202 */ /* 0x000fe20000000f00 */
[----:B------:R-:W-:Y:S01]  /*adb0*/  IMAD.X R11, RZ, RZ, R5, P0 ;  /* 0x000000ffff0b7224 */ /* 0x000fe200000e0605 */
[----:B------:R-:W-:-:S02]  /*adc0*/  LOP3.LUT R8, R10, R77, RZ, 0x3c, !PT ;  /* 0x0000004d0a087212 */ /* 0x000fc400078e3cff */
[----:B------:R-:W-:Y:S02]  /*add0*/  F2FP.F16.F32.PACK_AB R4, R21, R20 ;  /* 0x000000141504723e */ /* 0x000fe400000000ff */
[----:B------:R-:W-:Y:S02]  /*ade0*/  F2FP.F16.F32.PACK_AB R5, R73, R72 ;  /* 0x000000484905723e */ /* 0x000fe400000000ff */
[----:B------:R-:W-:Y:S02]  /*adf0*/  F2FP.F16.F32.PACK_AB R6, R29, R28 ;  /* 0x0000001c1d06723e */ /* 0x000fe400000000ff */
[----:B------:R-:W-:Y:S02]  /*ae00*/  F2FP.F16.F32.PACK_AB R7, R31, R30 ;  /* 0x0000001e1f07723e */ /* 0x000fe400000000ff */
[----:B------:R-:W-:Y:S02]  /*ae10*/  LOP3.LUT R10, R19, R26, RZ, 0x3c, !PT ;  /* 0x0000001a130a7212 */ /* 0x000fe400078e3cff */
[----:B------:R-:W-:-:S02]  /*ae20*/  MOV R26, R12 ;  /* 0x0000000c001a7202 */ /* 0x000fc40000000f00 */
[----:B------:R-:W-:Y:S02]  /*ae30*/  MOV R79, R14 ;  /* 0x0000000e004f7202 */ /* 0x000fe40000000f00 */
[----:B------:R-:W-:Y:S02]  /*ae40*/  F2FP.F16.F32.PACK_AB R12, R33, R32 ;  /* 0x00000020210c723e */ /* 0x000fe400000000ff */
[----:B------:R-:W-:Y:S02]  /*ae50*/  F2FP.F16.F32.PACK_AB R13, R35, R34 ;  /* 0x00000022230d723e */ /* 0x000fe400000000ff */
[----:B------:R-:W-:Y:S02]  /*ae60*/  F2FP.F16.F32.PACK_AB R14, R37, R36 ;  /* 0x00000024250e723e */ /* 0x000fe400000000ff */
[----:B------:R-:W-:Y:S01]  /*ae70*/  F2FP.F16.F32.PACK_AB R15, R39, R38 ;  /* 0x00000026270f723e */ /* 0x000fe200000000ff */
[----:B------:R0:W-:Y:S01]  /*ae80*/  STSM.16.M88.4 [R27], R4 ;  /* 0x000000041b007844 */ /* 0x0001e20000000200 */
[----:B------:R-:W-:-:S02]  /*ae90*/  MOV R19, R8 ;  /* 0x0000000800137202 */ /* 0x000fc40000000f00 */
[----:B------:R-:W-:Y:S01]  /*aea0*/  MOV R76, R10 ;  /* 0x0000000a004c7202 */ /* 0x000fe20000000f00 */
[----:B------:R1:W-:Y:S01]  /*aeb0*/  STSM.16.M88.4 [R26], R12 ;  /* 0x0000000c1a007844 */ /* 0x0003e20000000200 */
[----:B------:R-:W-:Y:S02]  /*aec0*/  MOV R78, R24 ;  /* 0x00000018004e7202 */ /* 0x000fe40000000f00 */
[----:B------:R-:W-:Y:S02]  /*aed0*/  F2FP.F16.F32.PACK_AB R8, R49, R48 ;  /* 0x000000303108723e */ /* 0x000fe400000000ff */
[----:B------:R-:W-:Y:S02]  /*aee0*/  F2FP.F16.F32.PACK_AB R9, R51, R50 ;  /* 0x000000323309723e */ /* 0x000fe400000000ff */
[----:B------:R-:W-:Y:S02]  /*aef0*/  F2FP.F16.F32.PACK_AB R10, R53, R52 ;  /* 0x00000034350a723e */ /* 0x000fe400000000ff */
[----:B------:R-:W-:-:S02]  /*af00*/  F2FP.F16.F32.PACK_AB R11, R55, R54 ;  /* 0x00000036370b723e */ /* 0x000fc400000000ff */
[----:B0-----:R-:W-:Y:S02]  /*af10*/  F2FP.F16.F32.PACK_AB R4, R41, R40 ;  /* 0x000000282904723e */ /* 0x001fe400000000ff */
[----:B------:R-:W-:Y:S02]  /*af20*/  F2FP.F16.F32.PACK_AB R5, R43, R42 ;  /* 0x0000002a2b05723e */ /* 0x000fe400000000ff */
[----:B------:R-:W-:Y:S02]  /*af30*/  F2FP.F16.F32.PACK_AB R6, R45, R44 ;  /* 0x0000002c2d06723e */ /* 0x000fe400000000ff */
[----:B------:R-:W-:Y:S02]  /*af40*/  F2FP.F16.F32.PACK_AB R7, R47, R46 ;  /* 0x0000002e2f07723e */ /* 0x000fe400000000ff */
[----:B-1----:R-:W-:Y:S02]  /*af50*/  F2FP.F16.F32.PACK_AB R12, R57, R56 ;  /* 0x00000038390c723e */ /* 0x002fe400000000ff */
[----:B------:R-:W-:-:S02]  /*af60*/  F2FP.F16.F32.PACK_AB R13, R59, R58 ;  /* 0x0000003a3b0d723e */ /* 0x000fc400000000ff */
[----:B------:R-:W-:Y:S02]  /*af70*/  F2FP.F16.F32.PACK_AB R14, R61, R60 ;  /* 0x0000003c3d0e723e */ /* 0x000fe400000000ff */
[----:B------:R-:W-:Y:S02]  /*af80*/  F2FP.F16.F32.PACK_AB R15, R63, R62 ;  /* 0x0000003e3f0f723e */ /* 0x000fe400000000ff */
[----:B------:R-:W-:Y:S02]  /*af90*/  F2FP.F16.F32.PACK_AB R24, R65, R64 ;  /* 0x000000404118723e */ /* 0x000fe400000000ff */
[----:B------:R-:W-:Y:S02]  /*afa0*/  F2FP.F16.F32.PACK_AB R25, R67, R66 ;  /* 0x000000424319723e */ /* 0x000fe400000000ff */
[----:B------:R-:W-:Y:S02]  /*afb0*/  F2FP.F16.F32.PACK_AB R26, R69, R68 ;  /* 0x00000044451a723e */ /* 0x000fe400000000ff */
[----:B------:R-:W-:Y:S01]  /*afc0*/  F2FP.F16.F32.PACK_AB R27, R71, R70 ;  /* 0x00000046471b723e */ /* 0x000fe200000000ff */
[----:B------:R-:W-:Y:S04]  /*afd0*/  STSM.16.M88.4 [R79], R4 ;  /* 0x000000044f007844 */ /* 0x000fe80000000200 */
[----:B------:R-:W-:Y:S04]  /*afe0*/  STSM.16.M88.4 [R78], R8 ;  /* 0x000000084e007844 */ /* 0x000fe80000000200 */
[----:B------:R-:W-:Y:S04]  /*aff0*/  STSM.16.M88.4 [R19], R12 ;  /* 0x0000000c13007844 */ /* 0x000fe80000000200 */
[----:B------:R0:W-:Y:S01]  /*b000*/  STSM.16.M88.4 [R76], R24 ;  /* 0x000000184c007844 */ /* 0x0001e20000000200 */
[----:B------:R-:W-:Y:S01]  /*b010*/  USHF.L.U32 UR4, UR14, 0x2, URZ ;  /* 0x000000020e047899 */ /* 0x000fe2000800063f */
[----:B------:R-:W-:Y:S01]  /*b020*/  BAR.SYNC.DEFER_BLOCKING 0x1, 0x180 ;  /* 0x0046000000007b1d */ /* 0x000fe20000010000 */
[----:B------:R-:W-:Y:S01]  /*b030*/  ISETP.NE.U32.AND P0, PT, RZ, UR10, PT ;  /* 0x0000000aff007c0c */ /* 0x000fe2000bf05070 */
[----:B------:R-:W-:-:S02]  /*b040*/  USHF.L.U64.HI UR12, UR14, 0x2, UR13 ;  /* 0x000000020e0c7899 */ /* 0x000fc4000801020d */
[----:B------:R-:W-:Y:S01]  /*b050*/  UIADD3 UR8, UP0, UR4, UR10, URZ ;  /* 0x0000000a04087290 */ /* 0x000fe2000ff1e03f */
[----:B------:R-:W-:-:S03]  /*b060*/  ISETP.NE.AND.EX P0, PT, RZ, UR11, PT, P0 ;  /* 0x0000000bff007c0c */ /* 0x000fc6000bf05300 */
[----:B------:R-:W-:Y:S02]  /*b070*/  UIADD3.X UR9, UR12, UR11, URZ, UP0, !UPT ;  /* 0x0000000b0c097290 */ /* 0x000fe400087fe43f */
[----:B------:R-:W-:Y:S01]  /*b080*/  IMAD.U32 R74, RZ, RZ, UR8 ;  /* 0x00000008ff4a7e24 */ /* 0x000fe2000f8e00ff */
[----:B0-----:R-:W0:Y:S03]  /*b090*/  LDC R76, c[0x0][0xbe8] ;  /* 0x0002fa00ff4c7b82 */ /* 0x001e260000000800 */
[----:B------:R-:W-:Y:S01]  /*b0a0*/  IMAD.U32 R75, RZ, RZ, UR9 ;  /* 0x00000009ff4b7e24 */ /* 0x000fe2000f8e00ff */
[----:B------:R-:W-:-:S04]  /*b0b0*/  ULDC.64 UR8, c[0x0][0xc08] ;  /* 0x0003020000087ab9 */ /* 0x000fc80000000a00 */
[----:B------:R-:W2:Y:S01]  /*b0c0*/  @P0 LDG.E R77, desc[UR18][R74.64] ;  /* 0x000000124a4d0981 */ /* 0x000ea2000c1e1900 */
[----:B------:R-:W-:-:S04]  /*b0d0*/  UISETP.NE.U32.AND UP0, UPT, UR8, URZ, UPT ;  /* 0x0000003f0800728c */ /* 0x000fc8000bf05070 */
[----:B------:R-:W-:Y:S01]  /*b0e0*/  UISETP.NE.AND.EX UP0, UPT, UR9, URZ, UPT, UP0 ;  /* 0x0000003f0900728c */ /* 0x000fe2000bf05300 */
[----:B0-----:R-:W-:-:S05]  /*b0f0*/  ISETP.NE.AND P1, PT, R76, 0x1, PT ;  /* 0x000000014c00780c */ /* 0x001fca0003f25270 */
[----:B------:R-:W-:-:S05]  /*b100*/  PLOP3.LUT P4, PT, PT, PT, UP0, 0x80, 0x0 ;  /* 0x000000000000781c */ /* 0x000fca0003f8f008 */
[----:B------:R-:W-:-:S03]  /*b110*/  @UP0 UIADD3 UR8, UP1, UR4, UR8, URZ ;  /* 0x0000000804080290 */ /* 0x000fc6000ff3e03f */
[----:B------:R-:W-:Y:S01]  /*b120*/  ULDC UR4, c[0x0][0xa88] ;  /* 0x0002a20000047ab9 */ /* 0x000fe20000000800 */
[----:B------:R-:W-:Y:S01]  /*b130*/  @UP0 UIADD3.X UR9, UR12, UR9, URZ, UP1, !UPT ;  /* 0x000000090c090290 */ /* 0x000fe20008ffe43f */
[----:B------:R-:W-:Y:S01]  /*b140*/  IMAD.U32 R19, RZ, RZ, UR4 ;  /* 0x00000004ff137e24 */ /* 0x000fe2000f8e00ff */
[----:B------:R-:W-:Y:S01]  /*b150*/  UISETP.NE.AND UP0, UPT, UR16, URZ, UPT ;  /* 0x0000003f1000728c */ /* 0x000fe2000bf05270 */
[----:B------:R-:W-:Y:S01]  /*b160*/  ULDC UR4, c[0x0][0xad4] ;  /* 0x0002b50000047ab9 */ /* 0x000fe20000000800 */
[----:B------:R-:W0:Y:S01]  /*b170*/  @P1 LDC R6, c[0x0][0xbec] ;  /* 0x0002fb00ff061b82 */ /* 0x000e220000000800 */
[----:B------:R-:W-:Y:S01]  /*b180*/  IMAD.U32 R4, RZ, RZ, UR8 ;  /* 0x00000008ff047e24 */ /* 0x000fe2000f8e00ff */
[----:B------:R-:W-:Y:S01]  /*b190*/  USEL UR4, UR16, UR4, UP0 ;  /* 0x0000000410047287 */ /* 0x000fe20008000000 */
[----:B------:R-:W-:-:S03]  /*b1a0*/  IMAD.U32 R5, RZ, RZ, UR9 ;  /* 0x00000009ff057e24 */ /* 0x000fc6000f8e00ff */
[----:B------:R-:W-:Y:S02]  /*b1b0*/  UISETP.GT.AND UP1, UPT, UR4, 0x1, UPT ;  /* 0x000000010400788c */ /* 0x000fe4000bf24270 */
[----:B------:R-:W1:Y:S01]  /*b1c0*/  @P1 LDC R9, c[0x0][0xbf0] ;  /* 0x0002fc00ff091b82 */ /* 0x000e620000000800 */
[----:B------:R0:W5:Y:S01]  /*b1d0*/  @P4 LDG.E R19, desc[UR18][R4.64] ;  /* 0x0000001204134981 */ /* 0x000162000c1e1900 */
[----:B------:R-:W-:Y:S02]  /*b1e0*/  UMOV UR19, 0x9b8 ;  /* 0x000009b800137882 */ /* 0x000fe40000000000 */
[----:B------:R-:W-:Y:S02]  /*b1f0*/  USEL UR19, UR19, 0x978, UP1 ;  /* 0x0000097813137887 */ /* 0x000fe40008800000 */
[----:B------:R-:W-:Y:S01]  /*b200*/  UISETP.NE.U32.AND UP0, UPT, UR10, URZ, UPT ;  /* 0x0000003f0a00728c */ /* 0x000fe2000bf05070 */
[----:B------:R-:W-:Y:S01]  /*b210*/  IMAD.U32 R11, RZ, RZ, UR21 ;  /* 0x00000015ff0b7e24 */ /* 0x000fe2000f8e00ff */
[----:B------:R-:W-:-:S02]  /*b220*/  UMOV UR4, URZ ;  /* 0x0000003f00047c82 */ /* 0x000fc40008000000 */
[----:B------:R-:W-:Y:S01]  /*b230*/  UISETP.NE.AND.EX UP0, UPT, UR11, URZ, UPT, UP0 ;  /* 0x0000003f0b00728c */ /* 0x000fe2000bf05300 */
[----:B------:R-:W-:Y:S01]  /*b240*/  IMAD R11, R11, 0xc0, R81 ;  /* 0x000000c00b0b7824 */ /* 0x000fe200078e0251 */
[----:B------:R-:W-:Y:S02]  /*b250*/  USEL UR9, UR15, URZ, UP1 ;  /* 0x0000003f0f097287 */ /* 0x000fe40008800000 */
[----:B------:R-:W-:Y:S02]  /*b260*/  USEL UR8, UR14, URZ, !UP0 ;  /* 0x0000003f0e087287 */ /* 0x000fe4000c000000 */
[----:B------:R-:W-:Y:S01]  /*b270*/  USEL UR18, UR13, URZ, !UP0 ;  /* 0x0000003f0d127287 */ /* 0x000fe2000c000000 */
[----:B0-----:R-:W-:Y:S01]  /*b280*/  @P1 IMAD.HI.U32 R4, R11, R6, RZ ;  /* 0x000000060b041227 */ /* 0x001fe200078e00ff */
[----:B------:R-:W-:Y:S01]  /*b290*/  ULDC.64 UR10, c[0x0][UR19+0x218] ;  /* 0x00008600130a7abb */ /* 0x000fe20008000a00 */
[----:B------:R-:W-:Y:S01]  /*b2a0*/  ULDC.64 UR12, c[0x0][UR19+0x220] ;  /* 0x00008800130c7abb */ /* 0x000fe20008000a00 */
[----:B------:R-:W-:Y:S01]  /*b2b0*/  ULDC.64 UR14, c[0x0][UR19+0x228] ;  /* 0x00008a00130e7abb */ /* 0x000fe20008000a00 */
[----:B------:R-:W-:-:S02]  /*b2c0*/  UIMAD.WIDE.U32 UR16, UR10, UR20, URZ ;  /* 0x000000140a1072a5 */ /* 0x000fc4000f8e003f */
[----:B------:R-:W-:Y:S02]  /*b2d0*/  UIMAD UR13, UR13, UR8, URZ ;  /* 0x000000080d0d72a4 */ /* 0x000fe4000f8e023f */
[----:B------:R-:W-:Y:S01]  /*b2e0*/  UIMAD UR20, UR11, UR20, URZ ;  /* 0x000000140b1472a4 */ /* 0x000fe2000f8e023f */
[----:B------:R-:W-:Y:S01]  /*b2f0*/  IMAD.MOV.U32 R7, RZ, RZ, R11 ;  /* 0x000000ffff077224 */ /* 0x000fe200078e000b */
[----:B------:R-:W-:Y:S02]  /*b300*/  UIMAD.WIDE.U32 UR10, UR12, UR8, URZ ;  /* 0x000000080c0a72a5 */ /* 0x000fe4000f8e003f */
[----:B------:R-:W-:Y:S01]  /*b310*/  UIMAD.WIDE.U32 UR22, UR14, UR9, URZ ;  /* 0x000000090e1672a5 */ /* 0x000fe2000f8e003f */
[----:B-1----:R-:W-:Y:S01]  /*b320*/  @P1 SHF.R.U32.HI R7, RZ, R9, R4 ;  /* 0x00000009ff071219 */ /* 0x002fe20000011604 */
[----:B------:R-:W-:Y:S02]  /*b330*/  UIMAD UR9, UR15, UR9, URZ ;  /* 0x000000090f0972a4 */ /* 0x000fe4000f8e023f */
[----:B------:R-:W-:-:S02]  /*b340*/  UIMAD UR13, UR12, UR18, UR13 ;  /* 0x000000120c0d72a4 */ /* 0x000fc4000f8e020d */
[----:B------:R-:W-:Y:S01]  /*b350*/  UIADD3 UR20, UR17, UR20, URZ ;  /* 0x0000001411147290 */ /* 0x000fe2000fffe03f */
[--C-:B------:R-:W-:Y:S02]  /*b360*/  IMAD.MOV R9, RZ, RZ, -R7.reuse ;  /* 0x000000ffff097224 */ /* 0x100fe400078e0a07 */
[----:B------:R-:W-:Y:S02]  /*b370*/  IMAD.U32 R4, RZ, RZ, UR22 ;  /* 0x00000016ff047e24 */ /* 0x000fe4000f8e00ff */
[----:B------:R-:W-:Y:S01]  /*b380*/  IMAD.U32 R5, RZ, RZ, UR23 ;  /* 0x00000017ff057e24 */ /* 0x000fe2000f8e00ff */
[----:B------:R-:W-:Y:S01]  /*b390*/  SHF.R.S32.HI R5, RZ, 0x1f, R7 ;  /* 0x0000001fff057819 */ /* 0x000fe20000011407 */
[----:B------:R-:W-:-:S05]  /*b3a0*/  IMAD R9, R76, R9, R11 ;  /* 0x000000094c097224 */ /* 0x000fca00078e020b */
[----:B------:R-:W-:Y:S01]  /*b3b0*/  SHF.R.S32.HI R6, RZ, 0x1f, R9 ;  /* 0x0000001fff067819 */ /* 0x000fe20000011409 */
[----:B------:R-:W-:Y:S01]  /*b3c0*/  IMAD.U32 R12, RZ, RZ, UR21 ;  /* 0x00000015ff0c7e24 */ /* 0x000fe2000f8e00ff */
[----:B--2---:R-:W-:-:S13]  /*b3d0*/  @P0 R2UR UR4, R77 ;  /* 0x000000004d0402ca */ /* 0x004fda00000e0000 */
[----:B------:R-:W-:Y:S02]  /*b3e0*/  UIADD3 UR16, UP0, UP2, UR10, UR16, UR4 ;  /* 0x000000100a107290 */ /* 0x000fe4000fa1e004 */
[----:B------:R-:W-:Y:S02]  /*b3f0*/  UIADD3 UR10, UR23, UR9, URZ ;  /* 0x00000009170a7290 */ /* 0x000fe4000fffe03f */
[----:B------:R-:W-:Y:S02]  /*b400*/  UIADD3 UR9, UR11, UR13, URZ ;  /* 0x0000000d0b097290 */ /* 0x000fe4000fffe03f */
[----:B------:R-:W-:Y:S01]  /*b410*/  USHF.R.S32.HI UR14, URZ, 0x1f, UR4 ;  /* 0x0000001f3f0e7899 */ /* 0x000fe20008011404 */
[----:B------:R-:W-:Y:S01]  /*b420*/  IADD3 R4, P2, P3, R7, UR16, R4 ;  /* 0x0000001007047c10 */ /* 0x000fe2000fb5e004 */
[----:B------:R-:W-:Y:S01]  /*b430*/  IMAD.U32 R8, RZ, RZ, UR10 ;  /* 0x0000000aff087e24 */ /* 0x000fe2000f8e00ff */
[----:B------:R-:W-:Y:S01]  /*b440*/  ULDC.64 UR12, c[0x0][0xba8] ;  /* 0x0002ea00000c7ab9 */ /* 0x000fe20000000a00 */
[----:B------:R-:W-:Y:S01]  /*b450*/  UIADD3.X UR9, UR9, UR20, UR14, UP0, UP2 ;  /* 0x0000001409097290 */ /* 0x000fe200087e440e */
[----:B------:R-:W-:Y:S01]  /*b460*/  ULDC.64 UR10, c[0x0][UR19+0x210] ;  /* 0x00008400130a7abb */ /* 0x000fe20008000a00 */
[----:B------:R-:W-:Y:S01]  /*b470*/  @!UP1 ULDC UR12, c[0x0][0xb50] ;  /* 0x0002d400000c9ab9 */ /* 0x000fe20000000800 */
[----:B------:R-:W-:Y:S01]  /*b480*/  IMAD R7, R9, UR11, RZ ;  /* 0x0000000b09077c24 */ /* 0x000fe2000f8e02ff */
[----:B------:R-:W-:-:S02]  /*b490*/  @!UP1 ULDC UR13, c[0x0][0xb54] ;  /* 0x0002d500000d9ab9 */ /* 0x000fc40000000800 */
[----:B------:R-:W-:Y:S01]  /*b4a0*/  IADD3.X R5, R5, UR9, R8, P2, P3 ;  /* 0x0000000905057c10 */ /* 0x000fe200097e6408 */
[----:B------:R-:W-:Y:S02]  /*b4b0*/  IMAD R7, R6, UR10, R7 ;  /* 0x0000000a06077c24 */ /* 0x000fe4000f8e0207 */
[----:B------:R-:W-:-:S04]  /*b4c0*/  IMAD.WIDE.U32 R4, R9, UR10, R4 ;  /* 0x0000000a09047c25 */ /* 0x000fc8000f8e0004 */
[----:B------:R-:W-:Y:S01]  /*b4d0*/  IMAD.IADD R5, R5, 0x1, R7 ;  /* 0x0000000105057824 */ /* 0x000fe200078e0207 */
[----:B------:R-:W-:-:S04]  /*b4e0*/  LEA R9, P2, R4, UR12, 0x2 ;  /* 0x0000000c04097c11 */ /* 0x000fc8000f8410ff */
[----:B------:R-:W-:Y:S01]  /*b4f0*/  LEA.HI.X R10, R4, UR13, R5, 0x2, P2 ;  /* 0x0000000d040a7c11 */ /* 0x000fe200090f1405 */
[----:B------:R-:W-:Y:S08]  /*b500*/  @P4 BRA `(.L_x_198) ;  /* 0x0000000000144947 */ /* 0x000ff00003800000 */
[----:B------:R-:W-:Y:S05]  /*b510*/  @!P0 BRA `(.L_x_198) ;  /* 0x0000000000108947 */ /* 0x000fea0003800000 */
[----:B------:R-:W-:Y:S02]  /*b520*/  ULDC.64 UR10, c[0x0][0x208] ;  /* 0x00008200000a7ab9 */ /* 0x000fe40000000a00 */
[----:B------:R-:W2:Y:S04]  /*b530*/  LDG.E R4, desc[UR10][R74.64] ;  /* 0x0000000a4a047981 */ /* 0x000ea8000c1e1900 */
[----:B-----5:R-:W2:Y:S02]  /*b540*/  LDG.E R19, desc[UR10][R74.64+0x4] ;  /* 0x0000040a4a137981 */ /* 0x020ea4000c1e1900 */
[----:B--2---:R-:W-:-:S07]  /*b550*/  IMAD.IADD R19, R19, 0x1, -R4 ;  /* 0x0000000113137824 */ /* 0x004fce00078e0a04 */
.L_x_198:
[----:B------:R-:W2:Y:S01]  /*b560*/  LDL R13, [R1+0x40] ;  /* 0x00004000010d7983 */ /* 0x000ea20000100800 */
[----:B------:R-:W0:Y:S03]  /*b570*/  S2R R4, SR_TID.X ;  /* 0x0000000000047919 */ /* 0x000e260000002100 */
[----:B------:R-:W-:Y:S04]  /*b580*/  SHFL.IDX PT, R5, R10, RZ, 0x1c1f ;  /* 0x001c1fff0a057589 */ /* 0x000fe800000e0000 */
[----:B------:R-:W-:Y:S04]  /*b590*/  SHFL.IDX PT, R6, R9, 0x1, 0x1c1f ;  /* 0x003c1f0009067f89 */ /* 0x000fe800000e0000 */
[----:B------:R-:W-:Y:S01]  /*b5a0*/  SHFL.IDX PT, R7, R10, 0x1, 0x1c1f ;  /* 0x003c1f000a077f89 */ /* 0x000fe200000e0000 */
[----:B0-----:R-:W-:-:S05]  /*b5b0*/  VIADD R14, R4, 0xffffff80 ;  /* 0xffffff80040e7836 */ /* 0x001fca0000000000 */
[----:B------:R-:W-:-:S04]  /*b5c0*/  SHF.R.S32.HI R8, RZ, 0x1f, R14 ;  /* 0x0000001fff087819 */ /* 0x000fc8000001140e */
[----:B------:R-:W-:-:S04]  /*b5d0*/  LEA.HI R8, R8, R14, RZ, 0x7 ;  /* 0x0000000e08087211 */ /* 0x000fc800078f38ff */
[----:B------:R-:W-:Y:S01]  /*b5e0*/  LOP3.LUT R8, R8, 0xffffff80, RZ, 0xc0, !PT ;  /* 0xffffff8008087812 */ /* 0x000fe200078ec0ff */
[----:B------:R-:W0:Y:S04]  /*b5f0*/  SHFL.IDX PT, R4, R9, RZ, 0x1c1f ;  /* 0x001c1fff09047589 */ /* 0x000e2800000e0000 */
[----:B------:R-:W-:Y:S02]  /*b600*/  IMAD.IADD R8, R14, 0x1, -R8 ;  /* 0x000000010e087824 */ /* 0x000fe400078e0a08 */
[----:B-----5:R-:W-:-:S03]  /*b610*/  IMAD R19, R19, R76, RZ ;  /* 0x0000004c13137224 */ /* 0x020fc600078e02ff */
[----:B------:R-:W-:Y:S01]  /*b620*/  LOP3.LUT P0, RZ, R8, 0x3, RZ, 0xc0, !PT ;  /* 0x0000000308ff7812 */ /* 0x000fe2000780c0ff */
[----:B------:R-:W-:Y:S01]  /*b630*/  ULDC.64 UR10, c[0x0][0x208] ;  /* 0x00008200000a7ab9 */ /* 0x000fe20000000a00 */
[----:B--2---:R-:W-:-:S04]  /*b640*/  IMAD R12, R12, 0xc0, R13 ;  /* 0x000000c00c0c7824 */ /* 0x004fc800078e020d */
[C---:B------:R-:W-:Y:S01]  /*b650*/  VIADD R8, R12.reuse, 0x8 ;  /* 0x000000080c087836 */ /* 0x040fe20000000000 */
[----:B------:R-:W-:-:S04]  /*b660*/  ISETP.GE.OR P2, PT, R12, R19, P0 ;  /* 0x000000130c00720c */ /* 0x000fc80000746670 */
[----:B------:R-:W-:-:S09]  /*b670*/  ISETP.GE.OR P0, PT, R8, R19, P0 ;  /* 0x000000130800720c */ /* 0x000fd20000706670 */
[----:B0-----:R0:W-:Y:S04]  /*b680*/  @!P2 ST.E desc[UR10][R4.64], R0 ;  /* 0x000000000400a985 */ /* 0x0011e8000c10190a */
[----:B------:R0:W-:Y:S01]  /*b690*/  @!P0 ST.E desc[UR10][R6.64], R3 ;  /* 0x0000000306008985 */ /* 0x0001e2000c10190a */
[----:B------:R-:W-:-:S13]  /*b6a0*/  PLOP3.LUT P0, PT, PT, PT, UP1, 0x80, 0x0 ;  /* 0x000000000000781c */ /* 0x000fda0003f0f018 */
[----:B0-----:R-:W-:Y:S05]  /*b6b0*/  @P0 BRA `(.L_x_199) ;  /* 0x00000008003c0947 */ /* 0x001fea0003800000 */
[----:B------:R-:W0:Y:S01]  /*b6c0*/  S2R R13, SR_TID.X ;  /* 0x00000000000d7919 */ /* 0x000e220000002100 */
[----:B------:R-:W1:Y:S01]  /*b6d0*/  @P1 LDC R21, c[0x0][0xbec] ;  /* 0x0002fb00ff151b82 */ /* 0x000e620000000800 */
[----:B------:R-:W-:Y:S01]  /*b6e0*/  ULDC.64 UR10, c[0x0][0x208] ;  /* 0x00008200000a7ab9 */ /* 0x000fe20000000a00 */
[----:B------:R-:W-:Y:S01]  /*b6f0*/  R2UR UR16, R80 ;  /* 0x00000000501072ca */ /* 0x000fe200000e0000 */
[----:B------:R-:W-:Y:S01]  /*b700*/  ULDC.64 UR12, c[0x0][0xaa0] ;  /* 0x0002a800000c7ab9 */ /* 0x000fe20000000a00 */
[----:B------:R-:W-:Y:S01]  /*b710*/  R2UR UR17, R156 ;  /* 0x000000009c1172ca */ /* 0x000fe200000e0000 */
[----:B0-----:R-:W-:-:S05]  /*b720*/  VIADD R75, R13, 0xffffff80 ;  /* 0xffffff800d4b7836 */ /* 0x001fca0000000000 */
[----:B------:R-:W-:-:S04]  /*b730*/  SHF.R.S32.HI R74, RZ, 0x1f, R75 ;  /* 0x0000001fff4a7819 */ /* 0x000fc8000001144b */
[----:B------:R-:W-:-:S04]  /*b740*/  LEA.HI R74, R74, R75, RZ, 0x2 ;  /* 0x0000004b4a4a7211 */ /* 0x000fc800078f10ff */
[----:B------:R-:W-:-:S05]  /*b750*/  SHF.R.S32.HI R74, RZ, 0x2, R74 ;  /* 0x00000002ff4a7819 */ /* 0x000fca000001144a */
[----:B------:R-:W-:-:S04]  /*b760*/  IMAD R3, R74, 0x20, R18 ;  /* 0x000000204a037824 */ /* 0x000fc800078e0212 */
[----:B------:R-:W-:-:S03]  /*b770*/  IMAD.WIDE R16, R3, 0x2, R16 ;  /* 0x0000000203107825 */ /* 0x000fc600078e0210 */
[C---:B------:R-:W-:Y:S02]  /*b780*/  IADD3 R9, P0, R16.reuse, 0x1800, RZ ;  /* 0x0000180010097810 */ /* 0x040fe40007f1e0ff */
[C---:B------:R-:W-:Y:S02]  /*b790*/  IADD3 R13, P2, R16.reuse, 0x3000, RZ ;  /* 0x00003000100d7810 */ /* 0x040fe40007f5e0ff */
[C---:B------:R-:W-:Y:S02]  /*b7a0*/  IADD3 R25, P3, R16.reuse, 0x4800, RZ ;  /* 0x0000480010197810 */ /* 0x040fe40007f7e0ff */
[C---:B------:R-:W-:Y:S02]  /*b7b0*/  IADD3 R29, P4, R16.reuse, 0x6000, RZ ;  /* 0x00006000101d7810 */ /* 0x040fe40007f9e0ff */
[----:B------:R-:W-:Y:S02]  /*b7c0*/  LOP3.LUT R5, R16, 0x180, RZ, 0xc0, !PT ;  /* 0x0000018010057812 */ /* 0x000fe400078ec0ff */
[----:B------:R-:W-:-:S02]  /*b7d0*/  LOP3.LUT R8, R9, 0x180, RZ, 0xc0, !PT ;  /* 0x0000018009087812 */ /* 0x000fc400078ec0ff */
[----:B------:R-:W-:Y:S02]  /*b7e0*/  LOP3.LUT R12, R13, 0x180, RZ, 0xc0, !PT ;  /* 0x000001800d0c7812 */ /* 0x000fe400078ec0ff */
[----:B------:R-:W-:Y:S02]  /*b7f0*/  LOP3.LUT R24, R25, 0x180, RZ, 0xc0, !PT ;  /* 0x0000018019187812 */ /* 0x000fe400078ec0ff */
[----:B------:R-:W-:Y:S02]  /*b800*/  LOP3.LUT R28, R29, 0x180, RZ, 0xc0, !PT ;  /* 0x000001801d1c7812 */ /* 0x000fe400078ec0ff */
[----:B------:R-:W-:Y:S02]  /*b810*/  SHF.R.U64 R5, R5, 0x3, RZ ;  /* 0x0000000305057819 */ /* 0x000fe400000012ff */
[----:B------:R-:W-:Y:S02]  /*b820*/  IADD3 R3, P5, R16, 0x7800, RZ ;  /* 0x0000780010037810 */ /* 0x000fe40007fbe0ff */
[----:B------:R-:W-:-:S02]  /*b830*/  SHF.R.U64 R8, R8, 0x3, RZ ;  /* 0x0000000308087819 */ /* 0x000fc400000012ff */
[----:B------:R-:W-:Y:S01]  /*b840*/  SHF.R.U64 R12, R12, 0x3, RZ ;  /* 0x000000030c0c7819 */ /* 0x000fe200000012ff */
[----:B------:R-:W-:Y:S01]  /*b850*/  IMAD.X R33, RZ, RZ, R17, P5 ;  /* 0x000000ffff217224 */ /* 0x000fe200028e0611 */
[----:B------:R-:W-:Y:S02]  /*b860*/  SHF.R.U64 R24, R24, 0x3, RZ ;  /* 0x0000000318187819 */ /* 0x000fe400000012ff */
[----:B------:R-:W-:Y:S02]  /*b870*/  SHF.R.U64 R28, R28, 0x3, RZ ;  /* 0x000000031c1c7819 */ /* 0x000fe400000012ff */
[----:B------:R-:W-:Y:S02]  /*b880*/  LOP3.LUT R16, R5, R16, RZ, 0x3c, !PT ;  /* 0x0000001005107212 */ /* 0x000fe400078e3cff */
[----:B------:R-:W-:Y:S02]  /*b890*/  SHF.R.S32.HI R20, RZ, 0x1f, R75 ;  /* 0x0000001fff147819 */ /* 0x000fe4000001144b */
[----:B------:R-:W-:Y:S01]  /*b8a0*/  LOP3.LUT R0, R3, 0x180, RZ, 0xc0, !PT ;  /* 0x0000018003007812 */ /* 0x000fe200078ec0ff */
[----:B------:R0:W5:Y:S01]  /*b8b0*/  LD.E.128 R4, desc[UR10][R16.64] ;  /* 0x0000000a10047980 */ /* 0x000162000c101d00 */
[----:B------:R-:W-:Y:S01]  /*b8c0*/  LOP3.LUT R8, R8, R9, RZ, 0x3c, !PT ;  /* 0x0000000908087212 */ /* 0x000fe200078e3cff */
[--C-:B------:R-:W-:Y:S01]  /*b8d0*/  IMAD.X R9, RZ, RZ, R17.reuse, P0 ;  /* 0x000000ffff097224 */ /* 0x100fe200000e0611 */
[----:B------:R-:W-:Y:S01]  /*b8e0*/  LOP3.LUT R12, R12, R13, RZ, 0x3c, !PT ;  /* 0x0000000d0c0c7212 */ /* 0x000fe200078e3cff */
[--C-:B------:R-:W-:Y:S01]  /*b8f0*/  IMAD.X R13, RZ, RZ, R17.reuse, P2 ;  /* 0x000000ffff0d7224 */ /* 0x100fe200010e0611 */
[----:B------:R-:W-:Y:S01]  /*b900*/  LOP3.LUT R24, R24, R25, RZ, 0x3c, !PT ;  /* 0x0000001918187212 */ /* 0x000fe200078e3cff */
[--C-:B------:R-:W-:Y:S01]  /*b910*/  IMAD.X R25, RZ, RZ, R17.reuse, P3 ;  /* 0x000000ffff197224 */ /* 0x100fe200018e0611 */
[----:B------:R-:W-:Y:S01]  /*b920*/  LOP3.LUT R28, R28, R29, RZ, 0x3c, !PT ;  /* 0x0000001d1c1c7212 */ /* 0x000fe200078e3cff */
[----:B------:R-:W-:Y:S01]  /*b930*/  IMAD.X R29, RZ, RZ, R17, P4 ;  /* 0x000000ffff1d7224 */ /* 0x000fe200020e0611 */
[----:B------:R-:W-:Y:S01]  /*b940*/  LEA.HI R20, R20, R75, RZ, 0x2 ;  /* 0x0000004b14147211 */ /* 0x000fe200078f10ff */
[----:B0-----:R-:W0:Y:S01]  /*b950*/  @P1 LDC R17, c[0x0][0xbf0] ;  /* 0x0002fc00ff111b82 */ /* 0x001e220000000800 */
[----:B------:R-:W-:Y:S01]  /*b960*/  SHF.R.U64 R0, R0, 0x3, RZ ;  /* 0x0000000300007819 */ /* 0x000fe200000012ff */
[----:B------:R-:W-:Y:S01]  /*b970*/  UIMAD UR9, UR14, UR12, URZ ;  /* 0x0000000c0e0972a4 */ /* 0x000fe2000f8e023f */
[----:B------:R-:W-:Y:S01]  /*b980*/  LOP3.LUT R20, R20, 0xfffffffc, RZ, 0xc0, !PT ;  /* 0xfffffffc14147812 */ /* 0x000fe200078ec0ff */
[----:B------:R-:W5:Y:S01]  /*b990*/  LD.E.128 R8, desc[UR10][R8.64] ;  /* 0x0000000a08087980 */ /* 0x000f62000c101d00 */
[----:B------:R-:W-:Y:S01]  /*b9a0*/  LOP3.LUT R32, R0, R3, RZ, 0x3c, !PT ;  /* 0x0000000300207212 */ /* 0x000fe200078e3cff */
[----:B------:R-:W-:-:S02]  /*b9b0*/  ULDC.64 UR14, c[0x0][0xaf0] ;  /* 0x0002bc00000e7ab9 */ /* 0x000fc40000000a00 */
[----:B------:R-:W-:Y:S01]  /*b9c0*/  IMAD.IADD R20, R75, 0x1, -R20 ;  /* 0x000000014b147824 */ /* 0x000fe200078e0a14 */
[----:B------:R-:W5:Y:S01]  /*b9d0*/  LD.E.128 R12, desc[UR10][R12.64] ;  /* 0x0000000a0c0c7980 */ /* 0x000f62000c101d00 */
[----:B------:R-:W-:Y:S01]  /*b9e0*/  IMAD.U32 R3, RZ, RZ, UR16 ;  /* 0x00000010ff037e24 */ /* 0x000fe2000f8e00ff */
[----:B------:R-:W-:Y:S01]  /*b9f0*/  UIMAD UR9, UR4, UR13, UR9 ;  /* 0x0000000d040972a4 */ /* 0x000fe2000f8e0209 */
[----:B------:R-:W-:Y:S01]  /*ba00*/  IMAD R0, R20, 0x60, R74 ;  /* 0x0000006014007824 */ /* 0x000fe200078e024a */
[----:B------:R-:W5:Y:S04]  /*ba10*/  LD.E.128 R24, desc[UR10][R24.64] ;  /* 0x0000000a18187980 */ /* 0x000f68000c101d00 */
[----:B------:R-:W5:Y:S04]  /*ba20*/  LD.E.128 R28, desc[UR10][R28.64] ;  /* 0x0000000a1c1c7980 */ /* 0x000f68000c101d00 */
[----:B------:R-:W5:Y:S01]  /*ba30*/  LD.E.128 R32, desc[UR10][R32.64] ;  /* 0x0000000a20207980 */ /* 0x000f62000c101d00 */
[----:B------:R-:W-:Y:S01]  /*ba40*/  UIMAD.WIDE.U32 UR10, UR4, UR12, URZ ;  /* 0x0000000c040a72a5 */ /* 0x000fe2000f8e003f */
[----:B------:R-:W-:-:S02]  /*ba50*/  IMAD R20, R3, 0xc0, R0 ;  /* 0x000000c003147824 */ /* 0x000fc400078e0200 */
[----:B------:R-:W-:Y:S01]  /*ba60*/  ULDC.64 UR12, c[0x0][0xae8] ;  /* 0x0002ba00000c7ab9 */ /* 0x000fe20000000a00 */
[----:B------:R-:W-:Y:S01]  /*ba70*/  UIADD3 UR11, UR11, UR9, URZ ;  /* 0x000000090b0b7290 */ /* 0x000fe2000fffe03f */
[----:B-1----:R-:W-:Y:S01]  /*ba80*/  @P1 IMAD.HI.U32 R0, R20, R21, RZ ;  /* 0x0000001514001227 */ /* 0x002fe200078e00ff */
[----:B------:R-:W-:Y:S01]  /*ba90*/  USHF.R.S32.HI UR4, URZ, 0x1f, UR8 ;  /* 0x0000001f3f047899 */ /* 0x000fe20008011408 */
[----:B------:R-:W-:Y:S01]  /*baa0*/  @!PT LDS RZ, [RZ] ;  /* 0x00000000fffff984 */ /* 0x000fe20000000800 */
[----:B------:R-:W-:Y:S01]  /*bab0*/  @!PT LDS RZ, [RZ] ;  /* 0x00000000fffff984 */ /* 0x000fe20000000800 */
[----:B------:R-:W-:Y:S01]  /*bac0*/  @!PT LDS RZ, [RZ] ;  /* 0x00000000fffff984 */ /* 0x000fe20000000800 */
[----:B------:R-:W-:Y:S01]  /*bad0*/  @!PT LDS RZ, [RZ] ;  /* 0x00000000fffff984 */ /* 0x000fe20000000800 */
[----:B------:R1:W-:Y:S06]  /*bae0*/  MEMBAR.ALL.CTA ;  /* 0x0000000000007992 */ /* 0x0003ec0000008000 */
[----:B-1----:R-:W1:Y:S01]  /*baf0*/  FENCE.VIEW.ASYNC.S ;  /* 0x00000000000073c6 */ /* 0x002e620000000000 */
[----:B------:R-:W-:Y:S01]  /*bb00*/  UIMAD.WIDE.U32 UR10, UR17, UR12, UR10 ;  /* 0x0000000c110a72a5 */ /* 0x000fe2000f8e000a */
[----:B------:R-:W-:Y:S01]  /*bb10*/  IMAD.MOV.U32 R3, RZ, RZ, R20 ;  /* 0x000000ffff037224 */ /* 0x000fe200078e0014 */
[----:B------:R-:W-:Y:S01]  /*bb20*/  UIMAD UR4, UR4, UR14, URZ ;  /* 0x0000000e040472a4 */ /* 0x000fe2000f8e023f */
[----:B0-----:R-:W-:Y:S01]  /*bb30*/  @P1 SHF.R.U32.HI R3, RZ, R17, R0 ;  /* 0x00000011ff031219 */ /* 0x001fe20000011600 */
[----:B------:R-:W-:-:S02]  /*bb40*/  UIMAD UR11, UR17, UR13, UR11 ;  /* 0x0000000d110b72a4 */ /* 0x000fc4000f8e020b */
[----:B------:R-:W-:Y:S01]  /*bb50*/  UIMAD UR4, UR8, UR15, UR4 ;  /* 0x0000000f080472a4 */ /* 0x000fe2000f8e0204 */
[--C-:B------:R-:W-:Y:S01]  /*bb60*/  SHF.R.S32.HI R0, RZ, 0x1f, R3.reuse ;  /* 0x0000001fff007819 */ /* 0x100fe20000011403 */
[----:B------:R-:W-:Y:S01]  /*bb70*/  UIMAD.WIDE.U32 UR8, UR8, UR14, UR10 ;  /* 0x0000000e080872a5 */ /* 0x000fe2000f8e000a */
[----:B------:R-:W-:Y:S02]  /*bb80*/  IMAD.MOV R21, RZ, RZ, -R3 ;  /* 0x000000ffff157224 */ /* 0x000fe400078e0a03 */
[----:B------:R-:W-:Y:S01]  /*bb90*/  ULDC.64 UR10, c[0x0][0xae0] ;  /* 0x0002b800000a7ab9 */ /* 0x000fe20000000a00 */
[----:B------:R-:W-:Y:S01]  /*bba0*/  UIADD3 UR4, UR9, UR4, URZ ;  /* 0x0000000409047290 */ /* 0x000fe2000fffe03f */
[----:B------:R-:W-:Y:S02]  /*bbb0*/  IMAD R0, R0, UR10, RZ ;  /* 0x0000000a00007c24 */ /* 0x000fe4000f8e02ff */
[----:B------:R-:W-:Y:S02]  /*bbc0*/  IMAD R21, R76, R21, R20 ;  /* 0x000000154c157224 */ /* 0x000fe400078e0214 */
[----:B------:R-:W-:-:S02]  /*bbd0*/  IMAD R23, R3, UR11, R0 ;  /* 0x0000000b03177c24 */ /* 0x000fc4000f8e0200 */
[----:B------:R-:W-:Y:S01]  /*bbe0*/  IMAD.U32 R17, RZ, RZ, UR9 ;  /* 0x00000009ff117e24 */ /* 0x000fe2000f8e00ff */
[----:B------:R-:W-:Y:S01]  /*bbf0*/  SHF.R.S32.HI R0, RZ, 0x1f, R21 ;  /* 0x0000001fff007819 */ /* 0x000fe20000011415 */
[----:B------:R-:W-:Y:S01]  /*bc00*/  IMAD.U32 R16, RZ, RZ, UR8 ;  /* 0x00000008ff107e24 */ /* 0x000fe2000f8e00ff */
[----:B------:R-:W-:Y:S01]  /*bc10*/  ULDC.64 UR8, c[0x0][0xad8] ;  /* 0x0002b60000087ab9 */ /* 0x000fe20000000a00 */
[----:B------:R-:W-:Y:S02]  /*bc20*/  IMAD.U32 R17, RZ, RZ, UR4 ;  /* 0x00000004ff117e24 */ /* 0x000fe4000f8e00ff */
[----:B------:R-:W-:Y:S02]  /*bc30*/  IMAD R0, R0, UR8, RZ ;  /* 0x0000000800007c24 */ /* 0x000fe4000f8e02ff */
[----:B------:R-:W-:-:S04]  /*bc40*/  IMAD.WIDE.U32 R16, R3, UR10, R16 ;  /* 0x0000000a03107c25 */ /* 0x000fc8000f8e0010 */
[----:B------:R-:W-:Y:S02]  /*bc50*/  IMAD.U32 R20, RZ, RZ, UR16 ;  /* 0x00000010ff147e24 */ /* 0x000fe4000f8e00ff */
[----:B------:R-:W-:Y:S02]  /*bc60*/  IMAD.IADD R17, R17, 0x1, R23 ;  /* 0x0000000111117824 */ /* 0x000fe400078e0217 */
[C---:B------:R-:W-:Y:S02]  /*bc70*/  IMAD R3, R21.reuse, UR9, R0 ;  /* 0x0000000915037c24 */ /* 0x040fe4000f8e0200 */
[----:B------:R-:W-:Y:S01]  /*bc80*/  IMAD R0, R20, 0xc0, R74 ;  /* 0x000000c014007824 */ /* 0x000fe200078e024a */
[----:B------:R-:W-:Y:S01]  /*bc90*/  UIADD3 UR4, UR37, 0x31c20, URZ ;  /* 0x00031c2025047890 */ /* 0x000fe2000fffe03f */
[----:B------:R-:W-:Y:S01]  /*bca0*/  IMAD.WIDE.U32 R16, R21, UR8, R16 ;  /* 0x0000000815107c25 */ /* 0x000fe2000f8e0010 */
[----:B------:R-:W-:Y:S02]  /*bcb0*/  ULDC.64 UR8, c[0x0][0xa80] ;  /* 0x0002a00000087ab9 */ /* 0x000fe40000000a00 */
[----:B------:R-:W-:Y:S01]  /*bcc0*/  ISETP.GE.AND P0, PT, R0, R19, PT ;  /* 0x000000130000720c */ /* 0x000fe20003f06270 */
[----:B------:R-:W-:Y:S01]  /*bcd0*/  IMAD.IADD R3, R17, 0x1, R3 ;  /* 0x0000000111037824 */ /* 0x000fe200078e0203 */
[----:B------:R-:W-:Y:S01]  /*bce0*/  UPRMT UR4, URZ, 0x654, UR4 ;  /* 0x000006543f047896 */ /* 0x000fe20008000004 */
[----:B------:R-:W-:-:S04]  /*bcf0*/  LEA R23, P1, R16, UR8, 0x1 ;  /* 0x0000000810177c11 */ /* 0x000fc8000f8208ff */
[----:B------:R-:W-:Y:S01]  /*bd00*/  LEA.HI.X R3, R16, UR9, R3, 0x1, P1 ;  /* 0x0000000910037c11 */ /* 0x000fe200088f0c03 */
[----:B-1----:R0:W1:Y:S01]  /*bd10*/  SHFL.IDX PT, R20, R23, RZ, 0x1c1f ;  /* 0x001c1fff17147589 */ /* 0x00206200000e0000 */
[----:B------:R-:W-:Y:S02]  /*bd20*/  BSSY B1, `(.L_x_200) ;  /* 0x0000013000017945 */ /* 0x000fe40003800000 */
[----:B------:R-:W-:Y:S01]  /*bd30*/  SYNCS.ARRIVE.TRANS64.RED.A1T0 RZ, [UR4], RZ ;  /* 0x000000ffffff79a7 */ /* 0x000fe20008100404 */
[----:B------:R0:W2:Y:S01]  /*bd40*/  SHFL.IDX PT, R21, R3, RZ, 0x1c1f ;  /* 0x001c1fff03157589 */ /* 0x0000a200000e0000 */
[----:B------:R-:W-:Y:S02]  /*bd50*/  SHF.R.S32.HI R40, RZ, 0x1f, R144 ;  /* 0x0000001fff287819 */ /* 0x000fe40000011490 */
[----:B------:R-:W-:Y:S01]  /*bd60*/  SHF.R.S32.HI R41, RZ, 0x1f, R22 ;  /* 0x0000001fff297819 */ /* 0x000fe20000011416 */
[----:B------:R-:W-:Y:S06]  /*bd70*/  @P0 BRA `(.L_x_201) ;  /* 0x0000000000340947 */ /* 0x000fec0003800000 */
[----:B------:R-:W-:Y:S01]  /*bd80*/  ULDC UR4, c[0x0][0xac8] ;  /* 0x0002b20000047ab9 */ /* 0x000fe20000000800 */
[----:B------:R-:W-:Y:S01]  /*bd90*/  ULDC.64 UR8, c[0x0][0x208] ;  /* 0x0000820000087ab9 */ /* 0x000fe20000000a00 */
[----:B------:R-:W-:Y:S02]  /*bda0*/  ISETP.GE.AND P1, PT, R22, UR4, PT ;  /* 0x0000000416007c0c */ /* 0x000fe4000bf26270 */
[----:B------:R-:W-:Y:S02]  /*bdb0*/  ISETP.GE.AND P2, PT, R144, UR4, PT ;  /* 0x0000000490007c0c */ /* 0x000fe4000bf46270 */
[----:B------:R-:W-:-:S09]  /*bdc0*/  ISETP.GE.AND P0, PT, R18, UR4, PT ;  /* 0x0000000412007c0c */ /* 0x000fd2000bf06270 */
[-C--:B-1----:R-:W-:Y:S02]  /*bdd0*/  @!P1 LEA R36, P3, R22, R20.reuse, 0x1 ;  /* 0x0000001416249211 */ /* 0x082fe400078608ff */
[----:B------:R-:W-:Y:S02]  /*bde0*/  @!P2 LEA R38, P4, R144, R20, 0x1 ;  /* 0x000000149026a211 */ /* 0x000fe400078808ff */
[----:B--2---:R-:W-:Y:S01]  /*bdf0*/  @!P0 IMAD.WIDE R16, R18, 0x2, R20 ;  /* 0x0000000212108825 */ /* 0x004fe200078e0214 */
[-C--:B------:R-:W-:Y:S02]  /*be00*/  @!P1 LEA.HI.X R37, R22, R21.reuse, R41, 0x1, P3 ;  /* 0x0000001516259211 */ /* 0x080fe400018f0c29 */
[----:B------:R-:W-:Y:S02]  /*be10*/  @!P2 LEA.HI.X R39, R144, R21, R40, 0x1, P4 ;  /* 0x000000159027a211 */ /* 0x000fe400020f0c28 */
[----:B-----5:R3:W-:Y:S04]  /*be20*/  @!P0 ST.E.128 desc[UR8][R16.64], R4 ;  /* 0x0000000410008985 */ /* 0x0207e8000c101d08 */
[----:B------:R3:W-:Y:S04]  /*be30*/  @!P1 ST.E.128 desc[UR8][R36.64], R12 ;  /* 0x0000000c24009985 */ /* 0x0007e8000c101d08 */
[----:B------:R3:W-:Y:S02]  /*be40*/  @!P2 ST.E.128 desc[UR8][R38.64], R28 ;  /* 0x0000001c2600a985 */ /* 0x0007e4000c101d08 */
.L_x_201:
[----:B------:R-:W-:Y:S05]  /*be50*/  BSYNC B1 ;  /* 0x0000000000017941 */ /* 0x000fea0003800000 */
.L_x_200:
[----:B------:R-:W-:Y:S01]  /*be60*/  VIADD R0, R0, 0x60 ;  /* 0x0000006000007836 */ /* 0x000fe20000000000 */
[----:B---3-5:R3:W4:Y:S04]  /*be70*/  SHFL.IDX PT, R7, R3, 0x1, 0x1c1f ;  /* 0x003c1f0003077f89 */ /* 0x02872800000e0000 */
[----:B------:R-:W-:Y:S01]  /*be80*/  ISETP.GE.AND P0, PT, R0, R19, PT ;  /* 0x000000130000720c */ /* 0x000fe20003f06270 */
[----:B------:R3:W0:-:S12]  /*be90*/  SHFL.IDX PT, R6, R23, 0x1, 0x1c1f ;  /* 0x003c1f0017067f89 */ /* 0x00061800000e0000 */
[----:B---3--:R-:W-:Y:S05]  /*bea0*/  @P0 BRA `(.L_x_202) ;  /* 0x0000001800180947 */ /* 0x008fea0003800000 */
[----:B------:R-:W-:Y:S01]  /*beb0*/  ULDC UR4, c[0x0][0xac8] ;  /* 0x0002b20000047ab9 */ /* 0x000fe20000000800 */
[----:B------:R-:W-:Y:S01]  /*bec0*/  ULDC.64 UR8, c[0x0][0x208] ;  /* 0x0000820000087ab9 */ /* 0x000fe20000000a00 */
[----:B------:R-:W-:Y:S02]  /*bed0*/  ISETP.GE.AND P2, PT, R22, UR4, PT ;  /* 0x0000000416007c0c */ /* 0x000fe4000bf46270 */
[----:B------:R-:W-:-:S11]  /*bee0*/  ISETP.GE.AND P1, PT, R18, UR4, PT ;  /* 0x0000000412007c0c */ /* 0x000fd6000bf26270 */
[----:B0-----:R-:W-:Y:S02]  /*bef0*/  @!P2 LEA R12, P0, R22, R6, 0x1 ;  /* 0x00000006160ca211 */ /* 0x001fe400078008ff */
[----:B----4-:R-:W-:Y:S02]  /*bf00*/  @!P1 IMAD.WIDE R4, R18, 0x2, R6 ;  /* 0x0000000212049825 */ /* 0x010fe400078e0206 */
[----:B------:R-:W-:Y:S02]  /*bf10*/  @!P2 LEA.HI.X R13, R22, R7, R41, 0x1, P0 ;  /* 0x00000007160da211 */ /* 0x000fe400000f0c29 */
[----:B------:R-:W-:Y:S01]  /*bf20*/  ISETP.GE.AND P0, PT, R144, UR4, PT ;  /* 0x0000000490007c0c */ /* 0x000fe2000bf06270 */
[----:B------:R0:W-:Y:S04]  /*bf30*/  @!P1 ST.E.128 desc[UR8][R4.64], R8 ;  /* 0x0000000804009985 */ /* 0x0001e8000c101d08 */
[----:B------:R0:W-:Y:S08]  /*bf40*/  @!P2 ST.E.128 desc[UR8][R12.64], R24 ;  /* 0x000000180c00a985 */ /* 0x0001f0000c101d08 */
[----:B------:R-:W-:Y:S05]  /*bf50*/  @P0 BRA `(.L_x_202) ;  /* 0x0000001400ec0947 */ /* 0x000fea0003800000 */
[----:B0-----:R-:W-:Y:S01]  /*bf60*/  LEA R4, P0, R144, R6, 0x1 ;  /* 0x0000000690047211 */ /* 0x001fe200078008ff */
[----:B------:R-:W-:-:S03]  /*bf70*/  ULDC.64 UR8, c[0x0][0x208] ;  /* 0x0000820000087ab9 */ /* 0x000fc60000000a00 */
[----:B------:R-:W-:-:S05]  /*bf80*/  LEA.HI.X R5, R144, R7, R40, 0x1, P0 ;  /* 0x0000000790057211 */ /* 0x000fca00000f0c28 */
[----:B------:R0:W-:Y:S01]  /*bf90*/  ST.E.128 desc[UR8][R4.64], R32 ;  /* 0x0000002004007985 */ /* 0x0001e2000c101d08 */
[----:B------:R-:W-:Y:S05]  /*bfa0*/  BRA `(.L_x_202) ;  /* 0x0000001400d87947 */ /* 0x000fea0003800000 */
.L_x_199:
[----:B------:R-:W-:Y:S01]  /*bfb0*/  ULDC.64 UR12, c[0x0][0xb08] ;  /* 0x0002c200000c7ab9 */ /* 0x000fe20000000a00 */
[----:B------:R-:W-:Y:S01]  /*bfc0*/  R2UR UR16, R156 ;  /* 0x000000009c1072ca */ /* 0x000fe200000e0000 */
[----:B------:R-:W-:Y:S01]  /*bfd0*/  UIMAD UR9, UR14, UR12, URZ ;  /* 0x0000000c0e0972a4 */ /* 0x000fe2000f8e023f */
[----:B------:R-:W0:Y:S01]  /*bfe0*/  @P1 LDC R0, c[0x0][0xbec] ;  /* 0x0002fb00ff001b82 */ /* 0x000e220000000800 */
[----:B------:R-:W-:Y:S01]  /*bff0*/  UIMAD.WIDE.U32 UR10, UR4, UR12, URZ ;  /* 0x0000000c040a72a5 */ /* 0x000fe2000f8e003f */
[----:B------:R-:W-:Y:S01]  /*c000*/  R2UR UR15, R23 ;  /* 0x00000000170f72ca */ /* 0x000fe200000e0000 */
[----:B------:R-:W-:Y:S01]  /*c010*/  UIMAD UR9, UR4, UR13, UR9 ;  /* 0x0000000d040972a4 */ /* 0x000fe2000f8e0209 */
[----:B------:R-:W-:Y:S01]  /*c020*/  IMAD.MOV.U32 R3, RZ, RZ, R11 ;  /* 0x000000ffff037224 */ /* 0x000fe200078e000b */
[----:B------:R-:W-:Y:S01]  /*c030*/  USHF.R.S32.HI UR4, URZ, 0x1f, UR8 ;  /* 0x0000001f3f047899 */ /* 0x000fe20008011408 */
[----:B------:R-:W-:Y:S01]  /*c040*/  ISETP.GE.AND P0, PT, R12, R19, PT ;  /* 0x000000130c00720c */ /* 0x000fe20003f06270 */
[----:B------:R-:W-:Y:S01]  /*c050*/  UIADD3 UR11, UR11, UR9, URZ ;  /* 0x000000090b0b7290 */ /* 0x000fe2000fffe03f */
[----:B------:R-:W1:Y:S01]  /*c060*/  @P1 LDC R5, c[0x0][0xbf0] ;  /* 0x0002fc00ff051b82 */ /* 0x000e620000000800 */
[----:B------:R-:W-:Y:S01]  /*c070*/  ULDC.64 UR12, c[0x0][0xb38] ;  /* 0x0002ce00000c7ab9 */ /* 0x000fe20000000a00 */
[----:B------:R-:W-:Y:S01]  /*c080*/  BSSY B1, `(.L_x_203) ;  /* 0x0000063000017945 */ /* 0x000fe20003800000 */
[----:B------:R-:W-:Y:S01]  /*c090*/  UIMAD.WIDE.U32 UR10, UR16, UR12, UR10 ;  /* 0x0000000c100a72a5 */ /* 0x000fe2000f8e000a */
[----:B------:R-:W-:-:S02]  /*c0a0*/  SHF.R.S32.HI R26, RZ, 0x1f, R145 ;  /* 0x0000001fff1a7819 */ /* 0x000fc40000011491 */
[----:B------:R-:W-:Y:S01]  /*c0b0*/  SHF.R.S32.HI R27, RZ, 0x1f, R146 ;  /* 0x0000001fff1b7819 */ /* 0x000fe20000011492 */
[----:B------:R-:W-:Y:S01]  /*c0c0*/  UIMAD UR11, UR16, UR13, UR11 ;  /* 0x0000000d100b72a4 */ /* 0x000fe2000f8e020b */
[----:B------:R-:W-:Y:S02]  /*c0d0*/  SHF.R.S32.HI R74, RZ, 0x1f, R147 ;  /* 0x0000001fff4a7819 */ /* 0x000fe40000011493 */
[----:B------:R-:W-:Y:S01]  /*c0e0*/  ULDC.64 UR12, c[0x0][0xb40] ;  /* 0x0002d000000c7ab9 */ /* 0x000fe20000000a00 */
[----:B------:R-:W-:Y:S01]  /*c0f0*/  SHF.R.S32.HI R75, RZ, 0x1f, R148 ;  /* 0x0000001fff4b7819 */ /* 0x000fe20000011494 */
[----:B------:R-:W-:Y:S01]  /*c100*/  UIMAD UR4, UR4, UR12, URZ ;  /* 0x0000000c040472a4 */ /* 0x000fe2000f8e023f */
[----:B------:R-:W-:Y:S02]  /*c110*/  SHF.R.S32.HI R77, RZ, 0x1f, R149 ;  /* 0x0000001fff4d7819 */ /* 0x000fe40000011495 */
[----:B------:R-:W-:Y:S01]  /*c120*/  SHF.R.S32.HI R78, RZ, 0x1f, R150 ;  /* 0x0000001fff4e7819 */ /* 0x000fe20000011496 */
[----:B------:R-:W-:Y:S01]  /*c130*/  UIMAD UR4, UR8, UR13, UR4 ;  /* 0x0000000d080472a4 */ /* 0x000fe2000f8e0204 */
[----:B0-----:R-:W-:Y:S01]  /*c140*/  @P1 IMAD.HI.U32 R0, R11, R0, RZ ;  /* 0x000000000b001227 */ /* 0x001fe200078e00ff */
[----:B------:R-:W-:Y:S01]  /*c150*/  UIMAD.WIDE.U32 UR8, UR8, UR12, UR10 ;  /* 0x0000000c080872a5 */ /* 0x000fe2000f8e000a */
[----:B------:R-:W-:-:S02]  /*c160*/  SHF.R.S32.HI R79, RZ, 0x1f, R151 ;  /* 0x0000001fff4f7819 */ /* 0x000fc40000011497 */
[----:B------:R-:W-:Y:S01]  /*c170*/  ULDC.64 UR10, c[0x0][0xb48] ;  /* 0x0002d200000a7ab9 */ /* 0x000fe20000000a00 */
[----:B------:R-:W-:Y:S01]  /*c180*/  UIADD3 UR9, UR9, UR4, URZ ;  /* 0x0000000409097290 */ /* 0x000fe2000fffe03f */
[----:B------:R-:W-:Y:S02]  /*c190*/  SHF.R.S32.HI R80, RZ, 0x1f, R152 ;  /* 0x0000001fff507819 */ /* 0x000fe40000011498 */
[----:B-1----:R-:W-:Y:S01]  /*c1a0*/  @P1 SHF.R.U32.HI R3, RZ, R5, R0 ;  /* 0x00000005ff031219 */ /* 0x002fe20000011600 */
[----:B------:R-:W-:Y:S01]  /*c1b0*/  UIMAD.WIDE.U32 UR8, UR15, UR10, UR8 ;  /* 0x0000000a0f0872a5 */ /* 0x000fe2000f8e0008 */
[----:B------:R-:W-:Y:S02]  /*c1c0*/  SHF.R.S32.HI R81, RZ, 0x1f, R153 ;  /* 0x0000001fff517819 */ /* 0x000fe40000011499 */
[--C-:B------:R-:W-:Y:S01]  /*c1d0*/  SHF.R.S32.HI R0, RZ, 0x1f, R3.reuse ;  /* 0x0000001fff007819 */ /* 0x100fe20000011403 */
[----:B------:R-:W-:Y:S01]  /*c1e0*/  IMAD.MOV R7, RZ, RZ, -R3 ;  /* 0x000000ffff077224 */ /* 0x000fe200078e0a03 */
[----:B------:R-:W-:-:S02]  /*c1f0*/  UIMAD UR4, UR15, UR11, UR9 ;  /* 0x0000000b0f0472a4 */ /* 0x000fc4000f8e0209 */
[----:B------:R-:W-:Y:S01]  /*c200*/  IMAD.U32 R5, RZ, RZ, UR9 ;  /* 0x00000009ff057e24 */ /* 0x000fe2000f8e00ff */
[----:B------:R-:W-:Y:S01]  /*c210*/  SHF.R.S32.HI R82, RZ, 0x1f, R154 ;  /* 0x0000001fff527819 */ /* 0x000fe2000001149a */
[----:B------:R-:W-:Y:S01]  /*c220*/  ULDC.64 UR10, c[0x0][0xb30] ;  /* 0x0002cc00000a7ab9 */ /* 0x000fe20000000a00 */
[----:B------:R-:W-:Y:S01]  /*c230*/  IMAD R7, R76, R7, R11 ;  /* 0x000000074c077224 */ /* 0x000fe200078e020b */
[----:B------:R-:W-:Y:S01]  /*c240*/  SHF.R.S32.HI R83, RZ, 0x1f, R155 ;  /* 0x0000001fff537819 */ /* 0x000fe2000001149b */
[----:B------:R-:W-:Y:S02]  /*c250*/  IMAD R0, R0, UR10, RZ ;  /* 0x0000000a00007c24 */ /* 0x000fe4000f8e02ff */
[----:B------:R-:W-:Y:S01]  /*c260*/  IMAD.U32 R4, RZ, RZ, UR8 ;  /* 0x00000008ff047e24 */ /* 0x000fe2000f8e00ff */
[----:B------:R-:W-:Y:S01]  /*c270*/  ULDC.64 UR8, c[0x0][0xb28] ;  /* 0x0002ca0000087ab9 */ /* 0x000fe20000000a00 */
[----:B------:R-:W-:Y:S01]  /*c280*/  IMAD.U32 R5, RZ, RZ, UR4 ;  /* 0x00000004ff057e24 */ /* 0x000fe2000f8e00ff */
[----:B------:R-:W-:Y:S01]  /*c290*/  UIADD3 UR4, UR37, 0x31c20, URZ ;  /* 0x00031c2025047890 */ /* 0x000fe2000fffe03f */
[C---:B------:R-:W-:Y:S01]  /*c2a0*/  IMAD R9, R3.reuse, UR11, R0 ;  /* 0x0000000b03097c24 */ /* 0x040fe2000f8e0200 */
[----:B------:R-:W-:Y:S01]  /*c2b0*/  SHF.R.S32.HI R0, RZ, 0x1f, R7 ;  /* 0x0000001fff007819 */ /* 0x000fe20000011407 */
[----:B------:R-:W-:Y:S01]  /*c2c0*/  IMAD.WIDE.U32 R4, R3, UR10, R4 ;  /* 0x0000000a03047c25 */ /* 0x000fe2000f8e0004 */
[----:B------:R-:W-:-:S03]  /*c2d0*/  UPRMT UR4, URZ, 0x654, UR4 ;  /* 0x000006543f047896 */ /* 0x000fc60008000004 */
[----:B------:R-:W-:Y:S02]  /*c2e0*/  IMAD R0, R0, UR8, RZ ;  /* 0x0000000800007c24 */ /* 0x000fe4000f8e02ff */
[----:B------:R-:W-:Y:S02]  /*c2f0*/  IMAD.IADD R5, R5, 0x1, R9 ;  /* 0x0000000105057824 */ /* 0x000fe400078e0209 */
[C---:B------:R-:W-:Y:S02]  /*c300*/  IMAD R3, R7.reuse, UR9, R0 ;  /* 0x0000000907037c24 */ /* 0x040fe4000f8e0200 */
[----:B------:R-:W-:Y:S01]  /*c310*/  IMAD.WIDE.U32 R4, R7, UR8, R4 ;  /* 0x0000000807047c25 */ /* 0x000fe2000f8e0004 */
[----:B------:R-:W-:Y:S01]  /*c320*/  ULDC.64 UR8, c[0x0][0xb00] ;  /* 0x0002c00000087ab9 */ /* 0x000fe20000000a00 */
[----:B------:R-:W-:Y:S02]  /*c330*/  SYNCS.ARRIVE.TRANS64.RED.A1T0 RZ, [UR4], RZ ;  /* 0x000000ffffff79a7 */ /* 0x000fe40008100404 */
[----:B------:R-:W-:Y:S01]  /*c340*/  IMAD.IADD R3, R5, 0x1, R3 ;  /* 0x0000000105037824 */ /* 0x000fe200078e0203 */
[----:B------:R-:W-:-:S04]  /*c350*/  LEA R0, P1, R4, UR8, 0x2 ;  /* 0x0000000804007c11 */ /* 0x000fc8000f8210ff */
[----:B------:R-:W-:Y:S02]  /*c360*/  LEA.HI.X R3, R4, UR9, R3, 0x2, P1 ;  /* 0x0000000904037c11 */ /* 0x000fe400088f1403 */
[----:B------:R0:W1:Y:S04]  /*c370*/  SHFL.IDX PT, R4, R0, RZ, 0x1c1f ;  /* 0x001c1fff00047589 */ /* 0x00006800000e0000 */
[----:B------:R0:W2:Y:S01]  /*c380*/  SHFL.IDX PT, R5, R3, RZ, 0x1c1f ;  /* 0x001c1fff03057589 */ /* 0x0000a200000e0000 */
[----:B------:R-:W-:Y:S05]  /*c390*/  @P0 BRA `(.L_x_204) ;  /* 0x0000000000c40947 */ /* 0x000fea0003800000 */
[----:B------:R-:W-:Y:S01]  /*c3a0*/  ULDC UR4, c[0x0][0xac8] ;  /* 0x0002b20000047ab9 */ /* 0x000fe20000000800 */
[----:B------:R-:W-:Y:S01]  /*c3b0*/  ULDC.64 UR8, c[0x0][0x208] ;  /* 0x0000820000087ab9 */ /* 0x000fe20000000a00 */
[----:B------:R-:W-:Y:S02]  /*c3c0*/  ISETP.GE.AND P1, PT, R155, UR4, PT ;  /* 0x000000049b007c0c */ /* 0x000fe4000bf26270 */
[----:B------:R-:W-:Y:S02]  /*c3d0*/  ISETP.GE.AND P0, PT, R154, UR4, PT ;  /* 0x000000049a007c0c */ /* 0x000fe4000bf06270 */
[----:B------:R-:W-:Y:S02]  /*c3e0*/  ISETP.GE.AND P5, PT, R157, UR4, PT ;  /* 0x000000049d007c0c */ /* 0x000fe4000bfa6270 */
[----:B------:R-:W-:Y:S02]  /*c3f0*/  ISETP.GE.AND P2, PT, R153, UR4, PT ;  /* 0x0000000499007c0c */ /* 0x000fe4000bf46270 */
[----:B------:R-:W-:-:S02]  /*c400*/  ISETP.GE.AND P3, PT, R152, UR4, PT ;  /* 0x0000000498007c0c */ /* 0x000fc4000bf66270 */
[----:B------:R-:W-:-:S03]  /*c410*/  ISETP.GE.AND P4, PT, R151, UR4, PT ;  /* 0x0000000497007c0c */ /* 0x000fc6000bf86270 */
[----:B-1----:R-:W-:-:S04]  /*c420*/  @!P1 LEA R10, P6, R155, R4, 0x2 ;  /* 0x000000049b0a9211 */ /* 0x002fc800078c10ff */
[----:B--2---:R-:W-:Y:S01]  /*c430*/  @!P1 LEA.HI.X R11, R155, R5, R83, 0x2, P6 ;  /* 0x000000059b0b9211 */ /* 0x004fe200030f1453 */
[----:B------:R-:W-:Y:S01]  /*c440*/  @!P5 IMAD.WIDE R6, R157, 0x4, R4 ;  /* 0x000000049d06d825 */ /* 0x000fe200078e0204 */
[----:B------:R-:W-:-:S04]  /*c450*/  @!P0 LEA R12, P6, R154, R4, 0x2 ;  /* 0x000000049a0c8211 */ /* 0x000fc800078c10ff */
[-C--:B------:R-:W-:Y:S01]  /*c460*/  @!P0 LEA.HI.X R13, R154, R5.reuse, R82, 0x2, P6 ;  /* 0x000000059a0d8211 */ /* 0x080fe200030f1452 */
[----:B------:R1:W-:Y:S01]  /*c470*/  @!P5 ST.E.64 desc[UR8][R6.64], R20 ;  /* 0x000000140600d985 */ /* 0x0003e2000c101b08 */
[CC--:B------:R-:W-:Y:S02]  /*c480*/  @!P3 LEA R16, P5, R152.reuse, R4.reuse, 0x2 ;  /* 0x000000049810b211 */ /* 0x0c0fe400078a10ff */
[-C--:B------:R-:W-:Y:S01]  /*c490*/  @!P4 LEA R24, P6, R151, R4.reuse, 0x2 ;  /* 0x000000049718c211 */ /* 0x080fe200078c10ff */
[----:B------:R2:W-:Y:S01]  /*c4a0*/  @!P1 ST.E.64 desc[UR8][R10.64], R28 ;  /* 0x0000001c0a009985 */ /* 0x0005e2000c101b08 */
[----:B------:R-:W-:Y:S02]  /*c4b0*/  @!P2 LEA R14, P1, R153, R4, 0x2 ;  /* 0x00000004990ea211 */ /* 0x000fe400078210ff */
[----:B------:R-:W-:Y:S01]  /*c4c0*/  @!P3 LEA.HI.X R17, R152, R5, R80, 0x2, P5 ;  /* 0x000000059811b211 */ /* 0x000fe200028f1450 */
[----:B------:R-:W-:Y:S01]  /*c4d0*/  @!P0 ST.E.64 desc[UR8][R12.64], R32 ;  /* 0x000000200c008985 */ /* 0x000fe2000c101b08 */
[----:B------:R-:W-:-:S02]  /*c4e0*/  ISETP.GE.AND P0, PT, R150, UR4, PT ;  /* 0x0000000496007c0c */ /* 0x000fc4000bf06270 */
[-C--:B------:R-:W-:Y:S02]  /*c4f0*/  @!P2 LEA.HI.X R15, R153, R5.reuse, R81, 0x2, P1 ;  /* 0x00000005990fa211 */ /* 0x080fe400008f1451 */
[----:B------:R-:W-:Y:S02]  /*c500*/  ISETP.GE.AND P1, PT, R149, UR4, PT ;  /* 0x0000000495007c0c */ /* 0x000fe4000bf26270 */
[----:B------:R-:W-:Y:S01]  /*c510*/  @!P4 LEA.HI.X R25, R151, R5, R79, 0x2, P6 ;  /* 0x000000059719c211 */ /* 0x000fe200030f144f */
[----:B------:R3:W-:Y:S01]  /*c520*/  @!P2 ST.E.64 desc[UR8][R14.64], R36 ;  /* 0x000000240e00a985 */ /* 0x0007e2000c101b08 */
[----:B------:R-:W-:-:S03]  /*c530*/  ISETP.GE.AND P2, PT, R146, UR4, PT ;  /* 0x0000000492007c0c */ /* 0x000fc6000bf46270 */
[----:B------:R4:W-:Y:S01]  /*c540*/  @!P3 ST.E.64 desc[UR8][R16.64], R40 ;  /* 0x000000281000b985 */ /* 0x0009e2000c101b08 */
[----:B------:R-:W-:Y:S02]  /*c550*/  ISETP.GE.AND P3, PT, R147, UR4, PT ;  /* 0x0000000493007c0c */ /* 0x000fe4000bf66270 */
[-C--:B-1----:R-:W-:Y:S01]  /*c560*/  @!P0 LEA R6, P5, R150, R4.reuse, 0x2 ;  /* 0x0000000496068211 */ /* 0x082fe200078a10ff */
[----:B------:R1:W-:Y:S01]  /*c570*/  @!P4 ST.E.64 desc[UR8][R24.64], R44 ;  /* 0x0000002c1800c985 */ /* 0x0003e2000c101b08 */
[----:B------:R-:W-:Y:S02]  /*c580*/  ISETP.GE.AND P4, PT, R148, UR4, PT ;  /* 0x0000000494007c0c */ /* 0x000fe4000bf86270 */
[-C--:B------:R-:W-:Y:S02]  /*c590*/  @!P0 LEA.HI.X R7, R150, R5.reuse, R78, 0x2, P5 ;  /* 0x0000000596078211 */ /* 0x080fe400028f144e */
[----:B------:R-:W-:Y:S02]  /*c5a0*/  ISETP.GE.AND P5, PT, R145, UR4, PT ;  /* 0x0000000491007c0c */ /* 0x000fe4000bfa6270 */
[C---:B--2---:R-:W-:Y:S01]  /*c5b0*/  @!P1 LEA R10, P6, R149.reuse, R4, 0x2 ;  /* 0x00000004950a9211 */ /* 0x044fe200078c10ff */
[----:B------:R1:W-:Y:S03]  /*c5c0*/  @!P0 ST.E.64 desc[UR8][R6.64], R48 ;  /* 0x0000003006008985 */ /* 0x0003e6000c101b08 */
[----:B------:R-:W-:-:S02]  /*c5d0*/  @!P1 LEA.HI.X R11, R149, R5, R77, 0x2, P6 ;  /* 0x00000005950b9211 */ /* 0x000fc400030f144d */
[-C--:B---3--:R-:W-:Y:S02]  /*c5e0*/  @!P3 LEA R14, P6, R147, R4.reuse, 0x2 ;  /* 0x00000004930eb211 */ /* 0x088fe400078c10ff */
[-C--:B------:R-:W-:Y:S01]  /*c5f0*/  @!P4 LEA R12, P0, R148, R4.reuse, 0x2 ;  /* 0x00000004940cc211 */ /* 0x080fe200078010ff */
[----:B------:R1:W-:Y:S01]  /*c600*/  @!P1 ST.E.64 desc[UR8][R10.64], R52 ;  /* 0x000000340a009985 */ /* 0x0003e2000c101b08 */
[-C--:B----4-:R-:W-:Y:S02]  /*c610*/  @!P2 LEA R16, P1, R146, R4.reuse, 0x2 ;  /* 0x000000049210a211 */ /* 0x090fe400078210ff */
[-C--:B------:R-:W-:Y:S02]  /*c620*/  @!P4 LEA.HI.X R13, R148, R5.reuse, R75, 0x2, P0 ;  /* 0x00000005940dc211 */ /* 0x080fe400000f144b */
[----:B------:R-:W-:Y:S02]  /*c630*/  @!P5 LEA R4, P0, R145, R4, 0x2 ;  /* 0x000000049104d211 */ /* 0x000fe400078010ff */
[-C--:B------:R-:W-:Y:S01]  /*c640*/  @!P3 LEA.HI.X R15, R147, R5.reuse, R74, 0x2, P6 ;  /* 0x00000005930fb211 */ /* 0x080fe200030f144a */
[----:B------:R1:W-:Y:S01]  /*c650*/  @!P4 ST.E.64 desc[UR8][R12.64], R56 ;  /* 0x000000380c00c985 */ /* 0x0003e2000c101b08 */
[----:B------:R-:W-:-:S02]  /*c660*/  @!P2 LEA.HI.X R17, R146, R5, R27, 0x2, P1 ;  /* 0x000000059211a211 */ /* 0x000fc400008f141b */
[----:B------:R-:W-:Y:S01]  /*c670*/  @!P5 LEA.HI.X R5, R145, R5, R26, 0x2, P0 ;  /* 0x000000059105d211 */ /* 0x000fe200000f141a */
[----:B------:R1:W-:Y:S04]  /*c680*/  @!P3 ST.E.64 desc[UR8][R14.64], R60 ;  /* 0x0000003c0e00b985 */ /* 0x0003e8000c101b08 */
[----:B------:R1:W-:Y:S04]  /*c690*/  @!P2 ST.E.64 desc[UR8][R16.64], R64 ;  /* 0x000000401000a985 */ /* 0x0003e8000c101b08 */
[----:B------:R1:W-:Y:S02]  /*c6a0*/  @!P5 ST.E.64 desc[UR8][R4.64], R68 ;  /* 0x000000440400d985 */ /* 0x0003e4000c101b08 */
.L_x_204:
[----:B------:R-:W-:Y:S05]  /*c6b0*/  BSYNC B1 ;  /* 0x0000000000017941 */ /* 0x000fea0003800000 */
.L_x_203:
[----:B------:R-:W-:Y:S01]  /*c6c0*/  ISETP.GE.AND P0, PT, R8, R19, PT ;  /* 0x000000130800720c */ /* 0x000fe20003f06270 */
[----:B-1----:R1:W3:Y:S04]  /*c6d0*/  SHFL.IDX PT, R7, R3, 0x1, 0x1c1f ;  /* 0x003c1f0003077f89 */ /* 0x0022e800000e0000 */
[----:B------:R1:W4:Y:S08]  /*c6e0*/  SHFL.IDX PT, R6, R0, 0x1, 0x1c1f ;  /* 0x003c1f0000067f89 */ /* 0x00033000000e0000 */
[----:B-1----:R-:W-:Y:S05]  /*c6f0*/  @P0 BRA `(.L_x_202) ;  /* 0x0000001000040947 */ /* 0x002fea0003800000 */
[----:B------:R-:W-:Y:S01]  /*c700*/  ULDC UR4, c[0x0][0xac8] ;  /* 0x0002b20000047ab9 */ /* 0x000fe20000000800 */
[----:B------:R-:W-:Y:S01]  /*c710*/  ULDC.64 UR8, c[0x0][0x208] ;  /* 0x0000820000087ab9 */ /* 0x000fe20000000a00 */
[----:B------:R-:W-:Y:S02]  /*c720*/  ISETP.GE.AND P5, PT, R155, UR4, PT ;  /* 0x000000049b007c0c */ /* 0x000fe4000bfa6270 */
[----:B------:R-:W-:Y:S02]  /*c730*/  ISETP.GE.AND P1, PT, R157, UR4, PT ;  /* 0x000000049d007c0c */ /* 0x000fe4000bf26270 */
[----:B------:R-:W-:Y:S02]  /*c740*/  ISETP.GE.AND P3, PT, R154, UR4, PT ;  /* 0x000000049a007c0c */ /* 0x000fe4000bf66270 */
[----:B------:R-:W-:Y:S02]  /*c750*/  ISETP.GE.AND P2, PT, R153, UR4, PT ;  /* 0x0000000499007c0c */ /* 0x000fe4000bf46270 */
[----:B------:R-:W-:-:S05]  /*c760*/  ISETP.GE.AND P4, PT, R152, UR4, PT ;  /* 0x0000000498007c0c */ /* 0x000fca000bf86270 */
[-C--:B----4-:R-:W-:Y:S02]  /*c770*/  @!P5 LEA R8, P0, R155, R6.reuse, 0x2 ;  /* 0x000000069b08d211 */ /* 0x090fe400078010ff */
[----:B--23--:R-:W-:Y:S02]  /*c780*/  @!P1 IMAD.WIDE R4, R157, 0x4, R6 ;  /* 0x000000049d049825 */ /* 0x00cfe400078e0206 */
[-C--:B------:R-:W-:Y:S02]  /*c790*/  @!P5 LEA.HI.X R9, R155, R7.reuse, R83, 0x2, P0 ;  /* 0x000000079b09d211 */ /* 0x080fe400000f1453 */
[CC--:B------:R-:W-:Y:S01]  /*c7a0*/  @!P3 LEA R10, P0, R154.reuse, R6.reuse, 0x2 ;  /* 0x000000069a0ab211 */ /* 0x0c0fe200078010ff */
[----:B------:R1:W-:Y:S01]  /*c7b0*/  @!P1 ST.E.64 desc[UR8][R4.64], R72 ;  /* 0x0000004804009985 */ /* 0x0003e2000c101b08 */
[----:B------:R-:W-:Y:S02]  /*c7c0*/  ISETP.GE.AND P1, PT, R151, UR4, PT ;  /* 0x0000000497007c0c */ /* 0x000fe4000bf26270 */
[----:B------:R-:W-:Y:S01]  /*c7d0*/  @!P3 LEA.HI.X R11, R154, R7, R82, 0x2, P0 ;  /* 0x000000079a0bb211 */ /* 0x000fe200000f1452 */
[----:B------:R2:W-:Y:S01]  /*c7e0*/  @!P5 ST.E.64 desc[UR8][R8.64], R30 ;  /* 0x0000001e0800d985 */ /* 0x0005e2000c101b08 */
[----:B------:R-:W-:-:S02]  /*c7f0*/  @!P2 LEA R12, P5, R153, R6, 0x2 ;  /* 0x00000006990ca211 */ /* 0x000fc400078a10ff */
[----:B------:R-:W-:Y:S01]  /*c800*/  ISETP.GE.AND P0, PT, R150, UR4, PT ;  /* 0x0000000496007c0c */ /* 0x000fe2000bf06270 */
[----:B------:R-:W-:Y:S01]  /*c810*/  @!P3 ST.E.64 desc[UR8][R10.64], R34 ;  /* 0x000000220a00b985 */ /* 0x000fe2000c101b08 */
[CC--:B------:R-:W-:Y:S02]  /*c820*/  @!P4 LEA R14, P6, R152.reuse, R6.reuse, 0x2 ;  /* 0x00000006980ec211 */ /* 0x0c0fe400078c10ff */
[-C--:B------:R-:W-:Y:S02]  /*c830*/  @!P2 LEA.HI.X R13, R153, R7.reuse, R81, 0x2, P5 ;  /* 0x00000007990da211 */ /* 0x080fe400028f1451 */
[----:B------:R-:W-:Y:S02]  /*c840*/  @!P4 LEA.HI.X R15, R152, R7, R80, 0x2, P6 ;  /* 0x00000007980fc211 */ /* 0x000fe400030f1450 */
[----:B-1----:R-:W-:Y:S01]  /*c850*/  @!P1 LEA R4, P5, R151, R6, 0x2 ;  /* 0x0000000697049211 */ /* 0x002fe200078a10ff */
[----:B------:R1:W-:Y:S01]  /*c860*/  @!P2 ST.E.64 desc[UR8][R12.64], R38 ;  /* 0x000000260c00a985 */ /* 0x0003e2000c101b08 */
[----:B------:R-:W-:-:S02]  /*c870*/  ISETP.GE.AND P2, PT, R147, UR4, PT ;  /* 0x0000000493007c0c */ /* 0x000fc4000bf46270 */
[----:B------:R-:W-:Y:S01]  /*c880*/  ISETP.GE.AND P3, PT, R148, UR4, PT ;  /* 0x0000000494007c0c */ /* 0x000fe2000bf66270 */
[----:B------:R3:W-:Y:S01]  /*c890*/  @!P4 ST.E.64 desc[UR8][R14.64], R42 ;  /* 0x0000002a0e00c985 */ /* 0x0007e2000c101b08 */
[----:B------:R-:W-:Y:S02]  /*c8a0*/  ISETP.GE.AND P4, PT, R149, UR4, PT ;  /* 0x0000000495007c0c */ /* 0x000fe4000bf86270 */
[CC--:B--2---:R-:W-:Y:S02]  /*c8b0*/  @!P0 LEA R8, P6, R150.reuse, R6.reuse, 0x2 ;  /* 0x0000000696088211 */ /* 0x0c4fe400078c10ff */
[-C--:B------:R-:W-:Y:S02]  /*c8c0*/  @!P1 LEA.HI.X R5, R151, R7.reuse, R79, 0x2, P5 ;  /* 0x0000000797059211 */ /* 0x080fe400028f144f */
[----:B------:R-:W-:Y:S02]  /*c8d0*/  @!P0 LEA.HI.X R9, R150, R7, R78, 0x2, P6 ;  /* 0x0000000796098211 */ /* 0x000fe400030f144e */
[----:B------:R-:W-:Y:S01]  /*c8e0*/  ISETP.GE.AND P5, PT, R146, UR4, PT ;  /* 0x0000000492007c0c */ /* 0x000fe2000bfa6270 */
[----:B------:R2:W-:Y:S02]  /*c8f0*/  @!P1 ST.E.64 desc[UR8][R4.64], R46 ;  /* 0x0000002e04009985 */ /* 0x0005e4000c101b08 */
[----:B-1----:R-:W-:-:S02]  /*c900*/  @!P3 LEA R12, P6, R148, R6, 0x2 ;  /* 0x00000006940cb211 */ /* 0x002fc400078c10ff */
[----:B------:R2:W-:Y:S01]  /*c910*/  @!P0 ST.E.64 desc[UR8][R8.64], R50 ;  /* 0x0000003208008985 */ /* 0x0005e2000c101b08 */
[-C--:B---3--:R-:W-:Y:S02]  /*c920*/  @!P2 LEA R14, P0, R147, R6.reuse, 0x2 ;  /* 0x00000006930ea211 */ /* 0x088fe400078010ff */
[-C--:B------:R-:W-:Y:S02]  /*c930*/  @!P4 LEA R10, P1, R149, R6.reuse, 0x2 ;  /* 0x00000006950ac211 */ /* 0x080fe400078210ff */
[-C--:B------:R-:W-:Y:S02]  /*c940*/  @!P2 LEA.HI.X R15, R147, R7.reuse, R74, 0x2, P0 ;  /* 0x00000007930fa211 */ /* 0x080fe400000f144a */
[----:B------:R-:W-:Y:S02]  /*c950*/  ISETP.GE.AND P0, PT, R145, UR4, PT ;  /* 0x0000000491007c0c */ /* 0x000fe4000bf06270 */
[----:B------:R-:W-:Y:S02]  /*c960*/  @!P4 LEA.HI.X R11, R149, R7, R77, 0x2, P1 ;  /* 0x00000007950bc211 */ /* 0x000fe400008f144d */
[----:B------:R-:W-:-:S02]  /*c970*/  @!P5 LEA R16, P1, R146, R6, 0x2 ;  /* 0x000000069210d211 */ /* 0x000fc400078210ff */
[-C--:B------:R-:W-:Y:S01]  /*c980*/  @!P3 LEA.HI.X R13, R148, R7.reuse, R75, 0x2, P6 ;  /* 0x00000007940db211 */ /* 0x080fe200030f144b */
[----:B------:R2:W-:Y:S01]  /*c990*/  @!P4 ST.E.64 desc[UR8][R10.64], R54 ;  /* 0x000000360a00c985 */ /* 0x0005e2000c101b08 */
[----:B------:R-:W-:-:S03]  /*c9a0*/  @!P5 LEA.HI.X R17, R146, R7, R27, 0x2, P1 ;  /* 0x000000079211d211 */ /* 0x000fc600008f141b */
[----:B------:R2:W-:Y:S04]  /*c9b0*/  @!P3 ST.E.64 desc[UR8][R12.64], R58 ;  /* 0x0000003a0c00b985 */ /* 0x0005e8000c101b08 */
[----:B------:R2:W-:Y:S04]  /*c9c0*/  @!P2 ST.E.64 desc[UR8][R14.64], R62 ;  /* 0x0000003e0e00a985 */ /* 0x0005e8000c101b08 */
[----:B------:R2:W-:Y:S01]  /*c9d0*/  @!P5 ST.E.64 desc[UR8][R16.64], R66 ;  /* 0x000000421000d985 */ /* 0x0005e2000c101b08 */
[----:B------:R-:W-:Y:S05]  /*c9e0*/  @P0 BRA `(.L_x_202) ;  /* 0x0000000c00480947 */ /* 0x000fea0003800000 */
[----:B--2---:R-:W-:Y:S01]  /*c9f0*/  LEA R4, P0, R145, R6, 0x2 ;  /* 0x0000000691047211 */ /* 0x004fe200078010ff */
[----:B------:R-:W-:-:S03]  /*ca00*/  ULDC.64 UR8, c[0x0][0x208] ;  /* 0x0000820000087ab9 */ /* 0x000fc60000000a00 */
[----:B------:R-:W-:-:S05]  /*ca10*/  LEA.HI.X R5, R145, R7, R26, 0x2, P0 ;  /* 0x0000000791057211 */ /* 0x000fca00000f141a */
[----:B------:R1:W-:Y:S01]  /*ca20*/  ST.E.64 desc[UR8][R4.64], R70 ;  /* 0x0000004604007985 */ /* 0x0003e2000c101b08 */
[----:B------:R-:W-:Y:S05]  /*ca30*/  BRA `(.L_x_202) ;  /* 0x0000000c00347947 */ /* 0x000fea0003800000 */
.L_x_197:
[----:B------:R-:W2:Y:S01]  /*ca40*/  LDL R9, [R1+0xc] ;  /* 0x00000c0001097983 */ /* 0x000ea20000100800 */
[----:B------:R-:W-:Y:S01]  /*ca50*/  ULDC.64 UR8, c[0x0][0xc00] ;  /* 0x0003000000087ab9 */ /* 0x000fe20000000a00 */
[----:B------:R-:W-:Y:S01]  /*ca60*/  ULDC.64 UR12, c[0x0][0x208] ;  /* 0x00008200000c7ab9 */ /* 0x000fe20000000a00 */
[----:B------:R-:W-:Y:S01]  /*ca70*/  UISETP.NE.U32.AND UP0, UPT, UR8, URZ, UPT ;  /* 0x0000003f0800728c */ /* 0x000fe2000bf05070 */
[----:B------:R-:W-:-:S03]  /*ca80*/  R2UR UR10, R19 ;  /* 0x00000000130a72ca */ /* 0x000fc600000e0000 */
[----:B------:R-:W-:-:S03]  /*ca90*/  UISETP.NE.AND.EX UP0, UPT, UR9, URZ, UPT, UP0 ;  /* 0x0000003f0900728c */ /* 0x000fc6000bf05300 */
[----:B------:R-:W-:-:S03]  /*caa0*/  ULDC.64 UR8, c[0x0][0xc00] ;  /* 0x0003000000087ab9 */ /* 0x000fc60000000a00 */
[----:B------:R-:W-:Y:S02]  /*cab0*/  PLOP3.LUT P1, PT, PT, PT, UP0, 0x80, 0x0 ;  /* 0x000000000000781c */ /* 0x000fe40003f2f008 */
[----:B--2---:R-:W-:-:S13]  /*cac0*/  R2UR UR4, R9 ;  /* 0x00000000090472ca */ /* 0x004fda00000e0000 */
[----:B------:R-:W-:-:S06]  /*cad0*/  UIMAD.WIDE UR8, UR4, 0x4, UR8 ;  /* 0x00000004040878a5 */ /* 0x000fcc000f8e0208 */
[----:B------:R-:W-:Y:S02]  /*cae0*/  IMAD.U32 R4, RZ, RZ, UR8 ;  /* 0x00000008ff047e24 */ /* 0x000fe4000f8e00ff */
[----:B------:R-:W-:Y:S01]  /*caf0*/  IMAD.U32 R5, RZ, RZ, UR9 ;  /* 0x00000009ff057e24 */ /* 0x000fe2000f8e00ff */
[----:B------:R-:W-:-:S04]  /*cb00*/  ULDC.64 UR8, c[0x0][0xc08] ;  /* 0x0003020000087ab9 */ /* 0x000fc80000000a00 */
[----:B------:R-:W2:Y:S01]  /*cb10*/  @P1 LDG.E R3, desc[UR12][R4.64] ;  /* 0x0000000c04031981 */ /* 0x000ea2000c1e1900 */
[----:B------:R-:W-:Y:S01]  /*cb20*/  UISETP.NE.U32.AND UP1, UPT, UR8, URZ, UPT ;  /* 0x0000003f0800728c */ /* 0x000fe2000bf25070 */
[----:B------:R-:W0:Y:S03]  /*cb30*/  S2R R8, SR_TID.X ;  /* 0x0000000000087919 */ /* 0x000e260000002100 */
[----:B------:R-:W-:-:S06]  /*cb40*/  UISETP.NE.AND.EX UP1, UPT, UR9, URZ, UPT, UP1 ;  /* 0x0000003f0900728c */ /* 0x000fcc000bf25310 */
[----:B------:R-:W-:-:S05]  /*cb50*/  PLOP3.LUT P2, PT, PT, PT, UP1, 0x80, 0x0 ;  /* 0x000000000000781c */ /* 0x000fca0003f4f018 */
[----:B------:R-:W-:Y:S02]  /*cb60*/  @UP1 ULDC.64 UR8, c[0x0][0xc08] ;  /* 0x0003020000081ab9 */ /* 0x000fe40000000a00 */
[----:B------:R-:W-:-:S03]  /*cb70*/  @UP1 UIMAD.WIDE UR8, UR4, 0x4, UR8 ;  /* 0x00000004040818a5 */ /* 0x000fc6000f8e0208 */
[----:B------:R-:W-:Y:S02]  /*cb80*/  ULDC UR4, c[0x0][0xa88] ;  /* 0x0002a20000047ab9 */ /* 0x000fe40000000800 */
[----:B------:R-:W-:Y:S01]  /*cb90*/  IMAD.U32 R0, RZ, RZ, UR4 ;  /* 0x00000004ff007e24 */ /* 0x000fe2000f8e00ff */
[----:B------:R-:W-:Y:S01]  /*cba0*/  UMOV UR4, URZ ;  /* 0x0000003f00047c82 */ /* 0x000fe20008000000 */
[----:B------:R-:W-:Y:S01]  /*cbb0*/  UISETP.NE.AND UP1, UPT, UR10, URZ, UPT ;  /* 0x0000003f0a00728c */ /* 0x000fe2000bf25270 */
[----:B------:R-:W-:Y:S02]  /*cbc0*/  IMAD.U32 R6, RZ, RZ, UR8 ;  /* 0x00000008ff067e24 */ /* 0x000fe4000f8e00ff */
[----:B------:R-:W-:-:S05]  /*cbd0*/  IMAD.U32 R7, RZ, RZ, UR9 ;  /* 0x00000009ff077e24 */ /* 0x000fca000f8e00ff */
[----:B------:R1:W5:Y:S01]  /*cbe0*/  @P2 LDG.E R0, desc[UR12][R6.64] ;  /* 0x0000000c06002981 */ /* 0x000362000c1e1900 */
[----:B0-----:R-:W-:Y:S02]  /*cbf0*/  VIADD R12, R8, 0xffffff80 ;  /* 0xffffff80080c7836 */ /* 0x001fe40000000000 */
[----:B------:R-:W-:Y:S02]  /*cc00*/  @!UP1 ULDC UR10, c[0x0][0xad4] ;  /* 0x0002b500000a9ab9 */ /* 0x000fe40000000800 */
[----:B------:R-:W-:Y:S01]  /*cc10*/  IMAD.U32 R19, RZ, RZ, UR10 ;  /* 0x0000000aff137e24 */ /* 0x000fe2000f8e00ff */
[----:B------:R-:W-:Y:S02]  /*cc20*/  ISETP.GT.AND P0, PT, R12, 0xbf, PT ;  /* 0x000000bf0c00780c */ /* 0x000fe40003f04270 */
[----:B--2---:R-:W-:-:S13]  /*cc30*/  @P1 R2UR UR4, R3 ;  /* 0x00000000030412ca */ /* 0x004fda00000e0000 */
[----:B------:R-:W-:Y:S01]  /*cc40*/  USHF.R.S32.HI UR21, URZ, 0x1f, UR4 ;  /* 0x0000001f3f157899 */ /* 0x000fe20008011404 */
[----:B-1----:R-:W-:Y:S11]  /*cc50*/  @P2 BRA `(.L_x_205) ;  /* 0x0000000000142947 */ /* 0x002ff60003800000 */
[----:B------:R-:W-:Y:S05]  /*cc60*/  @!P1 BRA `(.L_x_205) ;  /* 0x0000000000109947 */ /* 0x000fea0003800000 */
[----:B------:R-:W-:Y:S02]  /*cc70*/  ULDC.64 UR8, c[0x0][0x208] ;  /* 0x0000820000087ab9 */ /* 0x000fe40000000a00 */
[----:B------:R-:W2:Y:S04]  /*cc80*/  LDG.E R3, desc[UR8][R4.64] ;  /* 0x0000000804037981 */ /* 0x000ea8000c1e1900 */
[----:B-----5:R-:W2:Y:S02]  /*cc90*/  LDG.E R0, desc[UR8][R4.64+0x4] ;  /* 0x0000040804007981 */ /* 0x020ea4000c1e1900 */
[----:B--2---:R-:W-:-:S07]  /*cca0*/  IMAD.IADD R0, R0, 0x1, -R3 ;  /* 0x0000000100007824 */ /* 0x004fce00078e0a03 */
.L_x_205:
[----:B------:R-:W2:Y:S01]  /*ccb0*/  LDL.LU R3, [R1+0x14] ;  /* 0x0000140001037983 */ /* 0x000ea20000300800 */
[----:B------:R-:W-:Y:S01]  /*ccc0*/  R2UR UR9, R9 ;  /* 0x00000000090972ca */ /* 0x000fe200000e0000 */
[----:B------:R-:W-:-:S12]  /*ccd0*/  BSSY B1, `(.L_x_206) ;  /* 0x0000040000017945 */ /* 0x000fd80003800000 */
[----:B------:R-:W-:Y:S01]  /*cce0*/  USEL UR14, UR9, URZ, !UP0 ;  /* 0x0000003f090e7287 */ /* 0x000fe2000c000000 */
[----:B--2---:R-:W-:-:S13]  /*ccf0*/  R2UR UR8, R3 ;  /* 0x00000000030872ca */ /* 0x004fda00000e0000 */
[----:B------:R-:W-:Y:S01]  /*cd00*/  USEL UR15, UR8, URZ, !UP0 ;  /* 0x0000003f080f7287 */ /* 0x000fe2000c000000 */
[----:B------:R-:W-:Y:S11]  /*cd10*/  @P0 BRA `(.L_x_207) ;  /* 0x0000000000ec0947 */ /* 0x000ff60003800000 */
[----:B------:R-:W2:Y:S01]  /*cd20*/  LDL R3, [R1+0x4] ;  /* 0x0000040001037983 */ /* 0x000ea20000100800 */
[----:B------:R-:W0:Y:S02]  /*cd30*/  LDC R9, c[0x0][0xbe8] ;  /* 0x0002fa00ff097b82 */ /* 0x000e240000000800 */
[----:B0----5:R-:W-:Y:S01]  /*cd40*/  IMAD R4, R0, R9, RZ ;  /* 0x0000000900047224 */ /* 0x021fe200078e02ff */
[----:B--2---:R-:W-:-:S13]  /*cd50*/  R2UR UR8, R3 ;  /* 0x00000000030872ca */ /* 0x004fda00000e0000 */
[----:B------:R-:W-:-:S04]  /*cd60*/  IMAD.U32 R3, RZ, RZ, UR8 ;  /* 0x00000008ff037e24 */ /* 0x000fc8000f8e00ff */
[----:B------:R-:W-:-:S04]  /*cd70*/  IMAD R3, R3, 0xc0, R8 ;  /* 0x000000c003037824 */ /* 0x000fc800078e0208 */
[----:B------:R-:W-:-:S05]  /*cd80*/  VIADD R6, R3, 0xffffff80 ;  /* 0xffffff8003067836 */ /* 0x000fca0000000000 */
[----:B------:R-:W-:-:S13]  /*cd90*/  ISETP.GE.AND P0, PT, R6, R4, PT ;  /* 0x000000040600720c */ /* 0x000fda0003f06270 */
[----:B------:R-:W-:Y:S05]  /*cda0*/  @P0 BRA `(.L_x_207) ;  /* 0x0000000000c80947 */ /* 0x000fea0003800000 */
[----:B------:R-:W-:Y:S01]  /*cdb0*/  ISETP.NE.AND P0, PT, R9, 0x1, PT ;  /* 0x000000010900780c */ /* 0x000fe20003f05270 */
[----:B------:R-:W-:Y:S01]  /*cdc0*/  UMOV UR19, 0x9b8 ;  /* 0x000009b800137882 */ /* 0x000fe20000000000 */
[----:B------:R-:W-:Y:S01]  /*cdd0*/  R2UR UR9, R19 ;  /* 0x00000000130972ca */ /* 0x000fe200000e0000 */
[----:B------:R-:W-:Y:S01]  /*cde0*/  ULDC.64 UR24, c[0x0][0x208] ;  /* 0x0000820000187ab9 */ /* 0x000fe20000000a00 */
[----:B------:R-:W-:Y:S02]  /*cdf0*/  R2UR UR8, R23 ;  /* 0x00000000170872ca */ /* 0x000fe400000e0000 */
[----:B------:R-:W-:-:S07]  /*ce00*/  R2UR UR20, R156 ;  /* 0x000000009c1472ca */ /* 0x000fce00000e0000 */
[----:B------:R-:W0:Y:S02]  /*ce10*/  @P0 LDC R3, c[0x0][0xbec] ;  /* 0x0002fb00ff030b82 */ /* 0x000e240000000800 */
[----:B------:R-:W-:-:S04]  /*ce20*/  UISETP.GT.AND UP0, UPT, UR9, 0x1, UPT ;  /* 0x000000010900788c */ /* 0x000fc8000bf04270 */
[----:B------:R-:W-:Y:S02]  /*ce30*/  USEL UR19, UR19, 0x978, UP0 ;  /* 0x0000097813137887 */ /* 0x000fe40008000000 */
[----:B------:R-:W1:Y:S01]  /*ce40*/  @P0 LDC R5, c[0x0][0xbf0] ;  /* 0x0002fc00ff050b82 */ /* 0x000e620000000800 */
[----:B------:R-:W-:-:S09]  /*ce50*/  USEL UR18, UR8, URZ, UP0 ;  /* 0x0000003f08127287 */ /* 0x000fd20008000000 */
[----:B------:R-:W-:Y:S01]  /*ce60*/  ULDC.64 UR12, c[0x0][UR19+0x220] ;  /* 0x00008800130c7abb */ /* 0x000fe20008000a00 */
[----:B------:R-:W-:Y:S01]  /*ce70*/  ULDC.64 UR10, c[0x0][UR19+0x218] ;  /* 0x00008600130a7abb */ /* 0x000fe20008000a00 */
[----:B------:R-:W-:Y:S01]  /*ce80*/  ULDC.64 UR16, c[0x0][UR19+0x228] ;  /* 0x00008a0013107abb */ /* 0x000fe20008000a00 */
[----:B------:R-:W-:Y:S02]  /*ce90*/  UIMAD UR13, UR13, UR14, URZ ;  /* 0x0000000e0d0d72a4 */ /* 0x000fe4000f8e023f */
[----:B------:R-:W-:Y:S01]  /*cea0*/  UIMAD.WIDE.U32 UR8, UR10, UR20, URZ ;  /* 0x000000140a0872a5 */ /* 0x000fe2000f8e003f */
[----:B0-----:R-:W-:Y:S01]  /*ceb0*/  @P0 IMAD.HI.U32 R4, R6, R3, RZ ;  /* 0x0000000306040227 */ /* 0x001fe200078e00ff */
[----:B------:R-:W-:Y:S02]  /*cec0*/  UIMAD UR20, UR11, UR20, URZ ;  /* 0x000000140b1472a4 */ /* 0x000fe4000f8e023f */
[----:B------:R-:W-:Y:S01]  /*ced0*/  UIMAD.WIDE.U32 UR22, UR16, UR18, URZ ;  /* 0x00000012101672a5 */ /* 0x000fe2000f8e003f */
[----:B------:R-:W-:Y:S01]  /*cee0*/  IMAD.MOV.U32 R3, RZ, RZ, R6 ;  /* 0x000000ffff037224 */ /* 0x000fe200078e0006 */
[----:B------:R-:W-:-:S02]  /*cef0*/  UIMAD.WIDE.U32 UR10, UR12, UR14, URZ ;  /* 0x0000000e0c0a72a5 */ /* 0x000fc4000f8e003f */
[----:B------:R-:W-:Y:S01]  /*cf00*/  UIMAD UR16, UR17, UR18, URZ ;  /* 0x00000012111072a4 */ /* 0x000fe2000f8e023f */
[----:B-1----:R-:W-:Y:S01]  /*cf10*/  @P0 SHF.R.U32.HI R3, RZ, R5, R4 ;  /* 0x00000005ff030219 */ /* 0x002fe20000011604 */
[----:B------:R-:W-:Y:S01]  /*cf20*/  UIMAD UR13, UR12, UR15, UR13 ;  /* 0x0000000f0c0d72a4 */ /* 0x000fe2000f8e020d */
[----:B------:R-:W-:Y:S01]  /*cf30*/  IMAD.U32 R4, RZ, RZ, UR22 ;  /* 0x00000016ff047e24 */ /* 0x000fe2000f8e00ff */
[----:B------:R-:W-:Y:S01]  /*cf40*/  UIADD3 UR8, UP1, UP2, UR10, UR8, UR4 ;  /* 0x000000080a087290 */ /* 0x000fe2000fa3e004 */
[----:B------:R-:W-:Y:S01]  /*cf50*/  IMAD.U32 R5, RZ, RZ, UR23 ;  /* 0x00000017ff057e24 */ /* 0x000fe2000f8e00ff */
[----:B------:R-:W-:Y:S01]  /*cf60*/  UIADD3 UR16, UR23, UR16, URZ ;  /* 0x0000001017107290 */ /* 0x000fe2000fffe03f */
[--C-:B------:R-:W-:Y:S01]  /*cf70*/  IMAD.MOV R7, RZ, RZ, -R3.reuse ;  /* 0x000000ffff077224 */ /* 0x100fe200078e0a03 */
[----:B------:R-:W-:Y:S01]  /*cf80*/  UIADD3 UR20, UR9, UR20, URZ ;  /* 0x0000001409147290 */ /* 0x000fe2000fffe03f */
[----:B------:R-:W-:Y:S01]  /*cf90*/  SHF.R.S32.HI R5, RZ, 0x1f, R3 ;  /* 0x0000001fff057819 */ /* 0x000fe20000011403 */
[----:B------:R-:W-:Y:S01]  /*cfa0*/  UIADD3 UR10, UR11, UR13, URZ ;  /* 0x0000000d0b0a7290 */ /* 0x000fe2000fffe03f */
[----:B------:R-:W-:Y:S01]  /*cfb0*/  IMAD R7, R9, R7, R6 ;  /* 0x0000000709077224 */ /* 0x000fe200078e0206 */
[----:B------:R-:W-:Y:S01]  /*cfc0*/  IADD3 R4, P0, P1, R3, UR8, R4 ;  /* 0x0000000803047c10 */ /* 0x000fe2000f91e004 */
[----:B------:R-:W-:Y:S01]  /*cfd0*/  IMAD.U32 R8, RZ, RZ, UR16 ;  /* 0x00000010ff087e24 */ /* 0x000fe2000f8e00ff */
[----:B------:R-:W-:Y:S01]  /*cfe0*/  UIADD3.X UR10, UR10, UR20, UR21, UP1, UP2 ;  /* 0x000000140a0a7290 */ /* 0x000fe20008fe4415 */
[----:B------:R-:W-:Y:S01]  /*cff0*/  ULDC.64 UR8, c[0x0][UR19+0x210] ;  /* 0x0000840013087abb */ /* 0x000fe20008000a00 */
[----:B------:R-:W-:Y:S01]  /*d000*/  SHF.R.S32.HI R3, RZ, 0x1f, R7 ;  /* 0x0000001fff037819 */ /* 0x000fe20000011407 */
[----:B------:R-:W-:-:S03]  /*d010*/  IMAD R6, R7, UR9, RZ ;  /* 0x0000000907067c24 */ /* 0x000fc6000f8e02ff */
[----:B------:R-:W-:Y:S01]  /*d020*/  IADD3.X R5, R5, UR10, R8, P0, P1 ;  /* 0x0000000a05057c10 */ /* 0x000fe200087e2408 */
[----:B------:R-:W-:Y:S01]  /*d030*/  ULDC.64 UR10, c[0x0][0xba8] ;  /* 0x0002ea00000a7ab9 */ /* 0x000fe20000000a00 */
[----:B------:R-:W-:Y:S01]  /*d040*/  IMAD R3, R3, UR8, R6 ;  /* 0x0000000803037c24 */ /* 0x000fe2000f8e0206 */
[----:B------:R-:W-:Y:S01]  /*d050*/  @!UP0 ULDC UR10, c[0x0][0xb50] ;  /* 0x0002d400000a8ab9 */ /* 0x000fe20000000800 */
[----:B------:R-:W-:Y:S01]  /*d060*/  @!UP0 ULDC UR11, c[0x0][0xb54] ;  /* 0x0002d500000b8ab9 */ /* 0x000fe20000000800 */
[----:B------:R-:W-:-:S04]  /*d070*/  IMAD.WIDE.U32 R4, R7, UR8, R4 ;  /* 0x0000000807047c25 */ /* 0x000fc8000f8e0004 */
[----:B------:R-:W-:Y:S01]  /*d080*/  IMAD.IADD R3, R5, 0x1, R3 ;  /* 0x0000000105037824 */ /* 0x000fe200078e0203 */
[----:B------:R-:W-:-:S04]  /*d090*/  LEA R6, P0, R4, UR10, 0x2 ;  /* 0x0000000a04067c11 */ /* 0x000fc8000f8010ff */
[----:B------:R-:W-:Y:S01]  /*d0a0*/  LEA.HI.X R7, R4, UR11, R3, 0x2, P0 ;  /* 0x0000000b04077c11 */ /* 0x000fe200080f1403 */
[----:B------:R-:W-:-:S05]  /*d0b0*/  IMAD.MOV.U32 R3, RZ, RZ, -0x800000 ;  /* 0xff800000ff037424 */ /* 0x000fca00078e00ff */
[----:B------:R0:W-:Y:S03]  /*d0c0*/  STG.E desc[UR24][R6.64], R3 ;  /* 0x0000000306007986 */ /* 0x0001e6000c101918 */
.L_x_207:
[----:B------:R-:W-:Y:S05]  /*d0d0*/  BSYNC B1 ;  /* 0x0000000000017941 */ /* 0x000fea0003800000 */
.L_x_206:
[----:B------:R-:W-:-:S13]  /*d0e0*/  R2UR UR8, R19 ;  /* 0x00000000130872ca */ /* 0x000fda00000e0000 */
[----:B------:R-:W-:-:S06]  /*d0f0*/  UISETP.GT.AND UP0, UPT, UR8, 0x1, UPT ;  /* 0x000000010800788c */ /* 0x000fcc000bf04270 */
[----:B------:R-:W-:-:S13]  /*d100*/  PLOP3.LUT P0, PT, PT, PT, UP0, 0x80, 0x0 ;  /* 0x000000000000781c */ /* 0x000fda0003f0f008 */
[----:B------:R-:W-:Y:S05]  /*d110*/  @P0 BRA `(.L_x_202) ;  /* 0x00000004007c0947 */ /* 0x000fea0003800000 */
[----:B0-----:R-:W2:Y:S01]  /*d120*/  LDL.LU R3, [R1+0x4] ;  /* 0x0000040001037983 */ /* 0x001ea20000300800 */
[----:B------:R-:W0:Y:S01]  /*d130*/  LDC R11, c[0x0][0xbe8] ;  /* 0x0002fa00ff0b7b82 */ /* 0x000e220000000800 */
[----:B------:R-:W-:Y:S01]  /*d140*/  SHF.R.S32.HI R10, RZ, 0x1f, R12 ;  /* 0x0000001fff0a7819 */ /* 0x000fe2000001140c */
[----:B------:R-:W-:Y:S01]  /*d150*/  ULDC.64 UR12, c[0x0][0xaa0] ;  /* 0x0002a800000c7ab9 */ /* 0x000fe20000000a00 */
[----:B------:R-:W-:Y:S01]  /*d160*/  R2UR UR17, R156 ;  /* 0x000000009c1172ca */ /* 0x000fe200000e0000 */
[----:B------:R-:W-:Y:S01]  /*d170*/  UIMAD UR10, UR21, UR12, URZ ;  /* 0x0000000c150a72a4 */ /* 0x000fe2000f8e023f */
[----:B------:R-:W-:Y:S01]  /*d180*/  LEA.HI R10, R10, R12, RZ, 0x2 ;  /* 0x0000000c0a0a7211 */ /* 0x000fe200078f10ff */
[----:B------:R-:W-:Y:S01]  /*d190*/  UIMAD.WIDE.U32 UR8, UR4, UR12, URZ ;  /* 0x0000000c040872a5 */ /* 0x000fe2000f8e003f */
[----:B------:R-:W-:Y:S01]  /*d1a0*/  BSSY B1, `(.L_x_208) ;  /* 0x0000044000017945 */ /* 0x000fe20003800000 */
[----:B------:R-:W-:Y:S01]  /*d1b0*/  UIMAD UR10, UR4, UR13, UR10 ;  /* 0x0000000d040a72a4 */ /* 0x000fe2000f8e020a */
[----:B------:R-:W-:-:S02]  /*d1c0*/  SHF.R.S32.HI R10, RZ, 0x2, R10 ;  /* 0x00000002ff0a7819 */ /* 0x000fc4000001140a */
[----:B------:R-:W-:Y:S01]  /*d1d0*/  SHF.R.S32.HI R16, RZ, 0x1f, R144 ;  /* 0x0000001fff107819 */ /* 0x000fe20000011490 */
[----:B------:R-:W-:Y:S01]  /*d1e0*/  UIADD3 UR9, UR9, UR10, URZ ;  /* 0x0000000a09097290 */ /* 0x000fe2000fffe03f */
[----:B------:R-:W-:Y:S02]  /*d1f0*/  SHF.R.S32.HI R17, RZ, 0x1f, R22 ;  /* 0x0000001fff117819 */ /* 0x000fe40000011416 */
[----:B------:R-:W-:Y:S02]  /*d200*/  ULDC.64 UR10, c[0x0][0xae8] ;  /* 0x0002ba00000a7ab9 */ /* 0x000fe40000000a00 */
[----:B------:R-:W-:-:S04]  /*d210*/  UIMAD.WIDE.U32 UR8, UR17, UR10, UR8 ;  /* 0x0000000a110872a5 */ /* 0x000fc8000f8e0008 */
[----:B------:R-:W-:Y:S01]  /*d220*/  UIMAD UR9, UR17, UR11, UR9 ;  /* 0x0000000b110972a4 */ /* 0x000fe2000f8e0209 */
[----:B0-----:R-:W-:Y:S02]  /*d230*/  ISETP.NE.AND P0, PT, R11, 0x1, PT ;  /* 0x000000010b00780c */ /* 0x001fe40003f05270 */
[----:B------:R-:W-:Y:S02]  /*d240*/  ULDC.64 UR10, c[0x0][0xaf0] ;  /* 0x0002bc00000a7ab9 */ /* 0x000fe40000000a00 */
[----:B------:R-:W-:-:S04]  /*d250*/  UIMAD UR15, UR15, UR10, URZ ;  /* 0x0000000a0f0f72a4 */ /* 0x000fc8000f8e023f */
[----:B------:R-:W-:Y:S02]  /*d260*/  UIMAD UR4, UR14, UR11, UR15 ;  /* 0x0000000b0e0472a4 */ /* 0x000fe4000f8e020f */
[----:B------:R-:W-:-:S03]  /*d270*/  UIMAD.WIDE.U32 UR14, UR14, UR10, UR8 ;  /* 0x0000000a0e0e72a5 */ /* 0x000fc6000f8e0008 */
[----:B------:R-:W-:Y:S01]  /*d280*/  ULDC.64 UR8, c[0x0][0xae0] ;  /* 0x0002b80000087ab9 */ /* 0x000fe20000000a00 */
[----:B------:R-:W0:Y:S01]  /*d290*/  @P0 LDC R5, c[0x0][0xbec] ;  /* 0x0002fb00ff050b82 */ /* 0x000e220000000800 */
[----:B------:R-:W-:-:S07]  /*d2a0*/  UIADD3 UR4, UR15, UR4, URZ ;  /* 0x000000040f047290 */ /* 0x000fce000fffe03f */
[----:B------:R-:W1:Y:S01]  /*d2b0*/  @P0 LDC R7, c[0x0][0xbf0] ;  /* 0x0002fc00ff070b82 */ /* 0x000e620000000800 */
[----:B--2---:R-:W-:Y:S02]  /*d2c0*/  R2UR UR16, R3 ;  /* 0x00000000031072ca */ /* 0x004fe400000e0000 */
[----:B------:R-:W-:-:S04]  /*d2d0*/  SHF.R.S32.HI R3, RZ, 0x1f, R12 ;  /* 0x0000001fff037819 */ /* 0x000fc8000001140c */
[----:B------:R-:W-:-:S04]  /*d2e0*/  LEA.HI R3, R3, R12, RZ, 0x2 ;  /* 0x0000000c03037211 */ /* 0x000fc800078f10ff */
[----:B------:R-:W-:-:S03]  /*d2f0*/  LOP3.LUT R3, R3, 0xfffffffc, RZ, 0xc0, !PT ;  /* 0xfffffffc03037812 */ /* 0x000fc600078ec0ff */
[----:B------:R-:W-:Y:S02]  /*d300*/  IMAD.U32 R6, RZ, RZ, UR16 ;  /* 0x00000010ff067e24 */ /* 0x000fe4000f8e00ff */
[----:B------:R-:W-:Y:S02]  /*d310*/  IMAD.IADD R3, R12, 0x1, -R3 ;  /* 0x000000010c037824 */ /* 0x000fe400078e0a03 */
[----:B------:R-:W-:Y:S02]  /*d320*/  IMAD.U32 R8, RZ, RZ, UR16 ;  /* 0x00000010ff087e24 */ /* 0x000fe4000f8e00ff */
[----:B------:R-:W-:-:S04]  /*d330*/  IMAD R3, R3, 0x60, R10 ;  /* 0x0000006003037824 */ /* 0x000fc800078e020a */
[----:B------:R-:W-:-:S04]  /*d340*/  IMAD R6, R6, 0xc0, R3 ;  /* 0x000000c006067824 */ /* 0x000fc800078e0203 */
[----:B0-----:R-:W-:-:S04]  /*d350*/  @P0 IMAD.HI.U32 R4, R6, R5, RZ ;  /* 0x0000000506040227 */ /* 0x001fc800078e00ff */
[----:B------:R-:W-:Y:S01]  /*d360*/  IMAD.MOV.U32 R3, RZ, RZ, R6 ;  /* 0x000000ffff037224 */ /* 0x000fe200078e0006 */
[----:B-1----:R-:W-:Y:S01]  /*d370*/  @P0 SHF.R.U32.HI R3, RZ, R7, R4 ;  /* 0x00000007ff030219 */ /* 0x002fe20000011604 */
[----:B------:R-:W-:Y:S02]  /*d380*/  IMAD.U32 R5, RZ, RZ, UR15 ;  /* 0x0000000fff057e24 */ /* 0x000fe4000f8e00ff */
[----:B------:R-:W-:Y:S01]  /*d390*/  IMAD.U32 R5, RZ, RZ, UR4 ;  /* 0x00000004ff057e24 */ /* 0x000fe2000f8e00ff */
[--C-:B------:R-:W-:Y:S01]  /*d3a0*/  SHF.R.S32.HI R4, RZ, 0x1f, R3.reuse ;  /* 0x0000001fff047819 */ /* 0x100fe20000011403 */
[----:B------:R-:W-:-:S04]  /*d3b0*/  IMAD.MOV R7, RZ, RZ, -R3 ;  /* 0x000000ffff077224 */ /* 0x000fc800078e0a03 */
[----:B------:R-:W-:Y:S02]  /*d3c0*/  IMAD R7, R11, R7, R6 ;  /* 0x000000070b077224 */ /* 0x000fe400078e0206 */
[----:B------:R-:W-:Y:S02]  /*d3d0*/  IMAD R6, R4, UR8, RZ ;  /* 0x0000000804067c24 */ /* 0x000fe4000f8e02ff */
[----:B------:R-:W-:Y:S02]  /*d3e0*/  IMAD.U32 R4, RZ, RZ, UR14 ;  /* 0x0000000eff047e24 */ /* 0x000fe4000f8e00ff */
[C---:B------:R-:W-:Y:S01]  /*d3f0*/  IMAD R9, R3.reuse, UR9, R6 ;  /* 0x0000000903097c24 */ /* 0x040fe2000f8e0206 */
[----:B------:R-:W-:Y:S01]  /*d400*/  SHF.R.S32.HI R6, RZ, 0x1f, R7 ;  /* 0x0000001fff067819 */ /* 0x000fe20000011407 */
[----:B------:R-:W-:Y:S01]  /*d410*/  IMAD.WIDE.U32 R4, R3, UR8, R4 ;  /* 0x0000000803047c25 */ /* 0x000fe2000f8e0004 */
[----:B------:R-:W-:-:S03]  /*d420*/  ULDC.64 UR8, c[0x0][0xad8] ;  /* 0x0002b60000087ab9 */ /* 0x000fc60000000a00 */
[----:B------:R-:W-:Y:S02]  /*d430*/  IMAD R6, R6, UR8, RZ ;  /* 0x0000000806067c24 */ /* 0x000fe4000f8e02ff */
[----:B------:R-:W-:Y:S02]  /*d440*/  IMAD.IADD R5, R5, 0x1, R9 ;  /* 0x0000000105057824 */ /* 0x000fe400078e0209 */
[----:B-----5:R-:W-:Y:S02]  /*d450*/  IMAD R11, R0, R11, RZ ;  /* 0x0000000b000b7224 */ /* 0x020fe400078e02ff */
[----:B------:R-:W-:Y:S02]  /*d460*/  IMAD R0, R8, 0xc0, R10 ;  /* 0x000000c008007824 */ /* 0x000fe400078e020a */
[C---:B------:R-:W-:Y:S02]  /*d470*/  IMAD R3, R7.reuse, UR9, R6 ;  /* 0x0000000907037c24 */ /* 0x040fe4000f8e0206 */
[----:B------:R-:W-:Y:S01]  /*d480*/  IMAD.WIDE.U32 R4, R7, UR8, R4 ;  /* 0x0000000807047c25 */ /* 0x000fe2000f8e0004 */
[----:B------:R-:W-:Y:S01]  /*d490*/  ISETP.GE.AND P0, PT, R0, R11, PT ;  /* 0x0000000b0000720c */ /* 0x000fe20003f06270 */
[----:B------:R-:W-:-:S02]  /*d4a0*/  ULDC.64 UR8, c[0x0][0xa80] ;  /* 0x0002a00000087ab9 */ /* 0x000fc40000000a00 */
        /* <DEDUP_REMOVED lines=16> */
[----:B------:R3:W-:Y:S04]  /*d5b0*/  @!P2 ST.E.128 desc[UR8][R8.64], RZ ;  /* 0x000000ff0800a985 */ /* 0x0007e8000c101d08 */
[----:B------:R3:W-:Y:S04]  /*d5c0*/  @!P3 ST.E.128 desc[UR8][R12.64], RZ ;  /* 0x000000ff0c00b985 */ /* 0x0007e8000c101d08 */
[----:B------:R3:W-:Y:S02]  /*d5d0*/  @!P4 ST.E.128 desc[UR8][R14.64], RZ ;  /* 0x000000ff0e00c985 */ /* 0x0007e4000c101d08 */
.L_x_209:
[----:B------:R-:W-:Y:S05]  /*d5e0*/  BSYNC B1 ;  /* 0x0000000000017941 */ /* 0x000fea0003800000 */
.L_x_208:
[----:B------:R-:W-:Y:S01]  /*d5f0*/  VIADD R0, R0, 0x60 ;  /* 0x0000006000007836 */ /* 0x000fe20000000000 */
[----:B--2---:R2:W4:Y:S04]  /*d600*/  SHFL.IDX PT, R5, R3, 0x1, 0x1c1f ;  /* 0x003c1f0003057f89 */ /* 0x00452800000e0000 */
[----:B------:R-:W-:Y:S01]  /*d610*/  ISETP.GE.AND P0, PT, R0, R11, PT ;  /* 0x0000000b0000720c */ /* 0x000fe20003f06270 */
[----:B-1----:R2:W1:-:S12]  /*d620*/  SHFL.IDX PT, R4, R6, 0x1, 0x1c1f ;  /* 0x003c1f0006047f89 */ /* 0x00245800000e0000 */
[----:B--2---:R-:W-:Y:S05]  /*d630*/  @P0 BRA `(.L_x_202) ;  /* 0x0000000000340947 */ /* 0x004fea0003800000 */
[----:B------:R-:W-:Y:S01]  /*d640*/  ULDC UR4, c[0x0][0xac8] ;  /* 0x0002b20000047ab9 */ /* 0x000fe20000000800 */
[----:B------:R-:W-:Y:S01]  /*d650*/  ULDC.64 UR8, c[0x0][0x208] ;  /* 0x0000820000087ab9 */ /* 0x000fe20000000a00 */
[----:B------:R-:W-:Y:S02]  /*d660*/  ISETP.GE.AND P3, PT, R22, UR4, PT ;  /* 0x0000000416007c0c */ /* 0x000fe4000bf66270 */
[----:B------:R-:W-:Y:S02]  /*d670*/  ISETP.GE.AND P4, PT, R144, UR4, PT ;  /* 0x0000000490007c0c */ /* 0x000fe4000bf86270 */
[----:B------:R-:W-:-:S09]  /*d680*/  ISETP.GE.AND P2, PT, R18, UR4, PT ;  /* 0x0000000412007c0c */ /* 0x000fd2000bf46270 */
[-C--:B-1-3--:R-:W-:Y:S02]  /*d690*/  @!P3 LEA R8, P0, R22, R4.reuse, 0x1 ;  /* 0x000000041608b211 */ /* 0x08afe400078008ff */
[----:B------:R-:W-:Y:S02]  /*d6a0*/  @!P4 LEA R10, P1, R144, R4, 0x1 ;  /* 0x00000004900ac211 */ /* 0x000fe400078208ff */
[----:B0---4-:R-:W-:Y:S01]  /*d6b0*/  @!P2 IMAD.WIDE R6, R18, 0x2, R4 ;  /* 0x000000021206a825 */ /* 0x011fe200078e0204 */
[-C--:B------:R-:W-:Y:S02]  /*d6c0*/  @!P3 LEA.HI.X R9, R22, R5.reuse, R17, 0x1, P0 ;  /* 0x000000051609b211 */ /* 0x080fe400000f0c11 */
[----:B------:R-:W-:Y:S02]  /*d6d0*/  @!P4 LEA.HI.X R11, R144, R5, R16, 0x1, P1 ;  /* 0x00000005900bc211 */ /* 0x000fe400008f0c10 */
[----:B------:R2:W-:Y:S04]  /*d6e0*/  @!P2 ST.E.128 desc[UR8][R6.64], RZ ;  /* 0x000000ff0600a985 */ /* 0x0005e8000c101d08 */
[----:B------:R2:W-:Y:S04]  /*d6f0*/  @!P3 ST.E.128 desc[UR8][R8.64], RZ ;  /* 0x000000ff0800b985 */ /* 0x0005e8000c101d08 */
[----:B------:R2:W-:Y:S02]  /*d700*/  @!P4 ST.E.128 desc[UR8][R10.64], RZ ;  /* 0x000000ff0a00c985 */ /* 0x0005e4000c101d08 */
.L_x_202:
[----:B------:R-:W-:Y:S05]  /*d710*/  BSYNC B0 ;  /* 0x0000000000007941 */ /* 0x000fea0003800000 */
.L_x_196:
[----:B------:R-:W-:Y:S02]  /*d720*/  ULDC UR4, c[0x0][0xc3c] ;  /* 0x00030f0000047ab9 */ /* 0x000fe40000000800 */
[----:B------:R-:W-:-:S06]  /*d730*/  UISETP.GE.AND UP0, UPT, UR7, UR4, UPT ;  /* 0x000000040700728c */ /* 0x000fcc000bf06270 */
[----:B------:R-:W-:-:S13]  /*d740*/  PLOP3.LUT P0, PT, PT, PT, UP0, 0x80, 0x0 ;  /* 0x000000000000781c */ /* 0x000fda0003f0f008 */
[----:B------:R-:W-:Y:S05]  /*d750*/  @!P0 BRA `(.L_x_210) ;  /* 0xffffff38006c8947 */ /* 0x000fea000383ffff */
[----:B------:R-:W-:Y:S05]  /*d760*/  EXIT ;  /* 0x000000000000794d */ /* 0x000fea0003800000 */
.L_x_171:
[----:B------:R-:W-:-:S08]  /*d770*/  NOP ;  /* 0x0000000000007918 */ /* 0x000fd00000000000 */
[----:B0-----:R-:W0:-:S00]  /*d780*/  USETMAXREG.DEALLOC.CTAPOOL 0x20 ;  /* 0x00000020000079c8 */ /* 0x001e0000080e0500 */
[----:B0-----:R-:W-:Y:S01]  /*d790*/  LOP3.LUT R0, R0, 0x3, RZ, 0xc0, !PT ;  /* 0x0000000300007812 */ /* 0x001fe200078ec0ff */
[----:B------:R-:W-:-:S05]  /*d7a0*/  IMAD.MOV.U32 R6, RZ, RZ, RZ ;  /* 0x000000ffff067224 */ /* 0x000fca00078e00ff */
[----:B------:R-:W0:Y:S02]  /*d7b0*/  SHFL.IDX PT, R0, R0, RZ, 0x1f ;  /* 0x00001fff00007589 */ /* 0x000e2400000e0000 */
[----:B0-----:R-:W-:-:S04]  /*d7c0*/  ISETP.NE.AND P0, PT, R0, RZ, PT ;  /* 0x000000ff0000720c */ /* 0x001fc80003f05270 */
[----:B------:R-:W-:-:S05]  /*d7d0*/  P2R R0, PR, RZ, 0x1 ;  /* 0x00000001ff007803 */ /* 0x000fca0000000000 */
[----:B------:R0:W-:Y:S04]  /*d7e0*/  STL [R1+0x3c], R0 ;  /* 0x00003c0001007387 */ /* 0x0001e80000100800 */
[----:B------:R-:W-:Y:S05]  /*d7f0*/  @!P0 BRA `(.L_x_211) ;  /* 0x00000000001c8947 */ /* 0x000fea0003800000 */
[----:B------:R-:W1:Y:S08]  /*d800*/  S2UR UR5, SR_CgaCtaId ;  /* 0x00000000000579c3 */ /* 0x000e700000008800 */
[----:B------:R-:W-:Y:S06]  /*d810*/  BAR.SYNC.DEFER_BLOCKING 0x5, 0x200 ;  /* 0x0148000000007b1d */ /* 0x000fec0000010000 */
[----:B------:R-:W-:-:S02]  /*d820*/  UMOV UR4, 0x400 ;  /* 0x0000040000047882 */ /* 0x000fc40000000000 */
[----:B-1----:R-:W-:-:S09]  /*d830*/  ULEA UR4, UR5, UR4, 0x18 ;  /* 0x0000000405047291 */ /* 0x002fd2000f8ec03f */
[----:B------:R-:W1:Y:S01]  /*d840*/  LDS.128 R24, [UR4+0x31cd0] ;  /* 0x031cd004ff187984 */ /* 0x000e620008000c00 */
[----:B------:R-:W-:Y:S06]  /*d850*/  BAR.ARV 0x4, 0x200 ;  /* 0x0108000000007b1d */ /* 0x000fec0000002000 */
[----:B------:R-:W-:Y:S05]  /*d860*/  BRA `(.L_x_212) ;  /* 0x0000000800947947 */ /* 0x000fea0003800000 */
.L_x_211:
[----:B0-----:R-:W0:Y:S01]  /*d870*/  S2R R0, SR_TID.X ;  /* 0x0000000000007919 */ /* 0x001e220000002100 */
[----:B------:R-:W-:Y:S01]  /*d880*/  ULDC UR4, c[0x0][0xc3c] ;  /* 0x00030f0000047ab9 */ /* 0x000fe20000000800 */
[----:B------:R-:W-:Y:S01]  /*d890*/  IMAD.MOV.U32 R7, RZ, RZ, RZ ;  /* 0x000000ffff077224 */ /* 0x000fe200078e00ff */
[----:B------:R-:W-:Y:S01]  /*d8a0*/  ULDC.64 UR6, c[0x0][0x208] ;  /* 0x0000820000067ab9 */ /* 0x000fe20000000a00 */
[----:B------:R-:W-:Y:S01]  /*d8b0*/  ULDC UR5, c[0x0][0xc38] ;  /* 0x00030e0000057ab9 */ /* 0x000fe20000000800 */
[----:B0-----:R-:W-:-:S04]  /*d8c0*/  LOP3.LUT R0, R0, 0x1f, RZ, 0xc0, !PT ;  /* 0x0000001f00007812 */ /* 0x001fc800078ec0ff */
[----:B------:R-:W-:-:S04]  /*d8d0*/  ISETP.NE.AND P0, PT, R0, 0x1f, PT ;  /* 0x0000001f0000780c */ /* 0x000fc80003f05270 */
[----:B------:R-:W-:-:S13]  /*d8e0*/  ISETP.GE.OR P1, PT, R0, UR4, !P0 ;  /* 0x0000000400007c0c */ /* 0x000fda000c726670 */
[----:B------:R-:W0:Y:S08]  /*d8f0*/  @!P1 LDC.64 R4, c[0x0][0xc80] ;  /* 0x00032000ff049b82 */ /* 0x000e300000000a00 */
[----:B------:R-:W1:Y:S01]  /*d900*/  @!P1 LDC.64 R2, c[0x0][0xc78] ;  /* 0x00031e00ff029b82 */ /* 0x000e620000000a00 */
[----:B0-----:R-:W-:-:S05]  /*d910*/  @!P1 IMAD.WIDE.U32 R4, R0, 0x4, R4 ;  /* 0x0000000400049825 */ /* 0x001fca00078e0004 */
[----:B------:R-:W2:Y:S01]  /*d920*/  @!P1 LDG.E R6, desc[UR6][R4.64] ;  /* 0x0000000604069981 */ /* 0x000ea2000c1e1900 */
[----:B-1----:R-:W-:-:S05]  /*d930*/  @!P1 IMAD.WIDE.U32 R2, R0, 0x4, R2 ;  /* 0x0000000400029825 */ /* 0x002fca00078e0002 */
[----:B------:R-:W2:Y:S01]  /*d940*/  @!P1 LDG.E R7, desc[UR6][R2.64] ;  /* 0x0000000602079981 */ /* 0x000ea2000c1e1900 */
[C---:B------:R-:W-:Y:S02]  /*d950*/  ISETP.NE.AND P1, PT, R0.reuse, RZ, PT ;  /* 0x000000ff0000720c */ /* 0x040fe40003f25270 */
[C---:B------:R-:W-:Y:S02]  /*d960*/  ISETP.GE.U32.AND P2, PT, R0.reuse, 0x2, PT ;  /* 0x000000020000780c */ /* 0x040fe40003f46070 */
[C---:B------:R-:W-:Y:S02]  /*d970*/  ISETP.GE.U32.AND P3, PT, R0.reuse, 0x4, PT ;  /* 0x000000040000780c */ /* 0x040fe40003f66070 */
[C---:B------:R-:W-:Y:S02]  /*d980*/  ISETP.GE.U32.AND P4, PT, R0.reuse, 0x8, PT ;  /* 0x000000080000780c */ /* 0x040fe40003f86070 */
[----:B------:R-:W-:Y:S01]  /*d990*/  ISETP.GE.U32.AND P5, PT, R0, 0x10, PT ;  /* 0x000000100000780c */ /* 0x000fe20003fa6070 */
[----:B------:R-:W0:Y:S01]  /*d9a0*/  S2UR UR6, SR_CTAID.X ;  /* 0x00000000000679c3 */ /* 0x000e220000002500 */
[----:B------:R-:W-:Y:S01]  /*d9b0*/  UMOV UR4, URZ ;  /* 0x0000003f00047c82 */ /* 0x000fe20008000000 */
[----:B--2---:R-:W-:-:S05]  /*d9c0*/  IMAD R8, R6, R7, RZ ;  /* 0x0000000706087224 */ /* 0x004fca00078e02ff */
[----:B------:R-:W1:Y:S02]  /*d9d0*/  SHFL.UP PT, R9, R8, 0x1, RZ ;  /* 0x0420000008097989 */ /* 0x000e6400000e00ff */
[----:B-1----:R-:W-:-:S05]  /*d9e0*/  SEL R9, R9, RZ, P1 ;  /* 0x000000ff09097207 */ /* 0x002fca0000800000 */
[----:B------:R-:W-:-:S05]  /*d9f0*/  IMAD.IADD R9, R8, 0x1, R9 ;  /* 0x0000000108097824 */ /* 0x000fca00078e0209 */
        /* <DEDUP_REMOVED lines=12> */
[----:B------:R-:W1:Y:S02]  /*dac0*/  SHFL.IDX PT, R8, R2, 0x1f, 0x1f ;  /* 0x03e01f0002087f89 */ /* 0x000e6400000e0000 */
[----:B-1----:R-:W-:-:S05]  /*dad0*/  IMAD R8, R8, UR5, RZ ;  /* 0x0000000508087c24 */ /* 0x002fca000f8e02ff */
[----:B0-----:R-:W-:Y:S01]  /*dae0*/  ISETP.GT.AND P6, PT, R8, UR6, PT ;  /* 0x0000000608007c0c */ /* 0x001fe2000bfc4270 */
[----:B------:R-:W-:-:S12]  /*daf0*/  IMAD.MOV.U32 R3, RZ, RZ, R8 ;  /* 0x000000ffff037224 */ /* 0x000fd800078e0008 */
[----:B------:R-:W-:Y:S05]  /*db00*/  @P6 BRA `(.L_x_213) ;  /* 0x0000000000a06947 */ /* 0x000fea0003800000 */
[----:B------:R-:W-:Y:S01]  /*db10*/  IMAD.MOV.U32 R8, RZ, RZ, R3 ;  /* 0x000000ffff087224 */ /* 0x000fe200078e0003 */
[----:B------:R-:W-:Y:S01]  /*db20*/  UMOV UR4, URZ ;  /* 0x0000003f00047c82 */ /* 0x000fe20008000000 */
[----:B------:R-:W-:-:S05]  /*db30*/  ULDC UR5, c[0x0][0xc38] ;  /* 0x00030e0000057ab9 */ /* 0x000fca0000000800 */
.L_x_215:
[----:B------:R-:W0:Y:S01]  /*db40*/  LDC R2, c[0x0][0xc3c] ;  /* 0x00030f00ff027b82 */ /* 0x000e220000000800 */
[----:B------:R-:W-:Y:S01]  /*db50*/  UIADD3 UR4, UR4, 0x1f, URZ ;  /* 0x0000001f04047890 */ /* 0x000fe2000fffe03f */
[----:B------:R-:W-:Y:S02]  /*db60*/  ULDC UR7, c[0x0][0xc3c] ;  /* 0x00030f0000077ab9 */ /* 0x000fe40000000800 */
[----:B------:R-:W-:-:S03]  /*db70*/  IMAD.U32 R27, RZ, RZ, UR7 ;  /* 0x00000007ff1b7e24 */ /* 0x000fc6000f8e00ff */
[----:B0-----:R-:W-:-:S13]  /*db80*/  ISETP.LE.AND P6, PT, R2, UR4, PT ;  /* 0x0000000402007c0c */ /* 0x001fda000bfc3270 */
[----:B------:R-:W-:Y:S05]  /*db90*/  @P6 BRA `(.L_x_214) ;  /* 0x0000000400a46947 */ /* 0x000fea0003800000 */
[----:B------:R-:W-:Y:S01]  /*dba0*/  VIADD R7, R0, UR4 ;  /* 0x0000000400077c36 */ /* 0x000fe20008000000 */
[----:B------:R-:W-:-:S04]  /*dbb0*/  ULDC.64 UR8, c[0x0][0x208] ;  /* 0x0000820000087ab9 */ /* 0x000fc80000000a00 */
[----:B------:R-:W-:-:S13]  /*dbc0*/  ISETP.GE.OR P6, PT, R7, R2, !P0 ;  /* 0x000000020700720c */ /* 0x000fda00047c6670 */
[----:B------:R-:W0:Y:S08]  /*dbd0*/  @!P6 LDC.64 R4, c[0x0][0xc80] ;  /* 0x00032000ff04eb82 */ /* 0x000e300000000a00 */
[----:B------:R-:W1:Y:S01]  /*dbe0*/  @!P6 LDC.64 R2, c[0x0][0xc78] ;  /* 0x00031e00ff02eb82 */ /* 0x000e620000000a00 */
[----:B0-----:R-:W-:-:S04]  /*dbf0*/  @!P6 IMAD.WIDE R4, R7, 0x4, R4 ;  /* 0x000000040704e825 */ /* 0x001fc800078e0204 */
[----:B-1----:R-:W-:Y:S01]  /*dc00*/  @!P6 IMAD.WIDE R2, R7, 0x4, R2 ;  /* 0x000000040702e825 */ /* 0x002fe200078e0202 */
[----:B------:R-:W-:-:S06]  /*dc10*/  CS2R R6, SRZ ;  /* 0x0000000000067805 */ /* 0x000fcc000001ff00 */
[----:B------:R-:W2:Y:S04]  /*dc20*/  @!P6 LDG.E R6, desc[UR8][R4.64] ;  /* 0x000000080406e981 */ /* 0x000ea8000c1e1900 */
[----:B------:R-:W2:Y:S02]  /*dc30*/  @!P6 LDG.E R7, desc[UR8][R2.64] ;  /* 0x000000080207e981 */ /* 0x000ea4000c1e1900 */
[----:B--2---:R-:W-:-:S05]  /*dc40*/  IMAD R12, R6, R7, RZ ;  /* 0x00000007060c7224 */ /* 0x004fca00078e02ff */
[----:B------:R-:W0:Y:S02]  /*dc50*/  SHFL.UP PT, R9, R12, 0x1, RZ ;  /* 0x042000000c097989 */ /* 0x000e2400000e00ff */
[----:B0-----:R-:W-:-:S05]  /*dc60*/  SEL R9, R9, RZ, P1 ;  /* 0x000000ff09097207 */ /* 0x001fca0000800000 */
[----:B------:R-:W-:-:S05]  /*dc70*/  IMAD.IADD R9, R12, 0x1, R9 ;  /* 0x000000010c097824 */ /* 0x000fca00078e0209 */
        /* <DEDUP_REMOVED lines=12> */
[----:B------:R-:W0:Y:S02]  /*dd40*/  SHFL.IDX PT, R3, R2, 0x1f, 0x1f ;  /* 0x03e01f0002037f89 */ /* 0x000e2400000e0000 */
[----:B0-----:R-:W-:-:S04]  /*dd50*/  IMAD R3, R3, UR5, RZ ;  /* 0x0000000503037c24 */ /* 0x001fc8000f8e02ff */
[----:B------:R-:W-:-:S05]  /*dd60*/  IMAD.IADD R8, R3, 0x1, R8 ;  /* 0x0000000103087824 */ /* 0x000fca00078e0208 */
[----:B------:R-:W-:-:S13]  /*dd70*/  ISETP.GT.AND P6, PT, R8, UR6, PT ;  /* 0x0000000608007c0c */ /* 0x000fda000bfc4270 */
[----:B------:R-:W-:Y:S05]  /*dd80*/  @!P6 BRA `(.L_x_215) ;  /* 0xfffffffc006ce947 */ /* 0x000fea000383ffff */
.L_x_213:
[----:B------:R-:W-:Y:S02]  /*dd90*/  IMAD.IADD R9, R8, 0x1, -R3 ;  /* 0x0000000108097824 */ /* 0x000fe400078e0a03 */
[----:B------:R-:W-:Y:S02]  /*dda0*/  IMAD.MOV.U32 R24, RZ, RZ, RZ ;  /* 0x000000ffff187224 */ /* 0x000fe400078e00ff */
[----:B------:R-:W-:-:S05]  /*ddb0*/  IMAD R3, R2, UR5, R9 ;  /* 0x0000000502037c24 */ /* 0x000fca000f8e0209 */
[----:B------:R-:W-:-:S13]  /*ddc0*/  ISETP.GT.AND P0, PT, R3, UR6, PT ;  /* 0x0000000603007c0c */ /* 0x000fda000bf04270 */
[----:B------:R-:W-:-:S04]  /*ddd0*/  VOTE.ANY R5, PT, !P0 ;  /* 0x0000000000057806 */ /* 0x000fc800040e0100 */
[----:B------:R-:W0:Y:S01]  /*dde0*/  POPC R27, R5 ;  /* 0x00000005001b7309 */ /* 0x000e220000000000 */
[----:B------:R-:W-:Y:S01]  /*ddf0*/  ISETP.NE.AND P0, PT, R5, RZ, PT ;  /* 0x000000ff0500720c */ /* 0x000fe20003f05270 */
[----:B0-----:R-:W0:Y:S04]  /*de00*/  SHFL.IDX PT, R6, R6, R27, 0x1f ;  /* 0x00001f1b06067589 */ /* 0x001e2800000e0000 */
[----:B------:R-:W1:Y:S01]  /*de10*/  SHFL.IDX PT, R7, R7, R27, 0x1f ;  /* 0x00001f1b07077589 */ /* 0x000e6200000e0000 */
[----:B0-----:R-:W-:-:S04]  /*de20*/  IABS R4, R6 ;  /* 0x0000000600047213 */ /* 0x001fc80000000000 */
[----:B------:R-:W0:Y:S01]  /*de30*/  I2F.RP R8, R4 ;  /* 0x0000000400087306 */ /* 0x000e220000209400 */
[----:B-1----:R-:W-:-:S07]  /*de40*/  IABS R10, R7 ;  /* 0x00000007000a7213 */ /* 0x002fce0000000000 */
[----:B0-----:R-:W0:Y:S02]  /*de50*/  MUFU.RCP R8, R8 ;  /* 0x0000000800087308 */ /* 0x001e240000001000 */
[----:B0-----:R-:W-:-:S06]  /*de60*/  VIADD R3, R8, 0xffffffe ;  /* 0x0ffffffe08037836 */ /* 0x001fcc0000000000 */
[----:B------:R-:W0:Y:S02]  /*de70*/  F2I.FTZ.U32.TRUNC.NTZ R3, R3 ;  /* 0x0000000300037305 */ /* 0x000e24000021f000 */
[----:B0-----:R-:W-:Y:S01]  /*de80*/  IMAD.MOV R11, RZ, RZ, -R3 ;  /* 0x000000ffff0b7224 */ /* 0x001fe200078e0a03 */
[----:B------:R-:W-:Y:S06]  /*de90*/  @!P0 BRA `(.L_x_216) ;  /* 0x0000000000088947 */ /* 0x000fec0003800000 */
[----:B------:R-:W-:-:S05]  /*dea0*/  VIADD R5, R27, 0xffffffff ;  /* 0xffffffff1b057836 */ /* 0x000fca0000000000 */
[----:B------:R0:W1:Y:S02]  /*deb0*/  SHFL.IDX PT, R24, R2, R5, 0x1f ;  /* 0x00001f0502187589 */ /* 0x00006400000e0000 */
.L_x_216:
[----:B-1----:R-:W-:Y:S02]  /*dec0*/  IMAD R24, R24, UR5, R9 ;  /* 0x0000000518187c24 */ /* 0x002fe4000f8e0209 */
[----:B------:R-:W-:Y:S02]  /*ded0*/  IMAD R9, R11, R4, RZ ;  /* 0x000000040b097224 */ /* 0x000fe400078e02ff */
[----:B0-----:R-:W-:Y:S01]  /*dee0*/  IMAD.MOV.U32 R2, RZ, RZ, RZ ;  /* 0x000000ffff027224 */ /* 0x001fe200078e00ff */
[----:B------:R-:W-:Y:S01]  /*def0*/  IADD3 R25, -R24, UR6, RZ ;  /* 0x0000000618197c10 */ /* 0x000fe2000fffe1ff */
[----:B------:R-:W-:Y:S01]  /*df00*/  IMAD.MOV.U32 R5, RZ, RZ, R10 ;  /* 0x000000ffff057224 */ /* 0x000fe200078e000a */
[----:B------:R-:W-:Y:S01]  /*df10*/  IABS R10, R7 ;  /* 0x00000007000a7213 */ /* 0x000fe20000000000 */
[----:B------:R-:W-:Y:S01]  /*df20*/  IMAD.HI.U32 R2, R3, R9, R2 ;  /* 0x0000000903027227 */ /* 0x000fe200078e0002 */
[----:B------:R-:W-:Y:S01]  /*df30*/  IABS R9, R6 ;  /* 0x0000000600097213 */ /* 0x000fe20000000000 */
[----:B------:R-:W0:Y:S01]  /*df40*/  I2F.RP R8, R5 ;  /* 0x0000000500087306 */ /* 0x000e220000209400 */
[----:B------:R-:W-:Y:S01]  /*df50*/  IABS R3, R25 ;  /* 0x0000001900037213 */ /* 0x000fe20000000000 */
[----:B------:R-:W-:-:S02]  /*df60*/  IMAD.MOV R10, RZ, RZ, -R10 ;  /* 0x000000ffff0a7224 */ /* 0x000fc400078e0a0a */
[----:B------:R-:W-:Y:S02]  /*df70*/  IMAD.MOV R9, RZ, RZ, -R9 ;  /* 0x000000ffff097224 */ /* 0x000fe400078e0a09 */
[----:B------:R-:W-:-:S04]  /*df80*/  IMAD.HI.U32 R2, R2, R3, RZ ;  /* 0x0000000302027227 */ /* 0x000fc800078e00ff */
[----:B------:R-:W-:Y:S02]  /*df90*/  IMAD R3, R2, R9, R3 ;  /* 0x0000000902037224 */ /* 0x000fe400078e0203 */
[----:B------:R-:W-:-:S03]  /*dfa0*/  VIADD R27, R27, UR4 ;  /* 0x000000041b1b7c36 */ /* 0x000fc60008000000 */
[----:B------:R-:W-:Y:S01]  /*dfb0*/  ISETP.GT.U32.AND P1, PT, R4, R3, PT ;  /* 0x000000030400720c */ /* 0x000fe20003f24070 */
[----:B0-----:R-:W0:-:S12]  /*dfc0*/  MUFU.RCP R8, R8 ;  /* 0x0000000800087308 */ /* 0x001e180000001000 */
[----:B------:R-:W-:Y:S02]  /*dfd0*/  @!P1 IMAD.IADD R3, R3, 0x1, -R4 ;  /* 0x0000000103039824 */ /* 0x000fe400078e0a04 */
[----:B------:R-:W-:Y:S01]  /*dfe0*/  @!P1 VIADD R2, R2, 0x1 ;  /* 0x0000000102029836 */ /* 0x000fe20000000000 */
[----:B------:R-:W-:Y:S02]  /*dff0*/  ISETP.NE.AND P1, PT, R6, RZ, PT ;  /* 0x000000ff0600720c */ /* 0x000fe40003f25270 */
[----:B------:R-:W-:Y:S01]  /*e000*/  ISETP.GE.U32.AND P0, PT, R3, R4, PT ;  /* 0x000000040300720c */ /* 0x000fe20003f06070 */
[----:B0-----:R-:W-:Y:S01]  /*e010*/  VIADD R9, R8, 0xffffffe ;  /* 0x0ffffffe08097836 */ /* 0x001fe20000000000 */
[----:B------:R-:W-:-:S03]  /*e020*/  LOP3.LUT R4, R25, R6, RZ, 0x3c, !PT ;  /* 0x0000000619047212 */ /* 0x000fc600078e3cff */
[----:B------:R-:W0:Y:S01]  /*e030*/  F2I.FTZ.U32.TRUNC.NTZ R3, R9 ;  /* 0x0000000900037305 */ /* 0x000e22000021f000 */
[----:B------:R-:W-:-:S07]  /*e040*/  ISETP.GE.AND P2, PT, R4, RZ, PT ;  /* 0x000000ff0400720c */ /* 0x000fce0003f46270 */
[----:B------:R-:W-:-:S04]  /*e050*/  @P0 VIADD R2, R2, 0x1 ;  /* 0x0000000102020836 */ /* 0x000fc80000000000 */
[----:B------:R-:W-:Y:S02]  /*e060*/  IMAD.MOV.U32 R4, RZ, RZ, R2 ;  /* 0x000000ffff047224 */ /* 0x000fe400078e0002 */
[----:B0-----:R-:W-:Y:S02]  /*e070*/  IMAD.MOV R2, RZ, RZ, -R3 ;  /* 0x000000ffff027224 */ /* 0x001fe400078e0a03 */
[----:B------:R-:W-:Y:S01]  /*e080*/  @!P2 IMAD.MOV R4, RZ, RZ, -R4 ;  /* 0x000000ffff04a224 */ /* 0x000fe200078e0a04 */
[----:B------:R-:W-:Y:S01]  /*e090*/  @!P1 LOP3.LUT R4, RZ, R6, RZ, 0x33, !PT ;  /* 0x00000006ff049212 */ /* 0x000fe200078e33ff */
[----:B------:R-:W-:Y:S02]  /*e0a0*/  IMAD R9, R2, R5, RZ ;  /* 0x0000000502097224 */ /* 0x000fe400078e02ff */
[----:B------:R-:W-:Y:S01]  /*e0b0*/  IMAD.MOV.U32 R2, RZ, RZ, RZ ;  /* 0x000000ffff027224 */ /* 0x000fe200078e00ff */
[-C--:B------:R-:W-:Y:S01]  /*e0c0*/  IABS R8, R4.reuse ;  /* 0x0000000400087213 */ /* 0x080fe20000000000 */
[----:B------:R-:W-:-:S02]  /*e0d0*/  IMAD R6, R6, R4, RZ ;  /* 0x0000000406067224 */ /* 0x000fc400078e02ff */
[----:B------:R-:W-:-:S04]  /*e0e0*/  IMAD.HI.U32 R2, R3, R9, R2 ;  /* 0x0000000903027227 */ /* 0x000fc800078e0002 */
[----:B------:R-:W-:Y:S02]  /*e0f0*/  IMAD.MOV.U32 R3, RZ, RZ, R8 ;  /* 0x000000ffff037224 */ /* 0x000fe400078e0008 */
[----:B------:R-:W-:Y:S02]  /*e100*/  IMAD.MOV.U32 R8, RZ, RZ, R10 ;  /* 0x000000ffff087224 */ /* 0x000fe400078e000a */
[----:B------:R-:W-:-:S04]  /*e110*/  IMAD.HI.U32 R2, R2, R3, RZ ;  /* 0x0000000302027227 */ /* 0x000fc800078e00ff */
[----:B------:R-:W-:Y:S01]  /*e120*/  IMAD R8, R2, R8, R3 ;  /* 0x0000000802087224 */ /* 0x000fe200078e0203 */
[----:B------:R-:W-:Y:S01]  /*e130*/  LOP3.LUT R3, R4, R7, RZ, 0x3c, !PT ;  /* 0x0000000704037212 */ /* 0x000fe200078e3cff */
[----:B------:R-:W-:-:S03]  /*e140*/  IMAD.IADD R25, R25, 0x1, -R6 ;  /* 0x0000000119197824 */ /* 0x000fc600078e0a06 */
[----:B------:R-:W-:Y:S02]  /*e150*/  ISETP.GT.U32.AND P1, PT, R5, R8, PT ;  /* 0x000000080500720c */ /* 0x000fe40003f24070 */
[----:B------:R-:W-:-:S11]  /*e160*/  ISETP.GE.AND P2, PT, R3, RZ, PT ;  /* 0x000000ff0300720c */ /* 0x000fd60003f46270 */
[----:B------:R-:W-:Y:S02]  /*e170*/  @!P1 IMAD.IADD R8, R8, 0x1, -R5 ;  /* 0x0000000108089824 */ /* 0x000fe400078e0a05 */
[----:B------:R-:W-:Y:S01]  /*e180*/  @!P1 VIADD R2, R2, 0x1 ;  /* 0x0000000102029836 */ /* 0x000fe20000000000 */
[----:B------:R-:W-:Y:S02]  /*e190*/  ISETP.NE.AND P1, PT, R7, RZ, PT ;  /* 0x000000ff0700720c */ /* 0x000fe40003f25270 */
[----:B------:R-:W-:-:S13]  /*e1a0*/  ISETP.GE.U32.AND P0, PT, R8, R5, PT ;  /* 0x000000050800720c */ /* 0x000fda0003f06070 */
[----:B------:R-:W-:-:S04]  /*e1b0*/  @P0 VIADD R2, R2, 0x1 ;  /* 0x0000000102020836 */ /* 0x000fc80000000000 */
[----:B------:R-:W-:Y:S01]  /*e1c0*/  @!P2 IMAD.MOV R2, RZ, RZ, -R2 ;  /* 0x000000ffff02a224 */ /* 0x000fe200078e0a02 */
[----:B------:R-:W-:-:S05]  /*e1d0*/  @!P1 LOP3.LUT R2, RZ, R7, RZ, 0x33, !PT ;  /* 0x00000007ff029212 */ /* 0x000fca00078e33ff */
[----:B------:R-:W-:-:S04]  /*e1e0*/  IMAD.MOV R3, RZ, RZ, -R2 ;  /* 0x000000ffff037224 */ /* 0x000fc800078e0a02 */
[C---:B------:R-:W-:Y:S02]  /*e1f0*/  IMAD R4, R7.reuse, R3, R4 ;  /* 0x0000000307047224 */ /* 0x040fe400078e0204 */
[----:B------:R-:W-:-:S04]  /*e200*/  IMAD R7, R7, 0x1000000, R2 ;  /* 0x0100000007077824 */ /* 0x000fc800078e0202 */
[----:B------:R-:W-:Y:S01]  /*e210*/  IMAD R26, R4, 0x10000, R7 ;  /* 0x00010000041a7824 */ /* 0x000fe200078e0207 */
[----:B------:R-:W-:Y:S06]  /*e220*/  BRA `(.L_x_217) ;  /* 0x00000000000c7947 */ /* 0x000fec0003800000 */
.L_x_214:
[----:B------:R-:W-:Y:S02]  /*e230*/  IMAD.MOV.U32 R25, RZ, RZ, RZ ;  /* 0x000000ffff197224 */ /* 0x000fe400078e00ff */
[----:B------:R-:W-:Y:S02]  /*e240*/  IMAD.U32 R24, RZ, RZ, UR6 ;  /* 0x00000006ff187e24 */ /* 0x000fe4000f8e00ff */
[----:B------:R-:W-:-:S07]  /*e250*/  IMAD.MOV.U32 R26, RZ, RZ, RZ ;  /* 0x000000ffff1a7224 */ /* 0x000fce00078e00ff */
.L_x_217:
[----:B------:R-:W-:-:S13]  /*e260*/  ISETP.NE.AND P0, PT, R0, RZ, PT ;  /* 0x000000ff0000720c */ /* 0x000fda0003f05270 */
[----:B------:R-:W0:Y:S01]  /*e270*/  @!P0 S2R R3, SR_CgaCtaId ;  /* 0x0000000000038919 */ /* 0x000e220000008800 */
[----:B------:R-:W-:-:S04]  /*e280*/  @!P0 MOV R0, 0x400 ;  /* 0x0000040000008802 */ /* 0x000fc80000000f00 */
[----:B0-----:R-:W-:-:S05]  /*e290*/  @!P0 LEA R0, R3, R0, 0x18 ;  /* 0x0000000003008211 */ /* 0x001fca00078ec0ff */
[----:B------:R2:W-:Y:S01]  /*e2a0*/  @!P0 STS.128 [R0+0x31cd0], R24 ;  /* 0x031cd01800008388 */ /* 0x0005e20000000c00 */
[----:B------:R-:W-:Y:S06]  /*e2b0*/  BAR.ARV 0x5, 0x200 ;  /* 0x0148000000007b1d */ /* 0x000fec0000002000 */
.L_x_212:
[----:B------:R3:W-:Y:S01]  /*e2c0*/  STL [R1+0x34], RZ ;  /* 0x000034ff01007387 */ /* 0x0007e20000100800 */
[----:B------:R-:W-:Y:S01]  /*e2d0*/  ULDC UR4, c[0x0][0xc3c] ;  /* 0x00030f0000047ab9 */ /* 0x000fe20000000800 */
[----:B------:R-:W-:Y:S01]  /*e2e0*/  IMAD.MOV.U32 R28, RZ, RZ, 0x1 ;  /* 0x00000001ff1c7424 */ /* 0x000fe200078e00ff */
[----:B-1----:R-:W-:Y:S01]  /*e2f0*/  ISETP.GE.AND P0, PT, R27, UR4, PT ;  /* 0x000000041b007c0c */ /* 0x002fe2000bf06270 */
[----:B------:R-:W-:-:S12]  /*e300*/  IMAD.MOV.U32 R18, RZ, RZ, RZ ;  /* 0x000000ffff127224 */ /* 0x000fd800078e00ff */
[----:B---3--:R-:W-:Y:S05]  /*e310*/  @P0 BRA `(.L_x_218) ;  /* 0x0000005400f80947 */ /* 0x008fea0003800000 */
[----:B------:R-:W1:Y:S01]  /*e320*/  S2R R6, SR_TID.X ;  /* 0x0000000000067919 */ /* 0x000e620000002100 */
[----:B------:R-:W3:Y:S01]  /*e330*/  S2UR UR5, SR_CgaCtaId ;  /* 0x00000000000579c3 */ /* 0x000ee20000008800 */
[----:B------:R-:W-:Y:S01]  /*e340*/  UMOV UR4, 0x400 ;  /* 0x0000040000047882 */ /* 0x000fe20000000000 */
[----:B------:R-:W-:Y:S01]  /*e350*/  BSSY B8, `(.L_x_218) ;  /* 0x000057a000087945 */ /* 0x000fe20003800000 */
[----:B------:R4:W-:Y:S01]  /*e360*/  STL [R1+0x34], RZ ;  /* 0x000034ff01007387 */ /* 0x0009e20000100800 */
[----:B------:R-:W-:Y:S01]  /*e370*/  IMAD.MOV.U32 R28, RZ, RZ, 0x1 ;  /* 0x00000001ff1c7424 */ /* 0x000fe200078e00ff */
[----:B------:R-:W-:Y:S01]  /*e380*/  ULDC UR38, c[0x0][0xc] ;  /* 0x0000030000267ab9 */ /* 0x000fe20000000800 */
[----:B------:R-:W-:Y:S01]  /*e390*/  IMAD.MOV.U32 R18, RZ, RZ, RZ ;  /* 0x000000ffff127224 */ /* 0x000fe200078e00ff */
[----:B------:R-:W-:Y:S01]  /*e3a0*/  ULDC.64 UR36, c[0x0][0x198] ;  /* 0x0000660000247ab9 */ /* 0x000fe20000000a00 */
[----:B---3--:R-:W-:-:S06]  /*e3b0*/  ULEA UR4, UR5, UR4, 0x18 ;  /* 0x0000000405047291 */ /* 0x008fcc000f8ec03f */
[----:B------:R-:W-:Y:S01]  /*e3c0*/  IMAD.U32 R17, RZ, RZ, UR4 ;  /* 0x00000004ff117e24 */ /* 0x000fe2000f8e00ff */
[C---:B-1----:R-:W-:Y:S01]  /*e3d0*/  LOP3.LUT R5, R6.reuse, 0x7f, RZ, 0xc0, !PT ;  /* 0x0000007f06057812 */ /* 0x042fe200078ec0ff */
[----:B0-2---:R-:W-:-:S04]  /*e3e0*/  IMAD.SHL.U32 R0, R6, 0x8, RZ ;  /* 0x0000000806007824 */ /* 0x005fc800078e00ff */
[----:B------:R-:W-:Y:S01]  /*e3f0*/  IMAD.SHL.U32 R4, R5, 0x8, RZ ;  /* 0x0000000805047824 */ /* 0x000fe200078e00ff */
[C---:B------:R-:W-:Y:S02]  /*e400*/  LOP3.LUT R3, R0.reuse, 0x20, RZ, 0xc0, !PT ;  /* 0x0000002000037812 */ /* 0x040fe400078ec0ff */
[----:B------:R-:W-:Y:S02]  /*e410*/  LOP3.LUT R2, R0, 0xd8, RZ, 0xc0, !PT ;  /* 0x000000d800027812 */ /* 0x000fe400078ec0ff */
[----:B------:R-:W-:Y:S02]  /*e420*/  LOP3.LUT R3, R3, 0x300, R4, 0xf8, !PT ;  /* 0x0000030003037812 */ /* 0x000fe400078ef804 */
[----:B------:R-:W-:Y:S02]  /*e430*/  LOP3.LUT R2, R2, 0x18, R6, 0x78, !PT ;  /* 0x0000001802027812 */ /* 0x000fe400078e7806 */
[----:B------:R-:W-:Y:S02]  /*e440*/  LOP3.LUT R0, R0, 0x18, RZ, 0xc0, !PT ;  /* 0x0000001800007812 */ /* 0x000fe400078ec0ff */
[----:B------:R-:W-:Y:S01]  /*e450*/  LOP3.LUT R4, R3, R2, RZ, 0xfc, !PT ;  /* 0x0000000203047212 */ /* 0x000fe200078efcff */
[----:B------:R-:W-:Y:S01]  /*e460*/  IMAD.SHL.U32 R2, R6, 0x20, RZ ;  /* 0x0000002006027824 */ /* 0x000fe200078e00ff */
[----:B------:R-:W-:-:S04]  /*e470*/  SHF.R.U32.HI R3, RZ, 0x2, R5 ;  /* 0x00000002ff037819 */ /* 0x000fc80000011605 */
[----:B------:R-:W-:Y:S01]  /*e480*/  LOP3.LUT R5, R3, 0x60, R2, 0xf8, !PT ;  /* 0x0000006003057812 */ /* 0x000fe200078ef802 */
[----:B------:R-:W-:Y:S01]  /*e490*/  IMAD R2, R4, 0x2, R17 ;  /* 0x0000000204027824 */ /* 0x000fe200078e0211 */
[C---:B------:R-:W-:Y:S02]  /*e4a0*/  LOP3.LUT R3, R0.reuse, 0x20, RZ, 0xfc, !PT ;  /* 0x0000002000037812 */ /* 0x040fe400078efcff */
[----:B------:R-:W-:Y:S02]  /*e4b0*/  LOP3.LUT R0, R0, 0x40, RZ, 0xfc, !PT ;  /* 0x0000004000007812 */ /* 0x000fe400078efcff */
[----:B------:R4:W-:Y:S05]  /*e4c0*/  STL [R1+0x8], R2 ;  /* 0x0000080201007387 */ /* 0x0009ea0000100800 */
.L_x_322:
[----:B01--4-:R-:W0:Y:S01]  /*e4d0*/  LDC.64 R2, c[0x0][0xc88] ;  /* 0x00032200ff027b82 */ /* 0x013e220000000a00 */
[----:B------:R-:W-:Y:S01]  /*e4e0*/  ULDC.64 UR4, c[0x0][0x208] ;  /* 0x0000820000047ab9 */ /* 0x000fe20000000a00 */
[----:B0-----:R-:W-:-:S05]  /*e4f0*/  IMAD.WIDE R2, R27, 0x4, R2 ;  /* 0x000000041b027825 */ /* 0x001fca00078e0202 */
[----:B--2---:R-:W2:Y:S01]  /*e500*/  LDG.E R9, desc[UR4][R2.64] ;  /* 0x0000000402097981 */ /* 0x004ea2000c1e1900 */
[----:B------:R-:W-:Y:S05]  /*e510*/  YIELD ;  /* 0x0000000000007946 */ /* 0x000fea0003800000 */
[----:B------:R-:W-:Y:S01]  /*e520*/  ULDC.64 UR4, c[0x0][0xa28] ;  /* 0x00028a0000047ab9 */ /* 0x000fe20000000a00 */
[----:B------:R-:W-:Y:S01]  /*e530*/  IMAD.MOV.U32 R0, RZ, RZ, RZ ;  /* 0x000000ffff007224 */ /* 0x000fe200078e00ff */
[----:B------:R-:W-:Y:S01]  /*e540*/  ISETP.NE.U32.AND P0, PT, RZ, UR4, PT ;  /* 0x00000004ff007c0c */ /* 0x000fe2000bf05070 */
[----:B------:R-:W-:Y:S01]  /*e550*/  ULDC.64 UR10, c[0x0][0x208] ;  /* 0x00008200000a7ab9 */ /* 0x000fe20000000a00 */
[----:B------:R-:W-:Y:S01]  /*e560*/  IMAD.MOV.U32 R6, RZ, RZ, RZ ;  /* 0x000000ffff067224 */ /* 0x000fe200078e00ff */
[----:B------:R-:W-:Y:S01]  /*e570*/  ULDC.64 UR8, c[0x0][0xa08] ;  /* 0x0002820000087ab9 */ /* 0x000fe20000000a00 */
[----:B------:R-:W-:Y:S01]  /*e580*/  ISETP.NE.AND.EX P0, PT, RZ, UR5, PT, P0 ;  /* 0x00000005ff007c0c */ /* 0x000fe2000bf05300 */
[----:B------:R-:W-:Y:S01]  /*e590*/  ULDC.64 UR6, c[0x0][0xa18] ;  /* 0x0002860000067ab9 */ /* 0x000fe20000000a00 */
[----:B------:R-:W-:-:S02]  /*e5a0*/  ISETP.NE.U32.AND P2, PT, RZ, UR8, PT ;  /* 0x00000008ff007c0c */ /* 0x000fc4000bf45070 */
[----:B--2---:R-:W-:Y:S01]  /*e5b0*/  SHF.R.S32.HI R4, RZ, 0x1f, R9 ;  /* 0x0000001fff047819 */ /* 0x004fe20000011409 */
[----:B------:R-:W-:-:S08]  /*e5c0*/  IMAD.SHL.U32 R19, R9, 0x4, RZ ;  /* 0x0000000409137824 */ /* 0x000fd000078e00ff */
[C---:B------:R-:W-:Y:S01]  /*e5d0*/  @P0 LEA R2, P1, R9.reuse, UR4, 0x2 ;  /* 0x0000000409020c11 */ /* 0x040fe2000f8210ff */
[----:B------:R-:W-:Y:S03]  /*e5e0*/  STL [R1+0xc], R9 ;  /* 0x00000c0901007387 */ /* 0x000fe60000100800 */
[C-C-:B------:R-:W-:Y:S01]  /*e5f0*/  @P0 LEA.HI.X R3, R9.reuse, UR5, R4.reuse, 0x2, P1 ;  /* 0x0000000509030c11 */ /* 0x140fe200088f1404 */
[----:B------:R-:W-:Y:S01]  /*e600*/  ULDC.64 UR4, c[0x0][0xa00] ;  /* 0x0002800000047ab9 */ /* 0x000fe20000000a00 */
[----:B------:R-:W-:Y:S01]  /*e610*/  SHF.L.U64.HI R22, R9, 0x2, R4 ;  /* 0x0000000209167819 */ /* 0x000fe20000010204 */
[----:B------:R0:W-:Y:S01]  /*e620*/  STL [R1+0x20], R4 ;  /* 0x0000200401007387 */ /* 0x0001e20000100800 */
[----:B------:R-:W-:-:S03]  /*e630*/  ISETP.NE.U32.AND P1, PT, RZ, UR4, PT ;  /* 0x00000004ff007c0c */ /* 0x000fc6000bf25070 */
[----:B------:R1:W5:Y:S01]  /*e640*/  @P0 LDG.E R0, desc[UR10][R2.64] ;  /* 0x0000000a02000981 */ /* 0x000362000c1e1900 */
[----:B------:R-:W-:Y:S01]  /*e650*/  ISETP.NE.AND.EX P1, PT, RZ, UR5, PT, P1 ;  /* 0x00000005ff007c0c */ /* 0x000fe2000bf25310 */
[----:B------:R-:W-:Y:S01]  /*e660*/  IMAD.MOV.U32 R8, RZ, RZ, RZ ;  /* 0x000000ffff087224 */ /* 0x000fe200078e00ff */
[----:B------:R-:W-:Y:S02]  /*e670*/  ISETP.NE.AND.EX P0, PT, RZ, UR9, PT, P2 ;  /* 0x00000009ff007c0c */ /* 0x000fe4000bf05320 */
[----:B------:R-:W-:Y:S02]  /*e680*/  ISETP.NE.U32.AND P2, PT, RZ, UR6, PT ;  /* 0x00000006ff007c0c */ /* 0x000fe4000bf45070 */
[C---:B0-----:R-:W-:Y:S02]  /*e690*/  IADD3 R4, P4, R19.reuse, UR8, RZ ;  /* 0x0000000813047c10 */ /* 0x041fe4000ff9e0ff */
[----:B-1----:R-:W-:Y:S02]  /*e6a0*/  IADD3 R2, P3, R19, UR4, RZ ;  /* 0x0000000413027c10 */ /* 0x002fe4000ff7e0ff */
[----:B------:R-:W-:-:S02]  /*e6b0*/  ISETP.NE.AND.EX P2, PT, RZ, UR7, PT, P2 ;  /* 0x00000007ff007c0c */ /* 0x000fc4000bf45320 */
[C---:B------:R-:W-:Y:S02]  /*e6c0*/  IADD3.X R3, R22.reuse, UR5, RZ, P3, !PT ;  /* 0x0000000516037c10 */ /* 0x040fe40009ffe4ff */
[----:B------:R-:W-:-:S03]  /*e6d0*/  IADD3.X R5, R22, UR9, RZ, P4, !PT ;  /* 0x0000000916057c10 */ /* 0x000fc6000a7fe4ff */
[----:B------:R-:W2:Y:S01]  /*e6e0*/  @P1 LDG.E R6, desc[UR10][R2.64] ;  /* 0x0000000a02061981 */ /* 0x000ea2000c1e1900 */
[----:B------:R-:W-:Y:S02]  /*e6f0*/  ULDC UR4, c[0x0][0x288] ;  /* 0x0000a20000047ab9 */ /* 0x000fe40000000800 */
[----:B------:R-:W-:Y:S01]  /*e700*/  IMAD.U32 R10, RZ, RZ, UR4 ;  /* 0x00000004ff0a7e24 */ /* 0x000fe2000f8e00ff */
[----:B------:R-:W-:Y:S01]  /*e710*/  ULDC.64 UR4, c[0x0][0x418] ;  /* 0x0001060000047ab9 */ /* 0x000fe20000000a00 */
[----:B------:R-:W5:Y:S04]  /*e720*/  @P0 LDG.E R8, desc[UR10][R4.64] ;  /* 0x0000000a04080981 */ /* 0x000f68000c1e1900 */
[----:B--2---:R0:W-:Y:S02]  /*e730*/  STL [R1+0x10], R6 ;  /* 0x0000100601007387 */ /* 0x0041e40000100800 */
[----:B0-----:R-:W-:-:S04]  /*e740*/  @P2 IADD3 R6, P3, R19, UR6, RZ ;  /* 0x0000000613062c10 */ /* 0x001fc8000ff7e0ff */
[----:B------:R-:W-:-:S05]  /*e750*/  @P2 IADD3.X R7, R22, UR7, RZ, P3, !PT ;  /* 0x0000000716072c10 */ /* 0x000fca0009ffe4ff */
[----:B------:R0:W2:Y:S01]  /*e760*/  @P2 LDG.E R10, desc[UR10][R6.64] ;  /* 0x0000000a060a2981 */ /* 0x0000a2000c1e1900 */
[----:B------:R-:W-:-:S03]  /*e770*/  UISETP.NE.U32.AND UP0, UPT, UR4, URZ, UPT ;  /* 0x0000003f0400728c */ /* 0x000fc6000bf05070 */
[----:B------:R-:W-:Y:S01]  /*e780*/  ULDC UR4, c[0x0][0x424] ;  /* 0x0001090000047ab9 */ /* 0x000fe20000000800 */
[----:B------:R-:W-:-:S03]  /*e790*/  UISETP.NE.AND.EX UP0, UPT, UR5, URZ, UPT, UP0 ;  /* 0x0000003f0500728c */ /* 0x000fc6000bf05300 */
[----:B------:R-:W-:Y:S01]  /*e7a0*/  ULDC UR5, c[0x0][0x2f0] ;  /* 0x0000bc0000057ab9 */ /* 0x000fe20000000800 */
[----:B------:R-:W-:-:S04]  /*e7b0*/  USEL UR4, UR4, 0x1, UP0 ;  /* 0x0000000104047887 */ /* 0x000fc80008000000 */
[----:B------:R-:W-:-:S06]  /*e7c0*/  UIMAD UR4, UR4, UR5, URZ ;  /* 0x00000005040472a4 */ /* 0x000fcc000f8e023f */
[----:B0-----:R-:W-:Y:S01]  /*e7d0*/  IMAD.U32 R7, RZ, RZ, UR4 ;  /* 0x00000004ff077e24 */ /* 0x001fe2000f8e00ff */
[----:B--2---:R0:W-:Y:S01]  /*e7e0*/  STL [R1+0x24], R10 ;  /* 0x0000240a01007387 */ /* 0x0041e20000100800 */
[----:B---3--:R-:W-:Y:S05]  /*e7f0*/  @P2 BRA `(.L_x_219) ;  /* 0x0000000000182947 */ /* 0x008fea0003800000 */
[----:B------:R-:W-:Y:S05]  /*e800*/  @!P1 BRA `(.L_x_219) ;  /* 0x0000000000149947 */ /* 0x000fea0003800000 */
[----:B------:R-:W-:Y:S02]  /*e810*/  ULDC.64 UR4, c[0x0][0x208] ;  /* 0x0000820000047ab9 */ /* 0x000fe40000000a00 */
[----:B------:R-:W2:Y:S04]  /*e820*/  LDG.E R6, desc[UR4][R2.64] ;  /* 0x0000000402067981 */ /* 0x000ea8000c1e1900 */
[----:B------:R-:W2:Y:S02]  /*e830*/  LDG.E R2, desc[UR4][R2.64+0x4] ;  /* 0x0000040402027981 */ /* 0x000ea4000c1e1900 */
[----:B--2---:R-:W-:-:S05]  /*e840*/  IMAD.IADD R2, R2, 0x1, -R6 ;  /* 0x0000000102027824 */ /* 0x004fca00078e0a06 */
[----:B------:R1:W-:Y:S02]  /*e850*/  STL [R1+0x24], R2 ;  /* 0x0000240201007387 */ /* 0x0003e40000100800 */
.L_x_219:
[----:B------:R-:W-:Y:S01]  /*e860*/  ULDC.64 UR4, c[0x0][0xa20] ;  /* 0x0002880000047ab9 */ /* 0x000fe20000000a00 */
[C---:B------:R-:W-:Y:S01]  /*e870*/  LOP3.LUT R6, R26.reuse, 0xff000000, RZ, 0xc0, !PT ;  /* 0xff0000001a067812 */ /* 0x040fe200078ec0ff */
[----:B------:R-:W-:Y:S01]  /*e880*/  IMAD.MOV.U32 R23, RZ, RZ, R9 ;  /* 0x000000ffff177224 */ /* 0x000fe200078e0009 */
[----:B------:R-:W-:Y:S02]  /*e890*/  ISETP.NE.U32.AND P1, PT, RZ, UR4, PT ;  /* 0x00000004ff007c0c */ /* 0x000fe4000bf25070 */
[----:B------:R-:W-:Y:S02]  /*e8a0*/  SHF.R.U32.HI R6, RZ, 0x8, R6 ;  /* 0x00000008ff067819 */ /* 0x000fe40000011606 */
[----:B------:R-:W-:Y:S02]  /*e8b0*/  ISETP.NE.AND.EX P1, PT, RZ, UR5, PT, P1 ;  /* 0x00000005ff007c0c */ /* 0x000fe4000bf25310 */
[C---:B-1----:R-:W-:Y:S02]  /*e8c0*/  LOP3.LUT R2, R26.reuse, 0xff0000, RZ, 0xc0, !PT ;  /* 0x00ff00001a027812 */ /* 0x042fe400078ec0ff */
[----:B------:R-:W-:Y:S01]  /*e8d0*/  LOP3.LUT R16, R26, 0xffff, RZ, 0xc0, !PT ;  /* 0x0000ffff1a107812 */ /* 0x000fe200078ec0ff */
[----:B-----5:R-:W-:Y:S01]  /*e8e0*/  IMAD.IADD R26, R8, 0x1, R0 ;  /* 0x00000001081a7824 */ /* 0x020fe200078e0200 */
[----:B------:R-:W-:-:S07]  /*e8f0*/  LEA.HI R6, R2, R6, RZ, 0x10 ;  /* 0x0000000602067211 */ /* 0x000fce00078f80ff */
[----:B------:R-:W-:Y:S05]  /*e900*/  @!P1 BRA `(.L_x_220) ;  /* 0x0000000000149947 */ /* 0x000fea0003800000 */
[----:B------:R-:W-:Y:S01]  /*e910*/  IADD3 R2, P0, R19, UR4, RZ ;  /* 0x0000000413027c10 */ /* 0x000fe2000ff1e0ff */
[----:B------:R-:W-:-:S03]  /*e920*/  ULDC.64 UR6, c[0x0][0x208] ;  /* 0x0000820000067ab9 */ /* 0x000fc60000000a00 */
[----:B------:R-:W-:-:S05]  /*e930*/  IADD3.X R3, R22, UR5, RZ, P0, !PT ;  /* 0x0000000516037c10 */ /* 0x000fca00087fe4ff */
[----:B------:R1:W5:Y:S01]  /*e940*/  LDG.E R7, desc[UR6][R2.64] ;  /* 0x0000000602077981 */ /* 0x000362000c1e1900 */
[----:B------:R-:W-:Y:S05]  /*e950*/  BRA `(.L_x_221) ;  /* 0x0000000000147947 */ /* 0x000fea0003800000 */
.L_x_220:
[----:B------:R-:W-:Y:S05]  /*e960*/  @!P0 BRA `(.L_x_221) ;  /* 0x0000000000108947 */ /* 0x000fea0003800000 */
[----:B------:R-:W-:Y:S02]  /*e970*/  ULDC.64 UR4, c[0x0][0x208] ;  /* 0x0000820000047ab9 */ /* 0x000fe40000000a00 */
[----:B------:R-:W2:Y:S04]  /*e980*/  LDG.E R7, desc[UR4][R4.64] ;  /* 0x0000000404077981 */ /* 0x000ea8000c1e1900 */
[----:B------:R-:W2:Y:S02]  /*e990*/  LDG.E R4, desc[UR4][R4.64+0x4] ;  /* 0x0000040404047981 */ /* 0x000ea4000c1e1900 */
[----:B--2---:R-:W-:-:S07]  /*e9a0*/  IMAD.IADD R7, R4, 0x1, -R7 ;  /* 0x0000000104077824 */ /* 0x004fce00078e0a07 */
.L_x_221:
[----:B-----5:R-:W-:Y:S01]  /*e9b0*/  IMAD.IADD R7, R7, 0x1, -R0 ;  /* 0x0000000107077824 */ /* 0x020fe200078e0a00 */
[----:B------:R-:W-:Y:S01]  /*e9c0*/  LOP3.LUT R9, R6, 0xff, RZ, 0xc0, !PT ;  /* 0x000000ff06097812 */ /* 0x000fe200078ec0ff */
[----:B-1----:R-:W-:Y:S01]  /*e9d0*/  IMAD.MOV.U32 R3, RZ, RZ, RZ ;  /* 0x000000ffff037224 */ /* 0x002fe200078e00ff */
[----:B------:R-:W-:Y:S01]  /*e9e0*/  BSSY B0, `(.L_x_222) ;  /* 0x0000029000007945 */ /* 0x000fe20003800000 */
[C---:B------:R-:W-:Y:S01]  /*e9f0*/  VIADD R0, R7.reuse, 0x8f ;  /* 0x0000008f07007836 */ /* 0x040fe20000000000 */
[----:B------:R-:W-:Y:S01]  /*ea00*/  ISETP.GE.AND P0, PT, R7, 0x1, PT ;  /* 0x000000010700780c */ /* 0x000fe20003f06270 */
[----:B------:R-:W-:Y:S01]  /*ea10*/  IMAD.MOV.U32 R7, RZ, RZ, R3 ;  /* 0x000000ffff077224 */ /* 0x000fe200078e0003 */
[----:B------:R1:W-:Y:S01]  /*ea20*/  STL [R1+0x18], R3 ;  /* 0x0000180301007387 */ /* 0x0003e20000100800 */
[----:B------:R-:W-:-:S05]  /*ea30*/  IMAD.HI R0, R0, 0x38e38e39, RZ ;  /* 0x38e38e3900007827 */ /* 0x000fca00078e02ff */
[----:B------:R-:W-:-:S04]  /*ea40*/  SHF.R.U32.HI R2, RZ, 0x1f, R0 ;  /* 0x0000001fff027819 */ /* 0x000fc80000011600 */
[----:B------:R-:W-:-:S05]  /*ea50*/  LEA.HI.SX32 R8, R0, R2, 0x1b ;  /* 0x0000000200087211 */ /* 0x000fca00078fdaff */
[----:B------:R1:W-:Y:S04]  /*ea60*/  STL [R1+0x30], R8 ;  /* 0x0000300801007387 */ /* 0x0003e80000100800 */
[----:B------:R1:W-:Y:S01]  /*ea70*/  STL [R1+0x38], R9 ;  /* 0x0000380901007387 */ /* 0x0003e20000100800 */
[----:B------:R-:W-:Y:S05]  /*ea80*/  @!P0 BRA `(.L_x_223) ;  /* 0x0000000000788947 */ /* 0x000fea0003800000 */
[----:B------:R-:W-:-:S04]  /*ea90*/  SHF.R.U32.HI R6, RZ, 0x10, R6 ;  /* 0x00000010ff067819 */ /* 0x000fc80000011606 */
[----:B------:R-:W-:-:S13]  /*eaa0*/  ISETP.NE.AND P0, PT, R6, RZ, PT ;  /* 0x000000ff0600720c */ /* 0x000fda0003f05270 */
[----:B------:R-:W2:Y:S02]  /*eab0*/  @!P0 LDC R6, c[0x0][0x9f0] ;  /* 0x00027c00ff068b82 */ /* 0x000ea40000000800 */
[-C--:B--2---:R-:W-:Y:S02]  /*eac0*/  IABS R0, R6.reuse ;  /* 0x0000000600007213 */ /* 0x084fe40000000000 */
[----:B------:R-:W-:Y:S02]  /*ead0*/  IABS R5, R6 ;  /* 0x0000000600057213 */ /* 0x000fe40000000000 */
[----:B------:R-:W2:Y:S03]  /*eae0*/  I2F.RP R2, R0 ;  /* 0x0000000000027306 */ /* 0x000ea60000209400 */
[----:B------:R-:W-:-:S05]  /*eaf0*/  IMAD.MOV R5, RZ, RZ, -R5 ;  /* 0x000000ffff057224 */ /* 0x000fca00078e0a05 */
[----:B--2---:R-:W2:Y:S02]  /*eb00*/  MUFU.RCP R2, R2 ;  /* 0x0000000200027308 */ /* 0x004ea40000001000 */
[----:B--2---:R-:W-:-:S06]  /*eb10*/  VIADD R2, R2, 0xffffffe ;  /* 0x0ffffffe02027836 */ /* 0x004fcc0000000000 */
[----:B-1----:R-:W1:Y:S02]  /*eb20*/  F2I.FTZ.U32.TRUNC.NTZ R3, R2 ;  /* 0x0000000200037305 */ /* 0x002e64000021f000 */
[----:B-1----:R-:W-:-:S04]  /*eb30*/  IMAD.MOV R2, RZ, RZ, -R3 ;  /* 0x000000ffff027224 */ /* 0x002fc800078e0a03 */
[----:B------:R-:W-:Y:S02]  /*eb40*/  IMAD R4, R2, R0, RZ ;  /* 0x0000000002047224 */ /* 0x000fe400078e02ff */
[----:B------:R-:W-:-:S04]  /*eb50*/  IMAD.MOV.U32 R2, RZ, RZ, RZ ;  /* 0x000000ffff027224 */ /* 0x000fc800078e00ff */
[----:B------:R-:W-:Y:S01]  /*eb60*/  IMAD.HI.U32 R4, R3, R4, R2 ;  /* 0x0000000403047227 */ /* 0x000fe200078e0002 */
[----:B------:R-:W-:-:S04]  /*eb70*/  IADD3 R3, R6, -0x1, R8 ;  /* 0xffffffff06037810 */ /* 0x000fc80007ffe008 */
[----:B------:R-:W-:Y:S02]  /*eb80*/  IABS R2, R3 ;  /* 0x0000000300027213 */ /* 0x000fe40000000000 */
[----:B------:R-:W-:-:S03]  /*eb90*/  LOP3.LUT R3, R3, R6, RZ, 0x3c, !PT ;  /* 0x0000000603037212 */ /* 0x000fc600078e3cff */
[----:B------:R-:W-:Y:S01]  /*eba0*/  IMAD.HI.U32 R4, R4, R2, RZ ;  /* 0x0000000204047227 */ /* 0x000fe200078e00ff */
[----:B------:R-:W-:-:S03]  /*ebb0*/  ISETP.GE.AND P2, PT, R3, RZ, PT ;  /* 0x000000ff0300720c */ /* 0x000fc60003f46270 */
[----:B------:R-:W-:-:S05]  /*ebc0*/  IMAD R2, R4, R5, R2 ;  /* 0x0000000504027224 */ /* 0x000fca00078e0202 */
[----:B------:R-:W-:-:S13]  /*ebd0*/  ISETP.GT.U32.AND P1, PT, R0, R2, PT ;  /* 0x000000020000720c */ /* 0x000fda0003f24070 */
[----:B------:R-:W-:Y:S02]  /*ebe0*/  @!P1 IMAD.IADD R2, R2, 0x1, -R0 ;  /* 0x0000000102029824 */ /* 0x000fe400078e0a00 */
[----:B------:R-:W-:Y:S01]  /*ebf0*/  @!P1 VIADD R4, R4, 0x1 ;  /* 0x0000000104049836 */ /* 0x000fe20000000000 */
[----:B------:R-:W-:Y:S02]  /*ec00*/  ISETP.NE.AND P1, PT, R6, RZ, PT ;  /* 0x000000ff0600720c */ /* 0x000fe40003f25270 */
[----:B------:R-:W-:-:S13]  /*ec10*/  ISETP.GE.U32.AND P0, PT, R2, R0, PT ;  /* 0x000000000200720c */ /* 0x000fda0003f06070 */
[----:B------:R-:W-:-:S04]  /*ec20*/  @P0 VIADD R4, R4, 0x1 ;  /* 0x0000000104040836 */ /* 0x000fc80000000000 */
[----:B------:R-:W-:Y:S01]  /*ec30*/  @!P2 IMAD.MOV R4, RZ, RZ, -R4 ;  /* 0x000000ffff04a224 */ /* 0x000fe200078e0a04 */
[----:B------:R-:W-:-:S05]  /*ec40*/  @!P1 LOP3.LUT R4, RZ, R6, RZ, 0x33, !PT ;  /* 0x00000006ff049212 */ /* 0x000fca00078e33ff */
[----:B------:R-:W-:-:S05]  /*ec50*/  IMAD.MOV.U32 R7, RZ, RZ, R4 ;  /* 0x000000ffff077224 */ /* 0x000fca00078e0004 */
[----:B------:R2:W-:Y:S02]  /*ec60*/  STL [R1+0x18], R7 ;  /* 0x0000180701007387 */ /* 0x0005e40000100800 */
.L_x_223:
[----:B------:R-:W-:Y:S05]  /*ec70*/  BSYNC B0 ;  /* 0x0000000000007941 */ /* 0x000fea0003800000 */
.L_x_222:
[----:B------:R-:W-:Y:S01]  /*ec80*/  IMAD.MOV.U32 R0, RZ, RZ, R7 ;  /* 0x000000ffff007224 */ /* 0x000fe200078e0007 */
[----:B------:R-:W-:Y:S03]  /*ec90*/  BSSY B7, `(.L_x_224) ;  /* 0x0000420000077945 */ /* 0x000fe60003800000 */
[----:B------:R-:W-:-:S05]  /*eca0*/  IMAD R2, R9, R0, RZ ;  /* 0x0000000009027224 */ /* 0x000fca00078e02ff */
[----:B------:R-:W-:Y:S01]  /*ecb0*/  VIADDMNMX R0, R2, R0, R8, PT ;  /* 0x0000000002007246 */ /* 0x000fe20003800108 */
[----:B------:R3:W-:Y:S03]  /*ecc0*/  STL [R1+0x4], R2 ;  /* 0x0000040201007387 */ /* 0x0007e60000100800 */
[----:B------:R-:W-:Y:S01]  /*ecd0*/  ISETP.GT.AND P0, PT, R0, R2, PT ;  /* 0x000000020000720c */ /* 0x000fe20003f04270 */
[----:B------:R3:W-:-:S12]  /*ece0*/  STL [R1+0x1c], R0 ;  /* 0x00001c0001007387 */ /* 0x0007d80000100800 */
[----:B---3--:R-:W-:Y:S05]  /*ecf0*/  @P0 BRA `(.L_x_225) ;  /* 0x0000000000480947 */ /* 0x008fea0003800000 */
[----:B------:R-:W3:Y:S02]  /*ed00*/  S2R R0, SR_TID.X ;  /* 0x0000000000007919 */ /* 0x000ee40000002100 */
[----:B---3--:R-:W-:-:S04]  /*ed10*/  LOP3.LUT R0, R0, 0x7f, RZ, 0xc0, !PT ;  /* 0x0000007f00007812 */ /* 0x008fc800078ec0ff */
[----:B------:R-:W-:-:S13]  /*ed20*/  ISETP.NE.AND P0, PT, R0, RZ, PT ;  /* 0x000000ff0000720c */ /* 0x000fda0003f05270 */
[----:B------:R-:W-:Y:S05]  /*ed30*/  @P0 BRA `(.L_x_226) ;  /* 0x0000004000540947 */ /* 0x000fea0003800000 */
[----:B------:R-:W3:Y:S01]  /*ed40*/  S2R R5, SR_LANEID ;  /* 0x0000000000057919 */ /* 0x000ee20000000000 */
[----:B------:R-:W-:Y:S01]  /*ed50*/  VOTEU.ANY UR4, UPT, PT ;  /* 0x0000000000047886 */ /* 0x000fe200038e0100 */
[----:B-1----:R-:W1:Y:S01]  /*ed60*/  LDC.64 R2, c[0x0][0xc60] ;  /* 0x00031800ff027b82 */ /* 0x002e620000000a00 */
[----:B------:R-:W3:Y:S01]  /*ed70*/  FLO.U32 R0, UR4 ;  /* 0x0000000400007d00 */ /* 0x000ee200080e0000 */
[----:B------:R-:W-:Y:S01]  /*ed80*/  ULDC.64 UR6, c[0x0][0x208] ;  /* 0x0000820000067ab9 */ /* 0x000fe20000000a00 */
[----:B---3--:R-:W-:-:S06]  /*ed90*/  ISETP.EQ.U32.AND P0, PT, R0, R5, PT ;  /* 0x000000050000720c */ /* 0x008fcc0003f02070 */
[----:B------:R-:W1:Y:S07]  /*eda0*/  POPC R5, UR4 ;  /* 0x0000000400057d09 */ /* 0x000e6e0008000000 */
[----:B-1----:R-:W3:Y:S01]  /*edb0*/  @P0 ATOMG.E.ADD.STRONG.GPU PT, R3, desc[UR6][R2.64], R5 ;  /* 0x00000005020309a8 */ /* 0x002ee200081ee1c6 */
[----:B------:R-:W1:Y:S02]  /*edc0*/  S2R R4, SR_LTMASK ;  /* 0x0000000000047919 */ /* 0x000e640000003900 */
[----:B-1----:R-:W-:-:S04]  /*edd0*/  LOP3.LUT R4, R4, UR4, RZ, 0xc0, !PT ;  /* 0x0000000404047c12 */ /* 0x002fc8000f8ec0ff */
[----:B--2---:R-:W1:Y:S01]  /*ede0*/  POPC R7, R4 ;  /* 0x0000000400077309 */ /* 0x004e620000000000 */
[----:B---3--:R-:W1:Y:S02]  /*edf0*/  SHFL.IDX PT, R0, R3, R0, 0x1f ;  /* 0x00001f0003007589 */ /* 0x008e6400000e0000 */
[----:B-1----:R-:W-:Y:S01]  /*ee00*/  IADD3 R24, R0, UR38, R7 ;  /* 0x0000002600187c10 */ /* 0x002fe2000fffe007 */
[----:B------:R-:W-:Y:S06]  /*ee10*/  BRA `(.L_x_226) ;  /* 0x00000040001c7947 */ /* 0x000fec0003800000 */
.L_x_225:
[----:B------:R-:W-:Y:S01]  /*ee20*/  VIADD R0, R17, 0x16a00 ;  /* 0x00016a0011007836 */ /* 0x000fe20000000000 */
[----:B------:R-:W-:Y:S04]  /*ee30*/  BSSY B6, `(.L_x_227) ;  /* 0x0000013000067945 */ /* 0x000fe80003800000 */
[----:B------:R-:W-:-:S13]  /*ee40*/  LOP3.LUT P0, RZ, R0, 0x1bf, RZ, 0xc0, !PT ;  /* 0x000001bf00ff7812 */ /* 0x000fda000780c0ff */
[----:B------:R-:W-:Y:S05]  /*ee50*/  @!P0 BRA `(.L_x_228) ;  /* 0x0000000000408947 */ /* 0x000fea0003800000 */
[----:B------:R-:W-:Y:S01]  /*ee60*/  MOV R2, 0x0 ;  /* 0x0000000000027802 */ /* 0x000fe20000000f00 */
[----:B------:R-:W-:Y:S01]  /*ee70*/  ULDC.64 UR6, c[0x4][0xa8] ;  /* 0x01002a0000067ab9 */ /* 0x000fe20000000a00 */
[----:B------:R-:W-:Y:S01]  /*ee80*/  ULDC.64 UR8, c[0x4][0xb0] ;  /* 0x01002c0000087ab9 */ /* 0x000fe20000000a00 */
[----:B------:R-:W-:Y:S01]  /*ee90*/  ULDC.64 UR4, c[0x4][0x8] ;  /* 0x0100020000047ab9 */ /* 0x000fe20000000a00 */
[----:B------:R-:W-:Y:S02]  /*eea0*/  IMAD.U32 R4, RZ, RZ, UR6 ;  /* 0x00000006ff047e24 */ /* 0x000fe4000f8e00ff */
[----:B-1----:R-:W1:Y:S01]  /*eeb0*/  LDC.64 R2, c[0x4][R2] ;  /* 0x0100000002027b82 */ /* 0x002e620000000a00 */
[----:B------:R-:W-:Y:S02]  /*eec0*/  IMAD.U32 R5, RZ, RZ, UR7 ;  /* 0x00000007ff057e24 */ /* 0x000fe4000f8e00ff */
[----:B------:R-:W-:Y:S02]  /*eed0*/  IMAD.U32 R6, RZ, RZ, UR8 ;  /* 0x00000008ff067e24 */ /* 0x000fe4000f8e00ff */
[----:B--2---:R-:W-:-:S02]  /*eee0*/  IMAD.U32 R7, RZ, RZ, UR9 ;  /* 0x00000009ff077e24 */ /* 0x004fc4000f8e00ff */
[----:B0-----:R-:W-:Y:S02]  /*eef0*/  IMAD.U32 R10, RZ, RZ, UR4 ;  /* 0x00000004ff0a7e24 */ /* 0x001fe4000f8e00ff */
[----:B------:R-:W-:Y:S02]  /*ef00*/  IMAD.U32 R11, RZ, RZ, UR5 ;  /* 0x00000005ff0b7e24 */ /* 0x000fe4000f8e00ff */
[----:B------:R-:W-:Y:S02]  /*ef10*/  IMAD.MOV.U32 R8, RZ, RZ, 0x70 ;  /* 0x00000070ff087424 */ /* 0x000fe400078e00ff */
[----:B------:R-:W-:Y:S02]  /*ef20*/  IMAD.MOV.U32 R12, RZ, RZ, 0x1 ;  /* 0x00000001ff0c7424 */ /* 0x000fe400078e00ff */
[----:B------:R-:W-:-:S07]  /*ef30*/  IMAD.MOV.U32 R13, RZ, RZ, RZ ;  /* 0x000000ffff0d7224 */ /* 0x000fce00078e00ff */
[----:B------:R-:W-:-:S07]  /*ef40*/  LEPC R20, `(.L_x_228) ;  /* 0x000000001014794e */ /* 0x000fce0000000000 */
[----:B-1----:R-:W-:Y:S05]  /*ef50*/  CALL.ABS.NOINC R2 ;  /* 0x0000000002007343 */ /* 0x002fea0003c00000 */
.L_x_228:
[----:B------:R-:W-:Y:S05]  /*ef60*/  BSYNC B6 ;  /* 0x0000000000067941 */ /* 0x000fea0003800000 */
.L_x_227:
        /* <DEDUP_REMOVED lines=8> */
[----:B-1----:R1:W3:Y:S01]  /*eff0*/  LDC.64 R2, c[0x4][R29] ;  /* 0x010000001d027b82 */ /* 0x0022e20000000a00 */
[----:B------:R-:W-:Y:S02]  /*f000*/  IMAD.U32 R4, RZ, RZ, UR6 ;  /* 0x00000006ff047e24 */ /* 0x000fe4000f8e00ff */
[----:B------:R-:W-:Y:S02]  /*f010*/  IMAD.U32 R5, RZ, RZ, UR7 ;  /* 0x00000007ff057e24 */ /* 0x000fe4000f8e00ff */
[----:B------:R-:W-:Y:S02]  /*f020*/  IMAD.U32 R6, RZ, RZ, UR8 ;  /* 0x00000008ff067e24 */ /* 0x000fe4000f8e00ff */
[----:B--2---:R-:W-:-:S02]  /*f030*/  IMAD.U32 R7, RZ, RZ, UR9 ;  /* 0x00000009ff077e24 */ /* 0x004fc4000f8e00ff */
[----:B0-----:R-:W-:Y:S02]  /*f040*/  IMAD.U32 R10, RZ, RZ, UR4 ;  /* 0x00000004ff0a7e24 */ /* 0x001fe4000f8e00ff */
[----:B------:R-:W-:Y:S02]  /*f050*/  IMAD.U32 R11, RZ, RZ, UR5 ;  /* 0x00000005ff0b7e24 */ /* 0x000fe4000f8e00ff */
[----:B------:R-:W-:Y:S02]  /*f060*/  IMAD.MOV.U32 R8, RZ, RZ, 0x70 ;  /* 0x00000070ff087424 */ /* 0x000fe400078e00ff */
[----:B------:R-:W-:Y:S02]  /*f070*/  IMAD.MOV.U32 R12, RZ, RZ, 0x1 ;  /* 0x00000001ff0c7424 */ /* 0x000fe400078e00ff */
[----:B-1----:R-:W-:-:S07]  /*f080*/  IMAD.MOV.U32 R13, RZ, RZ, RZ ;  /* 0x000000ffff0d7224 */ /* 0x002fce00078e00ff */
[----:B------:R-:W-:-:S07]  /*f090*/  LEPC R20, `(.L_x_231) ;  /* 0x000000001014794e */ /* 0x000fce0000000000 */
[----:B---3--:R-:W-:Y:S05]  /*f0a0*/  CALL.ABS.NOINC R2 ;  /* 0x0000000002007343 */ /* 0x008fea0003c00000 */
.L_x_231:
[----:B------:R0:W1:Y:S01]  /*f0b0*/  LDC.64 R2, c[0x4][R29] ;  /* 0x010000001d027b82 */ /* 0x0000620000000a00 */
[----:B------:R-:W-:Y:S01]  /*f0c0*/  ULDC.64 UR6, c[0x4][0xa8] ;  /* 0x01002a0000067ab9 */ /* 0x000fe20000000a00 */
[----:B------:R-:W-:Y:S01]  /*f0d0*/  ULDC.64 UR8, c[0x4][0xb0] ;  /* 0x01002c0000087ab9 */ /* 0x000fe20000000a00 */
[----:B------:R-:W-:Y:S01]  /*f0e0*/  ULDC.64 UR4, c[0x4][0x18] ;  /* 0x0100060000047ab9 */ /* 0x000fe20000000a00 */
[----:B------:R-:W-:Y:S02]  /*f0f0*/  IMAD.U32 R4, RZ, RZ, UR6 ;  /* 0x00000006ff047e24 */ /* 0x000fe4000f8e00ff */
[----:B------:R-:W-:Y:S02]  /*f100*/  IMAD.U32 R5, RZ, RZ, UR7 ;  /* 0x00000007ff057e24 */ /* 0x000fe4000f8e00ff */
[----:B------:R-:W-:Y:S02]  /*f110*/  IMAD.U32 R6, RZ, RZ, UR8 ;  /* 0x00000008ff067e24 */ /* 0x000fe4000f8e00ff */
[----:B------:R-:W-:-:S02]  /*f120*/  IMAD.U32 R7, RZ, RZ, UR9 ;  /* 0x00000009ff077e24 */ /* 0x000fc4000f8e00ff */
[----:B------:R-:W-:Y:S02]  /*f130*/  IMAD.U32 R10, RZ, RZ, UR4 ;  /* 0x00000004ff0a7e24 */ /* 0x000fe4000f8e00ff */
[----:B------:R-:W-:Y:S02]  /*f140*/  IMAD.U32 R11, RZ, RZ, UR5 ;  /* 0x00000005ff0b7e24 */ /* 0x000fe4000f8e00ff */
[----:B------:R-:W-:Y:S02]  /*f150*/  IMAD.MOV.U32 R8, RZ, RZ, 0x70 ;  /* 0x00000070ff087424 */ /* 0x000fe400078e00ff */
[----:B------:R-:W-:Y:S02]  /*f160*/  IMAD.MOV.U32 R12, RZ, RZ, 0x1 ;  /* 0x00000001ff0c7424 */ /* 0x000fe400078e00ff */
[----:B0-----:R-:W-:-:S07]  /*f170*/  IMAD.MOV.U32 R13, RZ, RZ, RZ ;  /* 0x000000ffff0d7224 */ /* 0x001fce00078e00ff */
[----:B------:R-:W-:-:S07]  /*f180*/  LEPC R20, `(.L_x_230) ;  /* 0x000000001014794e */ /* 0x000fce0000000000 */
[----:B-1----:R-:W-:Y:S05]  /*f190*/  CALL.ABS.NOINC R2 ;  /* 0x0000000002007343 */ /* 0x002fea0003c00000 */
.L_x_230:
[----:B------:R-:W-:Y:S05]  /*f1a0*/  BSYNC B6 ;  /* 0x0000000000067941 */ /* 0x000fea0003800000 */
.L_x_229:
[----:B------:R-:W-:Y:S01]  /*f1b0*/  ULDC.64 UR4, c[0x0][0x9f8] ;  /* 0x00027e0000047ab9 */ /* 0x000fe20000000a00 */
[----:B------:R-:W3:Y:S01]  /*f1c0*/  LDL R20, [R1+0x1c] ;  /* 0x00001c0001147983 */ /* 0x000ee20000100800 */
[----:B------:R-:W-:Y:S01]  /*f1d0*/  ISETP.NE.U32.AND P0, PT, RZ, UR4, PT ;  /* 0x00000004ff007c0c */ /* 0x000fe2000bf05070 */
[----:B------:R-:W-:-:S03]  /*f1e0*/  ULDC.64 UR6, c[0x0][0x208] ;  /* 0x0000820000067ab9 */ /* 0x000fc60000000a00 */
[----:B------:R-:W-:-:S13]  /*f1f0*/  ISETP.NE.AND.EX P0, PT, RZ, UR5, PT, P0 ;  /* 0x00000005ff007c0c */ /* 0x000fda000bf05300 */
[----:B------:R-:W-:-:S04]  /*f200*/  @P0 IADD3 R2, P1, R19, UR4, RZ ;  /* 0x0000000413020c10 */ /* 0x000fc8000ff3e0ff */
[----:B-1----:R-:W-:Y:S01]  /*f210*/  @P0 IADD3.X R3, R22, UR5, RZ, P1, !PT ;  /* 0x0000000516030c10 */ /* 0x002fe20008ffe4ff */
[----:B------:R-:W-:-:S04]  /*f220*/  ULDC.64 UR4, c[0x0][0xa08] ;  /* 0x0002820000047ab9 */ /* 0x000fc80000000a00 */
[----:B------:R1:W4:Y:S02]  /*f230*/  @P0 LDG.E R23, desc[UR6][R2.64] ;  /* 0x0000000602170981 */ /* 0x000324000c1e1900 */
[----:B-1----:R-:W1:Y:S02]  /*f240*/  LDC.64 R2, c[0x0][0x418] ;  /* 0x00010600ff027b82 */ /* 0x002e640000000a00 */
[----:B-1----:R-:W-:Y:S01]  /*f250*/  LOP3.LUT P0, RZ, R2, UR4, RZ, 0xfc, !PT ;  /* 0x0000000402ff7c12 */ /* 0x002fe2000f80fcff */
[----:B------:R-:W-:-:S03]  /*f260*/  UMOV UR4, 0xffffffff ;  /* 0xffffffff00047882 */ /* 0x000fc60000000000 */
[----:B------:R-:W-:Y:S01]  /*f270*/  LOP3.LUT P0, RZ, R3, UR5, RZ, 0xfc, P0 ;  /* 0x0000000503ff7c12 */ /* 0x000fe2000800fcff */
[----:B---3--:R-:W-:Y:S01]  /*f280*/  VIADD R22, R20, 0xffffffff ;  /* 0xffffffff14167836 */ /* 0x008fe20000000000 */
[----:B----4-:R-:W-:Y:S02]  /*f290*/  SHF.R.S32.HI R29, RZ, 0x1f, R23 ;  /* 0x0000001fff1d7819 */ /* 0x010fe40000011417 */
[----:B------:R-:W-:Y:S01]  /*f2a0*/  SEL R19, R23, RZ, !P0 ;  /* 0x000000ff17137207 */ /* 0x000fe20004000000 */
[----:B------:R-:W-:Y:S08]  /*f2b0*/  BRA.DIV UR4, `(.L_x_232) ;  /* 0x0000004e04747947 */ /* 0x000ff0000b800000 */
[----:B------:R-:W1:Y:S02]  /*f2c0*/  S2R R0, SR_TID.X ;  /* 0x0000000000007919 */ /* 0x000e640000002100 */
[----:B-1----:R-:W-:-:S04]  /*f2d0*/  SHF.R.U32.HI R0, RZ, 0x5, R0 ;  /* 0x00000005ff007819 */ /* 0x002fc80000011600 */
[----:B------:R-:W-:-:S05]  /*f2e0*/  LOP3.LUT R0, R0, 0x3, RZ, 0xc0, !PT ;  /* 0x0000000300007812 */ /* 0x000fca00078ec0ff */
[----:B------:R1:W3:Y:S02]  /*f2f0*/  SHFL.IDX PT, R14, R0, RZ, 0x1f ;  /* 0x00001fff000e7589 */ /* 0x0002e400000e0000 */
.L_x_338:
[----:B------:R-:W-:Y:S02]  /*f300*/  PLOP3.LUT P1, PT, PT, PT, PT, 0x8, 0x0 ;  /* 0x000000000000781c */ /* 0x000fe40003f2e170 */
[----:B---3--:R-:W-:Y:S02]  /*f310*/  ISETP.NE.AND P0, PT, R14, RZ, PT ;  /* 0x000000ff0e00720c */ /* 0x008fe40003f05270 */
[----:B-1----:R-:W-:-:S05]  /*f320*/  P2R R0, PR, RZ, 0x2 ;  /* 0x00000002ff007803 */ /* 0x002fca0000000000 */
[----:B------:R1:W-:Y:S06]  /*f330*/  STL [R1], R0 ;  /* 0x0000000001007387 */ /* 0x0003ec0000100800 */
[----:B------:R-:W-:Y:S05]  /*f340*/  @P0 BRA `(.L_x_233) ;  /* 0x00000004001c0947 */ /* 0x000fea0003800000 */
[----:B------:R-:W-:-:S03]  /*f350*/  UMOV UR4, 0xffffffff ;  /* 0xffffffff00047882 */ /* 0x000fc60000000000 */
[----:B------:R-:W-:Y:S05]  /*f360*/  BRA.DIV UR4, `(.L_x_234) ;  /* 0x0000004e047c7947 */ /* 0x000fea000b800000 */
[----:B------:R-:W-:-:S13]  /*f370*/  ELECT P6, URZ, PT ;  /* 0x00000000003f782f */ /* 0x000fda00038c0000 */
.L_x_341:
[----:B------:R-:W-:Y:S05]  /*f380*/  @!P6 BRA `(.L_x_233) ;  /* 0x00000004000ce947 */ /* 0x000fea0003800000 */
[----:B------:R-:W-:-:S04]  /*f390*/  ISETP.NE.U32.AND P0, PT, R2, RZ, PT ;  /* 0x000000ff0200720c */ /* 0x000fc80003f05070 */
[----:B------:R-:W-:-:S13]  /*f3a0*/  ISETP.NE.AND.EX P0, PT, R3, RZ, PT, P0 ;  /* 0x000000ff0300720c */ /* 0x000fda0003f05300 */
[----:B------:R-:W-:Y:S05]  /*f3b0*/  @!P0 BRA `(.L_x_235) ;  /* 0x0000000000488947 */ /* 0x000fea0003800000 */
[----:B------:R-:W3:Y:S01]  /*f3c0*/  LDC R6, c[0x0][0x43c] ;  /* 0x00010f00ff067b82 */ /* 0x000ee20000000800 */
[----:B------:R-:W-:Y:S01]  /*f3d0*/  ULDC.64 UR4, c[0x0][0x428] ;  /* 0x00010a0000047ab9 */ /* 0x000fe20000000a00 */
[----:B------:R-:W-:Y:S01]  /*f3e0*/  ULDC.64 UR6, c[0x0][0x208] ;  /* 0x0000820000067ab9 */ /* 0x000fe20000000a00 */
[----:B---3--:R-:W-:-:S13]  /*f3f0*/  ISETP.NE.AND P0, PT, R6, 0x1, PT ;  /* 0x000000010600780c */ /* 0x008fda0003f05270 */
[----:B------:R-:W1:Y:S02]  /*f400*/  @P0 LDC.64 R4, c[0x0][0x440] ;  /* 0x00011000ff040b82 */ /* 0x000e640000000a00 */
[----:B-1----:R-:W-:-:S04]  /*f410*/  @P0 IMAD.HI.U32 R0, R22, R4, RZ ;  /* 0x0000000416000227 */ /* 0x002fc800078e00ff */
[----:B------:R-:W-:Y:S01]  /*f420*/  IMAD.MOV.U32 R4, RZ, RZ, R22 ;  /* 0x000000ffff047224 */ /* 0x000fe200078e0016 */
[----:B------:R-:W-:-:S04]  /*f430*/  @P0 SHF.R.U32.HI R4, RZ, R5, R0 ;  /* 0x00000005ff040219 */ /* 0x000fc80000011600 */
[--C-:B------:R-:W-:Y:S01]  /*f440*/  SHF.R.S32.HI R5, RZ, 0x1f, R4.reuse ;  /* 0x0000001fff057819 */ /* 0x100fe20000011404 */
[----:B------:R-:W-:-:S04]  /*f450*/  IMAD.MOV R0, RZ, RZ, -R4 ;  /* 0x000000ffff007224 */ /* 0x000fc800078e0a04 */
[----:B------:R-:W-:Y:S02]  /*f460*/  IMAD R22, R6, R0, R22 ;  /* 0x0000000006167224 */ /* 0x000fe400078e0216 */
[----:B------:R-:W-:Y:S02]  /*f470*/  IMAD R0, R29, UR4, RZ ;  /* 0x000000041d007c24 */ /* 0x000fe4000f8e02ff */
[----:B------:R-:W-:-:S04]  /*f480*/  IMAD.WIDE.U32 R4, R23, UR4, R4 ;  /* 0x0000000417047c25 */ /* 0x000fc8000f8e0004 */
[----:B------:R-:W-:Y:S01]  /*f490*/  IMAD R0, R23, UR5, R0 ;  /* 0x0000000517007c24 */ /* 0x000fe2000f8e0200 */
[----:B------:R-:W-:-:S03]  /*f4a0*/  LEA R2, P0, R4, R2, 0x2 ;  /* 0x0000000204027211 */ /* 0x000fc600078010ff */
[----:B------:R-:W-:-:S05]  /*f4b0*/  IMAD.IADD R0, R5, 0x1, R0 ;  /* 0x0000000105007824 */ /* 0x000fca00078e0200 */
[----:B------:R-:W-:-:S05]  /*f4c0*/  LEA.HI.X R3, R4, R3, R0, 0x2, P0 ;  /* 0x0000000304037211 */ /* 0x000fca00000f1400 */
[----:B------:R3:W5:Y:S02]  /*f4d0*/  LDG.E R19, desc[UR6][R2.64] ;  /* 0x0000000602137981 */ /* 0x000764000c1e1900 */
.L_x_235:
[----:B-1----:R-:W-:Y:S01]  /*f4e0*/  IMAD R0, R18, 0x8, R17 ;  /* 0x0000000812007824 */ /* 0x002fe200078e0211 */
[----:B---3--:R-:W-:-:S04]  /*f4f0*/  SHF.L.U32 R2, R28, 0x1f, RZ ;  /* 0x0000001f1c027819 */ /* 0x008fc800000006ff */
[----:B------:R-:W1:Y:S02]  /*f500*/  SYNCS.PHASECHK.TRANS64.TRYWAIT P0, [R0+URZ+0x31c40], R2 ;  /* 0x031c4002000075a7 */ /* 0x000e64000800017f */
[----:B-1----:R-:W-:Y:S05]  /*f510*/  @!P0 BRA `(.L_x_236) ;  /* 0x0000004c00308947 */ /* 0x002fea0003800000 */
.L_x_342:
[----:B------:R-:W3:Y:S02]  /*f520*/  S2R R3, SR_TID.X ;  /* 0x0000000000037919 */ /* 0x000ee40000002100 */
[----:B---3--:R-:W-:-:S04]  /*f530*/  LOP3.LUT R3, R3, 0x7f, RZ, 0xc0, !PT ;  /* 0x0000007f03037812 */ /* 0x008fc800078ec0ff */
[----:B------:R-:W-:-:S13]  /*f540*/  ISETP.NE.AND P0, PT, R3, RZ, PT ;  /* 0x000000ff0300720c */ /* 0x000fda0003f05270 */
[----:B------:R-:W-:Y:S05]  /*f550*/  @P0 BRA `(.L_x_237) ;  /* 0x00000000001c0947 */ /* 0x000fea0003800000 */
[----:B------:R-:W3:Y:S01]  /*f560*/  S2R R3, SR_TID.X ;  /* 0x0000000000037919 */ /* 0x000ee20000002100 */
[----:B-1----:R-:W-:-:S04]  /*f570*/  IMAD.MOV.U32 R2, RZ, RZ, 0x6c00 ;  /* 0x00006c00ff027424 */ /* 0x002fc800078e00ff */
[----:B------:R4:W-:Y:S01]  /*f580*/  SYNCS.ARRIVE.TRANS64 RZ, [R0+URZ+0x31c30], R2 ;  /* 0x031c300200ff79a7 */ /* 0x0009e2000800003f */
[----:B---3--:R-:W-:-:S04]  /*f590*/  LOP3.LUT R3, R3, 0x1f, RZ, 0xc0, !PT ;  /* 0x0000001f03037812 */ /* 0x008fc800078ec0ff */
[----:B------:R-:W-:-:S13]  /*f5a0*/  ISETP.NE.AND P0, PT, R3, RZ, PT ;  /* 0x000000ff0300720c */ /* 0x000fda0003f05270 */
[----:B----4-:R-:W-:Y:S05]  /*f5b0*/  @!P0 BRA `(.L_x_237) ;  /* 0x0000000000048947 */ /* 0x010fea0003800000 */
[----:B------:R-:W-:Y:S01]  /*f5c0*/  BPT.TRAP 0x1 ;  /* 0x000000040000795c */ /* 0x000fe20000300000 */
.L_x_237:
[----:B------:R-:W-:Y:S01]  /*f5d0*/  R2UR UR9, R0 ;  /* 0x00000000000972ca */ /* 0x000fe200000e0000 */
[----:B-1----:R-:W-:Y:S01]  /*f5e0*/  IMAD R0, R18, 0x6c00, R17 ;  /* 0x00006c0012007824 */ /* 0x002fe200078e0211 */
[----:B------:R-:W-:Y:S01]  /*f5f0*/  R2UR UR11, R22 ;  /* 0x00000000160b72ca */ /* 0x000fe200000e0000 */
[----:B------:R-:W-:Y:S01]  /*f600*/  UIADD3 UR4, UP0, UR36, 0x370, URZ ;  /* 0x0000037024047890 */ /* 0x000fe2000ff1e03f */
[----:B------:R-:W-:Y:S01]  /*f610*/  R2UR UR5, R26 ;  /* 0x000000001a0572ca */ /* 0x000fe200000e0000 */
[----:B------:R-:W-:Y:S01]  /*f620*/  UMOV UR10, URZ ;  /* 0x0000003f000a7c82 */ /* 0x000fe20008000000 */
[----:B------:R-:W-:Y:S01]  /*f630*/  R2UR UR8, R0 ;  /* 0x00000000000872ca */ /* 0x000fe200000e0000 */
[----:B------:R-:W-:Y:S01]  /*f640*/  UMOV UR6, 0x0 ;  /* 0x0000000000067882 */ /* 0x000fe20000000000 */
[----:B------:R-:W-:Y:S01]  /*f650*/  R2UR UR12, R16 ;  /* 0x00000000100c72ca */ /* 0x000fe200000e0000 */
[----:B------:R-:W-:Y:S01]  /*f660*/  UMOV UR7, 0x14f00000 ;  /* 0x14f0000000077882 */ /* 0x000fe20000000000 */
[----:B-----5:R-:W-:Y:S01]  /*f670*/  R2UR UR13, R19 ;  /* 0x00000000130d72ca */ /* 0x020fe200000e0000 */
[----:B------:R-:W-:Y:S01]  /*f680*/  UMOV UR16, 0x20 ;  /* 0x0000002000107882 */ /* 0x000fe20000000000 */
[----:B------:R-:W-:Y:S01]  /*f690*/  PLOP3.LUT P0, PT, PT, PT, PT, 0x80, 0x0 ;  /* 0x000000000000781c */ /* 0x000fe20003f0f070 */
[----:B------:R-:W-:-:S03]  /*f6a0*/  UIADD3 UR9, UR9, 0x31c30, URZ ;  /* 0x00031c3009097890 */ /* 0x000fc6000fffe03f */
[----:B------:R-:W-:Y:S01]  /*f6b0*/  P2R R0, PR, RZ, 0x1 ;  /* 0x00000001ff007803 */ /* 0x000fe20000000000 */
[----:B------:R-:W-:Y:S02]  /*f6c0*/  UIMAD UR11, UR11, 0x90, UR5 ;  /* 0x000000900b0b78a4 */ /* 0x000fe4000f8e0205 */
[----:B------:R-:W-:Y:S02]  /*f6d0*/  UIADD3 UR14, UR8, 0x16a00, URZ ;  /* 0x00016a00080e7890 */ /* 0x000fe4000fffe03f */
[----:B------:R-:W-:Y:S01]  /*f6e0*/  UIADD3.X UR5, URZ, UR37, URZ, UP0, !UPT ;  /* 0x000000253f057290 */ /* 0x000fe200087fe43f */
[----:B------:R3:W-:Y:S01]  /*f6f0*/  STL [R1], R0 ;  /* 0x0000000001007387 */ /* 0x0007e20000100800 */
[----:B------:R-:W-:Y:S02]  /*f700*/  UIADD3 UR15, UR8, 0x18e00, URZ ;  /* 0x00018e00080f7890 */ /* 0x000fe4000fffe03f */
[----:B------:R-:W-:-:S03]  /*f710*/  UIADD3 UR17, UR8, 0x1b200, URZ ;  /* 0x0001b20008117890 */ /* 0x000fc6000fffe03f */
[----:B------:R-:W-:Y:S01]  /*f720*/  UMOV UR8, UR14 ;  /* 0x0000000e00087c82 */ /* 0x000fe20008000000 */
[----:B------:R-:W-:Y:S01]  /*f730*/  UMOV UR14, 0x40 ;  /* 0x00000040000e7882 */ /* 0x000fe20000000000 */
[----:B------:R1:W-:Y:S02]  /*f740*/  UTMALDG.4D [UR8], [UR4], desc[UR6] ;  /* 0x00000608040075b4 */ /* 0x0003e40008019000 */
[----:B-1----:R-:W-:Y:S01]  /*f750*/  UMOV UR8, UR15 ;  /* 0x0000000f00087c82 */ /* 0x002fe20008000000 */
[----:B------:R-:W-:Y:S02]  /*f760*/  UMOV UR10, UR16 ;  /* 0x00000010000a7c82 */ /* 0x000fe40008000000 */
[----:B------:R1:W-:Y:S02]  /*f770*/  UTMALDG.4D [UR8], [UR4], desc[UR6] ;  /* 0x00000608040075b4 */ /* 0x0003e40008019000 */
[----:B-1----:R-:W-:Y:S01]  /*f780*/  UMOV UR8, UR17 ;  /* 0x0000001100087c82 */ /* 0x002fe20008000000 */
[----:B------:R-:W-:-:S02]  /*f790*/  UMOV UR10, UR14 ;  /* 0x0000000e000a7c82 */ /* 0x000fc40008000000 */
[----:B------:R3:W-:Y:S02]  /*f7a0*/  UTMALDG.4D [UR8], [UR4], desc[UR6] ;  /* 0x00000608040075b4 */ /* 0x0007e40008019000 */
[----:B---3--:R-:W-:Y:S01]  /*f7b0*/  NOP ;  /* 0x0000000000007918 */ /* 0x008fe20000000000 */
.L_x_233:
[----:B------:R-:W3:Y:S04]  /*f7c0*/  LDL.LU R4, [R1+0x10] ;  /* 0x0000100001047983 */ /* 0x000ee80000300800 */
[----:B------:R-:W4:Y:S04]  /*f7d0*/  LDL.LU R6, [R1+0xc] ;  /* 0x00000c0001067983 */ /* 0x000f280000300800 */
[----:B------:R-:W5:Y:S01]  /*f7e0*/  LDL.LU R3, [R1+0x20] ;  /* 0x0000200001037983 */ /* 0x000f620000300800 */
[----:B------:R-:W-:Y:S05]  /*f7f0*/  WARPSYNC.ALL ;  /* 0x0000000000007948 */ /* 0x000fea0003800000 */
[----:B------:R-:W-:Y:S01]  /*f800*/  ULDC.64 UR6, c[0x0][0xa00] ;  /* 0x0002800000067ab9 */ /* 0x000fe20000000a00 */
[----:B------:R-:W-:Y:S01]  /*f810*/  ULDC.64 UR4, c[0x0][0x298] ;  /* 0x0000a60000047ab9 */ /* 0x000fe20000000a00 */
[----:B-1----:R-:W-:Y:S01]  /*f820*/  VIADD R0, R17, 0xda00 ;  /* 0x0000da0011007836 */ /* 0x002fe20000000000 */
[----:B------:R-:W-:Y:S01]  /*f830*/  BAR.SYNC.DEFER_BLOCKING 0x8, 0x200 ;  /* 0x0208000000007b1d */ /* 0x000fe20000010000 */
[----:B------:R-:W-:-:S03]  /*f840*/  ISETP.NE.U32.AND P0, PT, RZ, UR6, PT ;  /* 0x00000006ff007c0c */ /* 0x000fc6000bf05070 */
[----:B------:R-:W-:Y:S02]  /*f850*/  LOP3.LUT P1, RZ, R0, 0x1bf, RZ, 0xc0, !PT ;  /* 0x000001bf00ff7812 */ /* 0x000fe4000782c0ff */
[----:B------:R-:W-:Y:S01]  /*f860*/  ISETP.NE.AND.EX P0, PT, RZ, UR7, PT, P0 ;  /* 0x00000007ff007c0c */ /* 0x000fe2000bf05300 */
[----:B------:R-:W-:Y:S01]  /*f870*/  BSSY B6, `(.L_x_238) ;  /* 0x000001d000067945 */ /* 0x000fe20003800000 */
[----:B---3--:R-:W-:Y:S02]  /*f880*/  SHF.R.S32.HI R2, RZ, 0x1f, R4 ;  /* 0x0000001fff027819 */ /* 0x008fe40000011404 */
[----:B----4-:R-:W-:-:S03]  /*f890*/  SEL R6, R6, RZ, !P0 ;  /* 0x000000ff06067207 */ /* 0x010fc60004000000 */
[----:B------:R-:W-:-:S04]  /*f8a0*/  IMAD R2, R2, UR4, RZ ;  /* 0x0000000402027c24 */ /* 0x000fc8000f8e02ff */
[C---:B------:R-:W-:Y:S01]  /*f8b0*/  IMAD R0, R4.reuse, UR5, R2 ;  /* 0x0000000504007c24 */ /* 0x040fe2000f8e0202 */
[----:B-----5:R-:W-:Y:S01]  /*f8c0*/  SEL R2, R3, RZ, !P0 ;  /* 0x000000ff03027207 */ /* 0x020fe20004000000 */
[----:B------:R-:W-:-:S04]  /*f8d0*/  IMAD.WIDE.U32 R4, R4, UR4, RZ ;  /* 0x0000000404047c25 */ /* 0x000fc8000f8e00ff */
[----:B------:R-:W-:Y:S01]  /*f8e0*/  IMAD.IADD R0, R5, 0x1, R0 ;  /* 0x0000000105007824 */ /* 0x000fe200078e0200 */
[----:B------:R1:W-:Y:S04]  /*f8f0*/  STL.64 [R1+0x28], R4 ;  /* 0x0000280401007387 */ /* 0x0003e80000100a00 */
[----:B------:R1:W-:Y:S04]  /*f900*/  STL [R1+0xc], R6 ;  /* 0x00000c0601007387 */ /* 0x0003e80000100800 */
[----:B------:R1:W-:Y:S04]  /*f910*/  STL [R1+0x20], R2 ;  /* 0x0000200201007387 */ /* 0x0003e80000100800 */
[----:B------:R1:W-:Y:S01]  /*f920*/  STL [R1+0x10], R0 ;  /* 0x0000100001007387 */ /* 0x0003e20000100800 */
[----:B------:R-:W-:Y:S05]  /*f930*/  @!P1 BRA `(.L_x_239) ;  /* 0x0000000000409947 */ /* 0x000fea0003800000 */
[----:B-1----:R-:W-:Y:S01]  /*f940*/  MOV R2, 0x0 ;  /* 0x0000000000027802 */ /* 0x002fe20000000f00 */
[----:B------:R-:W-:Y:S01]  /*f950*/  ULDC.64 UR6, c[0x4][0xa8] ;  /* 0x01002a0000067ab9 */ /* 0x000fe20000000a00 */
[----:B------:R-:W-:Y:S01]  /*f960*/  ULDC.64 UR8, c[0x4][0xb0] ;  /* 0x01002c0000087ab9 */ /* 0x000fe20000000a00 */
[----:B------:R-:W-:Y:S01]  /*f970*/  ULDC.64 UR4, c[0x4][0x20] ;  /* 0x0100080000047ab9 */ /* 0x000fe20000000a00 */
[----:B------:R-:W-:Y:S02]  /*f980*/  IMAD.U32 R4, RZ, RZ, UR6 ;  /* 0x00000006ff047e24 */ /* 0x000fe4000f8e00ff */
[----:B------:R-:W1:Y:S01]  /*f990*/  LDC.64 R2, c[0x4][R2] ;  /* 0x0100000002027b82 */ /* 0x000e620000000a00 */
        /* <DEDUP_REMOVED lines=10> */
.L_x_239:
[----:B------:R-:W-:Y:S05]  /*fa40*/  BSYNC B6 ;  /* 0x0000000000067941 */ /* 0x000fea0003800000 */
.L_x_238:
[----:B------:R-:W3:Y:S01]  /*fa50*/  LDL.LU R20, [R1+0x10] ;  /* 0x0000100001147983 */ /* 0x000ee20000300800 */
[----:B------:R-:W4:Y:S01]  /*fa60*/  LDC R9, c[0x0][0x448] ;  /* 0x00011200ff097b82 */ /* 0x000f220000000800 */
[----:B------:R-:W-:Y:S01]  /*fa70*/  ULDC.64 UR4, c[0x0][0x2d8] ;  /* 0x0000b60000047ab9 */ /* 0x000fe20000000a00 */
[----:B------:R-:W-:Y:S01]  /*fa80*/  ULDC.64 UR6, c[0x0][0x2e0] ;  /* 0x0000b80000067ab9 */ /* 0x000fe20000000a00 */
[----:B-1----:R-:W3:Y:S01]  /*fa90*/  LDL.LU.64 R2, [R1+0x28] ;  /* 0x0000280001027983 */ /* 0x002ee20000300a00 */
[----:B------:R-:W-:-:S03]  /*faa0*/  ULDC.64 UR8, c[0x0][0x280] ;  /* 0x0000a00000087ab9 */ /* 0x000fc60000000a00 */
[----:B------:R-:W2:Y:S04]  /*fab0*/  LDL.LU R21, [R1+0x20] ;  /* 0x0000200001157983 */ /* 0x000ea80000300800 */
[----:B------:R-:W2:Y:S01]  /*fac0*/  LDL.LU R4, [R1+0xc] ;  /* 0x00000c0001047983 */ /* 0x000ea20000300800 */
[----:B0-----:R-:W0:Y:S01]  /*fad0*/  S2R R10, SR_TID.X ;  /* 0x00000000000a7919 */ /* 0x001e220000002100 */
[----:B------:R-:W1:Y:S01]  /*fae0*/  S2R R11, SR_TID.X ;  /* 0x00000000000b7919 */ /* 0x000e620000002100 */
[----:B----4-:R-:W-:-:S13]  /*faf0*/  ISETP.NE.AND P0, PT, R9, 0x1, PT ;  /* 0x000000010900780c */ /* 0x010fda0003f05270 */
[----:B------:R-:W4:Y:S08]  /*fb00*/  @P0 LDC R5, c[0x0][0x450] ;  /* 0x00011400ff050b82 */ /* 0x000f300000000800 */
[----:B------:R-:W4:Y:S01]  /*fb10*/  @P0 LDC R8, c[0x0][0x450] ;  /* 0x00011400ff080b82 */ /* 0x000f220000000800 */
[----:B---3--:R-:W-:Y:S02]  /*fb20*/  IMAD.MOV.U32 R3, RZ, RZ, R20 ;  /* 0x000000ffff037224 */ /* 0x008fe400078e0014 */
[----:B------:R-:W3:Y:S01]  /*fb30*/  S2R R20, SR_TID.X ;  /* 0x0000000000147919 */ /* 0x000ee20000002100 */
[----:B------:R-:W-:-:S04]  /*fb40*/  IMAD.WIDE.U32 R2, R16, UR4, R2 ;  /* 0x0000000410027c25 */ /* 0x000fc8000f8e0002 */
[----:B------:R-:W-:Y:S01]  /*fb50*/  IMAD R3, R16, UR5, R3 ;  /* 0x0000000510037c24 */ /* 0x000fe2000f8e0203 */
[----:B------:R-:W-:Y:S01]  /*fb60*/  ULDC.64 UR4, c[0x0][0x2d0] ;  /* 0x0000b40000047ab9 */ /* 0x000fe20000000a00 */
[----:B--2---:R-:W-:Y:S02]  /*fb70*/  IMAD R0, R21, UR6, RZ ;  /* 0x0000000615007c24 */ /* 0x004fe4000f8e02ff */
[----:B------:R-:W-:-:S04]  /*fb80*/  IMAD.WIDE.U32 R2, R4, UR6, R2 ;  /* 0x0000000604027c25 */ /* 0x000fc8000f8e0002 */
[----:B------:R-:W-:Y:S01]  /*fb90*/  IMAD R0, R4, UR7, R0 ;  /* 0x0000000704007c24 */ /* 0x000fe2000f8e0200 */
[----:B------:R-:W-:Y:S01]  /*fba0*/  ULDC.64 UR6, c[0x0][0x2c8] ;  /* 0x0000b20000067ab9 */ /* 0x000fe20000000a00 */
[----:B------:R-:W2:Y:S02]  /*fbb0*/  @P0 LDC R4, c[0x0][0x44c] ;  /* 0x00011300ff040b82 */ /* 0x000ea40000000800 */
[----:B------:R-:W-:Y:S01]  /*fbc0*/  IMAD.IADD R3, R3, 0x1, R0 ;  /* 0x0000000103037824 */ /* 0x000fe200078e0200 */
[C---:B---3--:R-:W-:Y:S01]  /*fbd0*/  LOP3.LUT R21, R20.reuse, 0x7f, RZ, 0xc0, !PT ;  /* 0x0000007f14157812 */ /* 0x048fe200078ec0ff */
[----:B------:R-:W-:-:S03]  /*fbe0*/  IMAD.SHL.U32 R20, R20, 0x20, RZ ;  /* 0x0000002014147824 */ /* 0x000fc600078e00ff */
[----:B------:R-:W-:-:S04]  /*fbf0*/  SHF.R.U32.HI R21, RZ, 0x2, R21 ;  /* 0x00000002ff157819 */ /* 0x000fc80000011615 */
[----:B------:R-:W-:Y:S01]  /*fc00*/  LOP3.LUT R20, R21, 0x60, R20, 0xf8, !PT ;  /* 0x0000006015147812 */ /* 0x000fe200078ef814 */
[----:B0-----:R-:W-:-:S04]  /*fc10*/  IMAD.SHL.U32 R21, R10, 0x8, RZ ;  /* 0x000000080a157824 */ /* 0x001fc800078e00ff */
[----:B------:R-:W-:Y:S01]  /*fc20*/  IMAD R6, R25, 0xc0, R20 ;  /* 0x000000c019067824 */ /* 0x000fe200078e0214 */
[----:B------:R-:W-:Y:S01]  /*fc30*/  LOP3.LUT R21, R21, 0x18, RZ, 0xc0, !PT ;  /* 0x0000001815157812 */ /* 0x000fe200078ec0ff */
[----:B-1----:R-:W-:Y:S02]  /*fc40*/  IMAD.SHL.U32 R20, R11, 0x8, RZ ;  /* 0x000000080b147824 */ /* 0x002fe400078e00ff */
[----:B--2---:R-:W-:Y:S01]  /*fc50*/  @P0 IMAD.HI.U32 R0, R6, R4, RZ ;  /* 0x0000000406000227 */ /* 0x004fe200078e00ff */
[C---:B------:R-:W-:Y:S02]  /*fc60*/  LOP3.LUT R10, R21.reuse, 0x40, RZ, 0xfc, !PT ;  /* 0x00000040150a7812 */ /* 0x040fe400078efcff */
[----:B------:R-:W-:Y:S01]  /*fc70*/  LOP3.LUT R20, R20, 0x18, RZ, 0xc0, !PT ;  /* 0x0000001814147812 */ /* 0x000fe200078ec0ff */
[----:B------:R-:W-:Y:S01]  /*fc80*/  IMAD.MOV.U32 R4, RZ, RZ, R6 ;  /* 0x000000ffff047224 */ /* 0x000fe200078e0006 */
[----:B----4-:R-:W-:Y:S02]  /*fc90*/  @P0 SHF.R.U32.HI R4, RZ, R5, R0 ;  /* 0x00000005ff040219 */ /* 0x010fe40000011600 */
[----:B------:R-:W-:-:S02]  /*fca0*/  LOP3.LUT R12, R21, 0x20, RZ, 0xfc, !PT ;  /* 0x00000020150c7812 */ /* 0x000fc400078efcff */
[----:B------:R-:W-:-:S05]  /*fcb0*/  SHF.R.S32.HI R0, RZ, 0x1f, R4 ;  /* 0x0000001fff007819 */ /* 0x000fca0000011404 */
[----:B------:R-:W-:-:S04]  /*fcc0*/  IMAD R0, R0, UR4, RZ ;  /* 0x0000000400007c24 */ /* 0x000fc8000f8e02ff */
[C---:B------:R-:W-:Y:S02]  /*fcd0*/  IMAD R7, R4.reuse, UR5, R0 ;  /* 0x0000000504077c24 */ /* 0x040fe4000f8e0200 */
[----:B------:R-:W-:Y:S02]  /*fce0*/  IMAD.MOV R0, RZ, RZ, -R4 ;  /* 0x000000ffff007224 */ /* 0x000fe400078e0a04 */
[----:B------:R-:W-:-:S04]  /*fcf0*/  IMAD.WIDE.U32 R4, R4, UR4, R2 ;  /* 0x0000000404047c25 */ /* 0x000fc8000f8e0002 */
[----:B------:R-:W-:Y:S02]  /*fd00*/  IMAD R0, R9, R0, R6 ;  /* 0x0000000009007224 */ /* 0x000fe400078e0206 */
[----:B------:R-:W-:-:S03]  /*fd10*/  IMAD.IADD R5, R5, 0x1, R7 ;  /* 0x0000000105057824 */ /* 0x000fc600078e0207 */
[----:B------:R-:W-:Y:S01]  /*fd20*/  SHF.R.S32.HI R7, RZ, 0x1f, R0 ;  /* 0x0000001fff077819 */ /* 0x000fe20000011400 */
[----:B------:R-:W-:-:S04]  /*fd30*/  IMAD.WIDE.U32 R4, R0, UR6, R4 ;  /* 0x0000000600047c25 */ /* 0x000fc8000f8e0004 */
[----:B------:R-:W-:-:S04]  /*fd40*/  IMAD R7, R7, UR6, RZ ;  /* 0x0000000607077c24 */ /* 0x000fc8000f8e02ff */
[----:B------:R-:W-:Y:S01]  /*fd50*/  IMAD R7, R0, UR7, R7 ;  /* 0x0000000700077c24 */ /* 0x000fe2000f8e0207 */
[----:B------:R-:W-:-:S03]  /*fd60*/  LEA R0, P1, R4, UR8, 0x1 ;  /* 0x0000000804007c11 */ /* 0x000fc6000f8208ff */
[----:B------:R-:W-:Y:S02]  /*fd70*/  IMAD.IADD R5, R5, 0x1, R7 ;  /* 0x0000000105057824 */ /* 0x000fe400078e0207 */
[----:B------:R-:W0:Y:S03]  /*fd80*/  @P0 LDC R7, c[0x0][0x44c] ;  /* 0x00011300ff070b82 */ /* 0x000e260000000800 */
[----:B------:R-:W-:Y:S01]  /*fd90*/  LEA.HI.X R4, R4, UR9, R5, 0x1, P1 ;  /* 0x0000000904047c11 */ /* 0x000fe200088f0c05 */
[----:B------:R-:W-:-:S04]  /*fda0*/  VIADD R5, R6, 0x80 ;  /* 0x0000008006057836 */ /* 0x000fc80000000000 */
[----:B------:R-:W-:Y:S02]  /*fdb0*/  IMAD.MOV.U32 R6, RZ, RZ, R5 ;  /* 0x000000ffff067224 */ /* 0x000fe400078e0005 */
[----:B0-----:R-:W-:-:S05]  /*fdc0*/  @P0 IMAD.HI.U32 R7, R5, R7, RZ ;  /* 0x0000000705070227 */ /* 0x001fca00078e00ff */
[----:B------:R-:W-:-:S05]  /*fdd0*/  @P0 SHF.R.U32.HI R6, RZ, R8, R7 ;  /* 0x00000008ff060219 */ /* 0x000fca0000011607 */
[----:B------:R-:W-:Y:S02]  /*fde0*/  IMAD.MOV R7, RZ, RZ, -R6 ;  /* 0x000000ffff077224 */ /* 0x000fe400078e0a06 */
[----:B------:R-:W-:-:S04]  /*fdf0*/  IMAD.WIDE.U32 R2, R6, UR4, R2 ;  /* 0x0000000406027c25 */ /* 0x000fc8000f8e0002 */
[----:B------:R-:W-:Y:S01]  /*fe00*/  IMAD R5, R9, R7, R5 ;  /* 0x0000000709057224 */ /* 0x000fe200078e0205 */
[----:B------:R-:W-:-:S05]  /*fe10*/  SHF.R.S32.HI R7, RZ, 0x1f, R6 ;  /* 0x0000001fff077819 */ /* 0x000fca0000011406 */
[----:B------:R-:W-:Y:S01]  /*fe20*/  IMAD R7, R7, UR4, RZ ;  /* 0x0000000407077c24 */ /* 0x000fe2000f8e02ff */
[----:B------:R-:W-:Y:S02]  /*fe30*/  ULDC UR4, c[0x0][0x2b8] ;  /* 0x0000ae0000047ab9 */ /* 0x000fe40000000800 */
[----:B------:R-:W-:Y:S01]  /*fe40*/  ISETP.GE.AND P0, PT, R10, UR4, PT ;  /* 0x000000040a007c0c */ /* 0x000fe2000bf06270 */
[----:B------:R-:W-:Y:S01]  /*fe50*/  IMAD R7, R6, UR5, R7 ;  /* 0x0000000506077c24 */ /* 0x000fe2000f8e0207 */
[----:B------:R0:W5:Y:S01]  /*fe60*/  LDL R10, [R1+0x8] ;  /* 0x00000800010a7983 */ /* 0x0001620000100800 */
[----:B------:R-:W-:Y:S02]  /*fe70*/  SHF.R.S32.HI R6, RZ, 0x1f, R5 ;  /* 0x0000001fff067819 */ /* 0x000fe40000011405 */
[----:B------:R-:W-:Y:S01]  /*fe80*/  IMAD.IADD R3, R3, 0x1, R7 ;  /* 0x0000000103037824 */ /* 0x000fe200078e0207 */
[----:B------:R-:W-:Y:S02]  /*fe90*/  ISETP.GE.AND P2, PT, R20, UR4, PT ;  /* 0x0000000414007c0c */ /* 0x000fe4000bf46270 */
[----:B------:R-:W-:Y:S01]  /*fea0*/  IMAD R6, R6, UR6, RZ ;  /* 0x0000000606067c24 */ /* 0x000fe2000f8e02ff */
[----:B------:R-:W-:Y:S01]  /*feb0*/  ISETP.GE.AND P1, PT, R12, UR4, PT ;  /* 0x000000040c007c0c */ /* 0x000fe2000bf26270 */
[----:B------:R-:W-:-:S04]  /*fec0*/  IMAD.WIDE.U32 R2, R5, UR6, R2 ;  /* 0x0000000605027c25 */ /* 0x000fc8000f8e0002 */
[----:B------:R-:W-:Y:S01]  /*fed0*/  IMAD R6, R5, UR7, R6 ;  /* 0x0000000705067c24 */ /* 0x000fe2000f8e0206 */
[----:B------:R-:W-:-:S03]  /*fee0*/  LEA R7, P3, R2, UR8, 0x1 ;  /* 0x0000000802077c11 */ /* 0x000fc6000f8608ff */
[----:B------:R-:W-:Y:S01]  /*fef0*/  IMAD.IADD R6, R3, 0x1, R6 ;  /* 0x0000000103067824 */ /* 0x000fe200078e0206 */
[----:B------:R-:W-:Y:S01]  /*ff00*/  UMOV UR4, 0xffffffff ;  /* 0xffffffff00047882 */ /* 0x000fe20000000000 */
[----:B------:R-:W-:-:S03]  /*ff10*/  LOP3.LUT R21, R11, 0x7f, RZ, 0xc0, !PT ;  /* 0x0000007f0b157812 */ /* 0x000fc600078ec0ff */
[----:B------:R-:W-:Y:S02]  /*ff20*/  LEA.HI.X R6, R2, UR9, R6, 0x1, P3 ;  /* 0x0000000902067c11 */ /* 0x000fe400098f0c06 */
[----:B------:R-:W-:Y:S01]  /*ff30*/  SHF.R.U32.HI R21, RZ, 0x2, R21 ;  /* 0x00000002ff157819 */ /* 0x000fe20000011615 */
[----:B0-----:R-:W-:Y:S06]  /*ff40*/  BRA.DIV UR4, `(.L_x_240) ;  /* 0x0000004204b87947 */ /* 0x001fec000b800000 */
[----:B------:R-:W2:Y:S01]  /*ff50*/  LDL.LU R3, [R1+0x24] ;  /* 0x0000240001037983 */ /* 0x000ea20000300800 */
[----:B------:R-:W-:Y:S01]  /*ff60*/  IMAD R25, R25, 0xc0, R21 ;  /* 0x000000c019197824 */ /* 0x000fe200078e0215 */
[----:B------:R-:W-:Y:S02]  /*ff70*/  ULDC.64 UR4, c[0x0][0x208] ;  /* 0x0000820000047ab9 */ /* 0x000fe40000000a00 */
[----:B------:R-:W-:Y:S01]  /*ff80*/  SHFL.IDX PT, R2, R4, RZ, 0x1c1f ;  /* 0x001c1fff04027589 */ /* 0x000fe200000e0000 */
[----:B--2---:R-:W-:-:S03]  /*ff90*/  IMAD R5, R3, R9, RZ ;  /* 0x0000000903057224 */ /* 0x004fc600078e02ff */
[----:B------:R-:W0:Y:S02]  /*ffa0*/  SHFL.IDX PT, R3, R0, RZ, 0x1c1f ;  /* 0x001c1fff00037589 */ /* 0x000e2400000e0000 */
[----:B------:R-:W-:-:S13]  /*ffb0*/  ISETP.GE.AND P4, PT, R25, R5, PT ;  /* 0x000000051900720c */ /* 0x000fda0003f86270 */
[----:B0-----:R-:W-:-:S05]  /*ffc0*/  @!P4 LEA R3, P3, R20, R3, 0x1 ;  /* 0x000000031403c211 */ /* 0x001fca00078608ff */
[----:B------:R-:W-:-:S05]  /*ffd0*/  @!P4 IMAD.X R2, RZ, RZ, R2, P3 ;  /* 0x000000ffff02c224 */ /* 0x000fca00018e0602 */
[----:B------:R-:W-:-:S04]  /*ffe0*/  @!P4 LOP3.LUT R3, R3, R2, RZ, 0x3c, !PT ;  /* 0x000000020303c212 */ /* 0x000fc800078e3cff */
[----:B------:R-:W-:-:S04]  /*fff0*/  @!P4 LOP3.LUT R2, R3, R2, RZ, 0x3c, !PT ;  /* 0x000000020302c212 */ /* 0x000fc800078e3cff */
[----:B------:R-:W-:-:S05]  /*10000*/  @!P4 LOP3.LUT R3, R3, R2, RZ, 0x3c, !PT ;  /* 0x000000020303c212 */ /* 0x000fca00078e3cff */
[----:B------:R-:W-:Y:S01]  /*10010*/  @!PT LDS RZ, [RZ] ;  /* 0x00000000fffff984 */ /* 0x000fe20000000800 */
[----:B-----5:R-:W-:Y:S04]  /*10020*/  @!P4 LDGSTS.E.BYPASS.LTC128B.128 [R10+0xda00], desc[UR4][R2.64], !P2 ;  /* 0x0da00000020acfae */ /* 0x020fe8000d101d44 */
[----:B------:R-:W-:Y:S04]  /*10030*/  @!P4 LDGSTS.E.BYPASS.LTC128B.128 [R10+0x10a00], desc[UR4][R2.64+0x40], !P1 ;  /* 0x10a00040020acfae */ /* 0x000fe8000c901d44 */
[----:B------:R0:W-:Y:S02]  /*10040*/  @!P4 LDGSTS.E.BYPASS.LTC128B.128 [R10+0x13a00], desc[UR4][R2.64+0x80], !P0 ;  /* 0x13a00080020acfae */ /* 0x0001e4000c101d44 */
[----:B0-----:R-:W-:-:S02]  /*10050*/  VIADD R2, R25, 0x20 ;  /* 0x0000002019027836 */ /* 0x001fc40000000000 */
[----:B------:R-:W0:Y:S03]  /*10060*/  SHFL.IDX PT, R3, R0, 0x1, 0x1c1f ;  /* 0x003c1f0000037f89 */ /* 0x000e2600000e0000 */
[----:B------:R-:W-:Y:S02]  /*10070*/  ISETP.GE.AND P3, PT, R2, R5, PT ;  /* 0x000000050200720c */ /* 0x000fe40003f66270 */
[----:B------:R-:W1:Y:S11]  /*10080*/  SHFL.IDX PT, R2, R4, 0x1, 0x1c1f ;  /* 0x003c1f0004027f89 */ /* 0x000e7600000e0000 */
[----:B0-----:R-:W-:-:S05]  /*10090*/  @!P3 LEA R3, P4, R20, R3, 0x1 ;  /* 0x000000031403b211 */ /* 0x001fca00078808ff */
[----:B-1----:R-:W-:-:S05]  /*100a0*/  @!P3 IMAD.X R2, RZ, RZ, R2, P4 ;  /* 0x000000ffff02b224 */ /* 0x002fca00020e0602 */
[----:B------:R-:W-:-:S04]  /*100b0*/  @!P3 LOP3.LUT R3, R3, R2, RZ, 0x3c, !PT ;  /* 0x000000020303b212 */ /* 0x000fc800078e3cff */
[----:B------:R-:W-:-:S04]  /*100c0*/  @!P3 LOP3.LUT R2, R3, R2, RZ, 0x3c, !PT ;  /* 0x000000020302b212 */ /* 0x000fc800078e3cff */
[----:B------:R-:W-:-:S05]  /*100d0*/  @!P3 LOP3.LUT R3, R3, R2, RZ, 0x3c, !PT ;  /* 0x000000020303b212 */ /* 0x000fca00078e3cff */
[----:B------:R-:W-:Y:S04]  /*100e0*/  @!P3 LDGSTS.E.BYPASS.LTC128B.128 [R10+0xe200], desc[UR4][R2.64], !P2 ;  /* 0x0e200000020abfae */ /* 0x000fe8000d101d44 */
[----:B------:R-:W-:Y:S04]  /*100f0*/  @!P3 LDGSTS.E.BYPASS.LTC128B.128 [R10+0x11200], desc[UR4][R2.64+0x40], !P1 ;  /* 0x11200040020abfae */ /* 0x000fe8000c901d44 */
[----:B------:R0:W-:Y:S02]  /*10100*/  @!P3 LDGSTS.E.BYPASS.LTC128B.128 [R10+0x14200], desc[UR4][R2.64+0x80], !P0 ;  /* 0x14200080020abfae */ /* 0x0001e4000c101d44 */
[----:B0-----:R-:W-:-:S02]  /*10110*/  VIADD R2, R25, 0x40 ;  /* 0x0000004019027836 */ /* 0x001fc40000000000 */
[----:B------:R-:W0:Y:S03]  /*10120*/  SHFL.IDX PT, R3, R0, 0x2, 0x1c1f ;  /* 0x005c1f0000037f89 */ /* 0x000e2600000e0000 */
[----:B------:R-:W-:Y:S02]  /*10130*/  ISETP.GE.AND P3, PT, R2, R5, PT ;  /* 0x000000050200720c */ /* 0x000fe40003f66270 */
[----:B------:R-:W1:Y:S04]  /*10140*/  SHFL.IDX PT, R2, R4, 0x2, 0x1c1f ;  /* 0x005c1f0004027f89 */ /* 0x000e6800000e0000 */
[----:B------:R-:W-:Y:S07]  /*10150*/  SHFL.IDX PT, R4, R4, 0x3, 0x1c1f ;  /* 0x007c1f0004047f89 */ /* 0x000fee00000e0000 */
[----:B0-----:R-:W-:-:S05]  /*10160*/  @!P3 LEA R3, P4, R20, R3, 0x1 ;  /* 0x000000031403b211 */ /* 0x001fca00078808ff */
[----:B-1----:R-:W-:-:S05]  /*10170*/  @!P3 IMAD.X R2, RZ, RZ, R2, P4 ;  /* 0x000000ffff02b224 */ /* 0x002fca00020e0602 */
[----:B------:R-:W-:-:S04]  /*10180*/  @!P3 LOP3.LUT R3, R3, R2, RZ, 0x3c, !PT ;  /* 0x000000020303b212 */ /* 0x000fc800078e3cff */
[----:B------:R-:W-:-:S04]  /*10190*/  @!P3 LOP3.LUT R2, R3, R2, RZ, 0x3c, !PT ;  /* 0x000000020302b212 */ /* 0x000fc800078e3cff */
[----:B------:R-:W-:-:S05]  /*101a0*/  @!P3 LOP3.LUT R3, R3, R2, RZ, 0x3c, !PT ;  /* 0x000000020303b212 */ /* 0x000fca00078e3cff */
[----:B------:R-:W-:Y:S04]  /*101b0*/  @!P3 LDGSTS.E.BYPASS.LTC128B.128 [R10+0xea00], desc[UR4][R2.64], !P2 ;  /* 0x0ea00000020abfae */ /* 0x000fe8000d101d44 */
[----:B------:R-:W-:Y:S04]  /*101c0*/  @!P3 LDGSTS.E.BYPASS.LTC128B.128 [R10+0x11a00], desc[UR4][R2.64+0x40], !P1 ;  /* 0x11a00040020abfae */ /* 0x000fe8000c901d44 */
[----:B------:R0:W-:Y:S04]  /*101d0*/  @!P3 LDGSTS.E.BYPASS.LTC128B.128 [R10+0x14a00], desc[UR4][R2.64+0x80], !P0 ;  /* 0x14a00080020abfae */ /* 0x0001e8000c101d44 */
[----:B0-----:R0:W1:Y:S02]  /*101e0*/  SHFL.IDX PT, R2, R0, 0x3, 0x1c1f ;  /* 0x007c1f0000027f89 */ /* 0x00106400000e0000 */
[----:B0-----:R-:W-:-:S05]  /*101f0*/  VIADD R0, R25, 0x80 ;  /* 0x0000008019007836 */ /* 0x001fca0000000000 */
[----:B------:R-:W-:Y:S01]  /*10200*/  ISETP.GE.AND P3, PT, R0, R5, PT ;  /* 0x000000050000720c */ /* 0x000fe20003f66270 */
[----:B------:R-:W-:-:S05]  /*10210*/  VIADD R0, R25, 0x60 ;  /* 0x0000006019007836 */ /* 0x000fca0000000000 */
[----:B------:R-:W-:Y:S02]  /*10220*/  ISETP.GE.AND P4, PT, R0, R5, PT ;  /* 0x000000050000720c */ /* 0x000fe40003f86270 */
[----:B------:R-:W-:Y:S04]  /*10230*/  SHFL.IDX PT, R0, R6, RZ, 0x1c1f ;  /* 0x001c1fff06007589 */ /* 0x000fe800000e0000 */
[----:B------:R-:W-:Y:S07]  /*10240*/  SHFL.IDX PT, R6, R6, 0x1, 0x1c1f ;  /* 0x003c1f0006067f89 */ /* 0x000fee00000e0000 */
[----:B-1----:R-:W-:-:S05]  /*10250*/  @!P4 LEA R2, P5, R20, R2, 0x1 ;  /* 0x000000021402c211 */ /* 0x002fca00078a08ff */
[----:B------:R-:W-:Y:S02]  /*10260*/  @!P4 IMAD.X R3, RZ, RZ, R4, P5 ;  /* 0x000000ffff03c224 */ /* 0x000fe400028e0604 */
[----:B------:R-:W0:Y:S04]  /*10270*/  SHFL.IDX PT, R4, R7, RZ, 0x1c1f ;  /* 0x001c1fff07047589 */ /* 0x000e2800000e0000 */
[----:B------:R-:W-:Y:S04]  /*10280*/  @!P4 LDGSTS.E.BYPASS.LTC128B.128 [R10+0xf200], desc[UR4][R2.64], !P2 ;  /* 0x0f200000020acfae */ /* 0x000fe8000d101d44 */
[----:B------:R-:W-:Y:S04]  /*10290*/  @!P4 LDGSTS.E.BYPASS.LTC128B.128 [R10+0x12200], desc[UR4][R2.64+0x40], !P1 ;  /* 0x12200040020acfae */ /* 0x000fe8000c901d44 */
[----:B------:R1:W-:Y:S01]  /*102a0*/  @!P4 LDGSTS.E.BYPASS.LTC128B.128 [R10+0x15200], desc[UR4][R2.64+0x80], !P0 ;  /* 0x15200080020acfae */ /* 0x0003e2000c101d44 */
[----:B0-----:R-:W-:-:S05]  /*102b0*/  @!P3 LEA R4, P5, R20, R4, 0x1 ;  /* 0x000000041404b211 */ /* 0x001fca00078a08ff */
[----:B------:R-:W-:Y:S02]  /*102c0*/  @!P3 IMAD.X R0, RZ, RZ, R0, P5 ;  /* 0x000000ffff00b224 */ /* 0x000fe400028e0600 */
[----:B-1----:R-:W-:Y:S02]  /*102d0*/  @!P3 IMAD.MOV.U32 R2, RZ, RZ, R4 ;  /* 0x000000ffff02b224 */ /* 0x002fe400078e0004 */
[----:B------:R-:W-:-:S05]  /*102e0*/  @!P3 IMAD.MOV.U32 R3, RZ, RZ, R0 ;  /* 0x000000ffff03b224 */ /* 0x000fca00078e0000 */
[----:B------:R-:W-:Y:S04]  /*102f0*/  @!P3 LDGSTS.E.BYPASS.LTC128B.128 [R10+0xfa00], desc[UR4][R2.64], !P2 ;  /* 0x0fa00000020abfae */ /* 0x000fe8000d101d44 */
[----:B------:R-:W-:Y:S04]  /*10300*/  @!P3 LDGSTS.E.BYPASS.LTC128B.128 [R10+0x12a00], desc[UR4][R2.64+0x40], !P1 ;  /* 0x12a00040020abfae */ /* 0x000fe8000c901d44 */
[----:B------:R0:W-:Y:S04]  /*10310*/  @!P3 LDGSTS.E.BYPASS.LTC128B.128 [R10+0x15a00], desc[UR4][R2.64+0x80], !P0 ;  /* 0x15a00080020abfae */ /* 0x0001e8000c101d44 */
[----:B0-----:R0:W1:Y:S02]  /*10320*/  SHFL.IDX PT, R2, R7, 0x1, 0x1c1f ;  /* 0x003c1f0007027f89 */ /* 0x00106400000e0000 */
.L_x_355:
[----:B------:R-:W-:Y:S01]  /*10330*/  VIADD R25, R25, 0xa0 ;  /* 0x000000a019197836 */ /* 0x000fe20000000000 */
[----:B------:R-:W-:Y:S01]  /*10340*/  ULDC.64 UR4, c[0x0][0x208] ;  /* 0x0000820000047ab9 */ /* 0x000fe20000000a00 */
[----:B------:R-:W-:-:S03]  /*10350*/  VIADD R8, R17, 0x31c00 ;  /* 0x00031c0011087836 */ /* 0x000fc60000000000 */
[----:B------:R-:W-:-:S13]  /*10360*/  ISETP.GE.AND P3, PT, R25, R5, PT ;  /* 0x000000051900720c */ /* 0x000fda0003f66270 */
[----:B-1----:R-:W-:-:S05]  /*10370*/  @!P3 LEA R2, P4, R20, R2, 0x1 ;  /* 0x000000021402b211 */ /* 0x002fca00078808ff */
[----:B------:R-:W-:-:S05]  /*10380*/  @!P3 IMAD.X R3, RZ, RZ, R6, P4 ;  /* 0x000000ffff03b224 */ /* 0x000fca00020e0606 */
[----:B------:R-:W-:Y:S01]  /*10390*/  @!PT LDS RZ, [RZ] ;  /* 0x00000000fffff984 */ /* 0x000fe20000000800 */
[----:B------:R-:W-:Y:S01]  /*103a0*/  @!PT LDS RZ, [RZ] ;  /* 0x00000000fffff984 */ /* 0x000fe20000000800 */
[----:B------:R-:W-:Y:S01]  /*103b0*/  @!PT LDS RZ, [RZ] ;  /* 0x00000000fffff984 */ /* 0x000fe20000000800 */
[----:B------:R1:W-:Y:S04]  /*103c0*/  @!P3 LDGSTS.E.BYPASS.LTC128B.128 [R10+0x10200], desc[UR4][R2.64], !P2 ;  /* 0x10200000020abfae */ /* 0x0003e8000d101d44 */
[----:B------:R1:W-:Y:S04]  /*103d0*/  @!P3 LDGSTS.E.BYPASS.LTC128B.128 [R10+0x13200], desc[UR4][R2.64+0x40], !P1 ;  /* 0x13200040020abfae */ /* 0x0003e8000c901d44 */
[----:B------:R1:W-:Y:S01]  /*103e0*/  @!P3 LDGSTS.E.BYPASS.LTC128B.128 [R10+0x16200], desc[UR4][R2.64+0x80], !P0 ;  /* 0x16200080020abfae */ /* 0x0003e2000c101d44 */
[----:B------:R-:W-:Y:S01]  /*103f0*/  PLOP3.LUT P0, PT, PT, PT, PT, 0x80, 0x0 ;  /* 0x000000000000781c */ /* 0x000fe20003f0f070 */
[----:B------:R-:W-:-:S12]  /*10400*/  NOP ;  /* 0x0000000000007918 */ /* 0x000fd80000000000 */
.L_x_241:
[----:B------:R-:W-:Y:S02]  /*10410*/  PLOP3.LUT P1, PT, P1, P0, PT, 0xa2, 0x0 ;  /* 0x000000000000781c */ /* 0x000fe40000f21472 */
[----:B------:R-:W-:-:S08]  /*10420*/  @P0 R2UR P1, UR4, R17 ;  /* 0x00000000110402ca */ /* 0x000fd00000020000 */
[----:B------:R-:W-:-:S05]  /*10430*/  @P0 PLOP3.LUT P0, PT, P1, PT, PT, 0x80, 0x0 ;  /* 0x000000000000081c */ /* 0x000fca0000f0f070 */
[----:B------:R-:W-:Y:S01]  /*10440*/  @!P1 SYNCS.ARRIVE.TRANS64.RED.A0T1 RZ, [UR4+0x31c00], RZ ;  /* 0x031c00ffffff99a7 */ /* 0x000fe20008200404 */
[----:B------:R-:W-:Y:S07]  /*10450*/  @!P1 ARRIVES.LDGSTSBAR.64.TRANSCNT [UR4+0x31c00] ;  /* 0x031c0000ff0099b0 */ /* 0x000fee0008000a84 */
[----:B------:R-:W-:Y:S05]  /*10460*/  @P0 BRA.U.ANY `(.L_x_241) ;  /* 0xfffffffd00e80947 */ /* 0x000fea000393ffff */
[----:B-1----:R-:W2:Y:S02]  /*10470*/  LDL.LU R2, [R1+0x34] ;  /* 0x0000340001027983 */ /* 0x002ea40000300800 */
[----:B--2---:R-:W-:-:S05]  /*10480*/  VIADD R2, R2, 0x1 ;  /* 0x0000000102027836 */ /* 0x004fca0000000000 */
[----:B------:R1:W-:Y:S01]  /*10490*/  STL [R1+0x34], R2 ;  /* 0x0000340201007387 */ /* 0x0003e20000100800 */
[----:B------:R-:W-:-:S04]  /*104a0*/  LEA.HI R0, R2, R2, RZ, 0x1 ;  /* 0x0000000202007211 */ /* 0x000fc800078f08ff */
[----:B------:R-:W-:-:S05]  /*104b0*/  LOP3.LUT R0, R0, 0xfffffffe, RZ, 0xc0, !PT ;  /* 0xfffffffe00007812 */ /* 0x000fca00078ec0ff */
[----:B------:R-:W-:-:S05]  /*104c0*/  IMAD.IADD R0, R2, 0x1, -R0 ;  /* 0x0000000102007824 */ /* 0x000fca00078e0a00 */
[----:B------:R-:W-:Y:S01]  /*104d0*/  SHF.L.U32 R0, R0, 0x1f, RZ ;  /* 0x0000001f00007819 */ /* 0x000fe200000006ff */
[----:B------:R-:W-:Y:S01]  /*104e0*/  NOP ;  /* 0x0000000000007918 */ /* 0x000fe20000000000 */
[----:B------:R1:W-:Y:S01]  /*104f0*/  SYNCS.ARRIVE.TRANS64.A1T0 RZ, [R17+URZ+0x31c00], RZ ;  /* 0x031c00ff11ff79a7 */ /* 0x0003e2000810003f */
[----:B------:R-:W-:Y:S01]  /*10500*/  BSSY B0, `(.L_x_242) ;  /* 0x0000003000007945 */ /* 0x000fe20003800000 */
[----:B------:R-:W2:Y:S03]  /*10510*/  SYNCS.PHASECHK.TRANS64.TRYWAIT P0, [R17+URZ+0x31c20], R0 ;  /* 0x031c2000110075a7 */ /* 0x000ea6000800017f */
[----:B-12---:R-:W-:Y:S05]  /*10520*/  @!P0 BRA `(.L_x_243) ;  /* 0x0000004400648947 */ /* 0x006fea0003800000 */
.L_x_356:
[----:B------:R-:W-:Y:S05]  /*10530*/  BSYNC B0 ;  /* 0x0000000000007941 */ /* 0x000fea0003800000 */
.L_x_242:
[----:B------:R-:W1:Y:S04]  /*10540*/  LDL R2, [R1+0x1c] ;  /* 0x00001c0001027983 */ /* 0x000e680000100800 */
[----:B------:R-:W2:Y:S01]  /*10550*/  LDL R3, [R1+0x4] ;  /* 0x0000040001037983 */ /* 0x000ea20000100800 */
[----:B------:R-:W-:Y:S01]  /*10560*/  BSSY B0, `(.L_x_244) ;  /* 0x0000232000007945 */ /* 0x000fe20003800000 */
[----:B-1----:R-:W-:-:S05]  /*10570*/  VIADD R0, R2, 0xfffffffe ;  /* 0xfffffffe02007836 */ /* 0x002fca0000000000 */
[----:B--2---:R-:W-:-:S13]  /*10580*/  ISETP.GE.AND P0, PT, R0, R3, PT ;  /* 0x000000030000720c */ /* 0x004fda0003f06270 */
[----:B------:R-:W-:Y:S05]  /*10590*/  @!P0 BRA `(.L_x_245) ;  /* 0x0000002000b88947 */ /* 0x000fea0003800000 */
[----:B------:R-:W2:Y:S04]  /*105a0*/  LDL.LU R2, [R1+0x38] ;  /* 0x0000380001027983 */ /* 0x000ea80000300800 */
[----:B------:R-:W3:Y:S04]  /*105b0*/  LDL.LU R5, [R1+0x18] ;  /* 0x0000180001057983 */ /* 0x000ee80000300800 */
[----:B------:R-:W4:Y:S01]  /*105c0*/  LDL.LU R4, [R1+0x30] ;  /* 0x0000300001047983 */ /* 0x000f220000300800 */
[----:B0-----:R-:W-:Y:S01]  /*105d0*/  LOP3.LUT R7, RZ, R3, RZ, 0x33, !PT ;  /* 0x00000003ff077212 */ /* 0x001fe200078e33ff */
[----:B------:R-:W-:Y:S01]  /*105e0*/  BSSY B2, `(.L_x_246) ;  /* 0x00000bf000027945 */ /* 0x000fe20003800000 */
[----:B--2---:R-:W-:-:S04]  /*105f0*/  VIADD R2, R2, 0x1 ;  /* 0x0000000102027836 */ /* 0x004fc80000000000 */
[----:B---3--:R-:W-:-:S05]  /*10600*/  IMAD R2, R2, R5, RZ ;  /* 0x0000000502027224 */ /* 0x008fca00078e02ff */
[----:B----4-:R-:W-:-:S05]  /*10610*/  VIMNMX R9, R4, R2, PT ;  /* 0x0000000204097248 */ /* 0x010fca0003fe0100 */
[----:B------:R-:W-:-:S05]  /*10620*/  IMAD.MOV R2, RZ, RZ, -R9 ;  /* 0x000000ffff027224 */ /* 0x000fca00078e0a09 */
[----:B------:R-:W-:-:S05]  /*10630*/  VIADDMNMX R7, R2, 0x1, R7, !PT ;  /* 0x0000000102077846 */ /* 0x000fca0007800107 */
[----:B------:R-:W-:-:S05]  /*10640*/  IMAD.IADD R2, R9, 0x1, R7 ;  /* 0x0000000109027824 */ /* 0x000fca00078e0207 */
[----:B------:R-:W-:-:S04]  /*10650*/  LOP3.LUT R2, R2, 0x1, RZ, 0xc0, !PT ;  /* 0x0000000102027812 */ /* 0x000fc800078ec0ff */
[----:B------:R-:W-:-:S13]  /*10660*/  ISETP.NE.U32.AND P0, PT, R2, 0x1, PT ;  /* 0x000000010200780c */ /* 0x000fda0003f05070 */
[----:B------:R-:W-:Y:S05]  /*10670*/  @P0 BRA `(.L_x_247) ;  /* 0x0000000800d40947 */ /* 0x000fea0003800000 */
[----:B------:R-:W2:Y:S01]  /*10680*/  LDL R3, [R1] ;  /* 0x0000000001037983 */ /* 0x000ea20000100800 */
[----:B------:R-:W-:Y:S01]  /*10690*/  VIADD R6, R18, 0x1 ;  /* 0x0000000112067836 */ /* 0x000fe20000000000 */
[----:B------:R-:W-:Y:S04]  /*106a0*/  BSSY B1, `(.L_x_248) ;  /* 0x00000ae000017945 */ /* 0x000fe80003800000 */
[----:B------:R-:W-:-:S04]  /*106b0*/  ISETP.NE.AND P0, PT, R6, 0x2, PT ;  /* 0x000000020600780c */ /* 0x000fc80003f05270 */
[----:B------:R-:W-:Y:S02]  /*106c0*/  SEL R10, RZ, 0x1, P0 ;  /* 0x00000001ff0a7807 */ /* 0x000fe40000000000 */
[----:B------:R-:W-:Y:S02]  /*106d0*/  SEL R6, R6, RZ, P0 ;  /* 0x000000ff06067207 */ /* 0x000fe40000000000 */
[----:B------:R-:W-:Y:S02]  /*106e0*/  LOP3.LUT R10, R28, R10, RZ, 0x3c, !PT ;  /* 0x0000000a1c0a7212 */ /* 0x000fe400078e3cff */
[----:B--2---:R-:W-:-:S13]  /*106f0*/  ISETP.NE.AND P1, PT, R3, RZ, PT ;  /* 0x000000ff0300720c */ /* 0x004fda0003f25270 */
[----:B------:R-:W-:Y:S05]  /*10700*/  @!P1 BRA `(.L_x_249) ;  /* 0x00000008009c9947 */ /* 0x000fea0003800000 */
[----:B------:R-:W-:Y:S01]  /*10710*/  ULDC.64 UR4, c[0x0][0x418] ;  /* 0x0001060000047ab9 */ /* 0x000fe20000000a00 */
[----:B------:R-:W-:Y:S01]  /*10720*/  IMAD.MOV.U32 R5, RZ, RZ, R19 ;  /* 0x000000ffff057224 */ /* 0x000fe200078e0013 */
[----:B------:R-:W-:-:S04]  /*10730*/  ISETP.NE.U32.AND P0, PT, RZ, UR4, PT ;  /* 0x00000004ff007c0c */ /* 0x000fc8000bf05070 */
[----:B------:R-:W-:-:S13]  /*10740*/  ISETP.NE.AND.EX P0, PT, RZ, UR5, PT, P0 ;  /* 0x00000005ff007c0c */ /* 0x000fda000bf05300 */
[----:B------:R-:W-:Y:S05]  /*10750*/  @!P0 BRA `(.L_x_250) ;  /* 0x0000000000488947 */ /* 0x000fea0003800000 */
[----:B------:R-:W0:Y:S01]  /*10760*/  LDC R5, c[0x0][0x43c] ;  /* 0x00010f00ff057b82 */ /* 0x000e220000000800 */
[----:B------:R-:W-:Y:S01]  /*10770*/  ULDC.64 UR6, c[0x0][0x428] ;  /* 0x00010a0000067ab9 */ /* 0x000fe20000000a00 */
[----:B------:R-:W-:Y:S01]  /*10780*/  ULDC.64 UR8, c[0x0][0x208] ;  /* 0x0000820000087ab9 */ /* 0x000fe20000000a00 */
[----:B0-----:R-:W-:-:S13]  /*10790*/  ISETP.NE.AND P0, PT, R5, 0x1, PT ;  /* 0x000000010500780c */ /* 0x001fda0003f05270 */
[----:B------:R-:W0:Y:S02]  /*107a0*/  @P0 LDC.64 R2, c[0x0][0x440] ;  /* 0x00011000ff020b82 */ /* 0x000e240000000a00 */
[----:B0-----:R-:W-:-:S04]  /*107b0*/  @P0 IMAD.HI.U32 R4, R0, R2, RZ ;  /* 0x0000000200040227 */ /* 0x001fc800078e00ff */
[----:B------:R-:W-:Y:S01]  /*107c0*/  IMAD.MOV.U32 R2, RZ, RZ, R0 ;  /* 0x000000ffff027224 */ /* 0x000fe200078e0000 */
[----:B------:R-:W-:Y:S01]  /*107d0*/  @P0 SHF.R.U32.HI R2, RZ, R3, R4 ;  /* 0x00000003ff020219 */ /* 0x000fe20000011604 */
[----:B------:R-:W-:-:S04]  /*107e0*/  IMAD R4, R29, UR6, RZ ;  /* 0x000000061d047c24 */ /* 0x000fc8000f8e02ff */
[----:B------:R-:W-:Y:S02]  /*107f0*/  IMAD.MOV R3, RZ, RZ, -R2 ;  /* 0x000000ffff037224 */ /* 0x000fe400078e0a02 */
[----:B------:R-:W-:Y:S02]  /*10800*/  IMAD R4, R23, UR7, R4 ;  /* 0x0000000717047c24 */ /* 0x000fe4000f8e0204 */
[----:B------:R-:W-:Y:S01]  /*10810*/  IMAD R0, R5, R3, R0 ;  /* 0x0000000305007224 */ /* 0x000fe200078e0200 */
[----:B------:R-:W-:-:S03]  /*10820*/  SHF.R.S32.HI R3, RZ, 0x1f, R2 ;  /* 0x0000001fff037819 */ /* 0x000fc60000011402 */
[----:B------:R-:W-:-:S04]  /*10830*/  IMAD.WIDE.U32 R2, R23, UR6, R2 ;  /* 0x0000000617027c25 */ /* 0x000fc8000f8e0002 */
[----:B------:R-:W-:Y:S01]  /*10840*/  IMAD.IADD R3, R4, 0x1, R3 ;  /* 0x0000000104037824 */ /* 0x000fe200078e0203 */
[----:B------:R-:W-:-:S04]  /*10850*/  LEA R4, P0, R2, UR4, 0x2 ;  /* 0x0000000402047c11 */ /* 0x000fc8000f8010ff */
[----:B------:R-:W-:-:S06]  /*10860*/  LEA.HI.X R5, R2, UR5, R3, 0x2, P0 ;  /* 0x0000000502057c11 */ /* 0x000fcc00080f1403 */
[----:B------:R0:W5:Y:S03]  /*10870*/  LDG.E R5, desc[UR8][R4.64] ;  /* 0x0000000804057981 */ /* 0x000166000c1e1900 */
.L_x_250:
[----:B------:R-:W-:Y:S01]  /*10880*/  IMAD R3, R6, 0x8, R17 ;  /* 0x0000000806037824 */ /* 0x000fe200078e0211 */
[----:B------:R-:W-:Y:S01]  /*10890*/  SHF.L.U32 R2, R10, 0x1f, RZ ;  /* 0x0000001f0a027819 */ /* 0x000fe200000006ff */
[----:B------:R-:W-:Y:S03]  /*108a0*/  BSSY B3, `(.L_x_251) ;  /* 0x0000003000037945 */ /* 0x000fe60003800000 */
[----:B------:R-:W1:Y:S02]  /*108b0*/  SYNCS.PHASECHK.TRANS64.TRYWAIT P0, [R3+URZ+0x31c40], R2 ;  /* 0x031c4002030075a7 */ /* 0x000e64000800017f */
[----:B-1----:R-:W-:Y:S05]  /*108c0*/  @!P0 BRA `(.L_x_252) ;  /* 0x0000004000908947 */ /* 0x002fea0003800000 */
.L_x_357:
[----:B------:R-:W-:Y:S05]  /*108d0*/  BSYNC B3 ;  /* 0x0000000000037941 */ /* 0x000fea0003800000 */
.L_x_251:
[----:B0-----:R-:W0:Y:S01]  /*108e0*/  S2R R4, SR_TID.X ;  /* 0x0000000000047919 */ /* 0x001e220000002100 */
[----:B------:R-:W-:Y:S01]  /*108f0*/  BSSY B3, `(.L_x_253) ;  /* 0x000000b000037945 */ /* 0x000fe20003800000 */
[----:B0-----:R-:W-:-:S04]  /*10900*/  LOP3.LUT R4, R4, 0x7f, RZ, 0xc0, !PT ;  /* 0x0000007f04047812 */ /* 0x001fc800078ec0ff */
[----:B------:R-:W-:-:S13]  /*10910*/  ISETP.NE.AND P1, PT, R4, RZ, PT ;  /* 0x000000ff0400720c */ /* 0x000fda0003f25270 */
[----:B------:R-:W-:Y:S05]  /*10920*/  @P1 BRA `(.L_x_254) ;  /* 0x00000000001c1947 */ /* 0x000fea0003800000 */
[----:B------:R-:W0:Y:S01]  /*10930*/  S2R R4, SR_TID.X ;  /* 0x0000000000047919 */ /* 0x000e220000002100 */
[----:B-1----:R-:W-:-:S04]  /*10940*/  IMAD.MOV.U32 R2, RZ, RZ, 0x6c00 ;  /* 0x00006c00ff027424 */ /* 0x002fc800078e00ff */
[----:B------:R2:W-:Y:S01]  /*10950*/  SYNCS.ARRIVE.TRANS64 RZ, [R3+URZ+0x31c30], R2 ;  /* 0x031c300203ff79a7 */ /* 0x0005e2000800003f */
[----:B0-----:R-:W-:-:S04]  /*10960*/  LOP3.LUT R4, R4, 0x1f, RZ, 0xc0, !PT ;  /* 0x0000001f04047812 */ /* 0x001fc800078ec0ff */
[----:B------:R-:W-:-:S13]  /*10970*/  ISETP.NE.AND P0, PT, R4, RZ, PT ;  /* 0x000000ff0400720c */ /* 0x000fda0003f05270 */
[----:B--2---:R-:W-:Y:S05]  /*10980*/  @!P0 BRA `(.L_x_254) ;  /* 0x0000000000048947 */ /* 0x004fea0003800000 */
[----:B------:R-:W-:Y:S01]  /*10990*/  BPT.TRAP 0x1 ;  /* 0x000000040000795c */ /* 0x000fe20000300000 */
.L_x_254:
[----:B------:R-:W-:Y:S05]  /*109a0*/  BSYNC B3 ;  /* 0x0000000000037941 */ /* 0x000fea0003800000 */
.L_x_253:
[----:B------:R-:W-:Y:S01]  /*109b0*/  IMAD.MOV.U32 R14, RZ, RZ, RZ ;  /* 0x000000ffff0e7224 */ /* 0x000fe200078e00ff */
[----:B------:R-:W-:Y:S01]  /*109c0*/  UIADD3 UR4, UP0, UR36, 0x370, URZ ;  /* 0x0000037024047890 */ /* 0x000fe2000ff1e03f */
[----:B------:R-:W-:Y:S01]  /*109d0*/  IMAD R4, R6, 0x6c00, R17 ;  /* 0x00006c0006047824 */ /* 0x000fe200078e0211 */
[----:B------:R-:W-:Y:S01]  /*109e0*/  PLOP3.LUT P0, PT, PT, PT, PT, 0x80, 0x0 ;  /* 0x000000000000781c */ /* 0x000fe20003f0f070 */
[----:B-1----:R-:W-:Y:S01]  /*109f0*/  VIADD R3, R3, 0x31c30 ;  /* 0x00031c3003037836 */ /* 0x002fe20000000000 */
[----:B------:R-:W-:Y:S01]  /*10a00*/  R2UR UR10, R14 ;  /* 0x000000000e0a72ca */ /* 0x000fe200000e0000 */
[----:B------:R-:W-:Y:S01]  /*10a10*/  IMAD R2, R0, 0x90, R26 ;  /* 0x0000009000027824 */ /* 0x000fe200078e021a */
[----:B------:R-:W-:Y:S01]  /*10a20*/  UIADD3.X UR5, URZ, UR37, URZ, UP0, !UPT ;  /* 0x000000253f057290 */ /* 0x000fe200087fe43f */
[----:B------:R-:W-:Y:S01]  /*10a30*/  VIADD R11, R4, 0x16a00 ;  /* 0x00016a00040b7836 */ /* 0x000fe20000000000 */
[----:B------:R-:W-:Y:S01]  /*10a40*/  UMOV UR6, 0x0 ;  /* 0x0000000000067882 */ /* 0x000fe20000000000 */
[----:B------:R-:W-:-:S10]  /*10a50*/  UMOV UR7, 0x14f00000 ;  /* 0x14f0000000077882 */ /* 0x000fd40000000000 */
.L_x_255:
[----:B------:R-:W-:-:S13]  /*10a60*/  @P0 ELECT P2, URZ, PT ;  /* 0x00000000003f082f */ /* 0x000fda0003840000 */
[----:B-----5:R-:W-:Y:S02]  /*10a70*/  @P2 R2UR UR13, R5 ;  /* 0x00000000050d22ca */ /* 0x020fe400000e0000 */
[----:B------:R-:W-:Y:S02]  /*10a80*/  @P2 R2UR UR12, R16 ;  /* 0x00000000100c22ca */ /* 0x000fe400000e0000 */
[----:B------:R-:W-:Y:S02]  /*10a90*/  @P2 R2UR UR11, R2 ;  /* 0x00000000020b22ca */ /* 0x000fe400000e0000 */
[----:B------:R-:W-:Y:S02]  /*10aa0*/  @P2 R2UR UR9, R3 ;  /* 0x00000000030922ca */ /* 0x000fe400000e0000 */
[----:B------:R-:W-:Y:S02]  /*10ab0*/  @P2 R2UR UR8, R11 ;  /* 0x000000000b0822ca */ /* 0x000fe400000e0000 */
[----:B------:R-:W-:-:S02]  /*10ac0*/  @P2 PLOP3.LUT P0, PT, P2, PT, PT, 0x8, 0x0 ;  /* 0x000000000000281c */ /* 0x000fc4000170e170 */
[----:B------:R-:W-:-:S09]  /*10ad0*/  PLOP3.LUT P2, PT, PT, PT, PT, 0x8, 0x0 ;  /* 0x000000000000781c */ /* 0x000fd20003f4e170 */
[----:B------:R0:W-:Y:S02]  /*10ae0*/  UTMALDG.4D [UR8], [UR4], desc[UR6] ;  /* 0x00000608040075b4 */ /* 0x0001e40008019000 */
[----:B0-----:R-:W-:Y:S05]  /*10af0*/  @P0 BRA.U.ANY `(.L_x_255) ;  /* 0xfffffffd00d80947 */ /* 0x001fea000393ffff */
[----:B------:R-:W-:Y:S01]  /*10b00*/  IMAD.MOV.U32 R20, RZ, RZ, 0x20 ;  /* 0x00000020ff147424 */ /* 0x000fe200078e00ff */
[----:B------:R-:W-:Y:S01]  /*10b10*/  PLOP3.LUT P0, PT, PT, PT, PT, 0x80, 0x0 ;  /* 0x000000000000781c */ /* 0x000fe20003f0f070 */
[----:B------:R-:W-:Y:S01]  /*10b20*/  VIADD R11, R4, 0x18e00 ;  /* 0x00018e00040b7836 */ /* 0x000fe20000000000 */
[----:B------:R-:W-:Y:S01]  /*10b30*/  UMOV UR6, 0x0 ;  /* 0x0000000000067882 */ /* 0x000fe20000000000 */
[----:B------:R-:W-:Y:S01]  /*10b40*/  UMOV UR7, 0x14f00000 ;  /* 0x14f0000000077882 */ /* 0x000fe20000000000 */
[----:B------:R-:W-:-:S15]  /*10b50*/  R2UR UR10, R20 ;  /* 0x00000000140a72ca */ /* 0x000fde00000e0000 */
.L_x_256:
[----:B------:R-:W-:-:S13]  /*10b60*/  @P0 ELECT P2, URZ, PT ;  /* 0x00000000003f082f */ /* 0x000fda0003840000 */
[----:B------:R-:W-:Y:S02]  /*10b70*/  @P2 R2UR UR13, R5 ;  /* 0x00000000050d22ca */ /* 0x000fe400000e0000 */
        /* <DEDUP_REMOVED lines=14> */
.L_x_257:
        /* <DEDUP_REMOVED lines=10> */
[----:B------:R-:W-:Y:S01]  /*10d00*/  SHF.L.U32 R3, R28, 0x1f, RZ ;  /* 0x0000001f1c037819 */ /* 0x000fe200000006ff */
[----:B------:R-:W-:Y:S01]  /*10d10*/  IMAD R2, R18, 0x8, R8 ;  /* 0x0000000812027824 */ /* 0x000fe200078e0208 */
[----:B------:R-:W-:Y:S03]  /*10d20*/  BSSY B3, `(.L_x_258) ;  /* 0x0000003000037945 */ /* 0x000fe60003800000 */
[----:B------:R-:W0:Y:S02]  /*10d30*/  SYNCS.PHASECHK.TRANS64.TRYWAIT P0, [R2+URZ+0x60], R3 ;  /* 0x00006003020075a7 */ /* 0x000e24000800017f */
[----:B0-----:R-:W-:Y:S05]  /*10d40*/  @!P0 BRA `(.L_x_259) ;  /* 0x0000003c00848947 */ /* 0x001fea0003800000 */
.L_x_358:
[----:B------:R-:W-:Y:S05]  /*10d50*/  BSYNC B3 ;  /* 0x0000000000037941 */ /* 0x000fea0003800000 */
.L_x_258:
[----:B------:R-:W-:Y:S01]  /*10d60*/  BSSY B3, `(.L_x_260) ;  /* 0x000000c000037945 */ /* 0x000fe20003800000 */
[----:B------:R-:W-:Y:S02]  /*10d70*/  IMAD.MOV.U32 R12, RZ, RZ, 0x0 ;  /* 0x00000000ff0c7424 */ /* 0x000fe400078e00ff */
[----:B------:R-:W-:Y:S01]  /*10d80*/  IMAD.MOV.U32 R13, RZ, RZ, 0x14f00000 ;  /* 0x14f00000ff0d7424 */ /* 0x000fe200078e00ff */
[----:B------:R-:W-:Y:S06]  /*10d90*/  @P1 BRA `(.L_x_261) ;  /* 0x0000000000201947 */ /* 0x000fec0003800000 */
[----:B------:R-:W1:Y:S01]  /*10da0*/  S2R R4, SR_TID.X ;  /* 0x0000000000047919 */ /* 0x000e620000002100 */
[----:B0-----:R-:W-:Y:S02]  /*10db0*/  IMAD R2, R18, 0x8, R17 ;  /* 0x0000000812027824 */ /* 0x001fe400078e0211 */
[----:B------:R-:W-:-:S04]  /*10dc0*/  IMAD.MOV.U32 R3, RZ, RZ, 0x6c00 ;  /* 0x00006c00ff037424 */ /* 0x000fc800078e00ff */
[----:B------:R2:W-:Y:S01]  /*10dd0*/  SYNCS.ARRIVE.TRANS64 RZ, [R2+URZ+0x31c50], R3 ;  /* 0x031c500302ff79a7 */ /* 0x0005e2000800003f */
[----:B-1----:R-:W-:-:S04]  /*10de0*/  LOP3.LUT R4, R4, 0x1f, RZ, 0xc0, !PT ;  /* 0x0000001f04047812 */ /* 0x002fc800078ec0ff */
[----:B------:R-:W-:-:S13]  /*10df0*/  ISETP.NE.AND P0, PT, R4, RZ, PT ;  /* 0x000000ff0400720c */ /* 0x000fda0003f05270 */
[----:B--2---:R-:W-:Y:S05]  /*10e00*/  @!P0 BRA `(.L_x_261) ;  /* 0x0000000000048947 */ /* 0x004fea0003800000 */
[----:B------:R-:W-:Y:S01]  /*10e10*/  BPT.TRAP 0x1 ;  /* 0x000000040000795c */ /* 0x000fe20000300000 */
.L_x_261:
[----:B------:R-:W-:Y:S05]  /*10e20*/  BSYNC B3 ;  /* 0x0000000000037941 */ /* 0x000fea0003800000 */
.L_x_260:
[----:B------:R-:W-:Y:S01]  /*10e30*/  R2UR UR10, R14 ;  /* 0x000000000e0a72ca */ /* 0x000fe200000e0000 */
[--C-:B0-----:R-:W-:Y:S01]  /*10e40*/  IMAD R2, R18, 0x8, R17.reuse ;  /* 0x0000000812027824 */ /* 0x101fe200078e0211 */
[----:B------:R-:W-:Y:S01]  /*10e50*/  R2UR UR6, R12 ;  /* 0x000000000c0672ca */ /* 0x000fe200000e0000 */
[----:B------:R-:W-:Y:S01]  /*10e60*/  IMAD R3, R18, 0x6c00, R17 ;  /* 0x00006c0012037824 */ /* 0x000fe200078e0211 */
[----:B------:R-:W-:Y:S01]  /*10e70*/  R2UR UR7, R13 ;  /* 0x000000000d0772ca */ /* 0x000fe200000e0000 */
[----:B------:R-:W-:Y:S01]  /*10e80*/  UIADD3 UR4, UP0, UR36, 0x470, URZ ;  /* 0x0000047024047890 */ /* 0x000fe2000ff1e03f */
[----:B------:R-:W-:Y:S01]  /*10e90*/  PLOP3.LUT P0, PT, PT, PT, PT, 0x80, 0x0 ;  /* 0x000000000000781c */ /* 0x000fe20003f0f070 */
[----:B------:R-:W-:Y:S02]  /*10ea0*/  IMAD R4, R22, 0x90, R26 ;  /* 0x0000009016047824 */ /* 0x000fe400078e021a */
[----:B------:R-:W-:Y:S01]  /*10eb0*/  VIADD R2, R2, 0x31c50 ;  /* 0x00031c5002027836 */ /* 0x000fe20000000000 */
[----:B------:R-:W-:Y:S01]  /*10ec0*/  UIADD3.X UR5, URZ, UR37, URZ, UP0, !UPT ;  /* 0x000000253f057290 */ /* 0x000fe200087fe43f */
[----:B------:R-:W-:-:S11]  /*10ed0*/  VIADD R11, R3, 0x200 ;  /* 0x00000200030b7836 */ /* 0x000fd60000000000 */
.L_x_262:
        /* <DEDUP_REMOVED lines=10> */
[----:B------:R-:W-:Y:S01]  /*10f80*/  R2UR UR10, R20 ;  /* 0x00000000140a72ca */ /* 0x000fe200000e0000 */
[----:B------:R-:W-:Y:S01]  /*10f90*/  VIADD R11, R3, 0x2600 ;  /* 0x00002600030b7836 */ /* 0x000fe20000000000 */
[----:B------:R-:W-:Y:S02]  /*10fa0*/  R2UR UR6, R12 ;  /* 0x000000000c0672ca */ /* 0x000fe400000e0000 */
[----:B------:R-:W-:Y:S02]  /*10fb0*/  R2UR UR7, R13 ;  /* 0x000000000d0772ca */ /* 0x000fe400000e0000 */
[----:B------:R-:W-:-:S13]  /*10fc0*/  PLOP3.LUT P0, PT, PT, PT, PT, 0x80, 0x0 ;  /* 0x000000000000781c */ /* 0x000fda0003f0f070 */
.L_x_263:
        /* <DEDUP_REMOVED lines=15> */
.L_x_264:
        /* <DEDUP_REMOVED lines=10> */
[----:B------:R-:W-:Y:S02]  /*11160*/  IMAD.MOV.U32 R19, RZ, RZ, R5 ;  /* 0x000000ffff137224 */ /* 0x000fe400078e0005 */
[----:B------:R-:W-:-:S07]  /*11170*/  IMAD.MOV.U32 R22, RZ, RZ, R0 ;  /* 0x000000ffff167224 */ /* 0x000fce00078e0000 */
.L_x_249:
[----:B------:R-:W-:Y:S05]  /*11180*/  BSYNC B1 ;  /* 0x0000000000017941 */ /* 0x000fea0003800000 */
.L_x_248:
[----:B------:R-:W2:Y:S01]  /*11190*/  LDL.LU R0, [R1+0x1c] ;  /* 0x00001c0001007983 */ /* 0x000ea20000300800 */
[----:B------:R-:W-:Y:S02]  /*111a0*/  IMAD.MOV.U32 R28, RZ, RZ, R10 ;  /* 0x000000ffff1c7224 */ /* 0x000fe400078e000a */
[----:B------:R-:W-:Y:S02]  /*111b0*/  IMAD.MOV.U32 R18, RZ, RZ, R6 ;  /* 0x000000ffff127224 */ /* 0x000fe400078e0006 */
[----:B--2---:R-:W-:-:S07]  /*111c0*/  VIADD R0, R0, 0xfffffffd ;  /* 0xfffffffd00007836 */ /* 0x004fce0000000000 */
.L_x_247:
[----:B------:R-:W-:Y:S05]  /*111d0*/  BSYNC B2 ;  /* 0x0000000000027941 */ /* 0x000fea0003800000 */
.L_x_246:
[----:B------:R-:W-:Y:S01]  /*111e0*/  VIADD R7, R7, 0xfffffffe ;  /* 0xfffffffe07077836 */ /* 0x000fe20000000000 */
[----:B------:R-:W-:-:S04]  /*111f0*/  LOP3.LUT R2, RZ, R9, RZ, 0x33, !PT ;  /* 0x00000009ff027212 */ /* 0x000fc800078e33ff */
[----:B------:R-:W-:-:S13]  /*11200*/  ISETP.NE.AND P0, PT, R7, R2, PT ;  /* 0x000000020700720c */ /* 0x000fda0003f05270 */
[----:B------:R-:W-:Y:S05]  /*11210*/  @!P0 BRA `(.L_x_245) ;  /* 0x0000001400988947 */ /* 0x000fea0003800000 */
[----:B------:R-:W-:-:S07]  /*11220*/  IMAD.MOV.U32 R4, RZ, RZ, R19 ;  /* 0x000000ffff047224 */ /* 0x000fce00078e0013 */
.L_x_299:
[----:B------:R-:W2:Y:S01]  /*11230*/  LDL R2, [R1] ;  /* 0x0000000001027983 */ /* 0x000ea20000100800 */
[----:B------:R-:W-:Y:S01]  /*11240*/  VIADD R6, R18, 0x1 ;  /* 0x0000000112067836 */ /* 0x000fe20000000000 */
[----:B------:R-:W-:Y:S05]  /*11250*/  YIELD ;  /* 0x0000000000007946 */ /* 0x000fea0003800000 */
[----:B------:R-:W-:Y:S01]  /*11260*/  ISETP.NE.AND P0, PT, R6, 0x2, PT ;  /* 0x000000020600780c */ /* 0x000fe20003f05270 */
[----:B------:R-:W-:Y:S03]  /*11270*/  BSSY B1, `(.L_x_265) ;  /* 0x00000ab000017945 */ /* 0x000fe60003800000 */
[----:B------:R-:W-:-:S02]  /*11280*/  SEL R7, RZ, 0x1, P0 ;  /* 0x00000001ff077807 */ /* 0x000fc40000000000 */
        /* <DEDUP_REMOVED lines=25> */
[----:B------:R-:W-:-:S05]  /*11420*/  LEA.HI.X R5, R2, UR5, R3, 0x2, P0 ;  /* 0x0000000502057c11 */ /* 0x000fca00080f1403 */
[----:B------:R0:W5:Y:S04]  /*11430*/  LDG.E R4, desc[UR8][R4.64] ;  /* 0x0000000804047981 */ /* 0x000168000c1e1900 */
.L_x_267:
[----:B------:R-:W-:Y:S01]  /*11440*/  IMAD R3, R6, 0x8, R17 ;  /* 0x0000000806037824 */ /* 0x000fe200078e0211 */
[----:B------:R-:W-:Y:S01]  /*11450*/  SHF.L.U32 R2, R7, 0x1f, RZ ;  /* 0x0000001f07027819 */ /* 0x000fe200000006ff */
[----:B------:R-:W-:Y:S03]  /*11460*/  BSSY B2, `(.L_x_268) ;  /* 0x0000003000027945 */ /* 0x000fe60003800000 */
[----:B------:R-:W1:Y:S02]  /*11470*/  SYNCS.PHASECHK.TRANS64.TRYWAIT P0, [R3+URZ+0x31c40], R2 ;  /* 0x031c4002030075a7 */ /* 0x000e64000800017f */
[----:B-1----:R-:W-:Y:S05]  /*11480*/  @!P0 BRA `(.L_x_269) ;  /* 0x0000003400c88947 */ /* 0x002fea0003800000 */
.L_x_359:
[----:B------:R-:W-:Y:S05]  /*11490*/  BSYNC B2 ;  /* 0x0000000000027941 */ /* 0x000fea0003800000 */
.L_x_268:
        /* <DEDUP_REMOVED lines=12> */
.L_x_271:
[----:B------:R-:W-:Y:S05]  /*11560*/  BSYNC B2 ;  /* 0x0000000000027941 */ /* 0x000fea0003800000 */
.L_x_270:
        /* <DEDUP_REMOVED lines=11> */
.L_x_272:
        /* <DEDUP_REMOVED lines=16> */
.L_x_273:
        /* <DEDUP_REMOVED lines=16> */
.L_x_274:
        /* <DEDUP_REMOVED lines=15> */
.L_x_360:
[----:B------:R-:W-:Y:S05]  /*11910*/  BSYNC B2 ;  /* 0x0000000000027941 */ /* 0x000fea0003800000 */
.L_x_275:
[----:B------:R-:W-:Y:S01]  /*11920*/  BSSY B2, `(.L_x_277) ;  /* 0x000000b000027945 */ /* 0x000fe20003800000 */
[----:B------:R-:W-:Y:S02]  /*11930*/  IMAD.MOV.U32 R2, RZ, RZ, 0x0 ;  /* 0x00000000ff027424 */ /* 0x000fe400078e00ff */
[----:B------:R-:W-:Y:S01]  /*11940*/  IMAD.MOV.U32 R3, RZ, RZ, 0x14f00000 ;  /* 0x14f00000ff037424 */ /* 0x000fe200078e00ff */
[----:B------:R-:W-:Y:S06]  /*11950*/  @P1 BRA `(.L_x_278) ;  /* 0x00000000001c1947 */ /* 0x000fec0003800000 */
[----:B------:R-:W1:Y:S02]  /*11960*/  S2R R13, SR_TID.X ;  /* 0x00000000000d7919 */ /* 0x000e640000002100 */
[----:B-1----:R-:W-:Y:S01]  /*11970*/  LOP3.LUT R14, R13, 0x1f, RZ, 0xc0, !PT ;  /* 0x0000001f0d0e7812 */ /* 0x002fe200078ec0ff */
[----:B------:R-:W-:-:S03]  /*11980*/  IMAD.MOV.U32 R13, RZ, RZ, 0x6c00 ;  /* 0x00006c00ff0d7424 */ /* 0x000fc600078e00ff */
[----:B------:R-:W-:Y:S01]  /*11990*/  ISETP.NE.AND P0, PT, R14, RZ, PT ;  /* 0x000000ff0e00720c */ /* 0x000fe20003f05270 */
[----:B------:R1:W-:-:S12]  /*119a0*/  SYNCS.ARRIVE.TRANS64 RZ, [R12+URZ+0x50], R13 ;  /* 0x0000500d0cff79a7 */ /* 0x0003d8000800003f */
[----:B-1----:R-:W-:Y:S05]  /*119b0*/  @!P0 BRA `(.L_x_278) ;  /* 0x0000000000048947 */ /* 0x002fea0003800000 */
[----:B------:R-:W-:Y:S01]  /*119c0*/  BPT.TRAP 0x1 ;  /* 0x000000040000795c */ /* 0x000fe20000300000 */
.L_x_278:
[----:B------:R-:W-:Y:S05]  /*119d0*/  BSYNC B2 ;  /* 0x0000000000027941 */ /* 0x000fea0003800000 */
.L_x_277:
[----:B------:R-:W-:Y:S01]  /*119e0*/  R2UR UR6, R2 ;  /* 0x00000000020672ca */ /* 0x000fe200000e0000 */
[----:B------:R-:W-:Y:S01]  /*119f0*/  IMAD R18, R18, 0x6c00, R17 ;  /* 0x00006c0012127824 */ /* 0x000fe200078e0211 */
[----:B------:R-:W-:Y:S01]  /*11a00*/  R2UR UR7, R3 ;  /* 0x00000000030772ca */ /* 0x000fe200000e0000 */
[----:B------:R-:W-:Y:S01]  /*11a10*/  UIADD3 UR4, UP0, UR36, 0x470, URZ ;  /* 0x0000047024047890 */ /* 0x000fe2000ff1e03f */
[----:B------:R-:W-:Y:S01]  /*11a20*/  R2UR UR10, R5 ;  /* 0x00000000050a72ca */ /* 0x000fe200000e0000 */
[----:B------:R-:W-:Y:S01]  /*11a30*/  IMAD R5, R22, 0x90, R26 ;  /* 0x0000009016057824 */ /* 0x000fe200078e021a */
[----:B------:R-:W-:Y:S01]  /*11a40*/  PLOP3.LUT P0, PT, PT, PT, PT, 0x80, 0x0 ;  /* 0x000000000000781c */ /* 0x000fe20003f0f070 */
[----:B0-----:R-:W-:Y:S01]  /*11a50*/  VIADD R12, R12, 0x50 ;  /* 0x000000500c0c7836 */ /* 0x001fe20000000000 */
[----:B------:R-:W-:Y:S01]  /*11a60*/  UIADD3.X UR5, URZ, UR37, URZ, UP0, !UPT ;  /* 0x000000253f057290 */ /* 0x000fe200087fe43f */
[----:B------:R-:W-:-:S11]  /*11a70*/  VIADD R13, R18, 0x200 ;  /* 0x00000200120d7836 */ /* 0x000fd60000000000 */
.L_x_279:
        /* <DEDUP_REMOVED lines=10> */
[----:B------:R-:W-:Y:S02]  /*11b20*/  R2UR UR6, R2 ;  /* 0x00000000020672ca */ /* 0x000fe400000e0000 */
[----:B------:R-:W-:Y:S02]  /*11b30*/  R2UR UR7, R3 ;  /* 0x00000000030772ca */ /* 0x000fe400000e0000 */
[----:B------:R-:W-:Y:S01]  /*11b40*/  R2UR UR10, R10 ;  /* 0x000000000a0a72ca */ /* 0x000fe200000e0000 */
[----:B------:R-:W-:Y:S01]  /*11b50*/  VIADD R10, R18, 0x2600 ;  /* 0x00002600120a7836 */ /* 0x000fe20000000000 */
[----:B------:R-:W-:-:S13]  /*11b60*/  PLOP3.LUT P0, PT, PT, PT, PT, 0x80, 0x0 ;  /* 0x000000000000781c */ /* 0x000fda0003f0f070 */
.L_x_280:
        /* <DEDUP_REMOVED lines=15> */
.L_x_281:
        /* <DEDUP_REMOVED lines=12> */
.L_x_266:
[----:B------:R-:W-:Y:S05]  /*11d20*/  BSYNC B1 ;  /* 0x0000000000017941 */ /* 0x000fea0003800000 */
.L_x_265:
[----:B------:R-:W2:Y:S01]  /*11d30*/  LDL R2, [R1] ;  /* 0x0000000001027983 */ /* 0x000ea20000100800 */
[----:B------:R-:W-:Y:S01]  /*11d40*/  VIADD R18, R6, 0x1 ;  /* 0x0000000106127836 */ /* 0x000fe20000000000 */
[----:B------:R-:W-:Y:S01]  /*11d50*/  BSSY B1, `(.L_x_282) ;  /* 0x00000ae000017945 */ /* 0x000fe20003800000 */
[----:B------:R-:W-:-:S03]  /*11d60*/  VIADD R9, R0, 0xffffffff ;  /* 0xffffffff00097836 */ /* 0x000fc60000000000 */
        /* <DEDUP_REMOVED lines=29> */
.L_x_284:
[----:B------:R-:W-:Y:S01]  /*11f40*/  IMAD R2, R18, 0x8, R17 ;  /* 0x0000000812027824 */ /* 0x000fe200078e0211 */
[----:B------:R-:W-:Y:S01]  /*11f50*/  SHF.L.U32 R3, R28, 0x1f, RZ ;  /* 0x0000001f1c037819 */ /* 0x000fe200000006ff */
[----:B------:R-:W-:Y:S03]  /*11f60*/  BSSY B2, `(.L_x_285) ;  /* 0x0000003000027945 */ /* 0x000fe60003800000 */
[----:B------:R-:W1:Y:S02]  /*11f70*/  SYNCS.PHASECHK.TRANS64.TRYWAIT P0, [R2+URZ+0x31c40], R3 ;  /* 0x031c4003020075a7 */ /* 0x000e64000800017f */
[----:B-1----:R-:W-:Y:S05]  /*11f80*/  @!P0 BRA `(.L_x_286) ;  /* 0x0000002c00308947 */ /* 0x002fea0003800000 */
.L_x_361:
[----:B------:R-:W-:Y:S05]  /*11f90*/  BSYNC B2 ;  /* 0x0000000000027941 */ /* 0x000fea0003800000 */
.L_x_285:
        /* <DEDUP_REMOVED lines=12> */
.L_x_288:
[----:B------:R-:W-:Y:S05]  /*12060*/  BSYNC B2 ;  /* 0x0000000000027941 */ /* 0x000fea0003800000 */
.L_x_287:
[----:B------:R-:W-:Y:S01]  /*12070*/  IMAD.MOV.U32 R13, RZ, RZ, RZ ;  /* 0x000000ffff0d7224 */ /* 0x000fe200078e00ff */
[----:B------:R-:W-:Y:S01]  /*12080*/  UIADD3 UR4, UP0, UR36, 0x370, URZ ;  /* 0x0000037024047890 */ /* 0x000fe2000ff1e03f */
[C---:B-1----:R-:W-:Y:S01]  /*12090*/  IMAD R3, R18.reuse, 0x8, R8 ;  /* 0x0000000812037824 */ /* 0x042fe200078e0208 */
[----:B------:R-:W-:Y:S01]  /*120a0*/  PLOP3.LUT P0, PT, PT, PT, PT, 0x80, 0x0 ;  /* 0x000000000000781c */ /* 0x000fe20003f0f070 */
[----:B------:R-:W-:Y:S01]  /*120b0*/  IMAD R12, R18, 0x6c00, R17 ;  /* 0x00006c00120c7824 */ /* 0x000fe200078e0211 */
[----:B------:R-:W-:Y:S01]  /*120c0*/  R2UR UR10, R13 ;  /* 0x000000000d0a72ca */ /* 0x000fe200000e0000 */
[----:B------:R-:W-:Y:S01]  /*120d0*/  VIADD R3, R3, 0x30 ;  /* 0x0000003003037836 */ /* 0x000fe20000000000 */
[----:B------:R-:W-:Y:S01]  /*120e0*/  UIADD3.X UR5, URZ, UR37, URZ, UP0, !UPT ;  /* 0x000000253f057290 */ /* 0x000fe200087fe43f */
[----:B------:R-:W-:Y:S01]  /*120f0*/  IMAD R2, R10, 0x90, R26 ;  /* 0x000000900a027824 */ /* 0x000fe200078e021a */
[----:B------:R-:W-:Y:S01]  /*12100*/  UMOV UR6, 0x0 ;  /* 0x0000000000067882 */ /* 0x000fe20000000000 */
[----:B------:R-:W-:Y:S01]  /*12110*/  VIADD R5, R12, 0x16a00 ;  /* 0x00016a000c057836 */ /* 0x000fe20000000000 */
[----:B------:R-:W-:-:S09]  /*12120*/  UMOV UR7, 0x14f00000 ;  /* 0x14f0000000077882 */ /* 0x000fd20000000000 */
.L_x_289:
        /* <DEDUP_REMOVED lines=16> */
.L_x_290:
        /* <DEDUP_REMOVED lines=16> */
.L_x_291:
        /* <DEDUP_REMOVED lines=15> */
.L_x_362:
[----:B------:R-:W-:Y:S05]  /*12420*/  BSYNC B2 ;  /* 0x0000000000027941 */ /* 0x000fea0003800000 */
.L_x_292:
[----:B------:R-:W-:Y:S01]  /*12430*/  BSSY B2, `(.L_x_294) ;  /* 0x000000b000027945 */ /* 0x000fe20003800000 */
[----:B0-----:R-:W-:Y:S02]  /*12440*/  IMAD.MOV.U32 R2, RZ, RZ, 0x0 ;  /* 0x00000000ff027424 */ /* 0x001fe400078e00ff */
[----:B------:R-:W-:Y:S01]  /*12450*/  IMAD.MOV.U32 R3, RZ, RZ, 0x14f00000 ;  /* 0x14f00000ff037424 */ /* 0x000fe200078e00ff */
[----:B------:R-:W-:Y:S06]  /*12460*/  @P1 BRA `(.L_x_295) ;  /* 0x00000000001c1947 */ /* 0x000fec0003800000 */
[----:B------:R-:W0:Y:S02]  /*12470*/  S2R R12, SR_TID.X ;  /* 0x00000000000c7919 */ /* 0x000e240000002100 */
[----:B0-----:R-:W-:Y:S01]  /*12480*/  LOP3.LUT R14, R12, 0x1f, RZ, 0xc0, !PT ;  /* 0x0000001f0c0e7812 */ /* 0x001fe200078ec0ff */
[----:B------:R-:W-:-:S03]  /*12490*/  IMAD.MOV.U32 R12, RZ, RZ, 0x6c00 ;  /* 0x00006c00ff0c7424 */ /* 0x000fc600078e00ff */
[----:B------:R-:W-:Y:S01]  /*124a0*/  ISETP.NE.AND P0, PT, R14, RZ, PT ;  /* 0x000000ff0e00720c */ /* 0x000fe20003f05270 */
[----:B------:R0:W-:-:S12]  /*124b0*/  SYNCS.ARRIVE.TRANS64 RZ, [R7+URZ+0x50], R12 ;  /* 0x0000500c07ff79a7 */ /* 0x0001d8000800003f */
[----:B0-----:R-:W-:Y:S05]  /*124c0*/  @!P0 BRA `(.L_x_295) ;  /* 0x0000000000048947 */ /* 0x001fea0003800000 */
[----:B------:R-:W-:Y:S01]  /*124d0*/  BPT.TRAP 0x1 ;  /* 0x000000040000795c */ /* 0x000fe20000300000 */
.L_x_295:
[----:B------:R-:W-:Y:S05]  /*124e0*/  BSYNC B2 ;  /* 0x0000000000027941 */ /* 0x000fea0003800000 */
.L_x_294:
[----:B------:R-:W-:Y:S01]  /*124f0*/  R2UR UR6, R2 ;  /* 0x00000000020672ca */ /* 0x000fe200000e0000 */
[----:B------:R-:W-:Y:S01]  /*12500*/  IMAD R6, R6, 0x6c00, R17 ;  /* 0x00006c0006067824 */ /* 0x000fe200078e0211 */
[----:B------:R-:W-:Y:S01]  /*12510*/  R2UR UR7, R3 ;  /* 0x00000000030772ca */ /* 0x000fe200000e0000 */
[----:B------:R-:W-:Y:S01]  /*12520*/  UIADD3 UR4, UP0, UR36, 0x470, URZ ;  /* 0x0000047024047890 */ /* 0x000fe2000ff1e03f */
[----:B------:R-:W-:Y:S01]  /*12530*/  R2UR UR10, R13 ;  /* 0x000000000d0a72ca */ /* 0x000fe200000e0000 */
[----:B------:R-:W-:Y:S01]  /*12540*/  IMAD R12, R22, 0x90, R26 ;  /* 0x00000090160c7824 */ /* 0x000fe200078e021a */
[----:B------:R-:W-:Y:S01]  /*12550*/  PLOP3.LUT P0, PT, PT, PT, PT, 0x80, 0x0 ;  /* 0x000000000000781c */ /* 0x000fe20003f0f070 */
[----:B------:R-:W-:Y:S01]  /*12560*/  VIADD R7, R7, 0x50 ;  /* 0x0000005007077836 */ /* 0x000fe20000000000 */
[----:B------:R-:W-:Y:S01]  /*12570*/  UIADD3.X UR5, URZ, UR37, URZ, UP0, !UPT ;  /* 0x000000253f057290 */ /* 0x000fe200087fe43f */
[----:B------:R-:W-:-:S11]  /*12580*/  VIADD R13, R6, 0x200 ;  /* 0x00000200060d7836 */ /* 0x000fd60000000000 */
.L_x_296:
        /* <DEDUP_REMOVED lines=15> */
.L_x_297:
        /* <DEDUP_REMOVED lines=15> */
.L_x_298:
        /* <DEDUP_REMOVED lines=12> */
.L_x_283:
[----:B------:R-:W-:Y:S05]  /*12830*/  BSYNC B1 ;  /* 0x0000000000017941 */ /* 0x000fea0003800000 */
.L_x_282:
[----:B------:R-:W2:Y:S01]  /*12840*/  LDL R2, [R1+0x4] ;  /* 0x0000040001027983 */ /* 0x000ea20000100800 */
[----:B------:R-:W-:Y:S01]  /*12850*/  VIADD R0, R0, 0xfffffffe ;  /* 0xfffffffe00007836 */ /* 0x000fe20000000000 */
[----:B--2---:R-:W-:-:S13]  /*12860*/  ISETP.GT.AND P0, PT, R9, R2, PT ;  /* 0x000000020900720c */ /* 0x004fda0003f04270 */
[----:B------:R-:W-:Y:S05]  /*12870*/  @P0 BRA `(.L_x_299) ;  /* 0xffffffe8006c0947 */ /* 0x000fea000383ffff */
.L_x_245:
[----:B------:R-:W-:Y:S05]  /*12880*/  BSYNC B0 ;  /* 0x0000000000007941 */ /* 0x000fea0003800000 */
.L_x_244:
[----:B------:R-:W1:Y:S01]  /*12890*/  S2R R2, SR_TID.X ;  /* 0x0000000000027919 */ /* 0x000e620000002100 */
[----:B------:R-:W-:Y:S01]  /*128a0*/  BSSY B0, `(.L_x_300) ;  /* 0x0000011000007945 */ /* 0x000fe20003800000 */
[----:B-1----:R-:W-:-:S04]  /*128b0*/  LOP3.LUT R6, R2, 0x7f, RZ, 0xc0, !PT ;  /* 0x0000007f02067812 */ /* 0x002fc800078ec0ff */
[----:B------:R-:W-:-:S13]  /*128c0*/  ISETP.NE.AND P0, PT, R6, RZ, PT ;  /* 0x000000ff0600720c */ /* 0x000fda0003f05270 */
[----:B------:R-:W-:Y:S05]  /*128d0*/  @P0 BRA `(.L_x_301) ;  /* 0x0000000000340947 */ /* 0x000fea0003800000 */
[----:B------:R-:W1:Y:S01]  /*128e0*/  S2R R5, SR_LANEID ;  /* 0x0000000000057919 */ /* 0x000e620000000000 */
[----:B------:R-:W-:Y:S01]  /*128f0*/  VOTEU.ANY UR4, UPT, PT ;  /* 0x0000000000047886 */ /* 0x000fe200038e0100 */
[----:B------:R-:W2:Y:S01]  /*12900*/  LDC.64 R2, c[0x0][0xc60] ;  /* 0x00031800ff027b82 */ /* 0x000ea20000000a00 */
[----:B------:R-:W1:Y:S01]  /*12910*/  FLO.U32 R0, UR4 ;  /* 0x0000000400007d00 */ /* 0x000e6200080e0000 */
[----:B------:R-:W-:Y:S01]  /*12920*/  ULDC.64 UR6, c[0x0][0x208] ;  /* 0x0000820000067ab9 */ /* 0x000fe20000000a00 */
[----:B-1----:R-:W-:-:S06]  /*12930*/  ISETP.EQ.U32.AND P0, PT, R0, R5, PT ;  /* 0x000000050000720c */ /* 0x002fcc0003f02070 */
[----:B------:R-:W2:Y:S07]  /*12940*/  POPC R5, UR4 ;  /* 0x0000000400057d09 */ /* 0x000eae0008000000 */
[----:B--2---:R-:W2:Y:S01]  /*12950*/  @P0 ATOMG.E.ADD.STRONG.GPU PT, R3, desc[UR6][R2.64], R5 ;  /* 0x00000005020309a8 */ /* 0x004ea200081ee1c6 */
[----:B------:R-:W1:Y:S02]  /*12960*/  S2R R4, SR_LTMASK ;  /* 0x0000000000047919 */ /* 0x000e640000003900 */
[----:B-1----:R-:W-:-:S04]  /*12970*/  LOP3.LUT R4, R4, UR4, RZ, 0xc0, !PT ;  /* 0x0000000404047c12 */ /* 0x002fc8000f8ec0ff */
[----:B0-----:R-:W0:Y:S01]  /*12980*/  POPC R7, R4 ;  /* 0x0000000400077309 */ /* 0x001e220000000000 */
[----:B--2---:R-:W0:Y:S02]  /*12990*/  SHFL.IDX PT, R0, R3, R0, 0x1f ;  /* 0x00001f0003007589 */ /* 0x004e2400000e0000 */
[----:B0-----:R-:W-:-:S07]  /*129a0*/  IADD3 R24, R0, UR38, R7 ;  /* 0x0000002600187c10 */ /* 0x001fce000fffe007 */
.L_x_301:
[----:B------:R-:W-:Y:S05]  /*129b0*/  BSYNC B0 ;  /* 0x0000000000007941 */ /* 0x000fea0003800000 */
.L_x_300:
[----:B------:R-:W2:Y:S01]  /*129c0*/  LDL.LU R0, [R1] ;  /* 0x0000000001007983 */ /* 0x000ea20000300800 */
[----:B------:R-:W-:Y:S01]  /*129d0*/  BSSY B0, `(.L_x_302) ;  /* 0x0000046000007945 */ /* 0x000fe20003800000 */
[----:B--2---:R-:W-:-:S13]  /*129e0*/  ISETP.NE.AND P0, PT, R0, RZ, PT ;  /* 0x000000ff0000720c */ /* 0x004fda0003f05270 */
[----:B------:R-:W-:Y:S05]  /*129f0*/  @!P0 BRA `(.L_x_303) ;  /* 0x00000004000c8947 */ /* 0x000fea0003800000 */
[----:B------:R-:W-:Y:S01]  /*12a00*/  IMAD R3, R18, 0x8, R17 ;  /* 0x0000000812037824 */ /* 0x000fe200078e0211 */
[----:B------:R-:W-:Y:S01]  /*12a10*/  SHF.L.U32 R0, R28, 0x1f, RZ ;  /* 0x0000001f1c007819 */ /* 0x000fe200000006ff */
[----:B------:R-:W-:Y:S01]  /*12a20*/  BSSY B1, `(.L_x_304) ;  /* 0x0000004000017945 */ /* 0x000fe20003800000 */
[----:B------:R-:W-:Y:S02]  /*12a30*/  ISETP.NE.AND P1, PT, R6, RZ, PT ;  /* 0x000000ff0600720c */ /* 0x000fe40003f25270 */
[----:B------:R-:W1:Y:S02]  /*12a40*/  SYNCS.PHASECHK.TRANS64.TRYWAIT P0, [R3+URZ+0x31c60], R0 ;  /* 0x031c6000030075a7 */ /* 0x000e64000800017f */
[----:B-1----:R-:W-:Y:S09]  /*12a50*/  @!P0 BRA `(.L_x_305) ;  /* 0x0000002000a48947 */ /* 0x002ff20003800000 */
.L_x_363:
[----:B------:R-:W-:Y:S05]  /*12a60*/  BSYNC B1 ;  /* 0x0000000000017941 */ /* 0x000fea0003800000 */
.L_x_304:
[----:B------:R-:W-:Y:S04]  /*12a70*/  BSSY B1, `(.L_x_306) ;  /* 0x0000009000017945 */ /* 0x000fe80003800000 */
[----:B------:R-:W-:Y:S05]  /*12a80*/  @P1 BRA `(.L_x_307) ;  /* 0x00000000001c1947 */ /* 0x000fea0003800000 */
[----:B------:R-:W2:Y:S01]  /*12a90*/  S2R R2, SR_TID.X ;  /* 0x0000000000027919 */ /* 0x000ea20000002100 */
[----:B-1----:R-:W-:-:S04]  /*12aa0*/  IMAD.MOV.U32 R0, RZ, RZ, 0x6c00 ;  /* 0x00006c00ff007424 */ /* 0x002fc800078e00ff */
[----:B------:R3:W-:Y:S01]  /*12ab0*/  SYNCS.ARRIVE.TRANS64 RZ, [R3+URZ+0x31c50], R0 ;  /* 0x031c500003ff79a7 */ /* 0x0007e2000800003f */
[----:B--2---:R-:W-:-:S04]  /*12ac0*/  LOP3.LUT R2, R2, 0x1f, RZ, 0xc0, !PT ;  /* 0x0000001f02027812 */ /* 0x004fc800078ec0ff */
[----:B------:R-:W-:-:S13]  /*12ad0*/  ISETP.NE.AND P0, PT, R2, RZ, PT ;  /* 0x000000ff0200720c */ /* 0x000fda0003f05270 */
[----:B---3--:R-:W-:Y:S05]  /*12ae0*/  @!P0 BRA `(.L_x_307) ;  /* 0x0000000000048947 */ /* 0x008fea0003800000 */
[----:B------:R-:W-:Y:S01]  /*12af0*/  BPT.TRAP 0x1 ;  /* 0x000000040000795c */ /* 0x000fe20000300000 */
.L_x_307:
[----:B------:R-:W-:Y:S05]  /*12b00*/  BSYNC B1 ;  /* 0x0000000000017941 */ /* 0x000fea0003800000 */
.L_x_306:
[----:B-1----:R-:W-:Y:S01]  /*12b10*/  IMAD R0, R18, 0x6c00, R17 ;  /* 0x00006c0012007824 */ /* 0x002fe200078e0211 */
[----:B------:R-:W-:Y:S01]  /*12b20*/  UIADD3 UR4, UP0, UR36, 0x470, URZ ;  /* 0x0000047024047890 */ /* 0x000fe2000ff1e03f */
[----:B------:R-:W-:Y:S01]  /*12b30*/  VIADD R2, R3, 0x31c50 ;  /* 0x00031c5003027836 */ /* 0x000fe20000000000 */
[----:B------:R-:W-:Y:S01]  /*12b40*/  PLOP3.LUT P0, PT, PT, PT, PT, 0x80, 0x0 ;  /* 0x000000000000781c */ /* 0x000fe20003f0f070 */
[----:B------:R-:W-:Y:S01]  /*12b50*/  IMAD R22, R22, 0x90, R26 ;  /* 0x0000009016167824 */ /* 0x000fe200078e021a */
[----:B------:R-:W-:Y:S01]  /*12b60*/  UIADD3.X UR5, URZ, UR37, URZ, UP0, !UPT ;  /* 0x000000253f057290 */ /* 0x000fe200087fe43f */
[----:B------:R-:W-:Y:S01]  /*12b70*/  VIADD R3, R0, 0x200 ;  /* 0x0000020000037836 */ /* 0x000fe20000000000 */
[----:B------:R-:W-:Y:S01]  /*12b80*/  UMOV UR6, 0x0 ;  /* 0x0000000000067882 */ /* 0x000fe20000000000 */
[----:B------:R-:W-:Y:S01]  /*12b90*/  UMOV UR7, 0x14f00000 ;  /* 0x14f0000000077882 */ /* 0x000fe20000000000 */
[----:B------:R-:W-:-:S08]  /*12ba0*/  UMOV UR10, URZ ;  /* 0x0000003f000a7c82 */ /* 0x000fd00008000000 */
.L_x_308:
        /* <DEDUP_REMOVED lines=9> */
[----:B-1----:R-:W-:Y:S05]  /*12c40*/  @P0 BRA.U.ANY `(.L_x_308) ;  /* 0xfffffffd00d80947 */ /* 0x002fea000393ffff */
[----:B------:R-:W-:Y:S01]  /*12c50*/  PLOP3.LUT P0, PT, PT, PT, PT, 0x80, 0x0 ;  /* 0x000000000000781c */ /* 0x000fe20003f0f070 */
[----:B------:R-:W-:Y:S01]  /*12c60*/  VIADD R3, R0, 0x2600 ;  /* 0x0000260000037836 */ /* 0x000fe20000000000 */
[----:B------:R-:W-:Y:S01]  /*12c70*/  UMOV UR6, 0x0 ;  /* 0x0000000000067882 */ /* 0x000fe20000000000 */
[----:B------:R-:W-:Y:S01]  /*12c80*/  UMOV UR7, 0x14f00000 ;  /* 0x14f0000000077882 */ /* 0x000fe20000000000 */
[----:B------:R-:W-:-:S09]  /*12c90*/  UMOV UR10, 0x20 ;  /* 0x00000020000a7882 */ /* 0x000fd20000000000 */
.L_x_309:
        /* <DEDUP_REMOVED lines=15> */
.L_x_310:
        /* <DEDUP_REMOVED lines=10> */
.L_x_303:
[----:B------:R-:W-:Y:S05]  /*12e30*/  BSYNC B0 ;  /* 0x0000000000007941 */ /* 0x000fea0003800000 */
.L_x_302:
[----:B------:R-:W-:-:S05]  /*12e40*/  VIADD R18, R18, 0x1 ;  /* 0x0000000112127836 */ /* 0x000fca0000000000 */
[----:B------:R-:W-:-:S04]  /*12e50*/  ISETP.NE.AND P0, PT, R18, 0x2, PT ;  /* 0x000000021200780c */ /* 0x000fc80003f05270 */
[----:B------:R-:W-:Y:S02]  /*12e60*/  SEL R3, RZ, 0x1, P0 ;  /* 0x00000001ff037807 */ /* 0x000fe40000000000 */
[----:B------:R-:W-:Y:S02]  /*12e70*/  SEL R18, R18, RZ, P0 ;  /* 0x000000ff12127207 */ /* 0x000fe40000000000 */
[----:B------:R-:W-:-:S07]  /*12e80*/  LOP3.LUT R28, R28, R3, RZ, 0x3c, !PT ;  /* 0x000000031c1c7212 */ /* 0x000fce00078e3cff */
.L_x_226:
[----:B------:R-:W-:Y:S05]  /*12e90*/  BSYNC B7 ;  /* 0x0000000000077941 */ /* 0x000fea0003800000 */
.L_x_224:
[----:B------:R-:W3:Y:S02]  /*12ea0*/  LDL R0, [R1+0x3c] ;  /* 0x00003c0001007983 */ /* 0x000ee40000100800 */
[----:B---3--:R-:W-:-:S13]  /*12eb0*/  ISETP.NE.AND P0, PT, R0, RZ, PT ;  /* 0x000000ff0000720c */ /* 0x008fda0003f05270 */
[----:B------:R-:W-:Y:S05]  /*12ec0*/  @!P0 BRA `(.L_x_311) ;  /* 0x0000000000248947 */ /* 0x000fea0003800000 */
[----:B------:R-:W-:Y:S05]  /*12ed0*/  WARPSYNC.ALL ;  /* 0x0000000000007948 */ /* 0x000fea0003800000 */
[----:B------:R-:W3:Y:S08]  /*12ee0*/  S2UR UR5, SR_CgaCtaId ;  /* 0x00000000000579c3 */ /* 0x000ef00000008800 */
[----:B------:R-:W-:Y:S06]  /*12ef0*/  BAR.SYNC.DEFER_BLOCKING 0x5, 0x200 ;  /* 0x0148000000007b1d */ /* 0x000fec0000010000 */
[----:B------:R-:W-:-:S02]  /*12f00*/  UMOV UR4, 0x400 ;  /* 0x0000040000047882 */ /* 0x000fc40000000000 */
[----:B---3--:R-:W-:-:S06]  /*12f10*/  ULEA UR4, UR5, UR4, 0x18 ;  /* 0x0000000405047291 */ /* 0x008fcc000f8ec03f */
[----:B------:R-:W-:-:S05]  /*12f20*/  IMAD.U32 R17, RZ, RZ, UR4 ;  /* 0x00000004ff117e24 */ /* 0x000fca000f8e00ff */
[----:B------:R3:W4:Y:S01]  /*12f30*/  LDS.128 R24, [R17+0x31cd0] ;  /* 0x031cd00011187984 */ /* 0x0007220000000c00 */
[----:B------:R-:W-:Y:S06]  /*12f40*/  BAR.ARV 0x4, 0x200 ;  /* 0x0108000000007b1d */ /* 0x000fec0000002000 */
[----:B------:R-:W-:Y:S05]  /*12f50*/  BRA `(.L_x_312) ;  /* 0x0000000800d87947 */ /* 0x000fea0003800000 */
.L_x_311:
[----:B------:R-:W1:Y:S01]  /*12f60*/  S2R R0, SR_TID.X ;  /* 0x0000000000007919 */ /* 0x000e620000002100 */
[----:B------:R-:W-:Y:S01]  /*12f70*/  UMOV UR4, 0xffffffff ;  /* 0xffffffff00047882 */ /* 0x000fe20000000000 */
[----:B-1----:R-:W-:-:S04]  /*12f80*/  LOP3.LUT R9, R0, 0x1f, RZ, 0xc0, !PT ;  /* 0x0000001f00097812 */ /* 0x002fc800078ec0ff */
[----:B------:R-:W-:Y:S01]  /*12f90*/  ISETP.NE.AND P0, PT, R9, 0x1f, PT ;  /* 0x0000001f0900780c */ /* 0x000fe20003f05270 */
[----:B------:R-:W-:-:S12]  /*12fa0*/  BRA.DIV UR4, `(.L_x_313) ;  /* 0x0000001e04647947 */ /* 0x000fd8000b800000 */
[----:B0-2---:R-:W-:Y:S01]  /*12fb0*/  IMAD.IADD R7, R27, 0x1, R9 ;  /* 0x000000011b077824 */ /* 0x005fe200078e0209 */
[----:B------:R-:W-:Y:S01]  /*12fc0*/  ULDC UR4, c[0x0][0xc3c] ;  /* 0x00030f0000047ab9 */ /* 0x000fe20000000800 */
[----:B------:R-:W-:-:S03]  /*12fd0*/  ULDC.64 UR6, c[0x0][0x208] ;  /* 0x0000820000067ab9 */ /* 0x000fc60000000a00 */
[----:B------:R-:W-:-:S13]  /*12fe0*/  ISETP.GE.OR P1, PT, R7, UR4, !P0 ;  /* 0x0000000407007c0c */ /* 0x000fda000c726670 */
[----:B------:R-:W0:Y:S08]  /*12ff0*/  @!P1 LDC.64 R2, c[0x0][0xc80] ;  /* 0x00032000ff029b82 */ /* 0x000e300000000a00 */
[----:B------:R-:W1:Y:S01]  /*13000*/  @!P1 LDC.64 R4, c[0x0][0xc78] ;  /* 0x00031e00ff049b82 */ /* 0x000e620000000a00 */
[----:B0-----:R-:W-:-:S05]  /*13010*/  @!P1 IMAD.WIDE R2, R7, 0x4, R2 ;  /* 0x0000000407029825 */ /* 0x001fca00078e0202 */
[----:B------:R1:W2:Y:S02]  /*13020*/  @!P1 LDG.E R8, desc[UR6][R2.64] ;  /* 0x0000000602089981 */ /* 0x0002a4000c1e1900 */
[----:B-1----:R-:W-:-:S05]  /*13030*/  @!P1 IMAD.WIDE R2, R7, 0x4, R4 ;  /* 0x0000000407029825 */ /* 0x002fca00078e0204 */
[----:B------:R-:W3:Y:S01]  /*13040*/  @!P1 LDG.E R5, desc[UR6][R2.64] ;  /* 0x0000000602059981 */ /* 0x000ee2000c1e1900 */
[----:B------:R-:W-:Y:S01]  /*13050*/  IMAD.MOV.U32 R7, RZ, RZ, RZ ;  /* 0x000000ffff077224 */ /* 0x000fe200078e00ff */
[C---:B------:R-:W-:Y:S01]  /*13060*/  ISETP.GE.U32.AND P2, PT, R9.reuse, 0x2, PT ;  /* 0x000000020900780c */ /* 0x040fe20003f46070 */
[----:B------:R-:W-:Y:S01]  /*13070*/  IMAD.MOV.U32 R4, RZ, RZ, RZ ;  /* 0x000000ffff047224 */ /* 0x000fe200078e00ff */
[C---:B------:R-:W-:Y:S01]  /*13080*/  ISETP.GE.U32.AND P3, PT, R9.reuse, 0x4, PT ;  /* 0x000000040900780c */ /* 0x040fe20003f66070 */
[----:B------:R-:W-:Y:S01]  /*13090*/  SHFL.IDX PT, R0, R24, RZ, 0x1f ;  /* 0x00001fff18007589 */ /* 0x000fe200000e0000 */
[C---:B------:R-:W-:Y:S02]  /*130a0*/  ISETP.GE.U32.AND P4, PT, R9.reuse, 0x8, PT ;  /* 0x000000080900780c */ /* 0x040fe40003f86070 */
[----:B------:R-:W-:Y:S01]  /*130b0*/  ISETP.GE.U32.AND P5, PT, R9, 0x10, PT ;  /* 0x000000100900780c */ /* 0x000fe20003fa6070 */
[----:B------:R0:W-:Y:S02]  /*130c0*/  SHFL.IDX PT, R6, R24, 0x1, 0x1f ;  /* 0x00201f0018067f89 */ /* 0x0001e400000e0000 */
[----:B0-----:R-:W-:-:S02]  /*130d0*/  IMAD.MOV.U32 R24, RZ, RZ, RZ ;  /* 0x000000ffff187224 */ /* 0x001fc400078e00ff */
[----:B--2---:R-:W-:Y:S02]  /*130e0*/  @!P1 IMAD.MOV.U32 R7, RZ, RZ, R8 ;  /* 0x000000ffff079224 */ /* 0x004fe400078e0008 */
[----:B---3--:R-:W-:Y:S01]  /*130f0*/  @!P1 IMAD.MOV.U32 R4, RZ, RZ, R5 ;  /* 0x000000ffff049224 */ /* 0x008fe200078e0005 */
[----:B------:R-:W-:-:S03]  /*13100*/  ISETP.NE.AND P1, PT, R9, RZ, PT ;  /* 0x000000ff0900720c */ /* 0x000fc60003f25270 */
[----:B------:R-:W-:-:S05]  /*13110*/  IMAD R13, R4, R7, RZ ;  /* 0x00000007040d7224 */ /* 0x000fca00078e02ff */
        /* <DEDUP_REMOVED lines=15> */
[----:B------:R0:W1:Y:S02]  /*13210*/  SHFL.IDX PT, R14, R3, 0x1f, 0x1f ;  /* 0x03e01f00030e7f89 */ /* 0x00006400000e0000 */
.L_x_373:
[----:B------:R-:W-:Y:S02]  /*13220*/  ULDC UR4, c[0x0][0xc38] ;  /* 0x00030e0000047ab9 */ /* 0x000fe40000000800 */
[----:B------:R-:W-:-:S04]  /*13230*/  IMAD.U32 R2, RZ, RZ, UR4 ;  /* 0x00000004ff027e24 */ /* 0x000fc8000f8e00ff */
[----:B-1----:R-:W-:-:S04]  /*13240*/  IMAD R5, R14, R2, RZ ;  /* 0x000000020e057224 */ /* 0x002fc800078e02ff */
[----:B------:R-:W-:-:S05]  /*13250*/  IMAD.IADD R6, R6, 0x1, R5 ;  /* 0x0000000106067824 */ /* 0x000fca00078e0205 */
[----:B------:R-:W-:-:S13]  /*13260*/  ISETP.GT.AND P6, PT, R6, R0, PT ;  /* 0x000000000600720c */ /* 0x000fda0003fc4270 */
[----:B------:R-:W-:Y:S05]  /*13270*/  @P6 BRA `(.L_x_314) ;  /* 0x0000000000a86947 */ /* 0x000fea0003800000 */
.L_x_317:
[----:B------:R-:W1:Y:S01]  /*13280*/  LDC R2, c[0x0][0xc3c] ;  /* 0x00030f00ff027b82 */ /* 0x000e620000000800 */
[----:B------:R-:W-:-:S05]  /*13290*/  VIADD R27, R27, 0x1f ;  /* 0x0000001f1b1b7836 */ /* 0x000fca0000000000 */
[----:B-1----:R-:W-:-:S13]  /*132a0*/  ISETP.GE.AND P6, PT, R27, R2, PT ;  /* 0x000000021b00720c */ /* 0x002fda0003fc6270 */
[----:B------:R-:W-:Y:S05]  /*132b0*/  @P6 BRA `(.L_x_315) ;  /* 0x0000000400bc6947 */ /* 0x000fea0003800000 */
[----:B0-----:R-:W0:Y:S01]  /*132c0*/  S2R R3, SR_TID.X ;  /* 0x0000000000037919 */ /* 0x001e220000002100 */
[----:B------:R-:W-:Y:S01]  /*132d0*/  IMAD.MOV.U32 R7, RZ, RZ, RZ ;  /* 0x000000ffff077224 */ /* 0x000fe200078e00ff */
[----:B------:R-:W-:Y:S01]  /*132e0*/  ULDC.64 UR4, c[0x0][0x208] ;  /* 0x0000820000047ab9 */ /* 0x000fe20000000a00 */
[----:B0-----:R-:W-:-:S05]  /*132f0*/  LOP3.LUT R3, R3, 0x1f, RZ, 0xc0, !PT ;  /* 0x0000001f03037812 */ /* 0x001fca00078ec0ff */
[----:B------:R-:W-:-:S05]  /*13300*/  IMAD.IADD R9, R27, 0x1, R3 ;  /* 0x000000011b097824 */ /* 0x000fca00078e0203 */
[----:B------:R-:W-:-:S13]  /*13310*/  ISETP.GE.OR P6, PT, R9, R2, !P0 ;  /* 0x000000020900720c */ /* 0x000fda00047c6670 */
[----:B------:R-:W0:Y:S08]  /*13320*/  @!P6 LDC.64 R2, c[0x0][0xc80] ;  /* 0x00032000ff02eb82 */ /* 0x000e300000000a00 */
[----:B------:R-:W1:Y:S01]  /*13330*/  @!P6 LDC.64 R4, c[0x0][0xc78] ;  /* 0x00031e00ff04eb82 */ /* 0x000e620000000a00 */
[----:B0-----:R-:W-:-:S05]  /*13340*/  @!P6 IMAD.WIDE R2, R9, 0x4, R2 ;  /* 0x000000040902e825 */ /* 0x001fca00078e0202 */
[----:B------:R1:W2:Y:S02]  /*13350*/  @!P6 LDG.E R7, desc[UR4][R2.64] ;  /* 0x000000040207e981 */ /* 0x0002a4000c1e1900 */
[----:B-1----:R-:W-:-:S04]  /*13360*/  @!P6 IMAD.WIDE R2, R9, 0x4, R4 ;  /* 0x000000040902e825 */ /* 0x002fc800078e0204 */
[----:B------:R-:W-:-:S06]  /*13370*/  IMAD.MOV.U32 R4, RZ, RZ, RZ ;  /* 0x000000ffff047224 */ /* 0x000fcc00078e00ff */
[----:B------:R-:W2:Y:S01]  /*13380*/  @!P6 LDG.E R4, desc[UR4][R2.64] ;  /* 0x000000040204e981 */ /* 0x000ea2000c1e1900 */
[----:B------:R-:W-:Y:S01]  /*13390*/  UMOV UR4, 0xffffffff ;  /* 0xffffffff00047882 */ /* 0x000fe20000000000 */
[----:B--2---:R-:W-:Y:S02]  /*133a0*/  IMAD R13, R4, R7, RZ ;  /* 0x00000007040d7224 */ /* 0x004fe400078e02ff */
[----:B------:R-:W-:Y:S05]  /*133b0*/  BRA.DIV UR4, `(.L_x_316) ;  /* 0x0000001e04a07947 */ /* 0x000fea000b800000 */
        /* <DEDUP_REMOVED lines=16> */
.L_x_381:
[----:B------:R-:W-:Y:S02]  /*134c0*/  ULDC UR4, c[0x0][0xc38] ;  /* 0x00030e0000047ab9 */ /* 0x000fe40000000800 */
[----:B------:R-:W-:-:S04]  /*134d0*/  IMAD.U32 R2, RZ, RZ, UR4 ;  /* 0x00000004ff027e24 */ /* 0x000fc8000f8e00ff */
[----:B-1----:R-:W-:-:S04]  /*134e0*/  IMAD R5, R14, R2, RZ ;  /* 0x000000020e057224 */ /* 0x002fc800078e02ff */
[----:B------:R-:W-:-:S05]  /*134f0*/  IMAD.IADD R6, R5, 0x1, R6 ;  /* 0x0000000105067824 */ /* 0x000fca00078e0206 */
[----:B------:R-:W-:-:S13]  /*13500*/  ISETP.GT.AND P6, PT, R6, R0, PT ;  /* 0x000000000600720c */ /* 0x000fda0003fc4270 */
[----:B------:R-:W-:Y:S05]  /*13510*/  @!P6 BRA `(.L_x_317) ;  /* 0xfffffffc0058e947 */ /* 0x000fea000383ffff */
.L_x_314:
[----:B------:R-:W-:Y:S01]  /*13520*/  IMAD.IADD R6, R6, 0x1, -R5 ;  /* 0x0000000106067824 */ /* 0x000fe200078e0a05 */
[----:B------:R-:W-:-:S03]  /*13530*/  UMOV UR4, 0xffffffff ;  /* 0xffffffff00047882 */ /* 0x000fc60000000000 */
[----:B------:R-:W-:-:S05]  /*13540*/  IMAD R5, R3, R2, R6 ;  /* 0x0000000203057224 */ /* 0x000fca00078e0206 */
[----:B------:R-:W-:Y:S01]  /*13550*/  ISETP.GT.AND P6, PT, R5, R0, PT ;  /* 0x000000000500720c */ /* 0x000fe20003fc4270 */
[----:B------:R-:W-:-:S12]  /*13560*/  BRA.DIV UR4, `(.L_x_318) ;  /* 0x0000001e04ec7947 */ /* 0x000fd8000b800000 */
[----:B------:R-:W-:-:S04]  /*13570*/  VOTE.ANY R8, PT, !P6 ;  /* 0x0000000000087806 */ /* 0x000fc800070e0100 */
[----:B------:R-:W1:Y:S02]  /*13580*/  POPC R5, R8 ;  /* 0x0000000800057309 */ /* 0x000e640000000000 */
[----:B-1----:R1:W2:Y:S04]  /*13590*/  SHFL.IDX PT, R7, R7, R5, 0x1f ;  /* 0x00001f0507077589 */ /* 0x0022a800000e0000 */
[----:B------:R1:W3:Y:S02]  /*135a0*/  SHFL.IDX PT, R4, R4, R5, 0x1f ;  /* 0x00001f0504047589 */ /* 0x0002e400000e0000 */
.L_x_386:
[----:B------:R-:W-:-:S13]  /*135b0*/  ISETP.NE.AND P0, PT, R8, RZ, PT ;  /* 0x000000ff0800720c */ /* 0x000fda0003f05270 */
[----:B------:R-:W-:Y:S05]  /*135c0*/  @!P0 BRA `(.L_x_319) ;  /* 0x0000000000108947 */ /* 0x000fea0003800000 */
[----:B------:R-:W-:Y:S01]  /*135d0*/  UMOV UR4, 0xffffffff ;  /* 0xffffffff00047882 */ /* 0x000fe20000000000 */
[----:B------:R-:W-:Y:S02]  /*135e0*/  VIADD R12, R5, 0xffffffff ;  /* 0xffffffff050c7836 */ /* 0x000fe40000000000 */
[----:B------:R-:W-:Y:S05]  /*135f0*/  BRA.DIV UR4, `(.L_x_320) ;  /* 0x0000002204247947 */ /* 0x000fea000b800000 */
[----:B------:R4:W0:Y:S02]  /*13600*/  SHFL.IDX PT, R24, R3, R12, 0x1f ;  /* 0x00001f0c03187589 */ /* 0x00082400000e0000 */
.L_x_319:
[----:B--2---:R-:W-:Y:S01]  /*13610*/  IABS R8, R7 ;  /* 0x0000000700087213 */ /* 0x004fe20000000000 */
[----:B0-----:R-:W-:Y:S01]  /*13620*/  IMAD R24, R24, R2, R6 ;  /* 0x0000000218187224 */ /* 0x001fe200078e0206 */
[----:B---3--:R-:W-:Y:S01]  /*13630*/  IABS R6, R4 ;  /* 0x0000000400067213 */ /* 0x008fe20000000000 */
[----:B------:R-:W-:Y:S01]  /*13640*/  IMAD.MOV.U32 R2, RZ, RZ, RZ ;  /* 0x000000ffff027224 */ /* 0x000fe200078e00ff */
[----:B------:R-:W0:Y:S01]  /*13650*/  I2F.RP R9, R8 ;  /* 0x0000000800097306 */ /* 0x000e220000209400 */
[----:B------:R-:W-:Y:S02]  /*13660*/  IMAD.IADD R0, R0, 0x1, -R24 ;  /* 0x0000000100007824 */ /* 0x000fe400078e0a18 */
[----:B------:R-:W-:-:S05]  /*13670*/  IMAD.IADD R27, R5, 0x1, R27 ;  /* 0x00000001051b7824 */ /* 0x000fca00078e021b */
[----:B------:R-:W2:Y:S08]  /*13680*/  I2F.RP R10, R6 ;  /* 0x00000006000a7306 */ /* 0x000eb00000209400 */
[----:B0-----:R-:W4:Y:S08]  /*13690*/  MUFU.RCP R9, R9 ;  /* 0x0000000900097308 */ /* 0x001f300000001000 */
[----:B--2---:R-:W-:Y:S01]  /*136a0*/  MUFU.RCP R10, R10 ;  /* 0x0000000a000a7308 */ /* 0x004fe20000001000 */
[----:B----4-:R-:W-:-:S07]  /*136b0*/  VIADD R3, R9, 0xffffffe ;  /* 0x0ffffffe09037836 */ /* 0x010fce0000000000 */
[----:B------:R-:W0:Y:S02]  /*136c0*/  F2I.FTZ.U32.TRUNC.NTZ R3, R3 ;  /* 0x0000000300037305 */ /* 0x000e24000021f000 */
[----:B0-----:R-:W-:-:S04]  /*136d0*/  IMAD.MOV R11, RZ, RZ, -R3 ;  /* 0x000000ffff0b7224 */ /* 0x001fc800078e0a03 */
[----:B------:R-:W-:-:S04]  /*136e0*/  IMAD R11, R11, R8, RZ ;  /* 0x000000080b0b7224 */ /* 0x000fc800078e02ff */
[----:B------:R-:W-:Y:S01]  /*136f0*/  IMAD.HI.U32 R2, R3, R11, R2 ;  /* 0x0000000b03027227 */ /* 0x000fe200078e0002 */
[----:B------:R-:W-:Y:S02]  /*13700*/  IABS R3, R7 ;  /* 0x0000000700037213 */ /* 0x000fe40000000000 */
[----:B------:R-:W-:-:S03]  /*13710*/  IABS R11, R0 ;  /* 0x00000000000b7213 */ /* 0x000fc60000000000 */
[----:B------:R-:W-:Y:S02]  /*13720*/  IMAD.MOV R12, RZ, RZ, -R3 ;  /* 0x000000ffff0c7224 */ /* 0x000fe400078e0a03 */
[----:B------:R-:W-:-:S04]  /*13730*/  IMAD.HI.U32 R9, R2, R11, RZ ;  /* 0x0000000b02097227 */ /* 0x000fc800078e00ff */
[----:B------:R-:W-:Y:S02]  /*13740*/  IMAD R11, R9, R12, R11 ;  /* 0x0000000c090b7224 */ /* 0x000fe400078e020b */
[----:B------:R-:W-:Y:S02]  /*13750*/  VIADD R12, R10, 0xffffffe ;  /* 0x0ffffffe0a0c7836 */ /* 0x000fe40000000000 */
[----:B------:R-:W-:Y:S01]  /*13760*/  IMAD.MOV.U32 R2, RZ, RZ, RZ ;  /* 0x000000ffff027224 */ /* 0x000fe200078e00ff */
[----:B------:R-:W-:Y:S01]  /*13770*/  ISETP.GT.U32.AND P1, PT, R8, R11, PT ;  /* 0x0000000b0800720c */ /* 0x000fe20003f24070 */
[----:B------:R-:W0:-:S12]  /*13780*/  F2I.FTZ.U32.TRUNC.NTZ R3, R12 ;  /* 0x0000000c00037305 */ /* 0x000e18000021f000 */
[----:B------:R-:W-:Y:S02]  /*13790*/  @!P1 IMAD.IADD R11, R11, 0x1, -R8 ;  /* 0x000000010b0b9824 */ /* 0x000fe400078e0a08 */
[----:B------:R-:W-:Y:S01]  /*137a0*/  @!P1 VIADD R9, R9, 0x1 ;  /* 0x0000000109099836 */ /* 0x000fe20000000000 */
[----:B------:R-:W-:Y:S02]  /*137b0*/  ISETP.NE.AND P1, PT, R7, RZ, PT ;  /* 0x000000ff0700720c */ /* 0x000fe40003f25270 */
[----:B------:R-:W-:Y:S01]  /*137c0*/  ISETP.GE.U32.AND P0, PT, R11, R8, PT ;  /* 0x000000080b00720c */ /* 0x000fe20003f06070 */
[----:B0-----:R-:W-:Y:S01]  /*137d0*/  IMAD.MOV R11, RZ, RZ, -R3 ;  /* 0x000000ffff0b7224 */ /* 0x001fe200078e0a03 */
[----:B------:R-:W-:-:S03]  /*137e0*/  IABS R8, R4 ;  /* 0x0000000400087213 */ /* 0x000fc60000000000 */
[----:B------:R-:W-:Y:S02]  /*137f0*/  IMAD R11, R11, R6, RZ ;  /* 0x000000060b0b7224 */ /* 0x000fe400078e02ff */
[----:B------:R-:W-:Y:S02]  /*13800*/  IMAD.MOV R8, RZ, RZ, -R8 ;  /* 0x000000ffff087224 */ /* 0x000fe400078e0a08 */
[----:B------:R-:W-:Y:S01]  /*13810*/  IMAD.HI.U32 R2, R3, R11, R2 ;  /* 0x0000000b03027227 */ /* 0x000fe200078e0002 */
[----:B------:R-:W-:-:S03]  /*13820*/  LOP3.LUT R3, R0, R7, RZ, 0x3c, !PT ;  /* 0x0000000700037212 */ /* 0x000fc600078e3cff */
[----:B------:R-:W-:Y:S01]  /*13830*/  @P0 VIADD R9, R9, 0x1 ;  /* 0x0000000109090836 */ /* 0x000fe20000000000 */
[----:B------:R-:W-:-:S13]  /*13840*/  ISETP.GE.AND P2, PT, R3, RZ, PT ;  /* 0x000000ff0300720c */ /* 0x000fda0003f46270 */
[----:B------:R-:W-:Y:S01]  /*13850*/  @!P2 IMAD.MOV R9, RZ, RZ, -R9 ;  /* 0x000000ffff09a224 */ /* 0x000fe200078e0a09 */
[----:B------:R-:W-:-:S04]  /*13860*/  @!P1 LOP3.LUT R9, RZ, R7, RZ, 0x33, !PT ;  /* 0x00000007ff099212 */ /* 0x000fc800078e33ff */
[-C--:B------:R-:W-:Y:S01]  /*13870*/  IABS R3, R9.reuse ;  /* 0x0000000900037213 */ /* 0x080fe20000000000 */
[----:B------:R-:W-:-:S04]  /*13880*/  IMAD R7, R7, R9, RZ ;  /* 0x0000000907077224 */ /* 0x000fc800078e02ff */
[----:B------:R-:W-:-:S04]  /*13890*/  IMAD.HI.U32 R2, R2, R3, RZ ;  /* 0x0000000302027227 */ /* 0x000fc800078e00ff */
[----:B------:R-:W-:Y:S02]  /*138a0*/  IMAD R3, R2, R8, R3 ;  /* 0x0000000802037224 */ /* 0x000fe400078e0203 */
[----:B------:R-:W-:-:S03]  /*138b0*/  IMAD.IADD R25, R0, 0x1, -R7 ;  /* 0x0000000100197824 */ /* 0x000fc600078e0a07 */
[----:B------:R-:W-:-:S13]  /*138c0*/  ISETP.GT.U32.AND P1, PT, R6, R3, PT ;  /* 0x000000030600720c */ /* 0x000fda0003f24070 */
[----:B------:R-:W-:Y:S02]  /*138d0*/  @!P1 IMAD.IADD R3, R3, 0x1, -R6 ;  /* 0x0000000103039824 */ /* 0x000fe400078e0a06 */
[----:B------:R-:W-:Y:S01]  /*138e0*/  @!P1 VIADD R2, R2, 0x1 ;  /* 0x0000000102029836 */ /* 0x000fe20000000000 */
[----:B------:R-:W-:Y:S02]  /*138f0*/  ISETP.NE.AND P1, PT, R4, RZ, PT ;  /* 0x000000ff0400720c */ /* 0x000fe40003f25270 */
[----:B------:R-:W-:Y:S02]  /*13900*/  ISETP.GE.U32.AND P0, PT, R3, R6, PT ;  /* 0x000000060300720c */ /* 0x000fe40003f06070 */
[----:B------:R-:W-:-:S04]  /*13910*/  LOP3.LUT R3, R9, R4, RZ, 0x3c, !PT ;  /* 0x0000000409037212 */ /* 0x000fc800078e3cff */
[----:B------:R-:W-:-:S07]  /*13920*/  ISETP.GE.AND P2, PT, R3, RZ, PT ;  /* 0x000000ff0300720c */ /* 0x000fce0003f46270 */
[----:B------:R-:W-:-:S06]  /*13930*/  @P0 VIADD R2, R2, 0x1 ;  /* 0x0000000102020836 */ /* 0x000fcc0000000000 */
[----:B------:R-:W-:Y:S01]  /*13940*/  @!P2 IMAD.MOV R2, RZ, RZ, -R2 ;  /* 0x000000ffff02a224 */ /* 0x000fe200078e0a02 */
[----:B------:R-:W-:-:S05]  /*13950*/  @!P1 LOP3.LUT R2, RZ, R4, RZ, 0x33, !PT ;  /* 0x00000004ff029212 */ /* 0x000fca00078e33ff */
[--C-:B------:R-:W-:Y:S02]  /*13960*/  IMAD.MOV R3, RZ, RZ, -R2.reuse ;  /* 0x000000ffff037224 */ /* 0x100fe400078e0a02 */
[C---:B------:R-:W-:Y:S02]  /*13970*/  IMAD R2, R4.reuse, 0x1000000, R2 ;  /* 0x0100000004027824 */ /* 0x040fe400078e0202 */
[----:B------:R-:W-:-:S04]  /*13980*/  IMAD R9, R4, R3, R9 ;  /* 0x0000000304097224 */ /* 0x000fc800078e0209 */
[----:B------:R-:W-:Y:S01]  /*13990*/  IMAD R26, R9, 0x10000, R2 ;  /* 0x00010000091a7824 */ /* 0x000fe200078e0202 */
[----:B------:R-:W-:Y:S06]  /*139a0*/  BRA `(.L_x_321) ;  /* 0x00000000001c7947 */ /* 0x000fec0003800000 */
.L_x_315:
[----:B------:R-:W-:Y:S01]  /*139b0*/  UMOV UR4, URZ ;  /* 0x0000003f00047c82 */ /* 0x000fe20008000000 */
[----:B------:R-:W-:Y:S01]  /*139c0*/  UMOV UR5, URZ ;  /* 0x0000003f00057c82 */ /* 0x000fe20008000000 */
[----:B------:R-:W-:Y:S01]  /*139d0*/  ULDC UR6, c[0x0][0xc3c] ;  /* 0x00030f0000067ab9 */ /* 0x000fe20000000800 */
[----:B------:R-:W-:Y:S02]  /*139e0*/  IMAD.MOV.U32 R24, RZ, RZ, R0 ;  /* 0x000000ffff187224 */ /* 0x000fe400078e0000 */
[----:B------:R-:W-:Y:S02]  /*139f0*/  IMAD.U32 R25, RZ, RZ, UR4 ;  /* 0x00000004ff197e24 */ /* 0x000fe4000f8e00ff */
[----:B------:R-:W-:Y:S02]  /*13a00*/  IMAD.U32 R26, RZ, RZ, UR5 ;  /* 0x00000005ff1a7e24 */ /* 0x000fe4000f8e00ff */
[----:B------:R-:W-:-:S07]  /*13a10*/  IMAD.U32 R27, RZ, RZ, UR6 ;  /* 0x00000006ff1b7e24 */ /* 0x000fce000f8e00ff */
.L_x_321:
[----:B------:R-:W2:Y:S01]  /*13a20*/  S2R R0, SR_TID.X ;  /* 0x0000000000007919 */ /* 0x000ea20000002100 */
[----:B------:R-:W-:Y:S05]  /*13a30*/  WARPSYNC.ALL ;  /* 0x0000000000007948 */ /* 0x000fea0003800000 */
[----:B------:R-:W-:Y:S01]  /*13a40*/  BAR.SYNC.DEFER_BLOCKING 0x4, 0x200 ;  /* 0x0108000000007b1d */ /* 0x000fe20000010000 */
[----:B--2---:R-:W-:-:S04]  /*13a50*/  LOP3.LUT R0, R0, 0x1f, RZ, 0xc0, !PT ;  /* 0x0000001f00007812 */ /* 0x004fc800078ec0ff */
[----:B------:R-:W-:-:S13]  /*13a60*/  ISETP.NE.AND P0, PT, R0, RZ, PT ;  /* 0x000000ff0000720c */ /* 0x000fda0003f05270 */
[----:B0-----:R-:W0:Y:S01]  /*13a70*/  @!P0 S2R R3, SR_CgaCtaId ;  /* 0x0000000000038919 */ /* 0x001e220000008800 */
[----:B------:R-:W-:-:S04]  /*13a80*/  @!P0 MOV R0, 0x400 ;  /* 0x0000040000008802 */ /* 0x000fc80000000f00 */
[----:B0-----:R-:W-:-:S05]  /*13a90*/  @!P0 LEA R17, R3, R0, 0x18 ;  /* 0x0000000003118211 */ /* 0x001fca00078ec0ff */
[----:B------:R0:W-:Y:S01]  /*13aa0*/  @!P0 STS.128 [R17+0x31cd0], R24 ;  /* 0x031cd01811008388 */ /* 0x0001e20000000c00 */
[----:B------:R-:W-:Y:S06]  /*13ab0*/  BAR.ARV 0x5, 0x200 ;  /* 0x0148000000007b1d */ /* 0x000fec0000002000 */
.L_x_312:
[----:B------:R-:W-:Y:S02]  /*13ac0*/  ULDC UR4, c[0x0][0xc3c] ;  /* 0x00030f0000047ab9 */ /* 0x000fe40000000800 */
[----:B----4-:R-:W-:-:S13]  /*13ad0*/  ISETP.GE.AND P0, PT, R27, UR4, PT ;  /* 0x000000041b007c0c */ /* 0x010fda000bf06270 */
[----:B------:R-:W-:Y:S05]  /*13ae0*/  @!P0 BRA `(.L_x_322) ;  /* 0xffffffa800788947 */ /* 0x000fea000383ffff */
[----:B------:R-:W-:Y:S05]  /*13af0*/  BSYNC B8 ;  /* 0x0000000000087941 */ /* 0x000fea0003800000 */
.L_x_218:
[----:B0-2---:R-:W2:Y:S01]  /*13b00*/  LDL.LU R0, [R1+0x34] ;  /* 0x0000340001007983 */ /* 0x005ea20000300800 */
[----:B------:R-:W-:Y:S01]  /*13b10*/  BSSY B0, `(.L_x_323) ;  /* 0x000000b000007945 */ /* 0x000fe20003800000 */
[----:B-1----:R-:W0:Y:S01]  /*13b20*/  S2R R5, SR_CgaCtaId ;  /* 0x0000000000057919 */ /* 0x002e220000008800 */
[----:B--2---:R-:W-:-:S05]  /*13b30*/  VIADD R0, R0, 0x1 ;  /* 0x0000000100007836 */ /* 0x004fca0000000000 */
[----:B------:R-:W-:-:S04]  /*13b40*/  LEA.HI R2, R0, R0, RZ, 0x1 ;  /* 0x0000000000027211 */ /* 0x000fc800078f08ff */
[----:B------:R-:W-:Y:S02]  /*13b50*/  LOP3.LUT R3, R2, 0xfffffffe, RZ, 0xc0, !PT ;  /* 0xfffffffe02037812 */ /* 0x000fe400078ec0ff */
[----:B------:R-:W-:-:S03]  /*13b60*/  MOV R2, 0x400 ;  /* 0x0000040000027802 */ /* 0x000fc60000000f00 */
[----:B------:R-:W-:Y:S01]  /*13b70*/  IMAD.IADD R0, R0, 0x1, -R3 ;  /* 0x0000000100007824 */ /* 0x000fe200078e0a03 */
[----:B0-----:R-:W-:-:S04]  /*13b80*/  LEA R9, R5, R2, 0x18 ;  /* 0x0000000205097211 */ /* 0x001fc800078ec0ff */
[----:B------:R-:W-:-:S04]  /*13b90*/  SHF.L.U32 R0, R0, 0x1f, RZ ;  /* 0x0000001f00007819 */ /* 0x000fc800000006ff */
[----:B------:R-:W0:Y:S02]  /*13ba0*/  SYNCS.PHASECHK.TRANS64.TRYWAIT P0, [R9+URZ+0x31c20], R0 ;  /* 0x031c2000090075a7 */ /* 0x000e24000800017f */
[----:B0-----:R-:W-:Y:S05]  /*13bb0*/  @!P0 BRA `(.L_x_324) ;  /* 0x0000001800dc8947 */ /* 0x001fea0003800000 */
.L_x_389:
[----:B------:R-:W-:Y:S05]  /*13bc0*/  BSYNC B0 ;  /* 0x0000000000007941 */ /* 0x000fea0003800000 */
.L_x_323:
[----:B------:R-:W-:-:S03]  /*13bd0*/  UMOV UR4, 0xffffffff ;  /* 0xffffffff00047882 */ /* 0x000fc60000000000 */
[----:B------:R-:W-:Y:S05]  /*13be0*/  BRA.DIV UR4, `(.L_x_325) ;  /* 0x0000001a04e47947 */ /* 0x000fea000b800000 */
[----:B0-----:R-:W0:Y:S02]  /*13bf0*/  S2R R0, SR_TID.X ;  /* 0x0000000000007919 */ /* 0x001e240000002100 */
[----:B0-----:R-:W-:-:S04]  /*13c00*/  SHF.R.U32.HI R0, RZ, 0x5, R0 ;  /* 0x00000005ff007819 */ /* 0x001fc80000011600 */
[----:B------:R-:W-:-:S05]  /*13c10*/  LOP3.LUT R0, R0, 0x3, RZ, 0xc0, !PT ;  /* 0x0000000300007812 */ /* 0x000fca00078ec0ff */
[----:B------:R0:W1:Y:S02]  /*13c20*/  SHFL.IDX PT, R14, R0, RZ, 0x1f ;  /* 0x00001fff000e7589 */ /* 0x00006400000e0000 */
.L_x_392:
[----:B-1----:R-:W-:Y:S01]  /*13c30*/  ISETP.NE.AND P0, PT, R14, RZ, PT ;  /* 0x000000ff0e00720c */ /* 0x002fe20003f05270 */
[----:B------:R-:W-:-:S12]  /*13c40*/  BSSY B0, `(.L_x_326) ;  /* 0x0000026000007945 */ /* 0x000fd80003800000 */
[----:B------:R-:W-:Y:S05]  /*13c50*/  @P0 BRA `(.L_x_327) ;  /* 0x0000000000900947 */ /* 0x000fea0003800000 */
[----:B------:R-:W-:-:S03]  /*13c60*/  UMOV UR4, 0xffffffff ;  /* 0xffffffff00047882 */ /* 0x000fc60000000000 */
[----:B------:R-:W-:Y:S05]  /*13c70*/  BRA.DIV UR4, `(.L_x_328) ;  /* 0x0000001a04f47947 */ /* 0x000fea000b800000 */
[----:B------:R-:W-:-:S13]  /*13c80*/  ELECT P6, URZ, PT ;  /* 0x00000000003f782f */ /* 0x000fda00038c0000 */
.L_x_395:
[----:B------:R-:W-:Y:S05]  /*13c90*/  @!P6 BRA `(.L_x_327) ;  /* 0x000000000080e947 */ /* 0x000fea0003800000 */
[----:B0-----:R-:W2:Y:S02]  /*13ca0*/  LDL R0, [R1+0x50] ;  /* 0x0000500001007983 */ /* 0x001ea40000100800 */
[----:B--2---:R-:W-:-:S13]  /*13cb0*/  R2UR UR4, R0 ;  /* 0x00000000000472ca */ /* 0x004fda00000e0000 */
[----:B------:R-:W-:-:S06]  /*13cc0*/  ULOP3.LUT UR4, UR4, 0x2, URZ, 0xfc, !UPT ;  /* 0x0000000204047892 */ /* 0x000fcc000f8efc3f */
[----:B------:R-:W-:-:S05]  /*13cd0*/  IMAD.U32 R0, RZ, RZ, UR4 ;  /* 0x00000004ff007e24 */ /* 0x000fca000f8e00ff */
[----:B------:R-:W-:-:S13]  /*13ce0*/  ISETP.NE.AND P2, PT, R0, 0x3, PT ;  /* 0x000000030000780c */ /* 0x000fda0003f45270 */
[----:B------:R-:W-:Y:S05]  /*13cf0*/  @!P2 BRA `(.L_x_329) ;  /* 0x000000000004a947 */ /* 0x000fea0003800000 */
[----:B------:R-:W-:Y:S01]  /*13d00*/  BPT.TRAP 0x1 ;  /* 0x000000040000795c */ /* 0x000fe20000300000 */
.L_x_329:
[----:B------:R-:W-:Y:S01]  /*13d10*/  VIADD R3, R9, 0x31c40 ;  /* 0x00031c4009037836 */ /* 0x000fe20000000000 */
[----:B------:R-:W-:Y:S01]  /*13d20*/  SHF.L.U32 R2, R28, 0x1f, RZ ;  /* 0x0000001f1c027819 */ /* 0x000fe200000006ff */
[C---:B------:R-:W-:Y:S02]  /*13d30*/  VIADD R0, R18.reuse, 0x1 ;  /* 0x0000000112007836 */ /* 0x040fe40000000000 */
[----:B------:R-:W-:-:S03]  /*13d40*/  IMAD R7, R18, 0x8, R3 ;  /* 0x0000000812077824 */ /* 0x000fc600078e0203 */
[C---:B------:R-:W-:Y:S01]  /*13d50*/  ISETP.NE.AND P1, PT, R0.reuse, 0x2, PT ;  /* 0x000000020000780c */ /* 0x040fe20003f25270 */
[----:B------:R-:W0:Y:S03]  /*13d60*/  SYNCS.PHASECHK.TRANS64.TRYWAIT P0, [R7+URZ], R2 ;  /* 0x00000002070075a7 */ /* 0x000e26000800017f */
[----:B------:R-:W-:Y:S02]  /*13d70*/  SEL R5, RZ, 0x1, P1 ;  /* 0x00000001ff057807 */ /* 0x000fe40000800000 */
[----:B------:R-:W-:Y:S02]  /*13d80*/  SEL R4, R0, RZ, P1 ;  /* 0x000000ff00047207 */ /* 0x000fe40000800000 */
[----:B------:R-:W-:-:S03]  /*13d90*/  LOP3.LUT R0, R28, R5, RZ, 0x3c, !PT ;  /* 0x000000051c007212 */ /* 0x000fc600078e3cff */
[----:B------:R-:W-:Y:S01]  /*13da0*/  IMAD R3, R4, 0x8, R3 ;  /* 0x0000000804037824 */ /* 0x000fe200078e0203 */
[----:B------:R-:W-:Y:S01]  /*13db0*/  SHF.L.U32 R0, R0, 0x1f, RZ ;  /* 0x0000001f00007819 */ /* 0x000fe200000006ff */
[----:B0-----:R-:W-:Y:S06]  /*13dc0*/  @!P0 BRA `(.L_x_330) ;  /* 0x0000001800c08947 */ /* 0x001fec0003800000 */
.L_x_396:
[----:B------:R-:W1:Y:S02]  /*13dd0*/  SYNCS.PHASECHK.TRANS64.TRYWAIT P0, [R3+URZ], R0 ;  /* 0x00000000030075a7 */ /* 0x000e64000800017f */
[----:B-1----:R-:W-:Y:S05]  /*13de0*/  @!P0 BRA `(.L_x_331) ;  /* 0x0000001800cc8947 */ /* 0x002fea0003800000 */
.L_x_397:
[----:B------:R-:W-:Y:S05]  /*13df0*/  @!P2 BRA `(.L_x_332) ;  /* 0x000000000004a947 */ /* 0x000fea0003800000 */
[----:B------:R-:W-:Y:S01]  /*13e00*/  BPT.TRAP 0x1 ;  /* 0x000000040000795c */ /* 0x000fe20000300000 */
.L_x_332:
[----:B-1----:R-:W-:-:S04]  /*13e10*/  VIADD R3, R9, 0x31c60 ;  /* 0x00031c6009037836 */ /* 0x002fc80000000000 */
[----:B------:R-:W-:-:S04]  /*13e20*/  IMAD R5, R18, 0x8, R3 ;  /* 0x0000000812057824 */ /* 0x000fc800078e0203 */
[----:B------:R-:W1:Y:S02]  /*13e30*/  SYNCS.PHASECHK.TRANS64.TRYWAIT P0, [R5+URZ], R2 ;  /* 0x00000002050075a7 */ /* 0x000e64000800017f */
[----:B-1----:R-:W-:Y:S05]  /*13e40*/  @!P0 BRA `(.L_x_333) ;  /* 0x0000001800c88947 */ /* 0x002fea0003800000 */
.L_x_398:
[----:B------:R-:W-:-:S07]  /*13e50*/  IMAD R3, R4, 0x8, R3 ;  /* 0x0000000804037824 */ /* 0x000fce00078e0203 */
.L_x_334:
[----:B--2---:R2:W4:Y:S02]  /*13e60*/  SYNCS.PHASECHK.TRANS64.TRYWAIT P0, [R3+URZ], R0 ;  /* 0x00000000030075a7 */ /* 0x004524000800017f */
[----:B----4-:R-:W-:Y:S05]  /*13e70*/  @!P0 NANOSLEEP.SYNCS 0x989680 ;  /* 0x009896800000895d */ /* 0x010fea0003900000 */
[----:B------:R-:W4:Y:S02]  /*13e80*/  @!P0 SYNCS.PHASECHK.TRANS64 P0, [R3+URZ], R0 ;  /* 0x00000000030085a7 */ /* 0x000f24000800007f */
[----:B----4-:R-:W-:Y:S05]  /*13e90*/  @!P0 BRA `(.L_x_334) ;  /* 0xfffffffc00f08947 */ /* 0x010fea000383ffff */
.L_x_327:
[----:B------:R-:W-:Y:S05]  /*13ea0*/  BSYNC B0 ;  /* 0x0000000000007941 */ /* 0x000fea0003800000 */
.L_x_326:
[----:B------:R-:W-:Y:S05]  /*13eb0*/  EXIT ;  /* 0x000000000000794d */ /* 0x000fea0003800000 */
.L_x_177:
[----:B0-----:R-:W-:-:S04]  /*13ec0*/  IMAD.U32 R3, RZ, RZ, UR37 ;  /* 0x00000025ff037e24 */ /* 0x001fc8000f8e00ff */
[----:B------:R0:W1:Y:S03]  /*13ed0*/  SYNCS.PHASECHK.TRANS64.TRYWAIT P1, [R3+URZ+0x31c00], R0 ;  /* 0x031c0000030075a7 */ /* 0x000066000802017f */
[----:B-1----:R-:W-:Y:S05]  /*13ee0*/  @!P1 NANOSLEEP.SYNCS 0x989680 ;  /* 0x009896800000995d */ /* 0x002fea0003900000 */
[----:B------:R-:W1:Y:S02]  /*13ef0*/  @!P1 SYNCS.PHASECHK.TRANS64 P1, [R3+URZ+0x31c00], R0 ;  /* 0x031c0000030095a7 */ /* 0x000e64000802007f */
[----:B-1----:R-:W-:Y:S05]  /*13f00*/  @!P1 BRA `(.L_x_177) ;  /* 0xfffffffc00ec9947 */ /* 0x002fea000383ffff */
[----:B------:R-:W-:Y:S05]  /*13f10*/  BRA `(.L_x_335) ;  /* 0xfffffedc00947947 */ /* 0x000fea000383ffff */
.L_x_181:
[----:B-1----:R1:W2:Y:S02]  /*13f20*/  SYNCS.PHASECHK.TRANS64.TRYWAIT P2, [R0+URZ+0x31c30], R3 ;  /* 0x031c3003000075a7 */ /* 0x0022a4000804017f */
[----:B--2---:R-:W-:Y:S05]  /*13f30*/  @!P2 NANOSLEEP.SYNCS 0x989680 ;  /* 0x009896800000a95d */ /* 0x004fea0003900000 */
[----:B------:R-:W2:Y:S02]  /*13f40*/  @!P2 SYNCS.PHASECHK.TRANS64 P2, [R0+URZ+0x31c30], R3 ;  /* 0x031c30030000a5a7 */ /* 0x000ea4000804007f */
[----:B--2---:R-:W-:Y:S05]  /*13f50*/  @!P2 BRA `(.L_x_181) ;  /* 0xfffffffc00f0a947 */ /* 0x004fea000383ffff */
[----:B------:R-:W-:Y:S05]  /*13f60*/  BRA `(.L_x_180) ;  /* 0xfffffedc00bc7947 */ /* 0x000fea000383ffff */
.L_x_186:
[----:B--2---:R-:W-:-:S04]  /*13f70*/  IMAD.U32 R7, RZ, RZ, UR4 ;  /* 0x00000004ff077e24 */ /* 0x004fc8000f8e00ff */
[----:B------:R2:W3:Y:S03]  /*13f80*/  SYNCS.PHASECHK.TRANS64.TRYWAIT P2, [R7+URZ+0x31c30], R6 ;  /* 0x031c3006070075a7 */ /* 0x0004e6000804017f */
[----:B---3--:R-:W-:Y:S05]  /*13f90*/  @!P2 NANOSLEEP.SYNCS 0x989680 ;  /* 0x009896800000a95d */ /* 0x008fea0003900000 */
[----:B------:R-:W3:Y:S02]  /*13fa0*/  @!P2 SYNCS.PHASECHK.TRANS64 P2, [R7+URZ+0x31c30], R6 ;  /* 0x031c30060700a5a7 */ /* 0x000ee4000804007f */
[----:B---3--:R-:W-:Y:S05]  /*13fb0*/  @!P2 BRA `(.L_x_186) ;  /* 0xfffffffc00eca947 */ /* 0x008fea000383ffff */
[----:B------:R-:W-:Y:S05]  /*13fc0*/  BRA `(.L_x_183) ;  /* 0xffffff2000287947 */ /* 0x000fea000383ffff */
.L_x_190:
[----:B--2---:R-:W-:-:S04]  /*13fd0*/  IMAD.U32 R7, RZ, RZ, UR4 ;  /* 0x00000004ff077e24 */ /* 0x004fc8000f8e00ff */
[----:B------:R2:W3:Y:S03]  /*13fe0*/  SYNCS.PHASECHK.TRANS64.TRYWAIT P2, [R7+URZ+0x31c50], R6 ;  /* 0x031c5006070075a7 */ /* 0x0004e6000804017f */
[----:B---3--:R-:W-:Y:S05]  /*13ff0*/  @!P2 NANOSLEEP.SYNCS 0x989680 ;  /* 0x009896800000a95d */ /* 0x008fea0003900000 */
[----:B------:R-:W3:Y:S02]  /*14000*/  @!P2 SYNCS.PHASECHK.TRANS64 P2, [R7+URZ+0x31c50], R6 ;  /* 0x031c50060700a5a7 */ /* 0x000ee4000804007f */
[----:B---3--:R-:W-:Y:S05]  /*14010*/  @!P2 BRA `(.L_x_190) ;  /* 0xfffffffc00eca947 */ /* 0x008fea000383ffff */
[----:B------:R-:W-:Y:S05]  /*14020*/  BRA `(.L_x_187) ;  /* 0xffffff3400c87947 */ /* 0x000fea000383ffff */
.L_x_195:
[----:B---3--:R-:W-:-:S04]  /*14030*/  IMAD.U32 R3, RZ, RZ, UR9 ;  /* 0x00000009ff037e24 */ /* 0x008fc8000f8e00ff */
[----:B------:R3:W4:Y:S03]  /*14040*/  SYNCS.PHASECHK.TRANS64.TRYWAIT P0, [R3+URZ+0x31c50], R0 ;  /* 0x031c5000030075a7 */ /* 0x000726000800017f */
[----:B----4-:R-:W-:Y:S05]  /*14050*/  @!P0 NANOSLEEP.SYNCS 0x989680 ;  /* 0x009896800000895d */ /* 0x010fea0003900000 */
[----:B------:R-:W4:Y:S02]  /*14060*/  @!P0 SYNCS.PHASECHK.TRANS64 P0, [R3+URZ+0x31c50], R0 ;  /* 0x031c5000030085a7 */ /* 0x000f24000800007f */
[----:B----4-:R-:W-:Y:S05]  /*14070*/  @!P0 BRA `(.L_x_195) ;  /* 0xfffffffc00ec8947 */ /* 0x010fea000383ffff */
[----:B------:R-:W-:Y:S05]  /*14080*/  BRA `(.L_x_194) ;  /* 0xffffff5c00f07947 */ /* 0x000fea000383ffff */
.L_x_232:
[----:B------:R-:W1:Y:S01]  /*14090*/  S2R R20, SR_TID.X ;  /* 0x0000000000147919 */ /* 0x000e620000002100 */
[----:B------:R-:W-:Y:S01]  /*140a0*/  BSSY B0, `(.L_x_336) ;  /* 0x000000a000007945 */ /* 0x000fe20003800000 */
[----:B------:R-:W-:Y:S02]  /*140b0*/  IMAD.MOV.U32 R12, RZ, RZ, RZ ;  /* 0x000000ffff0c7224 */ /* 0x000fe400078e00ff */
[----:B------:R-:W-:Y:S02]  /*140c0*/  IMAD.MOV.U32 R11, RZ, RZ, 0x1f ;  /* 0x0000001fff0b7424 */ /* 0x000fe400078e00ff */
[----:B------:R-:W-:Y:S01]  /*140d0*/  IMAD.MOV.U32 R15, RZ, RZ, -0x1 ;  /* 0xffffffffff0f7424 */ /* 0x000fe200078e00ff */
[----:B-1----:R-:W-:-:S04]  /*140e0*/  SHF.R.U32.HI R20, RZ, 0x5, R20 ;  /* 0x00000005ff147819 */ /* 0x002fc80000011614 */
[----:B------:R-:W-:-:S05]  /*140f0*/  LOP3.LUT R20, R20, 0x3, RZ, 0xc0, !PT ;  /* 0x0000000314147812 */ /* 0x000fca00078ec0ff */
[----:B------:R-:W-:-:S07]  /*14100*/  IMAD.MOV.U32 R13, RZ, RZ, R20 ;  /* 0x000000ffff0d7224 */ /* 0x000fce00078e0014 */
[----:B0-2---:R-:W-:Y:S05]  /*14110*/  WARPSYNC.COLLECTIVE R15, `(.L_x_337) ;  /* 0x000000000f087348 */ /* 0x005fea0003c00000 */
[----:B------:R1:W3:Y:S02]  /*14120*/  SHFL.IDX P6, R14, R13, R12, R11 ;  /* 0x0000000c0d0e7389 */ /* 0x0002e400000c000b */
[----:B0123--:R-:W-:Y:S01]  /*14130*/  ENDCOLLECTIVE ;  /* 0x000000000000791b */ /* 0x00ffe20003800000 */
.L_x_337:
[----:B------:R-:W-:Y:S05]  /*14140*/  BSYNC B0 ;  /* 0x0000000000007941 */ /* 0x000fea0003800000 */
.L_x_336:
[----:B------:R-:W-:Y:S05]  /*14150*/  BRA `(.L_x_338) ;  /* 0xffffffb000687947 */ /* 0x000fea000383ffff */
.L_x_234:
[----:B------:R-:W-:Y:S01]  /*14160*/  BSSY B0, `(.L_x_339) ;  /* 0x0000006000007945 */ /* 0x000fe20003800000 */
[----:B------:R-:W-:-:S07]  /*14170*/  IMAD.MOV.U32 R15, RZ, RZ, -0x1 ;  /* 0xffffffffff0f7424 */ /* 0x000fce00078e00ff */
[----:B012---:R-:W-:Y:S05]  /*14180*/  WARPSYNC.COLLECTIVE R15, `(.L_x_340) ;  /* 0x000000000f0c7348 */ /* 0x007fea0003c00000 */
[----:B------:R-:W-:Y:S02]  /*14190*/  ELECT P6, UR62, PT ;  /* 0x00000000003e782f */ /* 0x000fe400038c0000 */
[----:B------:R-:W-:Y:S01]  /*141a0*/  MOV R14, UR62 ;  /* 0x0000003e000e7c02 */ /* 0x000fe20008000f00 */
[----:B012---:R-:W-:Y:S10]  /*141b0*/  ENDCOLLECTIVE ;  /* 0x000000000000791b */ /* 0x007ff40003800000 */
.L_x_340:
[----:B------:R-:W-:Y:S05]  /*141c0*/  BSYNC B0 ;  /* 0x0000000000007941 */ /* 0x000fea0003800000 */
.L_x_339:
[----:B------:R-:W-:Y:S05]  /*141d0*/  BRA `(.L_x_341) ;  /* 0xffffffb000687947 */ /* 0x000fea000383ffff */
.L_x_236:
[----:B-1----:R1:W3:Y:S02]  /*141e0*/  SYNCS.PHASECHK.TRANS64.TRYWAIT P0, [R0+URZ+0x31c40], R2 ;  /* 0x031c4002000075a7 */ /* 0x0022e4000800017f */
[----:B---3--:R-:W-:Y:S05]  /*141f0*/  @!P0 NANOSLEEP.SYNCS 0x989680 ;  /* 0x009896800000895d */ /* 0x008fea0003900000 */
[----:B------:R-:W3:Y:S02]  /*14200*/  @!P0 SYNCS.PHASECHK.TRANS64 P0, [R0+URZ+0x31c40], R2 ;  /* 0x031c4002000085a7 */ /* 0x000ee4000800007f */
[----:B---3--:R-:W-:Y:S05]  /*14210*/  @!P0 BRA `(.L_x_236) ;  /* 0xfffffffc00f08947 */ /* 0x008fea000383ffff */
[----:B------:R-:W-:Y:S05]  /*14220*/  BRA `(.L_x_342) ;  /* 0xffffffb000bc7947 */ /* 0x000fea000383ffff */
.L_x_240:
[----:B------:R-:W2:Y:S01]  /*14230*/  LDL.LU R11, [R1+0x24] ;  /* 0x00002400010b7983 */ /* 0x000ea20000300800 */
[----:B------:R-:W-:Y:S02]  /*14240*/  IMAD.MOV.U32 R13, RZ, RZ, R4 ;  /* 0x000000ffff0d7224 */ /* 0x000fe400078e0004 */
[----:B------:R-:W-:Y:S02]  /*14250*/  IMAD.MOV.U32 R12, RZ, RZ, RZ ;  /* 0x000000ffff0c7224 */ /* 0x000fe400078e00ff */
[----:B------:R-:W-:Y:S02]  /*14260*/  IMAD.MOV.U32 R15, RZ, RZ, -0x1 ;  /* 0xffffffffff0f7424 */ /* 0x000fe400078e00ff */
[----:B------:R-:W-:-:S04]  /*14270*/  IMAD R25, R25, 0xc0, R21 ;  /* 0x000000c019197824 */ /* 0x000fc800078e0215 */
[----:B------:R-:W-:Y:S02]  /*14280*/  VIADD R8, R25, 0x20 ;  /* 0x0000002019087836 */ /* 0x000fe40000000000 */
[----:B--2---:R-:W-:Y:S02]  /*14290*/  IMAD R5, R11, R9, RZ ;  /* 0x000000090b057224 */ /* 0x004fe400078e02ff */
[----:B------:R-:W-:-:S03]  /*142a0*/  IMAD.MOV.U32 R11, RZ, RZ, 0x1c1f ;  /* 0x00001c1fff0b7424 */ /* 0x000fc600078e00ff */
[----:B------:R-:W-:-:S13]  /*142b0*/  ISETP.GE.AND P4, PT, R25, R5, PT ;  /* 0x000000051900720c */ /* 0x000fda0003f86270 */
[----:B-----5:R-:W-:Y:S05]  /*142c0*/  WARPSYNC.COLLECTIVE R15, `(.L_x_343) ;  /* 0x000000000f087348 */ /* 0x020fea0003c00000 */
[----:B------:R0:W1:Y:S02]  /*142d0*/  SHFL.IDX P6, R14, R13, R12, R11 ;  /* 0x0000000c0d0e7389 */ /* 0x00006400000c000b */
[----:B01---5:R-:W-:Y:S01]  /*142e0*/  ENDCOLLECTIVE ;  /* 0x000000000000791b */ /* 0x023fe20003800000 */
.L_x_343:
[----:B------:R-:W-:Y:S02]  /*142f0*/  IMAD.MOV.U32 R13, RZ, RZ, R0 ;  /* 0x000000ffff0d7224 */ /* 0x000fe400078e0000 */
[----:B------:R-:W-:-:S07]  /*14300*/  IMAD.MOV.U32 R2, RZ, RZ, R14 ;  /* 0x000000ffff027224 */ /* 0x000fce00078e000e */
[----:B------:R-:W-:Y:S05]  /*14310*/  WARPSYNC.COLLECTIVE R15, `(.L_x_344) ;  /* 0x000000000f087348 */ /* 0x000fea0003c00000 */
[----:B------:R0:W1:Y:S02]  /*14320*/  SHFL.IDX P6, R14, R13, R12, R11 ;  /* 0x0000000c0d0e7389 */ /* 0x00006400000c000b */
[----:B01----:R-:W-:Y:S01]  /*14330*/  ENDCOLLECTIVE ;  /* 0x000000000000791b */ /* 0x003fe20003800000 */
.L_x_344:
[----:B------:R-:W-:Y:S01]  /*14340*/  ULDC.64 UR4, c[0x0][0x208] ;  /* 0x0000820000047ab9 */ /* 0x000fe20000000a00 */
[----:B------:R-:W-:Y:S02]  /*14350*/  IMAD.MOV.U32 R13, RZ, RZ, R4 ;  /* 0x000000ffff0d7224 */ /* 0x000fe400078e0004 */
[----:B------:R-:W-:Y:S02]  /*14360*/  IMAD.MOV.U32 R12, RZ, RZ, 0x1 ;  /* 0x00000001ff0c7424 */ /* 0x000fe400078e00ff */
[----:B------:R-:W-:-:S05]  /*14370*/  IMAD.MOV.U32 R3, RZ, RZ, R14 ;  /* 0x000000ffff037224 */ /* 0x000fca00078e000e */
[----:B------:R-:W-:-:S05]  /*14380*/  @!P4 LEA R3, P3, R20, R3, 0x1 ;  /* 0x000000031403c211 */ /* 0x000fca00078608ff */
[----:B------:R-:W-:Y:S01]  /*14390*/  @!P4 IMAD.X R2, RZ, RZ, R2, P3 ;  /* 0x000000ffff02c224 */ /* 0x000fe200018e0602 */
[----:B------:R-:W-:-:S04]  /*143a0*/  ISETP.GE.AND P3, PT, R8, R5, PT ;  /* 0x000000050800720c */ /* 0x000fc80003f66270 */
[----:B------:R-:W-:-:S04]  /*143b0*/  @!P4 LOP3.LUT R3, R3, R2, RZ, 0x3c, !PT ;  /* 0x000000020303c212 */ /* 0x000fc800078e3cff */
[----:B------:R-:W-:-:S04]  /*143c0*/  @!P4 LOP3.LUT R2, R3, R2, RZ, 0x3c, !PT ;  /* 0x000000020302c212 */ /* 0x000fc800078e3cff */
[----:B------:R-:W-:-:S05]  /*143d0*/  @!P4 LOP3.LUT R3, R3, R2, RZ, 0x3c, !PT ;  /* 0x000000020303c212 */ /* 0x000fca00078e3cff */
[----:B------:R-:W-:Y:S01]  /*143e0*/  @!PT LDS RZ, [RZ] ;  /* 0x00000000fffff984 */ /* 0x000fe20000000800 */
[----:B------:R-:W-:Y:S01]  /*143f0*/  @!PT LDS RZ, [RZ] ;  /* 0x00000000fffff984 */ /* 0x000fe20000000800 */
[----:B------:R-:W-:Y:S01]  /*14400*/  @!PT LDS RZ, [RZ] ;  /* 0x00000000fffff984 */ /* 0x000fe20000000800 */
[----:B------:R0:W-:Y:S04]  /*14410*/  @!P4 LDGSTS.E.BYPASS.LTC128B.128 [R10+0xda00], desc[UR4][R2.64], !P2 ;  /* 0x0da00000020acfae */ /* 0x0001e8000d101d44 */
[----:B------:R0:W-:Y:S04]  /*14420*/  @!P4 LDGSTS.E.BYPASS.LTC128B.128 [R10+0x10a00], desc[UR4][R2.64+0x40], !P1 ;  /* 0x10a00040020acfae */ /* 0x0001e8000c901d44 */
[----:B------:R0:W-:Y:S02]  /*14430*/  @!P4 LDGSTS.E.BYPASS.LTC128B.128 [R10+0x13a00], desc[UR4][R2.64+0x80], !P0 ;  /* 0x13a00080020acfae */ /* 0x0001e4000c101d44 */
[----:B0-----:R-:W-:Y:S05]  /*14440*/  WARPSYNC.COLLECTIVE R15, `(.L_x_345) ;  /* 0x000000000f087348 */ /* 0x001fea0003c00000 */
[----:B------:R1:W2:Y:S02]  /*14450*/  SHFL.IDX P6, R14, R13, R12, R11 ;  /* 0x0000000c0d0e7389 */ /* 0x0002a400000c000b */
[----:B012---:R-:W-:Y:S01]  /*14460*/  ENDCOLLECTIVE ;  /* 0x000000000000791b */ /* 0x007fe20003800000 */
.L_x_345:
[----:B------:R-:W-:Y:S02]  /*14470*/  IMAD.MOV.U32 R13, RZ, RZ, R0 ;  /* 0x000000ffff0d7224 */ /* 0x000fe400078e0000 */
[----:B------:R-:W-:-:S07]  /*14480*/  IMAD.MOV.U32 R2, RZ, RZ, R14 ;  /* 0x000000ffff027224 */ /* 0x000fce00078e000e */
[----:B------:R-:W-:Y:S05]  /*14490*/  WARPSYNC.COLLECTIVE R15, `(.L_x_346) ;  /* 0x000000000f087348 */ /* 0x000fea0003c00000 */
[----:B------:R0:W1:Y:S02]  /*144a0*/  SHFL.IDX P6, R14, R13, R12, R11 ;  /* 0x0000000c0d0e7389 */ /* 0x00006400000c000b */
[----:B01----:R-:W-:Y:S01]  /*144b0*/  ENDCOLLECTIVE ;  /* 0x000000000000791b */ /* 0x003fe20003800000 */
.L_x_346:
[----:B------:R-:W-:Y:S01]  /*144c0*/  ULDC.64 UR4, c[0x0][0x208] ;  /* 0x0000820000047ab9 */ /* 0x000fe20000000a00 */
[----:B------:R-:W-:Y:S02]  /*144d0*/  IMAD.MOV.U32 R13, RZ, RZ, R4 ;  /* 0x000000ffff0d7224 */ /* 0x000fe400078e0004 */
[----:B------:R-:W-:Y:S02]  /*144e0*/  IMAD.MOV.U32 R12, RZ, RZ, 0x2 ;  /* 0x00000002ff0c7424 */ /* 0x000fe400078e00ff */
[----:B------:R-:W-:-:S05]  /*144f0*/  IMAD.MOV.U32 R3, RZ, RZ, R14 ;  /* 0x000000ffff037224 */ /* 0x000fca00078e000e */
[----:B------:R-:W-:-:S05]  /*14500*/  @!P3 LEA R3, P4, R20, R3, 0x1 ;  /* 0x000000031403b211 */ /* 0x000fca00078808ff */
[----:B------:R-:W-:-:S05]  /*14510*/  @!P3 IMAD.X R2, RZ, RZ, R2, P4 ;  /* 0x000000ffff02b224 */ /* 0x000fca00020e0602 */
        /* <DEDUP_REMOVED lines=12> */
.L_x_347:
[----:B------:R-:W-:-:S05]  /*145e0*/  VIADD R2, R25, 0x40 ;  /* 0x0000004019027836 */ /* 0x000fca0000000000 */
[----:B------:R-:W-:Y:S01]  /*145f0*/  ISETP.GE.AND P3, PT, R2, R5, PT ;  /* 0x000000050200720c */ /* 0x000fe20003f66270 */
[----:B------:R-:W-:Y:S02]  /*14600*/  IMAD.MOV.U32 R13, RZ, RZ, R0 ;  /* 0x000000ffff0d7224 */ /* 0x000fe400078e0000 */
[----:B------:R-:W-:-:S10]  /*14610*/  IMAD.MOV.U32 R2, RZ, RZ, R14 ;  /* 0x000000ffff027224 */ /* 0x000fd400078e000e */
[----:B------:R-:W-:Y:S05]  /*14620*/  WARPSYNC.COLLECTIVE R15, `(.L_x_348) ;  /* 0x000000000f087348 */ /* 0x000fea0003c00000 */
[----:B------:R0:W1:Y:S02]  /*14630*/  SHFL.IDX P6, R14, R13, R12, R11 ;  /* 0x0000000c0d0e7389 */ /* 0x00006400000c000b */
[----:B01----:R-:W-:Y:S01]  /*14640*/  ENDCOLLECTIVE ;  /* 0x000000000000791b */ /* 0x003fe20003800000 */
.L_x_348:
        /* <DEDUP_REMOVED lines=18> */
.L_x_349:
[----:B------:R-:W-:Y:S02]  /*14770*/  IMAD.MOV.U32 R13, RZ, RZ, R0 ;  /* 0x000000ffff0d7224 */ /* 0x000fe400078e0000 */
[----:B------:R-:W-:-:S05]  /*14780*/  VIADD R0, R25, 0x60 ;  /* 0x0000006019007836 */ /* 0x000fca0000000000 */
[----:B------:R-:W-:Y:S01]  /*14790*/  ISETP.GE.AND P3, PT, R0, R5, PT ;  /* 0x000000050000720c */ /* 0x000fe20003f66270 */
[----:B------:R-:W-:-:S12]  /*147a0*/  IMAD.MOV.U32 R4, RZ, RZ, R14 ;  /* 0x000000ffff047224 */ /* 0x000fd800078e000e */
[----:B------:R-:W-:Y:S05]  /*147b0*/  WARPSYNC.COLLECTIVE R15, `(.L_x_350) ;  /* 0x000000000f087348 */ /* 0x000fea0003c00000 */
[----:B------:R0:W1:Y:S02]  /*147c0*/  SHFL.IDX P6, R14, R13, R12, R11 ;  /* 0x0000000c0d0e7389 */ /* 0x00006400000c000b */
[----:B01----:R-:W-:Y:S01]  /*147d0*/  ENDCOLLECTIVE ;  /* 0x000000000000791b */ /* 0x003fe20003800000 */
.L_x_350:
[----:B------:R-:W-:Y:S01]  /*147e0*/  ULDC.64 UR4, c[0x0][0x208] ;  /* 0x0000820000047ab9 */ /* 0x000fe20000000a00 */
[----:B------:R-:W-:Y:S02]  /*147f0*/  IMAD.MOV.U32 R13, RZ, RZ, R6 ;  /* 0x000000ffff0d7224 */ /* 0x000fe400078e0006 */
[----:B------:R-:W-:Y:S02]  /*14800*/  IMAD.MOV.U32 R12, RZ, RZ, RZ ;  /* 0x000000ffff0c7224 */ /* 0x000fe400078e00ff */
[----:B------:R-:W-:-:S05]  /*14810*/  IMAD.MOV.U32 R2, RZ, RZ, R14 ;  /* 0x000000ffff027224 */ /* 0x000fca00078e000e */
[----:B------:R-:W-:-:S05]  /*14820*/  @!P3 LEA R2, P5, R20, R2, 0x1 ;  /* 0x000000021402b211 */ /* 0x000fca00078a08ff */
[----:B------:R-:W-:-:S05]  /*14830*/  @!P3 IMAD.X R3, RZ, RZ, R4, P5 ;  /* 0x000000ffff03b224 */ /* 0x000fca00028e0604 */
        /* <DEDUP_REMOVED lines=9> */
.L_x_351:
[----:B------:R-:W-:-:S05]  /*148d0*/  VIADD R2, R25, 0x80 ;  /* 0x0000008019027836 */ /* 0x000fca0000000000 */
[----:B------:R-:W-:Y:S01]  /*148e0*/  ISETP.GE.AND P3, PT, R2, R5, PT ;  /* 0x000000050200720c */ /* 0x000fe20003f66270 */
[----:B------:R-:W-:Y:S02]  /*148f0*/  IMAD.MOV.U32 R13, RZ, RZ, R7 ;  /* 0x000000ffff0d7224 */ /* 0x000fe400078e0007 */
[----:B------:R-:W-:-:S10]  /*14900*/  IMAD.MOV.U32 R0, RZ, RZ, R14 ;  /* 0x000000ffff007224 */ /* 0x000fd400078e000e */
[----:B------:R-:W-:Y:S05]  /*14910*/  WARPSYNC.COLLECTIVE R15, `(.L_x_352) ;  /* 0x000000000f087348 */ /* 0x000fea0003c00000 */
[----:B------:R0:W1:Y:S02]  /*14920*/  SHFL.IDX P6, R14, R13, R12, R11 ;  /* 0x0000000c0d0e7389 */ /* 0x00006400000c000b */
[----:B01----:R-:W-:Y:S01]  /*14930*/  ENDCOLLECTIVE ;  /* 0x000000000000791b */ /* 0x003fe20003800000 */
.L_x_352:
[----:B------:R-:W-:Y:S01]  /*14940*/  ULDC.64 UR4, c[0x0][0x208] ;  /* 0x0000820000047ab9 */ /* 0x000fe20000000a00 */
[----:B------:R-:W-:Y:S02]  /*14950*/  IMAD.MOV.U32 R13, RZ, RZ, R6 ;  /* 0x000000ffff0d7224 */ /* 0x000fe400078e0006 */
[----:B------:R-:W-:Y:S02]  /*14960*/  IMAD.MOV.U32 R12, RZ, RZ, 0x1 ;  /* 0x00000001ff0c7424 */ /* 0x000fe400078e00ff */
[----:B------:R-:W-:-:S05]  /*14970*/  IMAD.MOV.U32 R4, RZ, RZ, R14 ;  /* 0x000000ffff047224 */ /* 0x000fca00078e000e */
[----:B------:R-:W-:-:S05]  /*14980*/  @!P3 LEA R4, P5, R20, R4, 0x1 ;  /* 0x000000041404b211 */ /* 0x000fca00078a08ff */
[----:B------:R-:W-:Y:S02]  /*14990*/  @!P3 IMAD.X R0, RZ, RZ, R0, P5 ;  /* 0x000000ffff00b224 */ /* 0x000fe400028e0600 */
[----:B------:R-:W-:Y:S02]  /*149a0*/  @!P3 IMAD.MOV.U32 R2, RZ, RZ, R4 ;  /* 0x000000ffff02b224 */ /* 0x000fe400078e0004 */
[----:B------:R-:W-:-:S05]  /*149b0*/  @!P3 IMAD.MOV.U32 R3, RZ, RZ, R0 ;  /* 0x000000ffff03b224 */ /* 0x000fca00078e0000 */
        /* <DEDUP_REMOVED lines=9> */
.L_x_353:
[----:B------:R-:W-:Y:S02]  /*14a50*/  IMAD.MOV.U32 R13, RZ, RZ, R7 ;  /* 0x000000ffff0d7224 */ /* 0x000fe400078e0007 */
[----:B------:R-:W-:-:S07]  /*14a60*/  IMAD.MOV.U32 R6, RZ, RZ, R14 ;  /* 0x000000ffff067224 */ /* 0x000fce00078e000e */
[----:B------:R-:W-:Y:S05]  /*14a70*/  WARPSYNC.COLLECTIVE R15, `(.L_x_354) ;  /* 0x000000000f087348 */ /* 0x000fea0003c00000 */
[----:B------:R0:W1:Y:S02]  /*14a80*/  SHFL.IDX P6, R14, R13, R12, R11 ;  /* 0x0000000c0d0e7389 */ /* 0x00006400000c000b */
[----:B01----:R-:W-:Y:S01]  /*14a90*/  ENDCOLLECTIVE ;  /* 0x000000000000791b */ /* 0x003fe20003800000 */
.L_x_354:
[----:B------:R-:W-:Y:S01]  /*14aa0*/  IMAD.MOV.U32 R2, RZ, RZ, R14 ;  /* 0x000000ffff027224 */ /* 0x000fe200078e000e */
[----:B------:R-:W-:Y:S06]  /*14ab0*/  BRA `(.L_x_355) ;  /* 0xffffffb8001c7947 */ /* 0x000fec000383ffff */
.L_x_243:
[----:B-1----:R1:W2:Y:S02]  /*14ac0*/  SYNCS.PHASECHK.TRANS64.TRYWAIT P0, [R17+URZ+0x31c20], R0 ;  /* 0x031c2000110075a7 */ /* 0x0022a4000800017f */
[----:B--2---:R-:W-:Y:S05]  /*14ad0*/  @!P0 NANOSLEEP.SYNCS 0x989680 ;  /* 0x009896800000895d */ /* 0x004fea0003900000 */
[----:B------:R-:W2:Y:S02]  /*14ae0*/  @!P0 SYNCS.PHASECHK.TRANS64 P0, [R17+URZ+0x31c20], R0 ;  /* 0x031c2000110085a7 */ /* 0x000ea4000800007f */
[----:B--2---:R-:W-:Y:S05]  /*14af0*/  @!P0 BRA `(.L_x_243) ;  /* 0xfffffffc00f08947 */ /* 0x004fea000383ffff */
[----:B------:R-:W-:Y:S05]  /*14b00*/  BRA `(.L_x_356) ;  /* 0xffffffb800887947 */ /* 0x000fea000383ffff */
.L_x_252:
[----:B-1----:R1:W2:Y:S02]  /*14b10*/  SYNCS.PHASECHK.TRANS64.TRYWAIT P0, [R3+URZ+0x31c40], R2 ;  /* 0x031c4002030075a7 */ /* 0x0022a4000800017f */
[----:B--2---:R-:W-:Y:S05]  /*14b20*/  @!P0 NANOSLEEP.SYNCS 0x989680 ;  /* 0x009896800000895d */ /* 0x004fea0003900000 */
[----:B------:R-:W2:Y:S02]  /*14b30*/  @!P0 SYNCS.PHASECHK.TRANS64 P0, [R3+URZ+0x31c40], R2 ;  /* 0x031c4002030085a7 */ /* 0x000ea4000800007f */
[----:B--2---:R-:W-:Y:S05]  /*14b40*/  @!P0 BRA `(.L_x_252) ;  /* 0xfffffffc00f08947 */ /* 0x004fea000383ffff */
[----:B------:R-:W-:Y:S05]  /*14b50*/  BRA `(.L_x_357) ;  /* 0xffffffbc005c7947 */ /* 0x000fea000383ffff */
.L_x_259:
[----:B0-----:R0:W1:Y:S02]  /*14b60*/  SYNCS.PHASECHK.TRANS64.TRYWAIT P0, [R2+URZ+0x60], R3 ;  /* 0x00006003020075a7 */ /* 0x001064000800017f */
[----:B-1----:R-:W-:Y:S05]  /*14b70*/  @!P0 NANOSLEEP.SYNCS 0x989680 ;  /* 0x009896800000895d */ /* 0x002fea0003900000 */
[----:B------:R-:W1:Y:S02]  /*14b80*/  @!P0 SYNCS.PHASECHK.TRANS64 P0, [R2+URZ+0x60], R3 ;  /* 0x00006003020085a7 */ /* 0x000e64000800007f */
[----:B-1----:R-:W-:Y:S05]  /*14b90*/  @!P0 BRA `(.L_x_259) ;  /* 0xfffffffc00f08947 */ /* 0x002fea000383ffff */
[----:B------:R-:W-:Y:S05]  /*14ba0*/  BRA `(.L_x_358) ;  /* 0xffffffc000687947 */ /* 0x000fea000383ffff */
.L_x_269:
[----:B-1----:R1:W2:Y:S02]  /*14bb0*/  SYNCS.PHASECHK.TRANS64.TRYWAIT P0, [R3+URZ+0x31c40], R2 ;  /* 0x031c4002030075a7 */ /* 0x0022a4000800017f */
[----:B--2---:R-:W-:Y:S05]  /*14bc0*/  @!P0 NANOSLEEP.SYNCS 0x989680 ;  /* 0x009896800000895d */ /* 0x004fea0003900000 */
[----:B------:R-:W2:Y:S02]  /*14bd0*/  @!P0 SYNCS.PHASECHK.TRANS64 P0, [R3+URZ+0x31c40], R2 ;  /* 0x031c4002030085a7 */ /* 0x000ea4000800007f */
[----:B--2---:R-:W-:Y:S05]  /*14be0*/  @!P0 BRA `(.L_x_269) ;  /* 0xfffffffc00f08947 */ /* 0x004fea000383ffff */
[----:B------:R-:W-:Y:S05]  /*14bf0*/  BRA `(.L_x_359) ;  /* 0xffffffc800247947 */ /* 0x000fea000383ffff */
.L_x_276:
[----:B0-----:R0:W1:Y:S02]  /*14c00*/  SYNCS.PHASECHK.TRANS64.TRYWAIT P0, [R12+URZ+0x60], R28 ;  /* 0x0000601c0c0075a7 */ /* 0x001064000800017f */
[----:B-1----:R-:W-:Y:S05]  /*14c10*/  @!P0 NANOSLEEP.SYNCS 0x989680 ;  /* 0x009896800000895d */ /* 0x002fea0003900000 */
[----:B------:R-:W1:Y:S02]  /*14c20*/  @!P0 SYNCS.PHASECHK.TRANS64 P0, [R12+URZ+0x60], R28 ;  /* 0x0000601c0c0085a7 */ /* 0x000e64000800007f */
[----:B-1----:R-:W-:Y:S05]  /*14c30*/  @!P0 BRA `(.L_x_276) ;  /* 0xfffffffc00f08947 */ /* 0x002fea000383ffff */
[----:B------:R-:W-:Y:S05]  /*14c40*/  BRA `(.L_x_360) ;  /* 0xffffffcc00307947 */ /* 0x000fea000383ffff */
.L_x_286:
[----:B-1----:R1:W2:Y:S02]  /*14c50*/  SYNCS.PHASECHK.TRANS64.TRYWAIT P0, [R2+URZ+0x31c40], R3 ;  /* 0x031c4003020075a7 */ /* 0x0022a4000800017f */
[----:B--2---:R-:W-:Y:S05]  /*14c60*/  @!P0 NANOSLEEP.SYNCS 0x989680 ;  /* 0x009896800000895d */ /* 0x004fea0003900000 */
[----:B------:R-:W2:Y:S02]  /*14c70*/  @!P0 SYNCS.PHASECHK.TRANS64 P0, [R2+URZ+0x31c40], R3 ;  /* 0x031c4003020085a7 */ /* 0x000ea4000800007f */
[----:B--2---:R-:W-:Y:S05]  /*14c80*/  @!P0 BRA `(.L_x_286) ;  /* 0xfffffffc00f08947 */ /* 0x004fea000383ffff */
[----:B------:R-:W-:Y:S05]  /*14c90*/  BRA `(.L_x_361) ;  /* 0xffffffd000bc7947 */ /* 0x000fea000383ffff */
.L_x_293:
[----:B0-----:R0:W1:Y:S02]  /*14ca0*/  SYNCS.PHASECHK.TRANS64.TRYWAIT P0, [R7+URZ+0x60], R2 ;  /* 0x00006002070075a7 */ /* 0x001064000800017f */
[----:B-1----:R-:W-:Y:S05]  /*14cb0*/  @!P0 NANOSLEEP.SYNCS 0x989680 ;  /* 0x009896800000895d */ /* 0x002fea0003900000 */
[----:B------:R-:W1:Y:S02]  /*14cc0*/  @!P0 SYNCS.PHASECHK.TRANS64 P0, [R7+URZ+0x60], R2 ;  /* 0x00006002070085a7 */ /* 0x000e64000800007f */
[----:B-1----:R-:W-:Y:S05]  /*14cd0*/  @!P0 BRA `(.L_x_293) ;  /* 0xfffffffc00f08947 */ /* 0x002fea000383ffff */
[----:B------:R-:W-:Y:S05]  /*14ce0*/  BRA `(.L_x_362) ;  /* 0xffffffd400cc7947 */ /* 0x000fea000383ffff */
.L_x_305:
[----:B-1----:R1:W2:Y:S02]  /*14cf0*/  SYNCS.PHASECHK.TRANS64.TRYWAIT P0, [R3+URZ+0x31c60], R0 ;  /* 0x031c6000030075a7 */ /* 0x0022a4000800017f */
[----:B--2---:R-:W-:Y:S05]  /*14d00*/  @!P0 NANOSLEEP.SYNCS 0x989680 ;  /* 0x009896800000895d */ /* 0x004fea0003900000 */
[----:B------:R-:W2:Y:S02]  /*14d10*/  @!P0 SYNCS.PHASECHK.TRANS64 P0, [R3+URZ+0x31c60], R0 ;  /* 0x031c6000030085a7 */ /* 0x000ea4000800007f */
[----:B--2---:R-:W-:Y:S05]  /*14d20*/  @!P0 BRA `(.L_x_305) ;  /* 0xfffffffc00f08947 */ /* 0x004fea000383ffff */
[----:B------:R-:W-:Y:S05]  /*14d30*/  BRA `(.L_x_363) ;  /* 0xffffffdc00487947 */ /* 0x000fea000383ffff */
.L_x_313:
[----:B------:R-:W-:Y:S01]  /*14d40*/  BSSY B0, `(.L_x_364) ;  /* 0x0000008000007945 */ /* 0x000fe20003800000 */
[----:B------:R-:W-:Y:S02]  /*14d50*/  IMAD.MOV.U32 R13, RZ, RZ, R24 ;  /* 0x000000ffff0d7224 */ /* 0x000fe400078e0018 */
[----:B------:R-:W-:Y:S02]  /*14d60*/  IMAD.MOV.U32 R12, RZ, RZ, RZ ;  /* 0x000000ffff0c7224 */ /* 0x000fe400078e00ff */
[----:B------:R-:W-:Y:S02]  /*14d70*/  IMAD.MOV.U32 R11, RZ, RZ, 0x1f ;  /* 0x0000001fff0b7424 */ /* 0x000fe400078e00ff */
[----:B------:R-:W-:-:S07]  /*14d80*/  IMAD.MOV.U32 R15, RZ, RZ, -0x1 ;  /* 0xffffffffff0f7424 */ /* 0x000fce00078e00ff */
[----:B0-2---:R-:W-:Y:S05]  /*14d90*/  WARPSYNC.COLLECTIVE R15, `(.L_x_365) ;  /* 0x000000000f087348 */ /* 0x005fea0003c00000 */
[----:B------:R1:W3:Y:S02]  /*14da0*/  SHFL.IDX P6, R14, R13, R12, R11 ;  /* 0x0000000c0d0e7389 */ /* 0x0002e400000c000b */
[----:B0123--:R-:W-:Y:S01]  /*14db0*/  ENDCOLLECTIVE ;  /* 0x000000000000791b */ /* 0x00ffe20003800000 */
.L_x_365:
[----:B------:R-:W-:Y:S05]  /*14dc0*/  BSYNC B0 ;  /* 0x0000000000007941 */ /* 0x000fea0003800000 */
.L_x_364:
[----:B------:R-:W-:Y:S02]  /*14dd0*/  IMAD.MOV.U32 R13, RZ, RZ, R24 ;  /* 0x000000ffff0d7224 */ /* 0x000fe400078e0018 */
[----:B------:R-:W-:Y:S02]  /*14de0*/  IMAD.MOV.U32 R12, RZ, RZ, 0x1 ;  /* 0x00000001ff0c7424 */ /* 0x000fe400078e00ff */
[----:B------:R-:W-:Y:S02]  /*14df0*/  IMAD.MOV.U32 R11, RZ, RZ, 0x1f ;  /* 0x0000001fff0b7424 */ /* 0x000fe400078e00ff */
[----:B------:R-:W-:Y:S02]  /*14e00*/  IMAD.MOV.U32 R15, RZ, RZ, -0x1 ;  /* 0xffffffffff0f7424 */ /* 0x000fe400078e00ff */
[----:B------:R-:W-:Y:S02]  /*14e10*/  IMAD.IADD R7, R27, 0x1, R9 ;  /* 0x000000011b077824 */ /* 0x000fe400078e0209 */
[----:B------:R-:W-:-:S07]  /*14e20*/  IMAD.MOV.U32 R0, RZ, RZ, R14 ;  /* 0x000000ffff007224 */ /* 0x000fce00078e000e */
[----:B------:R-:W-:Y:S05]  /*14e30*/  WARPSYNC.COLLECTIVE R15, `(.L_x_366) ;  /* 0x000000000f087348 */ /* 0x000fea0003c00000 */
[----:B------:R0:W1:Y:S02]  /*14e40*/  SHFL.IDX P6, R14, R13, R12, R11 ;  /* 0x0000000c0d0e7389 */ /* 0x00006400000c000b */
[----:B01----:R-:W-:Y:S01]  /*14e50*/  ENDCOLLECTIVE ;  /* 0x000000000000791b */ /* 0x003fe20003800000 */
.L_x_366:
[----:B------:R-:W-:Y:S01]  /*14e60*/  ULDC UR4, c[0x0][0xc3c] ;  /* 0x00030f0000047ab9 */ /* 0x000fe20000000800 */
[----:B------:R-:W-:Y:S01]  /*14e70*/  ULDC.64 UR6, c[0x0][0x208] ;  /* 0x0000820000067ab9 */ /* 0x000fe20000000a00 */
[----:B------:R-:W-:-:S13]  /*14e80*/  ISETP.GE.OR P1, PT, R7, UR4, !P0 ;  /* 0x0000000407007c0c */ /* 0x000fda000c726670 */
[----:B------:R-:W0:Y:S08]  /*14e90*/  @!P1 LDC.64 R2, c[0x0][0xc80] ;  /* 0x00032000ff029b82 */ /* 0x000e300000000a00 */
[----:B------:R-:W1:Y:S01]  /*14ea0*/  @!P1 LDC.64 R4, c[0x0][0xc78] ;  /* 0x00031e00ff049b82 */ /* 0x000e620000000a00 */
[----:B------:R-:W-:Y:S02]  /*14eb0*/  IMAD.MOV.U32 R11, RZ, RZ, RZ ;  /* 0x000000ffff0b7224 */ /* 0x000fe400078e00ff */
[----:B------:R-:W-:-:S02]  /*14ec0*/  IMAD.MOV.U32 R6, RZ, RZ, R14 ;  /* 0x000000ffff067224 */ /* 0x000fc400078e000e */
        /* <DEDUP_REMOVED lines=8> */
[----:B------:R-:W-:Y:S01]  /*14f50*/  IMAD.MOV.U32 R24, RZ, RZ, RZ ;  /* 0x000000ffff187224 */ /* 0x000fe200078e00ff */
[C---:B------:R-:W-:Y:S02]  /*14f60*/  ISETP.GE.U32.AND P4, PT, R9.reuse, 0x8, PT ;  /* 0x000000080900780c */ /* 0x040fe40003f86070 */
[C---:B------:R-:W-:Y:S01]  /*14f70*/  ISETP.GE.U32.AND P5, PT, R9.reuse, 0x10, PT ;  /* 0x000000100900780c */ /* 0x040fe20003fa6070 */
[----:B--2---:R-:W-:Y:S02]  /*14f80*/  @!P1 IMAD.MOV.U32 R7, RZ, RZ, R8 ;  /* 0x000000ffff079224 */ /* 0x004fe400078e0008 */
[----:B---3--:R-:W-:Y:S01]  /*14f90*/  @!P1 IMAD.MOV.U32 R4, RZ, RZ, R5 ;  /* 0x000000ffff049224 */ /* 0x008fe200078e0005 */
[----:B------:R-:W-:-:S03]  /*14fa0*/  ISETP.NE.AND P1, PT, R9, RZ, PT ;  /* 0x000000ff0900720c */ /* 0x000fc60003f25270 */
[----:B------:R-:W-:-:S10]  /*14fb0*/  IMAD R13, R4, R7, RZ ;  /* 0x00000007040d7224 */ /* 0x000fd400078e02ff */
[----:B------:R-:W-:Y:S05]  /*14fc0*/  WARPSYNC.COLLECTIVE R15, `(.L_x_367) ;  /* 0x000000000f087348 */ /* 0x000fea0003c00000 */
[----:B------:R0:W1:Y:S02]  /*14fd0*/  SHFL.UP P6, R14, R13, R12, R11 ;  /* 0x0400000c0d0e7389 */ /* 0x00006400000c000b */
[----:B01----:R-:W-:Y:S01]  /*14fe0*/  ENDCOLLECTIVE ;  /* 0x000000000000791b */ /* 0x003fe20003800000 */
.L_x_367:
[----:B------:R-:W-:Y:S01]  /*14ff0*/  IMAD.MOV.U32 R12, RZ, RZ, 0x2 ;  /* 0x00000002ff0c7424 */ /* 0x000fe200078e00ff */
[----:B------:R-:W-:-:S05]  /*15000*/  SEL R14, R14, RZ, P1 ;  /* 0x000000ff0e0e7207 */ /* 0x000fca0000800000 */
[----:B------:R-:W-:-:S04]  /*15010*/  IMAD.IADD R5, R13, 0x1, R14 ;  /* 0x000000010d057824 */ /* 0x000fc800078e020e */
[----:B------:R-:W-:-:S07]  /*15020*/  IMAD.MOV.U32 R13, RZ, RZ, R5 ;  /* 0x000000ffff0d7224 */ /* 0x000fce00078e0005 */
[----:B------:R-:W-:Y:S05]  /*15030*/  WARPSYNC.COLLECTIVE R15, `(.L_x_368) ;  /* 0x000000000f087348 */ /* 0x000fea0003c00000 */
[----:B------:R0:W1:Y:S02]  /*15040*/  SHFL.UP P6, R14, R13, R12, R11 ;  /* 0x0400000c0d0e7389 */ /* 0x00006400000c000b */
[----:B01----:R-:W-:Y:S01]  /*15050*/  ENDCOLLECTIVE ;  /* 0x000000000000791b */ /* 0x003fe20003800000 */
.L_x_368:
[----:B------:R-:W-:Y:S01]  /*15060*/  IMAD.MOV.U32 R12, RZ, RZ, 0x4 ;  /* 0x00000004ff0c7424 */ /* 0x000fe200078e00ff */
[----:B------:R-:W-:-:S05]  /*15070*/  SEL R2, R14, RZ, P2 ;  /* 0x000000ff0e027207 */ /* 0x000fca0001000000 */
[----:B------:R-:W-:-:S04]  /*15080*/  IMAD.IADD R2, R5, 0x1, R2 ;  /* 0x0000000105027824 */ /* 0x000fc800078e0202 */
[----:B------:R-:W-:-:S07]  /*15090*/  IMAD.MOV.U32 R13, RZ, RZ, R2 ;  /* 0x000000ffff0d7224 */ /* 0x000fce00078e0002 */
[----:B------:R-:W-:Y:S05]  /*150a0*/  WARPSYNC.COLLECTIVE R15, `(.L_x_369) ;  /* 0x000000000f087348 */ /* 0x000fea0003c00000 */
[----:B------:R0:W1:Y:S02]  /*150b0*/  SHFL.UP P6, R14, R13, R12, R11 ;  /* 0x0400000c0d0e7389 */ /* 0x00006400000c000b */
[----:B01----:R-:W-:Y:S01]  /*150c0*/  ENDCOLLECTIVE ;  /* 0x000000000000791b */ /* 0x003fe20003800000 */
.L_x_369:
[----:B------:R-:W-:Y:S01]  /*150d0*/  IMAD.MOV.U32 R12, RZ, RZ, 0x8 ;  /* 0x00000008ff0c7424 */ /* 0x000fe200078e00ff */
[----:B------:R-:W-:-:S05]  /*150e0*/  SEL R3, R14, RZ, P3 ;  /* 0x000000ff0e037207 */ /* 0x000fca0001800000 */
[----:B------:R-:W-:-:S04]  /*150f0*/  IMAD.IADD R8, R2, 0x1, R3 ;  /* 0x0000000102087824 */ /* 0x000fc800078e0203 */
[----:B------:R-:W-:-:S07]  /*15100*/  IMAD.MOV.U32 R13, RZ, RZ, R8 ;  /* 0x000000ffff0d7224 */ /* 0x000fce00078e0008 */
[----:B------:R-:W-:Y:S05]  /*15110*/  WARPSYNC.COLLECTIVE R15, `(.L_x_370) ;  /* 0x000000000f087348 */ /* 0x000fea0003c00000 */
[----:B------:R0:W1:Y:S02]  /*15120*/  SHFL.UP P6, R14, R13, R12, R11 ;  /* 0x0400000c0d0e7389 */ /* 0x00006400000c000b */
[----:B01----:R-:W-:Y:S01]  /*15130*/  ENDCOLLECTIVE ;  /* 0x000000000000791b */ /* 0x003fe20003800000 */
.L_x_370:
[----:B------:R-:W-:Y:S01]  /*15140*/  IMAD.MOV.U32 R12, RZ, RZ, 0x10 ;  /* 0x00000010ff0c7424 */ /* 0x000fe200078e00ff */
[----:B------:R-:W-:-:S05]  /*15150*/  SEL R5, R14, RZ, P4 ;  /* 0x000000ff0e057207 */ /* 0x000fca0002000000 */
[----:B------:R-:W-:-:S04]  /*15160*/  IMAD.IADD R5, R8, 0x1, R5 ;  /* 0x0000000108057824 */ /* 0x000fc800078e0205 */
[----:B------:R-:W-:-:S07]  /*15170*/  IMAD.MOV.U32 R13, RZ, RZ, R5 ;  /* 0x000000ffff0d7224 */ /* 0x000fce00078e0005 */
[----:B------:R-:W-:Y:S05]  /*15180*/  WARPSYNC.COLLECTIVE R15, `(.L_x_371) ;  /* 0x000000000f087348 */ /* 0x000fea0003c00000 */
[----:B------:R0:W1:Y:S02]  /*15190*/  SHFL.UP P6, R14, R13, R12, R11 ;  /* 0x0400000c0d0e7389 */ /* 0x00006400000c000b */
[----:B01----:R-:W-:Y:S01]  /*151a0*/  ENDCOLLECTIVE ;  /* 0x000000000000791b */ /* 0x003fe20003800000 */
.L_x_371:
[----:B------:R-:W-:Y:S02]  /*151b0*/  IMAD.MOV.U32 R12, RZ, RZ, 0x1f ;  /* 0x0000001fff0c7424 */ /* 0x000fe400078e00ff */
[----:B------:R-:W-:Y:S01]  /*151c0*/  IMAD.MOV.U32 R11, RZ, RZ, 0x1f ;  /* 0x0000001fff0b7424 */ /* 0x000fe200078e00ff */
[----:B------:R-:W-:-:S05]  /*151d0*/  SEL R14, R14, RZ, P5 ;  /* 0x000000ff0e0e7207 */ /* 0x000fca0002800000 */
[----:B------:R-:W-:-:S04]  /*151e0*/  IMAD.IADD R3, R5, 0x1, R14 ;  /* 0x0000000105037824 */ /* 0x000fc800078e020e */
[----:B------:R-:W-:-:S07]  /*151f0*/  IMAD.MOV.U32 R13, RZ, RZ, R3 ;  /* 0x000000ffff0d7224 */ /* 0x000fce00078e0003 */
[----:B------:R-:W-:Y:S05]  /*15200*/  WARPSYNC.COLLECTIVE R15, `(.L_x_372) ;  /* 0x000000000f087348 */ /* 0x000fea0003c00000 */
[----:B------:R0:W1:Y:S02]  /*15210*/  SHFL.IDX P6, R14, R13, R12, R11 ;  /* 0x0000000c0d0e7389 */ /* 0x00006400000c000b */
[----:B01----:R-:W-:Y:S01]  /*15220*/  ENDCOLLECTIVE ;  /* 0x000000000000791b */ /* 0x003fe20003800000 */
.L_x_372:
[----:B------:R-:W-:Y:S05]  /*15230*/  BRA `(.L_x_373) ;  /* 0xffffffdc00f87947 */ /* 0x000fea000383ffff */
.L_x_316:
[----:B------:R-:W-:Y:S01]  /*15240*/  BSSY B0, `(.L_x_374) ;  /* 0x0000007000007945 */ /* 0x000fe20003800000 */
[----:B------:R-:W-:Y:S02]  /*15250*/  IMAD.MOV.U32 R12, RZ, RZ, 0x1 ;  /* 0x00000001ff0c7424 */ /* 0x000fe400078e00ff */
[----:B------:R-:W-:Y:S02]  /*15260*/  IMAD.MOV.U32 R11, RZ, RZ, RZ ;  /* 0x000000ffff0b7224 */ /* 0x000fe400078e00ff */
[----:B------:R-:W-:-:S07]  /*15270*/  IMAD.MOV.U32 R15, RZ, RZ, -0x1 ;  /* 0xffffffffff0f7424 */ /* 0x000fce00078e00ff */
[----:B------:R-:W-:Y:S05]  /*15280*/  WARPSYNC.COLLECTIVE R15, `(.L_x_375) ;  /* 0x000000000f087348 */ /* 0x000fea0003c00000 */
[----:B------:R0:W1:Y:S02]  /*15290*/  SHFL.UP P6, R14, R13, R12, R11 ;  /* 0x0400000c0d0e7389 */ /* 0x00006400000c000b */
[----:B01----:R-:W-:Y:S01]  /*152a0*/  ENDCOLLECTIVE ;  /* 0x000000000000791b */ /* 0x003fe20003800000 */
.L_x_375:
[----:B------:R-:W-:Y:S05]  /*152b0*/  BSYNC B0 ;  /* 0x0000000000007941 */ /* 0x000fea0003800000 */
.L_x_374:
[----:B------:R-:W-:Y:S01]  /*152c0*/  SEL R14, R14, RZ, P1 ;  /* 0x000000ff0e0e7207 */ /* 0x000fe20000800000 */
[----:B------:R-:W-:Y:S02]  /*152d0*/  IMAD.MOV.U32 R12, RZ, RZ, 0x2 ;  /* 0x00000002ff0c7424 */ /* 0x000fe400078e00ff */
[----:B------:R-:W-:Y:S02]  /*152e0*/  IMAD.MOV.U32 R11, RZ, RZ, RZ ;  /* 0x000000ffff0b7224 */ /* 0x000fe400078e00ff */
[----:B------:R-:W-:Y:S02]  /*152f0*/  IMAD.IADD R13, R13, 0x1, R14 ;  /* 0x000000010d0d7824 */ /* 0x000fe400078e020e */
[----:B------:R-:W-:-:S07]  /*15300*/  IMAD.MOV.U32 R15, RZ, RZ, -0x1 ;  /* 0xffffffffff0f7424 */ /* 0x000fce00078e00ff */
[----:B------:R-:W-:Y:S05]  /*15310*/  WARPSYNC.COLLECTIVE R15, `(.L_x_376) ;  /* 0x000000000f087348 */ /* 0x000fea0003c00000 */
[----:B------:R0:W1:Y:S02]  /*15320*/  SHFL.UP P6, R14, R13, R12, R11 ;  /* 0x0400000c0d0e7389 */ /* 0x00006400000c000b */
[----:B01----:R-:W-:Y:S01]  /*15330*/  ENDCOLLECTIVE ;  /* 0x000000000000791b */ /* 0x003fe20003800000 */
.L_x_376:
[----:B------:R-:W-:Y:S01]  /*15340*/  IMAD.MOV.U32 R12, RZ, RZ, 0x4 ;  /* 0x00000004ff0c7424 */ /* 0x000fe200078e00ff */
[----:B------:R-:W-:-:S05]  /*15350*/  SEL R2, R14, RZ, P2 ;  /* 0x000000ff0e027207 */ /* 0x000fca0001000000 */
[----:B------:R-:W-:-:S04]  /*15360*/  IMAD.IADD R2, R13, 0x1, R2 ;  /* 0x000000010d027824 */ /* 0x000fc800078e0202 */
[----:B------:R-:W-:-:S07]  /*15370*/  IMAD.MOV.U32 R13, RZ, RZ, R2 ;  /* 0x000000ffff0d7224 */ /* 0x000fce00078e0002 */
[----:B------:R-:W-:Y:S05]  /*15380*/  WARPSYNC.COLLECTIVE R15, `(.L_x_377) ;  /* 0x000000000f087348 */ /* 0x000fea0003c00000 */
[----:B------:R0:W1:Y:S02]  /*15390*/  SHFL.UP P6, R14, R13, R12, R11 ;  /* 0x0400000c0d0e7389 */ /* 0x00006400000c000b */
[----:B01----:R-:W-:Y:S01]  /*153a0*/  ENDCOLLECTIVE ;  /* 0x000000000000791b */ /* 0x003fe20003800000 */
.L_x_377:
[----:B------:R-:W-:Y:S01]  /*153b0*/  IMAD.MOV.U32 R12, RZ, RZ, 0x8 ;  /* 0x00000008ff0c7424 */ /* 0x000fe200078e00ff */
[----:B------:R-:W-:-:S05]  /*153c0*/  SEL R3, R14, RZ, P3 ;  /* 0x000000ff0e037207 */ /* 0x000fca0001800000 */
[----:B------:R-:W-:-:S04]  /*153d0*/  IMAD.IADD R3, R2, 0x1, R3 ;  /* 0x0000000102037824 */ /* 0x000fc800078e0203 */
[----:B------:R-:W-:-:S07]  /*153e0*/  IMAD.MOV.U32 R13, RZ, RZ, R3 ;  /* 0x000000ffff0d7224 */ /* 0x000fce00078e0003 */
[----:B------:R-:W-:Y:S05]  /*153f0*/  WARPSYNC.COLLECTIVE R15, `(.L_x_378) ;  /* 0x000000000f087348 */ /* 0x000fea0003c00000 */
[----:B------:R0:W1:Y:S02]  /*15400*/  SHFL.UP P6, R14, R13, R12, R11 ;  /* 0x0400000c0d0e7389 */ /* 0x00006400000c000b */
[----:B01----:R-:W-:Y:S01]  /*15410*/  ENDCOLLECTIVE ;  /* 0x000000000000791b */ /* 0x003fe20003800000 */
.L_x_378:
[----:B------:R-:W-:Y:S01]  /*15420*/  IMAD.MOV.U32 R12, RZ, RZ, 0x10 ;  /* 0x00000010ff0c7424 */ /* 0x000fe200078e00ff */
[----:B------:R-:W-:-:S05]  /*15430*/  SEL R14, R14, RZ, P4 ;  /* 0x000000ff0e0e7207 */ /* 0x000fca0002000000 */
[----:B------:R-:W-:-:S04]  /*15440*/  IMAD.IADD R5, R3, 0x1, R14 ;  /* 0x0000000103057824 */ /* 0x000fc800078e020e */
[----:B------:R-:W-:-:S07]  /*15450*/  IMAD.MOV.U32 R13, RZ, RZ, R5 ;  /* 0x000000ffff0d7224 */ /* 0x000fce00078e0005 */
[----:B------:R-:W-:Y:S05]  /*15460*/  WARPSYNC.COLLECTIVE R15, `(.L_x_379) ;  /* 0x000000000f087348 */ /* 0x000fea0003c00000 */
[----:B------:R0:W1:Y:S02]  /*15470*/  SHFL.UP P6, R14, R13, R12, R11 ;  /* 0x0400000c0d0e7389 */ /* 0x00006400000c000b */
[----:B01----:R-:W-:Y:S01]  /*15480*/  ENDCOLLECTIVE ;  /* 0x000000000000791b */ /* 0x003fe20003800000 */
.L_x_379:
        /* <DEDUP_REMOVED lines=8> */
.L_x_380:
[----:B------:R-:W-:Y:S05]  /*15510*/  BRA `(.L_x_381) ;  /* 0xffffffdc00e87947 */ /* 0x000fea000383ffff */
.L_x_318:
[----:B------:R-:W-:Y:S01]  /*15520*/  BSSY B0, `(.L_x_382) ;  /* 0x0000006000007945 */ /* 0x000fe20003800000 */
[----:B------:R-:W-:Y:S01]  /*15530*/  PLOP3.LUT P6, PT, P6, PT, PT, 0x8, 0x0 ;  /* 0x000000000000781c */ /* 0x000fe200037ce170 */
[----:B------:R-:W-:-:S12]  /*15540*/  IMAD.MOV.U32 R15, RZ, RZ, -0x1 ;  /* 0xffffffffff0f7424 */ /* 0x000fd800078e00ff */
[----:B0-----:R-:W-:Y:S05]  /*15550*/  WARPSYNC.COLLECTIVE R15, `(.L_x_383) ;  /* 0x000000000f087348 */ /* 0x001fea0003c00000 */
[----:B------:R-:W-:Y:S01]  /*15560*/  VOTE.ANY R14, PT, P6 ;  /* 0x00000000000e7806 */ /* 0x000fe200030e0100 */
[----:B0-----:R-:W-:Y:S06]  /*15570*/  ENDCOLLECTIVE ;  /* 0x000000000000791b */ /* 0x001fec0003800000 */
.L_x_383:
[----:B------:R-:W-:Y:S05]  /*15580*/  BSYNC B0 ;  /* 0x0000000000007941 */ /* 0x000fea0003800000 */
.L_x_382:
[----:B------:R-:W-:Y:S02]  /*15590*/  IMAD.MOV.U32 R8, RZ, RZ, R14 ;  /* 0x000000ffff087224 */ /* 0x000fe400078e000e */
[----:B------:R-:W-:Y:S02]  /*155a0*/  IMAD.MOV.U32 R13, RZ, RZ, R7 ;  /* 0x000000ffff0d7224 */ /* 0x000fe400078e0007 */
[----:B------:R-:W0:Y:S01]  /*155b0*/  POPC R5, R8 ;  /* 0x0000000800057309 */ /* 0x000e220000000000 */
[----:B------:R-:W-:Y:S02]  /*155c0*/  IMAD.MOV.U32 R11, RZ, RZ, 0x1f ;  /* 0x0000001fff0b7424 */ /* 0x000fe400078e00ff */
[----:B------:R-:W-:Y:S02]  /*155d0*/  IMAD.MOV.U32 R15, RZ, RZ, -0x1 ;  /* 0xffffffffff0f7424 */ /* 0x000fe400078e00ff */
[----:B0-----:R-:W-:-:S07]  /*155e0*/  IMAD.MOV.U32 R12, RZ, RZ, R5 ;  /* 0x000000ffff0c7224 */ /* 0x001fce00078e0005 */
[----:B------:R-:W-:Y:S05]  /*155f0*/  WARPSYNC.COLLECTIVE R15, `(.L_x_384) ;  /* 0x000000000f087348 */ /* 0x000fea0003c00000 */
[----:B------:R0:W1:Y:S02]  /*15600*/  SHFL.IDX P6, R14, R13, R12, R11 ;  /* 0x0000000c0d0e7389 */ /* 0x00006400000c000b */
[----:B01----:R-:W-:Y:S01]  /*15610*/  ENDCOLLECTIVE ;  /* 0x000000000000791b */ /* 0x003fe20003800000 */
.L_x_384:
[----:B------:R-:W-:Y:S02]  /*15620*/  IMAD.MOV.U32 R13, RZ, RZ, R4 ;  /* 0x000000ffff0d7224 */ /* 0x000fe400078e0004 */
[----:B------:R-:W-:-:S07]  /*15630*/  IMAD.MOV.U32 R7, RZ, RZ, R14 ;  /* 0x000000ffff077224 */ /* 0x000fce00078e000e */
[----:B------:R-:W-:Y:S05]  /*15640*/  WARPSYNC.COLLECTIVE R15, `(.L_x_385) ;  /* 0x000000000f087348 */ /* 0x000fea0003c00000 */
[----:B------:R0:W1:Y:S02]  /*15650*/  SHFL.IDX P6, R14, R13, R12, R11 ;  /* 0x0000000c0d0e7389 */ /* 0x00006400000c000b */
[----:B01----:R-:W-:Y:S01]  /*15660*/  ENDCOLLECTIVE ;  /* 0x000000000000791b */ /* 0x003fe20003800000 */
.L_x_385:
[----:B------:R-:W-:Y:S01]  /*15670*/  IMAD.MOV.U32 R4, RZ, RZ, R14 ;  /* 0x000000ffff047224 */ /* 0x000fe200078e000e */
[----:B------:R-:W-:Y:S06]  /*15680*/  BRA `(.L_x_386) ;  /* 0xffffffdc00c87947 */ /* 0x000fec000383ffff */
.L_x_320:
[----:B------:R-:W-:Y:S01]  /*15690*/  BSSY B0, `(.L_x_387) ;  /* 0x0000007000007945 */ /* 0x000fe20003800000 */
[----:B------:R-:W-:Y:S02]  /*156a0*/  IMAD.MOV.U32 R13, RZ, RZ, R3 ;  /* 0x000000ffff0d7224 */ /* 0x000fe400078e0003 */
[----:B------:R-:W-:Y:S02]  /*156b0*/  IMAD.MOV.U32 R11, RZ, RZ, 0x1f ;  /* 0x0000001fff0b7424 */ /* 0x000fe400078e00ff */
[----:B------:R-:W-:-:S07]  /*156c0*/  IMAD.MOV.U32 R15, RZ, RZ, -0x1 ;  /* 0xffffffffff0f7424 */ /* 0x000fce00078e00ff */
[----:B0123--:R-:W-:Y:S05]  /*156d0*/  WARPSYNC.COLLECTIVE R15, `(.L_x_388) ;  /* 0x000000000f087348 */ /* 0x00ffea0003c00000 */
[----:B------:R4:W0:Y:S02]  /*156e0*/  SHFL.IDX P6, R14, R13, R12, R11 ;  /* 0x0000000c0d0e7389 */ /* 0x00082400000c000b */
[----:B01234-:R-:W-:Y:S01]  /*156f0*/  ENDCOLLECTIVE ;  /* 0x000000000000791b */ /* 0x01ffe20003800000 */
.L_x_388:
[----:B------:R-:W-:Y:S05]  /*15700*/  BSYNC B0 ;  /* 0x0000000000007941 */ /* 0x000fea0003800000 */
.L_x_387:
[----:B------:R-:W-:Y:S01]  /*15710*/  IMAD.MOV.U32 R24, RZ, RZ, R14 ;  /* 0x000000ffff187224 */ /* 0x000fe200078e000e */
[----:B------:R-:W-:Y:S06]  /*15720*/  BRA `(.L_x_319) ;  /* 0xffffffdc00b87947 */ /* 0x000fec000383ffff */
.L_x_324:
[----:B0-----:R0:W1:Y:S02]  /*15730*/  SYNCS.PHASECHK.TRANS64.TRYWAIT P0, [R9+URZ+0x31c20], R0 ;  /* 0x031c2000090075a7 */ /* 0x001064000800017f */
[----:B-1----:R-:W-:Y:S05]  /*15740*/  @!P0 NANOSLEEP.SYNCS 0x989680 ;  /* 0x009896800000895d */ /* 0x002fea0003900000 */
[----:B------:R-:W1:Y:S02]  /*15750*/  @!P0 SYNCS.PHASECHK.TRANS64 P0, [R9+URZ+0x31c20], R0 ;  /* 0x031c2000090085a7 */ /* 0x000e64000800007f */
[----:B-1----:R-:W-:Y:S05]  /*15760*/  @!P0 BRA `(.L_x_324) ;  /* 0xfffffffc00f08947 */ /* 0x002fea000383ffff */
[----:B------:R-:W-:Y:S05]  /*15770*/  BRA `(.L_x_389) ;  /* 0xffffffe400107947 */ /* 0x000fea000383ffff */
.L_x_325:
        /* <DEDUP_REMOVED lines=8> */
[----:B0--3--:R-:W-:Y:S05]  /*15800*/  WARPSYNC.COLLECTIVE R15, `(.L_x_391) ;  /* 0x000000000f087348 */ /* 0x009fea0003c00000 */
[----:B------:R1:W2:Y:S02]  /*15810*/  SHFL.IDX P6, R14, R13, R12, R11 ;  /* 0x0000000c0d0e7389 */ /* 0x0002a400000c000b */
[----:B0123--:R-:W-:Y:S01]  /*15820*/  ENDCOLLECTIVE ;  /* 0x000000000000791b */ /* 0x00ffe20003800000 */
.L_x_391:
[----:B------:R-:W-:Y:S05]  /*15830*/  BSYNC B0 ;  /* 0x0000000000007941 */ /* 0x000fea0003800000 */
.L_x_390:
[----:B------:R-:W-:Y:S05]  /*15840*/  BRA `(.L_x_392) ;  /* 0xffffffe000f87947 */ /* 0x000fea000383ffff */
.L_x_328:
[----:B------:R-:W-:Y:S01]  /*15850*/  BSSY B1, `(.L_x_393) ;  /* 0x0000006000017945 */ /* 0x000fe20003800000 */
[----:B------:R-:W-:-:S07]  /*15860*/  IMAD.MOV.U32 R15, RZ, RZ, -0x1 ;  /* 0xffffffffff0f7424 */ /* 0x000fce00078e00ff */
[----:B0--3--:R-:W-:Y:S05]  /*15870*/  WARPSYNC.COLLECTIVE R15, `(.L_x_394) ;  /* 0x000000000f0c7348 */ /* 0x009fea0003c00000 */
[----:B------:R-:W-:Y:S02]  /*15880*/  ELECT P6, UR62, PT ;  /* 0x00000000003e782f */ /* 0x000fe400038c0000 */
[----:B------:R-:W-:Y:S01]  /*15890*/  MOV R14, UR62 ;  /* 0x0000003e000e7c02 */ /* 0x000fe20008000f00 */
[----:B0--3--:R-:W-:Y:S10]  /*158a0*/  ENDCOLLECTIVE ;  /* 0x000000000000791b */ /* 0x009ff40003800000 */
.L_x_394:
[----:B------:R-:W-:Y:S05]  /*158b0*/  BSYNC B1 ;  /* 0x0000000000017941 */ /* 0x000fea0003800000 */
.L_x_393:
[----:B------:R-:W-:Y:S05]  /*158c0*/  BRA `(.L_x_395) ;  /* 0xffffffe000f07947 */ /* 0x000fea000383ffff */
.L_x_330:
[----:B0-----:R0:W1:Y:S02]  /*158d0*/  SYNCS.PHASECHK.TRANS64.TRYWAIT P0, [R7+URZ], R2 ;  /* 0x00000002070075a7 */ /* 0x001064000800017f */
[----:B-1----:R-:W-:Y:S05]  /*158e0*/  @!P0 NANOSLEEP.SYNCS 0x989680 ;  /* 0x009896800000895d */ /* 0x002fea0003900000 */
[----:B------:R-:W1:Y:S02]  /*158f0*/  @!P0 SYNCS.PHASECHK.TRANS64 P0, [R7+URZ], R2 ;  /* 0x00000002070085a7 */ /* 0x000e64000800007f */
[----:B-1----:R-:W-:Y:S05]  /*15900*/  @!P0 BRA `(.L_x_330) ;  /* 0xfffffffc00f08947 */ /* 0x002fea000383ffff */
[----:B------:R-:W-:Y:S05]  /*15910*/  BRA `(.L_x_396) ;  /* 0xffffffe4002c7947 */ /* 0x000fea000383ffff */
.L_x_331:
[----:B-1----:R1:W2:Y:S02]  /*15920*/  SYNCS.PHASECHK.TRANS64.TRYWAIT P0, [R3+URZ], R0 ;  /* 0x00000000030075a7 */ /* 0x0022a4000800017f */
[----:B--2---:R-:W-:Y:S05]  /*15930*/  @!P0 NANOSLEEP.SYNCS 0x989680 ;  /* 0x009896800000895d */ /* 0x004fea0003900000 */
[----:B------:R-:W2:Y:S02]  /*15940*/  @!P0 SYNCS.PHASECHK.TRANS64 P0, [R3+URZ], R0 ;  /* 0x00000000030085a7 */ /* 0x000ea4000800007f */
[----:B--2---:R-:W-:Y:S05]  /*15950*/  @!P0 BRA `(.L_x_331) ;  /* 0xfffffffc00f08947 */ /* 0x004fea000383ffff */
[----:B------:R-:W-:Y:S05]  /*15960*/  BRA `(.L_x_397) ;  /* 0xffffffe400207947 */ /* 0x000fea000383ffff */
.L_x_333:
[----:B-1----:R1:W2:Y:S02]  /*15970*/  SYNCS.PHASECHK.TRANS64.TRYWAIT P0, [R5+URZ], R2 ;  /* 0x00000002050075a7 */ /* 0x0022a4000800017f */
[----:B--2---:R-:W-:Y:S05]  /*15980*/  @!P0 NANOSLEEP.SYNCS 0x989680 ;  /* 0x009896800000895d */ /* 0x004fea0003900000 */
[----:B------:R-:W2:Y:S02]  /*15990*/  @!P0 SYNCS.PHASECHK.TRANS64 P0, [R5+URZ], R2 ;  /* 0x00000002050085a7 */ /* 0x000ea4000800007f */
[----:B--2---:R-:W-:Y:S05]  /*159a0*/  @!P0 BRA `(.L_x_333) ;  /* 0xfffffffc00f08947 */ /* 0x004fea000383ffff */
[----:B------:R-:W-:Y:S05]  /*159b0*/  BRA `(.L_x_398) ;  /* 0xffffffe400247947 */ /* 0x000fea000383ffff */
.L_x_399:
        /* <DEDUP_REMOVED lines=12> */
.L_x_2777:


//--------------------- .text._ZN7cutlass13device_kernelIN5flash11enable_sm90INS1_16FlashAttnFwdSm90INS1_25CollectiveMainloopFwdSm90ILi2EN4cute5tupleIJNS5_1CILi1EEES8_S8_EEENS6_IJNS7_ILi192EEENS7_ILi144EEENS7_ILi96EEEEEELi96ENS_6half_tEfNS_4arch4Sm90ELb0ELb0ELb1ELb1ELb0ELb1ELb0ELb0ELb1ELb1ELb1ELb0EEENS1_21CollectiveEpilogueFwdINS6_IJSA_SC_SB_EEES9_SE_SG_Li384ELb1ELb1ELb1ELb0EEENS1_36VarlenDynamicPersistentTileSchedulerILi192ELi144ELi384ELi128ELb1ELb1ELb1ELb0ELb1ELb1EEEEEEEEEvNT_6ParamsE --------------------------
	.section	.text._ZN7cutlass13device_kernelIN5flash11enable_sm90INS1_16FlashAttnFwdSm90INS1_25CollectiveMainloopFwdSm90ILi2EN4cute5tupleIJNS5_1CILi1EEES8_S8_EEENS6_IJNS7_ILi192EEENS7_ILi144EEENS7_ILi96EEEEEELi96ENS_6half_tEfNS_4arch4Sm90ELb0ELb0ELb1ELb1ELb0ELb1ELb0ELb0ELb1ELb1ELb1ELb0EEENS1_21CollectiveEpilogueFwdINS6_IJSA_SC_SB_EEES9_SE_SG_Li384ELb1ELb1ELb1ELb0EEENS1_36VarlenDynamicPersistentTileSchedulerILi192ELi144ELi384ELi128ELb1ELb1ELb1ELb0ELb1ELb1EEEEEEEEEvNT_6ParamsE,"ax",@progbits
	.align	128
.text._ZN7cutlass13device_kernelIN5flash11enable_sm90INS1_16FlashAttnFwdSm90INS1_25CollectiveMainloopFwdSm90ILi2EN4cute5tupleIJNS5_1CILi1EEES8_S8_EEENS6_IJNS7_ILi192EEENS7_ILi144EEENS7_ILi96EEEEEELi96ENS_6half_tEfNS_4arch4Sm90ELb0ELb0ELb1ELb1ELb0ELb1ELb0ELb0ELb1ELb1ELb1ELb0EEENS1_21CollectiveEpilogueFwdINS6_IJSA_SC_SB_EEES9_SE_SG_Li384ELb1ELb1ELb1ELb0EEENS1_36VarlenDynamicPersistentTileSchedulerILi192ELi144ELi384ELi128ELb1ELb1ELb1ELb0ELb1ELb1EEEEEEEEEvNT_6ParamsE:
        .type           _ZN7cutlass13device_kernelIN5flash11enable_sm90INS1_16FlashAttnFwdSm90INS1_25CollectiveMainloopFwdSm90ILi2EN4cute5tupleIJNS5_1CILi1EEES8_S8_EEENS6_IJNS7_ILi192EEENS7_ILi144EEENS7_ILi96EEEEEELi96ENS_6half_tEfNS_4arch4Sm90ELb0ELb0ELb1ELb1ELb0ELb1ELb0ELb0ELb1ELb1ELb1ELb0EEENS1_21CollectiveEpilogueFwdINS6_IJSA_SC_SB_EEES9_SE_SG_Li384ELb1ELb1ELb1ELb0EEENS1_36VarlenDynamicPersistentTileSchedulerILi192ELi144ELi384ELi128ELb1ELb1ELb1ELb0ELb1ELb1EEEEEEEEEvNT_6ParamsE,@function
        .size           _ZN7cutlass13device_kernelIN5flash11enable_sm90INS1_16FlashAttnFwdSm90INS1_25CollectiveMainloopFwdSm90ILi2EN4cute5tupleIJNS5_1CILi1EEES8_S8_EEENS6_IJNS7_ILi192EEENS7_ILi144EEENS7_ILi96EEEEEELi96ENS_6half_tEfNS_4arch4Sm90ELb0ELb0ELb1ELb1ELb0ELb1ELb0ELb0ELb1ELb1ELb1ELb0EEENS1_21CollectiveEpilogueFwdINS6_IJSA_SC_SB_EEES9_SE_SG_Li384ELb1ELb1ELb1ELb0EEENS1_36VarlenDynamicPersistentTileSchedulerILi192ELi144ELi384ELi128ELb1ELb1ELb1ELb0ELb1ELb1EEEEEEEEEvNT_6ParamsE,(.L_x_2778 - _ZN7cutlass13device_kernelIN5flash11enable_sm90INS1_16FlashAttnFwdSm90INS1_25CollectiveMainloopFwdSm90ILi2EN4cute5tupleIJNS5_1CILi1EEES8_S8_EEENS6_IJNS7_ILi192EEENS7_ILi144EEENS7_ILi96EEEEEELi96ENS_6half_tEfNS_4arch4Sm90ELb0ELb0ELb1ELb1ELb0ELb1ELb0ELb0ELb1ELb1ELb1ELb0EEENS1_21CollectiveEpilogueFwdINS6_IJSA_SC_SB_EEES9_SE_SG_Li384ELb1ELb1ELb1ELb0EEENS1_36VarlenDynamicPersistentTileSchedulerILi192ELi144ELi384ELi128ELb1ELb1ELb1ELb0ELb1ELb1EEEEEEEEEvNT_6ParamsE)
        .other          _ZN7cutlass13device_kernelIN5flash11enable_sm90INS1_16FlashAttnFwdSm90INS1_25CollectiveMainloopFwdSm90ILi2EN4cute5tupleIJNS5_1CILi1EEES8_S8_EEENS6_IJNS7_ILi192EEENS7_ILi144EEENS7_ILi96EEEEEELi96ENS_6half_tEfNS_4arch4Sm90ELb0ELb0ELb1ELb1ELb0ELb1ELb0ELb0ELb1ELb1ELb1ELb0EEENS1_21CollectiveEpilogueFwdINS6_IJSA_SC_SB_EEES9_SE_SG_Li384ELb1ELb1ELb1ELb0EEENS1_36VarlenDynamicPersistentTileSchedulerILi192ELi144ELi384ELi128ELb1ELb1ELb1ELb0ELb1ELb1EEEEEEEEEvNT_6ParamsE,@"STO_CUDA_ENTRY STV_DEFAULT"
_ZN7cutlass13device_kernelIN5flash11enable_sm90INS1_16FlashAttnFwdSm90INS1_25CollectiveMainloopFwdSm90ILi2EN4cute5tupleIJNS5_1CILi1EEES8_S8_EEENS6_IJNS7_ILi192EEENS7_ILi144EEENS7_ILi96EEEEEELi96ENS_6half_tEfNS_4arch4Sm90ELb0ELb0ELb1ELb1ELb0ELb1ELb0ELb0ELb1ELb1ELb1ELb0EEENS1_21CollectiveEpilogueFwdINS6_IJSA_SC_SB_EEES9_SE_SG_Li384ELb1ELb1ELb1ELb0EEENS1_36VarlenDynamicPersistentTileSchedulerILi192ELi144ELi384ELi128ELb1ELb1ELb1ELb0ELb1ELb1EEEEEEEEEvNT_6ParamsE:
[----:B------:R-:W0:Y:S02]  /*0000*/  LDC R1, c[0x0][0x28] ;  /* 0x00000a00ff017b82 */ /* 0x000e240000000800 */
[----:B0-----:R-:W-:Y:S01]  /*0010*/  VIADD R1, R1, 0xfffffee0 ;  /* 0xfffffee001017836 */ /* 0x001fe20000000000 */
[----:B------:R-:W0:Y:S01]  /*0020*/  S2R R3, SR_TID.X ;  /* 0x0000000000037919 */ /* 0x000e220000002100 */
[----:B------:R-:W-:Y:S01]  /*0030*/  ELECT P0, URZ, PT ;  /* 0x00000000003f782f */ /* 0x000fe20003800000 */
[----:B------:R-:W-:Y:S01]  /*0040*/  BSSY B0, `(.L_x_400) ;  /* 0x0000013000007945 */ /* 0x000fe20003800000 */
[----:B0-----:R-:W-:-:S05]  /*0050*/  SHF.R.U32.HI R0, RZ, 0x5, R3 ;  /* 0x00000005ff007819 */ /* 0x001fca0000011603 */
[----:B------:R-:W0:Y:S02]  /*0060*/  SHFL.IDX PT, R2, R0, RZ, 0x1f ;  /* 0x00001fff00027589 */ /* 0x000e2400000e0000 */
[----:B0-----:R-:W-:-:S13]  /*0070*/  ISETP.EQ.AND P0, PT, R2, RZ, P0 ;  /* 0x000000ff0200720c */ /* 0x001fda0000702270 */
[----:B------:R-:W-:Y:S05]  /*0080*/  @!P0 BRA `(.L_x_401) ;  /* 0x0000000000388947 */ /* 0x000fea0003800000 */
[----:B------:R-:W-:Y:S02]  /*0090*/  ULDC.64 UR4, c[0x0][0x198] ;  /* 0x0000660000047ab9 */ /* 0x000fe40000000a00 */
[----:B------:R-:W-:Y:S02]  /*00a0*/  UIADD3 UR6, UP0, UR4, 0x370, URZ ;  /* 0x0000037004067890 */ /* 0x000fe4000ff1e03f */
[----:B------:R-:W-:Y:S02]  /*00b0*/  UIADD3 UR8, UP1, UR4, 0x470, URZ ;  /* 0x0000047004087890 */ /* 0x000fe4000ff3e03f */
[----:B------:R-:W-:Y:S02]  /*00c0*/  UIADD3 UR10, UP2, UR4, 0x570, URZ ;  /* 0x00000570040a7890 */ /* 0x000fe4000ff5e03f */
[----:B------:R-:W-:Y:S02]  /*00d0*/  UIADD3 UR4, UP3, UR4, 0x670, URZ ;  /* 0x0000067004047890 */ /* 0x000fe4000ff7e03f */
[----:B------:R-:W-:-:S02]  /*00e0*/  UIADD3.X UR7, URZ, UR5, URZ, UP0, !UPT ;  /* 0x000000053f077290 */ /* 0x000fc400087fe43f */
[----:B------:R-:W-:Y:S02]  /*00f0*/  UIADD3.X UR9, URZ, UR5, URZ, UP1, !UPT ;  /* 0x000000053f097290 */ /* 0x000fe40008ffe43f */
[----:B------:R-:W-:Y:S02]  /*0100*/  UIADD3.X UR11, URZ, UR5, URZ, UP2, !UPT ;  /* 0x000000053f0b7290 */ /* 0x000fe400097fe43f */
[----:B------:R-:W-:-:S03]  /*0110*/  UIADD3.X UR5, URZ, UR5, URZ, UP3, !UPT ;  /* 0x000000053f057290 */ /* 0x000fc60009ffe43f */
[----:B------:R0:W-:Y:S02]  /*0120*/  UTMACCTL.PF [UR6] ;  /* 0x00000000060079b9 */ /* 0x0001e40008040000 */
[----:B------:R0:W-:Y:S02]  /*0130*/  UTMACCTL.PF [UR8] ;  /* 0x00000000080079b9 */ /* 0x0001e40008040000 */
[----:B------:R0:W-:Y:S02]  /*0140*/  UTMACCTL.PF [UR10] ;  /* 0x000000000a0079b9 */ /* 0x0001e40008040000 */
[----:B------:R0:W-:Y:S02]  /*0150*/  UTMACCTL.PF [UR4] ;  /* 0x00000000040079b9 */ /* 0x0001e40008040000 */
[----:B0-----:R-:W-:Y:S01]  /*0160*/  NOP ;  /* 0x0000000000007918 */ /* 0x001fe20000000000 */
.L_x_401:
[----:B------:R-:W-:Y:S05]  /*0170*/  BSYNC B0 ;  /* 0x0000000000007941 */ /* 0x000fea0003800000 */
.L_x_400:
        /* <DEDUP_REMOVED lines=40> */
.L_x_402:
        /* <DEDUP_REMOVED lines=22> */
.L_x_403:
        /* <DEDUP_REMOVED lines=18> */
.L_x_404:
        /* <DEDUP_REMOVED lines=22> */
.L_x_405:
        /* <DEDUP_REMOVED lines=22> */
.L_x_406:
[----:B--2---:R-:W-:Y:S01]  /*0940*/  ISETP.NE.AND P0, PT, R2, RZ, PT ;  /* 0x000000ff0200720c */ /* 0x004fe20003f05270 */
[----:B------:R-:W-:Y:S01]  /*0950*/  IMAD.MOV.U32 R2, RZ, RZ, 0x1 ;  /* 0x00000001ff027424 */ /* 0x000fe200078e00ff */
[----:B------:R-:W-:Y:S01]  /*0960*/  NOP ;  /* 0x0000000000007918 */ /* 0x000fe20000000000 */
[----:B------:R-:W-:Y:S01]  /*0970*/  ULDC.64 UR60, c[0x0][0x208] ;  /* 0x00008200003c7ab9 */ /* 0x000fe20000000a00 */
[----:B------:R-:W-:Y:S02]  /*0980*/  BSSY B9, `(.L_x_407) ;  /* 0x0002008000097945 */ /* 0x000fe40003800000 */
[----:B------:R-:W-:-:S05]  /*0990*/  SEL R2, R2, 0x2, !P0 ;  /* 0x0000000202027807 */ /* 0x000fca0004000000 */
[----:B------:R2:W-:Y:S01]  /*09a0*/  STL [R1+0x58], R2 ;  /* 0x0000580201007387 */ /* 0x0005e20000100800 */
[----:B01-34-:R-:W-:Y:S06]  /*09b0*/  BAR.SYNC.DEFER_BLOCKING 0x0 ;  /* 0x0000000000007b1d */ /* 0x01bfec0000010000 */
[----:B------:R-:W-:Y:S05]  /*09c0*/  @!P0 BRA `(.L_x_408) ;  /* 0x0000018000488947 */ /* 0x000fea0003800000 */
.L_x_409:
[----:B------:R-:W-:-:S08]  /*09d0*/  NOP ;  /* 0x0000000000007918 */ /* 0x000fd00000000000 */
[----:B------:R-:W0:Y:S02]  /*09e0*/  USETMAXREG.TRY_ALLOC.CTAPOOL UP0, 0xa0 ;  /* 0x000000a0000079c8 */ /* 0x000e240008000600 */
[----:B0-----:R-:W-:-:S13]  /*09f0*/  PLOP3.LUT P0, PT, PT, PT, UP0, 0x80, 0x0 ;  /* 0x000000000000781c */ /* 0x001fda0003f0f008 */
[----:B------:R-:W-:Y:S05]  /*0a00*/  @!P0 BRA `(.L_x_409) ;  /* 0xfffffffc00f08947 */ /* 0x000fea000383ffff */
[----:B------:R-:W3:Y:S01]  /*0a10*/  LDL.LU R0, [R1+0x50] ;  /* 0x0000500001007983 */ /* 0x000ee20000300800 */
[----:B--2---:R-:W0:Y:S01]  /*0a20*/  S2R R2, SR_TID.X ;  /* 0x0000000000027919 */ /* 0x004e220000002100 */
[----:B------:R-:W1:Y:S01]  /*0a30*/  S2UR UR5, SR_CgaCtaId ;  /* 0x00000000000579c3 */ /* 0x000e620000008800 */
[----:B------:R-:W-:Y:S01]  /*0a40*/  UMOV UR4, 0x400 ;  /* 0x0000040000047882 */ /* 0x000fe20000000000 */
[----:B0-----:R-:W-:-:S06]  /*0a50*/  SHF.R.U32.HI R2, RZ, 0x7, R2 ;  /* 0x00000007ff027819 */ /* 0x001fcc0000011602 */
[----:B------:R-:W-:Y:S06]  /*0a60*/  BAR.ARV 0x8, 0x200 ;  /* 0x0208000000007b1d */ /* 0x000fec0000002000 */
[----:B------:R-:W-:-:S13]  /*0a70*/  ISETP.NE.AND P0, PT, R2, 0x1, PT ;  /* 0x000000010200780c */ /* 0x000fda0003f05270 */
[----:B------:R-:W-:Y:S08]  /*0a80*/  @!P0 BAR.ARV 0x9, 0x100 ;  /* 0x0244000000008b1d */ /* 0x000ff00000002000 */
[----:B------:R-:W-:Y:S01]  /*0a90*/  BAR.SYNC.DEFER_BLOCKING 0x5, 0x200 ;  /* 0x0148000000007b1d */ /* 0x000fe20000010000 */
[----:B-1----:R-:W-:-:S06]  /*0aa0*/  ULEA UR4, UR5, UR4, 0x18 ;  /* 0x0000000405047291 */ /* 0x002fcc000f8ec03f */
[----:B------:R-:W-:Y:S01]  /*0ab0*/  IMAD.U32 R16, RZ, RZ, UR4 ;  /* 0x00000004ff107e24 */ /* 0x000fe2000f8e00ff */
[----:B------:R-:W-:-:S04]  /*0ac0*/  ULDC UR4, c[0x0][0xc3c] ;  /* 0x00030f0000047ab9 */ /* 0x000fc80000000800 */
[----:B------:R-:W0:Y:S01]  /*0ad0*/  LDS.128 R108, [R16+0x31cd0] ;  /* 0x031cd000106c7984 */ /* 0x000e220000000c00 */
[----:B------:R-:W-:Y:S06]  /*0ae0*/  BAR.ARV 0x4, 0x200 ;  /* 0x0108000000007b1d */ /* 0x000fec0000002000 */
[----:B---3--:R-:W-:-:S04]  /*0af0*/  LOP3.LUT R0, R0, 0xfffffff7, RZ, 0xc0, !PT ;  /* 0xfffffff700007812 */ /* 0x008fc800078ec0ff */
[----:B------:R-:W-:-:S05]  /*0b00*/  @P0 LOP3.LUT R0, R0, 0x8, RZ, 0xfc, !PT ;  /* 0x0000000800000812 */ /* 0x000fca00078efcff */
[----:B------:R1:W-:Y:S01]  /*0b10*/  STL [R1+0x50], R0 ;  /* 0x0000500001007387 */ /* 0x0003e20000100800 */
[----:B0-----:R-:W-:-:S13]  /*0b20*/  ISETP.GE.AND P0, PT, R111, UR4, PT ;  /* 0x000000046f007c0c */ /* 0x001fda000bf06270 */
[----:B-1----:R-:W-:Y:S05]  /*0b30*/  @P0 BRA `(.L_x_410) ;  /* 0x000001fc00b00947 */ /* 0x002fea0003800000 */
[----:B------:R-:W2:Y:S01]  /*0b40*/  LDL.LU R17, [R1+0x58] ;  /* 0x0000580001117983 */ /* 0x000ea20000300800 */
[----:B------:R-:W0:Y:S02]  /*0b50*/  S2R R0, SR_TID.X ;  /* 0x0000000000007919 */ /* 0x000e240000002100 */
[----:B0-----:R-:W-:-:S05]  /*0b60*/  VIADD R0, R0, 0xffffff80 ;  /* 0xffffff8000007836 */ /* 0x001fca0000000000 */
[----:B------:R-:W-:Y:S02]  /*0b70*/  SHF.R.S32.HI R3, RZ, 0x1f, R0 ;  /* 0x0000001fff037819 */ /* 0x000fe40000011400 */
[-C--:B------:R-:W-:Y:S02]  /*0b80*/  LEA.HI R8, R0, R0.reuse, RZ, 0x1 ;  /* 0x0000000000087211 */ /* 0x080fe400078f08ff */
[CC--:B------:R-:W-:Y:S02]  /*0b90*/  LEA.HI R2, R3.reuse, R0.reuse, RZ, 0x7 ;  /* 0x0000000003027211 */ /* 0x0c0fe400078f38ff */
[CC--:B------:R-:W-:Y:S02]  /*0ba0*/  LEA.HI R5, R3.reuse, R0.reuse, RZ, 0x2 ;  /* 0x0000000003057211 */ /* 0x0c0fe400078f10ff */
[CC--:B------:R-:W-:Y:S02]  /*0bb0*/  LEA.HI R4, R3.reuse, R0.reuse, RZ, 0x4 ;  /* 0x0000000003047211 */ /* 0x0c0fe400078f20ff */
[----:B------:R-:W-:-:S02]  /*0bc0*/  LEA.HI R6, R3, R0, RZ, 0x5 ;  /* 0x0000000003067211 */ /* 0x000fc400078f28ff */
[----:B------:R-:W-:Y:S02]  /*0bd0*/  SHF.R.S32.HI R3, RZ, 0x7, R2 ;  /* 0x00000007ff037819 */ /* 0x000fe40000011402 */
[----:B------:R-:W-:Y:S02]  /*0be0*/  LOP3.LUT R11, R2, 0xffffff80, RZ, 0xc0, !PT ;  /* 0xffffff80020b7812 */ /* 0x000fe400078ec0ff */
[--C-:B------:R-:W-:Y:S02]  /*0bf0*/  SHF.R.S32.HI R2, RZ, 0x2, R5.reuse ;  /* 0x00000002ff027819 */ /* 0x100fe40000011405 */
[----:B------:R-:W-:Y:S02]  /*0c00*/  SHF.R.S32.HI R13, RZ, 0x1f, R5 ;  /* 0x0000001fff0d7819 */ /* 0x000fe40000011405 */
[----:B------:R-:W-:Y:S02]  /*0c10*/  SHF.R.S32.HI R19, RZ, 0x1, R8 ;  /* 0x00000001ff137819 */ /* 0x000fe40000011408 */
[----:B------:R-:W-:-:S02]  /*0c20*/  LOP3.LUT R9, R5, 0xfffffffc, RZ, 0xc0, !PT ;  /* 0xfffffffc05097812 */ /* 0x000fc400078ec0ff */
[----:B------:R-:W-:Y:S02]  /*0c30*/  LOP3.LUT R7, R8, 0xfffffffe, RZ, 0xc0, !PT ;  /* 0xfffffffe08077812 */ /* 0x000fe400078ec0ff */
[----:B------:R-:W-:Y:S02]  /*0c40*/  LOP3.LUT R5, R4, 0xfffffff0, RZ, 0xc0, !PT ;  /* 0xfffffff004057812 */ /* 0x000fe400078ec0ff */
[----:B------:R-:W-:Y:S02]  /*0c50*/  LEA.HI R13, R13, R2, RZ, 0x2 ;  /* 0x000000020d0d7211 */ /* 0x000fe400078f10ff */
[----:B------:R-:W-:Y:S01]  /*0c60*/  LEA.HI R10, R8, R19, RZ, 0x1 ;  /* 0x00000013080a7211 */ /* 0x000fe200078f08ff */
[C---:B------:R-:W-:Y:S01]  /*0c70*/  IMAD.IADD R22, R0.reuse, 0x1, -R7 ;  /* 0x0000000100167824 */ /* 0x040fe200078e0a07 */
[----:B------:R-:W-:Y:S01]  /*0c80*/  LOP3.LUT R13, R13, 0xfffffffc, RZ, 0xc0, !PT ;  /* 0xfffffffc0d0d7812 */ /* 0x000fe200078ec0ff */
[C---:B------:R-:W-:Y:S02]  /*0c90*/  IMAD.IADD R5, R0.reuse, 0x1, -R5 ;  /* 0x0000000100057824 */ /* 0x040fe400078e0a05 */
[----:B------:R-:W-:-:S02]  /*0ca0*/  IMAD.IADD R24, R0, 0x1, -R11 ;  /* 0x0000000100187824 */ /* 0x000fc400078e0a0b */
[----:B------:R-:W-:Y:S01]  /*0cb0*/  IMAD.IADD R9, R0, 0x1, -R9 ;  /* 0x0000000100097824 */ /* 0x000fe200078e0a09 */
[----:B------:R-:W-:Y:S01]  /*0cc0*/  LOP3.LUT R0, R10, 0x7fffffe, RZ, 0xc0, !PT ;  /* 0x07fffffe0a007812 */ /* 0x000fe200078ec0ff */
[----:B------:R-:W-:Y:S01]  /*0cd0*/  IMAD.HI R8, R3, 0x55555556, RZ ;  /* 0x5555555603087827 */ /* 0x000fe200078e02ff */
[----:B------:R-:W-:-:S03]  /*0ce0*/  SHF.R.S32.HI R7, RZ, 0x4, R4 ;  /* 0x00000004ff077819 */ /* 0x000fc60000011404 */
[----:B------:R-:W-:Y:S02]  /*0cf0*/  IMAD.IADD R14, R2, 0x1, -R13 ;  /* 0x00000001020e7824 */ /* 0x000fe400078e0a0d */
[----:B------:R-:W-:Y:S01]  /*0d00*/  IMAD.IADD R2, R19, 0x1, -R0 ;  /* 0x0000000113027824 */ /* 0x000fe200078e0a00 */
[----:B------:R-:W-:Y:S02]  /*0d10*/  SHF.R.S32.HI R0, RZ, 0x1f, R5 ;  /* 0x0000001fff007819 */ /* 0x000fe40000011405 */
[----:B------:R-:W-:Y:S01]  /*0d20*/  SHF.R.S32.HI R11, RZ, 0x1f, R24 ;  /* 0x0000001fff0b7819 */ /* 0x000fe20000011418 */
[----:B------:R-:W-:Y:S01]  /*0d30*/  IMAD R15, R7, 0x8, R2 ;  /* 0x00000008070f7824 */ /* 0x000fe200078e0202 */
[----:B------:R-:W-:Y:S02]  /*0d40*/  LEA.HI R8, R8, R8, RZ, 0x1 ;  /* 0x0000000808087211 */ /* 0x000fe400078f08ff */
[----:B------:R-:W-:Y:S02]  /*0d50*/  LEA.HI R4, R4, R7, RZ, 0x1 ;  /* 0x0000000704047211 */ /* 0x000fe400078f08ff */
[----:B------:R-:W-:-:S02]  /*0d60*/  LEA.HI R2, R0, R5, RZ, 0x3 ;  /* 0x0000000500027211 */ /* 0x000fc400078f18ff */
[----:B------:R-:W-:Y:S02]  /*0d70*/  LEA.HI R12, R11, R24, RZ, 0x2 ;  /* 0x000000180b0c7211 */ /* 0x000fe400078f10ff */
[----:B------:R-:W-:Y:S01]  /*0d80*/  LEA.HI R0, R0, R5, RZ, 0x2 ;  /* 0x0000000500007211 */ /* 0x000fe200078f10ff */
[----:B------:R-:W-:Y:S01]  /*0d90*/  IMAD R10, R8, -0x3, R3 ;  /* 0xfffffffd080a7824 */ /* 0x000fe200078e0203 */
[----:B------:R-:W-:Y:S01]  /*0da0*/  LOP3.LUT R4, R4, 0x1ffffffe, RZ, 0xc0, !PT ;  /* 0x1ffffffe04047812 */ /* 0x000fe200078ec0ff */
[----:B------:R-:W-:Y:S01]  /*0db0*/  IMAD.SHL.U32 R3, R2, 0x10, RZ ;  /* 0x0000001002037824 */ /* 0x000fe200078e00ff */
[----:B------:R-:W-:Y:S02]  /*0dc0*/  SHF.R.S32.HI R8, RZ, 0x5, R6 ;  /* 0x00000005ff087819 */ /* 0x000fe40000011406 */
[--C-:B------:R-:W-:Y:S02]  /*0dd0*/  SHF.R.S32.HI R13, RZ, 0x2, R12.reuse ;  /* 0x00000002ff0d7819 */ /* 0x100fe4000001140c */
[----:B------:R-:W-:-:S02]  /*0de0*/  SHF.R.S32.HI R6, RZ, 0x1f, R12 ;  /* 0x0000001fff067819 */ /* 0x000fc4000001140c */
[----:B------:R-:W-:Y:S02]  /*0df0*/  LOP3.LUT R2, R0, 0x7fffffc, RZ, 0xc0, !PT ;  /* 0x07fffffc00027812 */ /* 0x000fe400078ec0ff */
[----:B------:R-:W-:Y:S01]  /*0e00*/  SHF.R.S32.HI R0, RZ, 0x2, R0 ;  /* 0x00000002ff007819 */ /* 0x000fe20000011400 */
[----:B------:R-:W-:Y:S01]  /*0e10*/  IMAD.IADD R4, R7, 0x1, -R4 ;  /* 0x0000000107047824 */ /* 0x000fe200078e0a04 */
[----:B------:R-:W-:Y:S02]  /*0e20*/  LOP3.LUT R3, R3, 0x7fffff80, RZ, 0xc0, !PT ;  /* 0x7fffff8003037812 */ /* 0x000fe400078ec0ff */
[----:B------:R-:W-:Y:S01]  /*0e30*/  LEA.HI R7, R6, R13, RZ, 0x3 ;  /* 0x0000000d06077211 */ /* 0x000fe200078f18ff */
[----:B------:R-:W-:Y:S02]  /*0e40*/  IMAD.SHL.U32 R0, R0, 0x40, RZ ;  /* 0x0000004000007824 */ /* 0x000fe400078e00ff */
[----:B------:R-:W-:Y:S01]  /*0e50*/  IMAD.IADD R6, R5, 0x1, -R2 ;  /* 0x0000000105067824 */ /* 0x000fe200078e0a02 */
[----:B------:R-:W-:Y:S01]  /*0e60*/  LOP3.LUT R2, R7, 0xfffffff8, RZ, 0xc0, !PT ;  /* 0xfffffff807027812 */ /* 0x000fe200078ec0ff */
[----:B------:R-:W-:Y:S01]  /*0e70*/  IMAD R7, R8, 0x100, R3 ;  /* 0x0000010008077824 */ /* 0x000fe200078e0203 */
[----:B------:R-:W-:Y:S01]  /*0e80*/  LEA.HI R11, R11, R24, RZ, 0x5 ;  /* 0x000000180b0b7211 */ /* 0x000fe200078f28ff */
[----:B------:R-:W-:Y:S01]  /*0e90*/  IMAD.SHL.U32 R3, R4, 0x8, RZ ;  /* 0x0000000804037824 */ /* 0x000fe200078e00ff */
[----:B------:R-:W-:Y:S01]  /*0ea0*/  LOP3.LUT R0, R0, 0x40, RZ, 0xc0, !PT ;  /* 0x0000004000007812 */ /* 0x000fe200078ec0ff */
[----:B------:R-:W-:Y:S01]  /*0eb0*/  IMAD R18, R8, 0x10, R5 ;  /* 0x0000001008127824 */ /* 0x000fe200078e0205 */
[----:B------:R-:W-:Y:S01]  /*0ec0*/  SHF.R.S32.HI R11, RZ, 0x5, R11 ;  /* 0x00000005ff0b7819 */ /* 0x000fe2000001140b */
[----:B------:R-:W-:Y:S01]  /*0ed0*/  IMAD.IADD R4, R13, 0x1, -R2 ;  /* 0x000000010d047824 */ /* 0x000fe200078e0a02 */
[----:B------:R-:W-:-:S02]  /*0ee0*/  LOP3.LUT R2, R0, 0x8, R3, 0xf8, !PT ;  /* 0x0000000800027812 */ /* 0x000fc400078ef803 */
[----:B------:R-:W-:Y:S01]  /*0ef0*/  SHF.R.U32.HI R5, RZ, 0x3, R0 ;  /* 0x00000003ff057819 */ /* 0x000fe20000011600 */
[----:B------:R-:W-:Y:S02]  /*0f00*/  IMAD R11, R11, 0x10, R4 ;  /* 0x000000100b0b7824 */ /* 0x000fe400078e0204 */
[----:B------:R-:W-:Y:S01]  /*0f10*/  IMAD R7, R6, 0x10, R7 ;  /* 0x0000001006077824 */ /* 0x000fe200078e0207 */
[----:B------:R-:W-:Y:S01]  /*0f20*/  LOP3.LUT R2, R2, R5, RZ, 0x3c, !PT ;  /* 0x0000000502027212 */ /* 0x000fe200078e3cff */
[----:B------:R-:W-:Y:S01]  /*0f30*/  IMAD.U32 R0, R18, 0x20, R3 ;  /* 0x0000002012007824 */ /* 0x000fe200078e0003 */
[----:B------:R-:W-:Y:S01]  /*0f40*/  LEA R4, R10, R11, 0x6 ;  /* 0x0000000b0a047211 */ /* 0x000fe200078e30ff */
[----:B------:R-:W-:Y:S02]  /*0f50*/  STL [R1+0xcc], R24 ;  /* 0x0000cc1801007387 */ /* 0x000fe40000100800 */
[----:B------:R-:W-:Y:S02]  /*0f60*/  IMAD.IADD R7, R2, 0x1, R7 ;  /* 0x0000000102077824 */ /* 0x000fe400078e0207 */
[----:B------:R0:W-:Y:S01]  /*0f70*/  STL [R1+0xe8], R0 ;  /* 0x0000e80001007387 */ /* 0x0001e20000100800 */
[----:B------:R-:W-:-:S03]  /*0f80*/  IMAD.SHL.U32 R20, R22, 0x4, RZ ;  /* 0x0000000416147824 */ /* 0x000fc600078e00ff */
[----:B------:R-:W-:Y:S01]  /*0f90*/  STL [R1+0xe0], R4 ;  /* 0x0000e00401007387 */ /* 0x000fe20000100800 */
[----:B0-----:R-:W-:Y:S02]  /*0fa0*/  VIADD R0, R16, 0xda00 ;  /* 0x0000da0010007836 */ /* 0x001fe40000000000 */
[----:B------:R-:W-:Y:S02]  /*0fb0*/  IMAD.SHL.U32 R14, R14, 0x40, RZ ;  /* 0x000000400e0e7824 */ /* 0x000fe400078e00ff */
[----:B------:R-:W-:Y:S01]  /*0fc0*/  VIADD R3, R20, 0x20 ;  /* 0x0000002014037836 */ /* 0x000fe20000000000 */
[----:B------:R-:W-:Y:S01]  /*0fd0*/  LOP3.LUT R12, R12, 0x7ffffffc, RZ, 0xc0, !PT ;  /* 0x7ffffffc0c0c7812 */ /* 0x000fe200078ec0ff */
[----:B------:R-:W-:Y:S01]  /*0fe0*/  IMAD.SHL.U32 R22, R22, 0x8, RZ ;  /* 0x0000000816167824 */ /* 0x000fe200078e00ff */
[----:B------:R-:W-:-:S03]  /*0ff0*/  LEA.HI R8, R9, R9, RZ, 0x1 ;  /* 0x0000000909087211 */ /* 0x000fc600078f08ff */
[----:B------:R-:W-:Y:S01]  /*1000*/  IMAD.IADD R12, R24, 0x1, -R12 ;  /* 0x00000001180c7824 */ /* 0x000fe200078e0a0c */
[----:B------:R-:W-:-:S03]  /*1010*/  LOP3.LUT R8, R8, 0x1ffffffe, RZ, 0xc0, !PT ;  /* 0x1ffffffe08087812 */ /* 0x000fc600078ec0ff */
[----:B------:R-:W-:Y:S02]  /*1020*/  IMAD.SHL.U32 R10, R12, 0x2, RZ ;  /* 0x000000020c0a7824 */ /* 0x000fe400078e00ff */
[----:B------:R-:W-:Y:S02]  /*1030*/  IMAD.IADD R8, R9, 0x1, -R8 ;  /* 0x0000000109087824 */ /* 0x000fe400078e0a08 */
[----:B------:R-:W-:Y:S02]  /*1040*/  IMAD.SHL.U32 R9, R15, 0x20, RZ ;  /* 0x000000200f097824 */ /* 0x000fe400078e00ff */
[C---:B------:R-:W-:Y:S02]  /*1050*/  VIADD R6, R10.reuse, 0x8 ;  /* 0x000000080a067836 */ /* 0x040fe40000000000 */
[----:B------:R-:W-:Y:S01]  /*1060*/  VIADD R5, R10, 0x10 ;  /* 0x000000100a057836 */ /* 0x000fe20000000000 */
[----:B------:R-:W-:Y:S01]  /*1070*/  CS2R R154, SRZ ;  /* 0x00000000009a7805 */ /* 0x000fe2000001ff00 */
[----:B------:R-:W-:Y:S01]  /*1080*/  IMAD R18, R7, 0x2, R16 ;  /* 0x0000000207127824 */ /* 0x000fe200078e0210 */
[----:B--2---:R-:W-:-:S05]  /*1090*/  LOP3.LUT R2, R17, 0x1, RZ, 0xfc, !PT ;  /* 0x0000000111027812 */ /* 0x004fca00078efcff */
[----:B------:R-:W-:Y:S04]  /*10a0*/  STL [R1+0x4c], R2 ;  /* 0x00004c0201007387 */ /* 0x000fe80000100800 */
[----:B------:R-:W-:Y:S04]  /*10b0*/  STL [R1+0xa4], RZ ;  /* 0x0000a4ff01007387 */ /* 0x000fe80000100800 */
[----:B------:R0:W-:Y:S04]  /*10c0*/  STL [R1+0xc8], R0 ;  /* 0x0000c80001007387 */ /* 0x0001e80000100800 */
[----:B------:R-:W-:Y:S01]  /*10d0*/  STL [R1+0x60], RZ ;  /* 0x000060ff01007387 */ /* 0x000fe20000100800 */
[----:B0-----:R-:W-:Y:S01]  /*10e0*/  SHF.R.S32.HI R0, RZ, 0x1f, R19 ;  /* 0x0000001fff007819 */ /* 0x001fe20000011413 */
[----:B------:R-:W-:-:S02]  /*10f0*/  VIADD R0, R20, 0x10 ;  /* 0x0000001014007836 */ /* 0x000fc40000000000 */
[----:B------:R-:W-:Y:S01]  /*1100*/  STL [R1+0x40], R20 ;  /* 0x0000401401007387 */ /* 0x000fe20000100800 */
[----:B------:R-:W-:-:S03]  /*1110*/  LOP3.LUT R2, R14, 0xc0, RZ, 0xc0, !PT ;  /* 0x000000c00e027812 */ /* 0x000fc600078ec0ff */
[----:B------:R0:W-:Y:S04]  /*1120*/  STL [R1+0x68], R0 ;  /* 0x0000680001007387 */ /* 0x0001e80000100800 */
[----:B------:R1:W-:Y:S01]  /*1130*/  STL [R1+0x64], R3 ;  /* 0x0000640301007387 */ /* 0x0003e20000100800 */
[C---:B0-----:R-:W-:Y:S02]  /*1140*/  VIADD R0, R20.reuse, 0x8 ;  /* 0x0000000814007836 */ /* 0x041fe40000000000 */
[----:B-1----:R-:W-:-:S03]  /*1150*/  VIADD R3, R20, 0x18 ;  /* 0x0000001814037836 */ /* 0x002fc60000000000 */
[----:B------:R0:W-:Y:S04]  /*1160*/  STL [R1+0x6c], R0 ;  /* 0x00006c0001007387 */ /* 0x0001e80000100800 */
[----:B------:R1:W-:Y:S04]  /*1170*/  STL [R1+0x54], R2 ;  /* 0x0000540201007387 */ /* 0x0003e80000100800 */
[----:B------:R2:W-:Y:S01]  /*1180*/  STL [R1+0x70], R3 ;  /* 0x0000700301007387 */ /* 0x0005e20000100800 */
[----:B0-----:R-:W-:Y:S02]  /*1190*/  LOP3.LUT R0, R2, 0x8, R22, 0xf8, !PT ;  /* 0x0000000802007812 */ /* 0x001fe400078ef816 */
[----:B-1----:R-:W-:Y:S01]  /*11a0*/  SHF.R.U32.HI R2, RZ, 0x3, R2 ;  /* 0x00000003ff027819 */ /* 0x002fe20000011602 */
[----:B--2---:R-:W-:-:S04]  /*11b0*/  VIADD R3, R20, 0x28 ;  /* 0x0000002814037836 */ /* 0x004fc80000000000 */
[----:B------:R0:W-:Y:S01]  /*11c0*/  STL [R1+0x58], R2 ;  /* 0x0000580201007387 */ /* 0x0001e20000100800 */
[----:B------:R-:W-:-:S03]  /*11d0*/  LOP3.LUT R0, R0, R2, RZ, 0x3c, !PT ;  /* 0x0000000200007212 */ /* 0x000fc600078e3cff */
[----:B------:R1:W-:Y:S04]  /*11e0*/  STL [R1+0x74], R3 ;  /* 0x0000740301007387 */ /* 0x0003e80000100800 */
[----:B------:R2:W-:Y:S01]  /*11f0*/  STL [R1+0x8c], R10 ;  /* 0x00008c0a01007387 */ /* 0x0005e20000100800 */
[----:B0-----:R-:W-:-:S03]  /*1200*/  VIADD R2, R10, 0x20 ;  /* 0x000000200a027836 */ /* 0x001fc60000000000 */
[----:B------:R0:W-:Y:S01]  /*1210*/  STL [R1+0x5c], R9 ;  /* 0x00005c0901007387 */ /* 0x0001e20000100800 */
[C---:B-1----:R-:W-:Y:S02]  /*1220*/  VIADD R3, R10.reuse, 0x18 ;  /* 0x000000180a037836 */ /* 0x042fe40000000000 */
[----:B--2---:R-:W-:Y:S01]  /*1230*/  VIADD R10, R10, 0x28 ;  /* 0x000000280a0a7836 */ /* 0x004fe20000000000 */
[----:B------:R-:W-:Y:S01]  /*1240*/  STL [R1+0xc0], R6 ;  /* 0x0000c00601007387 */ /* 0x000fe20000100800 */
[----:B0-----:R-:W-:-:S03]  /*1250*/  IMAD.IADD R9, R9, 0x1, R0 ;  /* 0x0000000109097824 */ /* 0x001fc600078e0200 */
[----:B------:R0:W-:Y:S01]  /*1260*/  STL [R1+0xbc], R5 ;  /* 0x0000bc0501007387 */ /* 0x0001e20000100800 */
[----:B------:R-:W-:-:S03]  /*1270*/  SHF.R.S32.HI R0, RZ, 0x1f, R6 ;  /* 0x0000001fff007819 */ /* 0x000fc60000011406 */
[----:B------:R-:W-:Y:S04]  /*1280*/  STL [R1+0xac], R10 ;  /* 0x0000ac0a01007387 */ /* 0x000fe80000100800 */
[----:B------:R-:W-:Y:S01]  /*1290*/  STL [R1+0xb8], R3 ;  /* 0x0000b80301007387 */ /* 0x000fe20000100800 */
[----:B0-----:R-:W-:-:S03]  /*12a0*/  SHF.R.S32.HI R5, RZ, 0x1f, R5 ;  /* 0x0000001fff057819 */ /* 0x001fc60000011405 */
[----:B------:R-:W-:Y:S04]  /*12b0*/  STL [R1+0x88], R9 ;  /* 0x0000880901007387 */ /* 0x000fe80000100800 */
[----:B------:R-:W-:Y:S04]  /*12c0*/  STL [R1+0xb4], R2 ;  /* 0x0000b40201007387 */ /* 0x000fe80000100800 */
[----:B------:R0:W-:Y:S04]  /*12d0*/  STL [R1+0xdc], R0 ;  /* 0x0000dc0001007387 */ /* 0x0001e80000100800 */
[----:B------:R-:W-:Y:S01]  /*12e0*/  STL [R1+0xd8], R5 ;  /* 0x0000d80501007387 */ /* 0x000fe20000100800 */
[----:B0-----:R-:W-:-:S02]  /*12f0*/  SHF.R.S32.HI R0, RZ, 0x1f, R3 ;  /* 0x0000001fff007819 */ /* 0x001fc40000011403 */
[----:B------:R-:W-:-:S03]  /*1300*/  SHF.R.S32.HI R2, RZ, 0x1f, R2 ;  /* 0x0000001fff027819 */ /* 0x000fc60000011402 */
[----:B------:R0:W-:Y:S04]  /*1310*/  STL [R1+0xd4], R0 ;  /* 0x0000d40001007387 */ /* 0x0001e80000100800 */
[----:B------:R1:W-:Y:S01]  /*1320*/  STL [R1+0xd0], R2 ;  /* 0x0000d00201007387 */ /* 0x0003e20000100800 */
[----:B0-----:R-:W-:-:S05]  /*1330*/  IMAD R0, R8, 0x8, R4 ;  /* 0x0000000808007824 */ /* 0x001fca00078e0204 */
[----:B------:R1:W-:Y:S01]  /*1340*/  STL [R1+0xe4], R0 ;  /* 0x0000e40001007387 */ /* 0x0003e20000100800 */
[----:B------:R-:W-:-:S07]  /*1350*/  IMAD.MOV.U32 R17, RZ, RZ, RZ ;  /* 0x000000ffff117224 */ /* 0x000fce00078e00ff */
.L_x_556:
[----:B01234-:R-:W0:Y:S02]  /*1360*/  LDC.64 R2, c[0x0][0xc88] ;  /* 0x00032200ff027b82 */ /* 0x01fe240000000a00 */
[----:B0-----:R-:W-:-:S05]  /*1370*/  IMAD.WIDE R2, R111, 0x4, R2 ;  /* 0x000000046f027825 */ /* 0x001fca00078e0202 */
[----:B------:R-:W2:Y:S01]  /*1380*/  LDG.E R28, desc[UR60][R2.64] ;  /* 0x0000003c021c7981 */ /* 0x000ea2000c1e1900 */
[----:B------:R-:W-:Y:S05]  /*1390*/  YIELD ;  /* 0x0000000000007946 */ /* 0x000fea0003800000 */
[----:B------:R-:W-:Y:S01]  /*13a0*/  ULDC.64 UR4, c[0x0][0xa28] ;  /* 0x00028a0000047ab9 */ /* 0x000fe20000000a00 */
[----:B------:R-:W-:Y:S01]  /*13b0*/  ULDC.64 UR8, c[0x0][0xa18] ;  /* 0x0002860000087ab9 */ /* 0x000fe20000000a00 */
[----:B------:R-:W-:Y:S01]  /*13c0*/  ISETP.NE.U32.AND P1, PT, RZ, UR4, PT ;  /* 0x00000004ff007c0c */ /* 0x000fe2000bf25070 */
[----:B------:R-:W-:Y:S01]  /*13d0*/  ULDC.64 UR6, c[0x0][0xa08] ;  /* 0x0002820000067ab9 */ /* 0x000fe20000000a00 */
[----:B------:R-:W-:Y:S01]  /*13e0*/  IMAD.MOV.U32 R10, RZ, RZ, RZ ;  /* 0x000000ffff0a7224 */ /* 0x000fe200078e00ff */
[----:B------:R-:W-:Y:S01]  /*13f0*/  ISETP.NE.U32.AND P0, PT, RZ, UR6, PT ;  /* 0x00000006ff007c0c */ /* 0x000fe2000bf05070 */
[----:B------:R-:W-:Y:S01]  /*1400*/  IMAD.MOV.U32 R72, RZ, RZ, RZ ;  /* 0x000000ffff487224 */ /* 0x000fe200078e00ff */
[----:B------:R-:W-:-:S02]  /*1410*/  ISETP.NE.AND.EX P1, PT, RZ, UR5, PT, P1 ;  /* 0x00000005ff007c0c */ /* 0x000fc4000bf25310 */
[----:B------:R-:W-:Y:S02]  /*1420*/  ISETP.NE.AND.EX P0, PT, RZ, UR7, PT, P0 ;  /* 0x00000007ff007c0c */ /* 0x000fe4000bf05300 */
[----:B--2---:R-:W-:Y:S01]  /*1430*/  SHF.R.S32.HI R0, RZ, 0x1f, R28 ;  /* 0x0000001fff007819 */ /* 0x004fe2000001141c */
[----:B------:R-:W-:-:S08]  /*1440*/  IMAD.SHL.U32 R30, R28, 0x4, RZ ;  /* 0x000000041c1e7824 */ /* 0x000fd000078e00ff */
[C---:B------:R-:W-:Y:S01]  /*1450*/  @P1 LEA R4, P2, R28.reuse, UR4, 0x2 ;  /* 0x000000041c041c11 */ /* 0x040fe2000f8410ff */
[----:B------:R0:W-:Y:S01]  /*1460*/  STL [R1+0x98], R28 ;  /* 0x0000981c01007387 */ /* 0x0001e20000100800 */
[C-C-:B------:R-:W-:Y:S02]  /*1470*/  SHF.L.U64.HI R29, R28.reuse, 0x2, R0.reuse ;  /* 0x000000021c1d7819 */ /* 0x140fe40000010200 */
[----:B------:R-:W-:Y:S01]  /*1480*/  @P1 LEA.HI.X R5, R28, UR5, R0, 0x2, P2 ;  /* 0x000000051c051c11 */ /* 0x000fe200090f1400 */
[----:B------:R-:W-:Y:S01]  /*1490*/  ULDC UR4, c[0x0][0x288] ;  /* 0x0000a20000047ab9 */ /* 0x000fe20000000800 */
[----:B------:R-:W-:Y:S01]  /*14a0*/  ISETP.NE.U32.AND P2, PT, RZ, UR8, PT ;  /* 0x00000008ff007c0c */ /* 0x000fe2000bf45070 */
[----:B------:R0:W-:Y:S01]  /*14b0*/  STL [R1+0xc4], R0 ;  /* 0x0000c40001007387 */ /* 0x0001e20000100800 */
[C---:B------:R-:W-:Y:S02]  /*14c0*/  IADD3 R8, P3, R30.reuse, UR6, RZ ;  /* 0x000000061e087c10 */ /* 0x040fe4000ff7e0ff */
[----:B------:R-:W-:Y:S01]  /*14d0*/  ISETP.NE.AND.EX P2, PT, RZ, UR9, PT, P2 ;  /* 0x00000009ff007c0c */ /* 0x000fe2000bf45320 */
[----:B------:R0:W5:Y:S01]  /*14e0*/  @P1 LDG.E R10, desc[UR60][R4.64] ;  /* 0x0000003c040a1981 */ /* 0x000162000c1e1900 */
[----:B------:R-:W-:Y:S01]  /*14f0*/  MOV R112, UR4 ;  /* 0x0000000400707c02 */ /* 0x000fe20008000f00 */
[----:B------:R-:W-:Y:S01]  /*1500*/  ULDC.64 UR4, c[0x0][0x418] ;  /* 0x0001060000047ab9 */ /* 0x000fe20000000a00 */
[C---:B------:R-:W-:Y:S01]  /*1510*/  IADD3.X R9, R29.reuse, UR7, RZ, P3, !PT ;  /* 0x000000071d097c10 */ /* 0x040fe20009ffe4ff */
[----:B------:R0:W-:Y:S04]  /*1520*/  STL [R1+0x9c], R30 ;  /* 0x00009c1e01007387 */ /* 0x0001e80000100800 */
[----:B------:R0:W5:Y:S04]  /*1530*/  @P0 LDG.E R72, desc[UR60][R8.64] ;  /* 0x0000003c08480981 */ /* 0x000168000c1e1900 */
[----:B------:R-:W-:Y:S01]  /*1540*/  @P2 IADD3 R6, P1, R30, UR8, RZ ;  /* 0x000000081e062c10 */ /* 0x000fe2000ff3e0ff */
[----:B------:R-:W-:Y:S01]  /*1550*/  UISETP.NE.U32.AND UP0, UPT, UR4, URZ, UPT ;  /* 0x0000003f0400728c */ /* 0x000fe2000bf05070 */
[----:B------:R0:W-:Y:S02]  /*1560*/  STL [R1+0xa0], R29 ;  /* 0x0000a01d01007387 */ /* 0x0001e40000100800 */
[----:B------:R-:W-:Y:S01]  /*1570*/  @P2 IADD3.X R7, R29, UR9, RZ, P1, !PT ;  /* 0x000000091d072c10 */ /* 0x000fe20008ffe4ff */
[----:B------:R-:W-:-:S04]  /*1580*/  ULDC UR4, c[0x0][0x424] ;  /* 0x0001090000047ab9 */ /* 0x000fc80000000800 */
[----:B------:R0:W5:Y:S01]  /*1590*/  @P2 LDG.E R112, desc[UR60][R6.64] ;  /* 0x0000003c06702981 */ /* 0x000162000c1e1900 */
[----:B------:R-:W-:-:S03]  /*15a0*/  UISETP.NE.AND.EX UP0, UPT, UR5, URZ, UPT, UP0 ;  /* 0x0000003f0500728c */ /* 0x000fc6000bf05300 */
[----:B------:R-:W-:Y:S01]  /*15b0*/  ULDC UR5, c[0x0][0x2f0] ;  /* 0x0000bc0000057ab9 */ /* 0x000fe20000000800 */
[----:B------:R-:W-:-:S04]  /*15c0*/  USEL UR4, UR4, 0x1, UP0 ;  /* 0x0000000104047887 */ /* 0x000fc80008000000 */
[----:B------:R-:W-:-:S03]  /*15d0*/  UIMAD UR4, UR4, UR5, URZ ;  /* 0x00000005040472a4 */ /* 0x000fc6000f8e023f */
[----:B------:R-:W-:Y:S02]  /*15e0*/  ULDC UR5, c[0x0][0x348] ;  /* 0x0000d20000057ab9 */ /* 0x000fe40000000800 */
[----:B------:R-:W-:Y:S02]  /*15f0*/  IMAD.U32 R2, RZ, RZ, UR5 ;  /* 0x00000005ff027e24 */ /* 0x000fe4000f8e00ff */
[----:B------:R-:W-:Y:S01]  /*1600*/  IMAD.U32 R27, RZ, RZ, UR4 ;  /* 0x00000004ff1b7e24 */ /* 0x000fe2000f8e00ff */
[----:B0-----:R-:W-:Y:S06]  /*1610*/  @P2 BRA `(.L_x_411) ;  /* 0x0000000000242947 */ /* 0x001fec0003800000 */
[----:B------:R-:W-:Y:S02]  /*1620*/  ULDC.64 UR4, c[0x0][0xa00] ;  /* 0x0002800000047ab9 */ /* 0x000fe40000000a00 */
[----:B------:R-:W-:-:S04]  /*1630*/  ISETP.NE.U32.AND P1, PT, RZ, UR4, PT ;  /* 0x00000004ff007c0c */ /* 0x000fc8000bf25070 */
[----:B------:R-:W-:-:S13]  /*1640*/  ISETP.NE.AND.EX P1, PT, RZ, UR5, PT, P1 ;  /* 0x00000005ff007c0c */ /* 0x000fda000bf25310 */
[----:B------:R-:W-:Y:S05]  /*1650*/  @!P1 BRA `(.L_x_411) ;  /* 0x0000000000149947 */ /* 0x000fea0003800000 */
[----:B------:R-:W0:Y:S02]  /*1660*/  LDC.64 R4, c[0x0][0xa00] ;  /* 0x00028000ff047b82 */ /* 0x000e240000000a00 */
[----:B0-----:R-:W-:-:S05]  /*1670*/  IMAD.WIDE R4, R28, 0x4, R4 ;  /* 0x000000041c047825 */ /* 0x001fca00078e0204 */
[----:B-----5:R-:W2:Y:S04]  /*1680*/  LDG.E R112, desc[UR60][R4.64] ;  /* 0x0000003c04707981 */ /* 0x020ea8000c1e1900 */
[----:B------:R-:W2:Y:S02]  /*1690*/  LDG.E R3, desc[UR60][R4.64+0x4] ;  /* 0x0000043c04037981 */ /* 0x000ea4000c1e1900 */
[----:B--2---:R-:W-:-:S07]  /*16a0*/  IMAD.IADD R112, R3, 0x1, -R112 ;  /* 0x0000000103707824 */ /* 0x004fce00078e0a70 */
.L_x_411:
[C---:B------:R-:W-:Y:S01]  /*16b0*/  LOP3.LUT R34, R110.reuse, 0xffff, RZ, 0xc0, !PT ;  /* 0x0000ffff6e227812 */ /* 0x040fe200078ec0ff */
[----:B------:R-:W-:Y:S01]  /*16c0*/  ULDC.64 UR4, c[0x0][0xa20] ;  /* 0x0002880000047ab9 */ /* 0x000fe20000000a00 */
[----:B------:R0:W-:Y:S01]  /*16d0*/  STL [R1+0xa8], R109 ;  /* 0x0000a86d01007387 */ /* 0x0001e20000100800 */
[----:B------:R-:W-:Y:S02]  /*16e0*/  ISETP.NE.U32.AND P1, PT, RZ, UR4, PT ;  /* 0x00000004ff007c0c */ /* 0x000fe4000bf25070 */
[C---:B------:R-:W-:Y:S01]  /*16f0*/  LOP3.LUT R3, R110.reuse, 0xff000000, RZ, 0xc0, !PT ;  /* 0xff0000006e037812 */ /* 0x040fe200078ec0ff */
[----:B------:R0:W-:Y:S01]  /*1700*/  STL [R1+0x90], R34 ;  /* 0x0000902201007387 */ /* 0x0001e20000100800 */
[----:B------:R-:W-:Y:S02]  /*1710*/  ISETP.NE.AND.EX P1, PT, RZ, UR5, PT, P1 ;  /* 0x00000005ff007c0c */ /* 0x000fe4000bf25310 */
[----:B------:R-:W-:Y:S02]  /*1720*/  LOP3.LUT R0, R110, 0xff0000, RZ, 0xc0, !PT ;  /* 0x00ff00006e007812 */ /* 0x000fe400078ec0ff */
[----:B------:R-:W-:-:S04]  /*1730*/  SHF.R.U32.HI R3, RZ, 0x8, R3 ;  /* 0x00000008ff037819 */ /* 0x000fc80000011603 */
[----:B------:R-:W-:-:S05]  /*1740*/  LEA.HI R11, R0, R3, RZ, 0x10 ;  /* 0x00000003000b7211 */ /* 0x000fca00078f80ff */
[----:B0-----:R-:W-:Y:S05]  /*1750*/  @!P1 BRA `(.L_x_412) ;  /* 0x0000000000109947 */ /* 0x001fea0003800000 */
[----:B------:R-:W-:-:S04]  /*1760*/  IADD3 R4, P0, R30, UR4, RZ ;  /* 0x000000041e047c10 */ /* 0x000fc8000ff1e0ff */
[----:B------:R-:W-:-:S05]  /*1770*/  IADD3.X R5, R29, UR5, RZ, P0, !PT ;  /* 0x000000051d057c10 */ /* 0x000fca00087fe4ff */
[----:B------:R0:W5:Y:S01]  /*1780*/  LDG.E R27, desc[UR60][R4.64] ;  /* 0x0000003c041b7981 */ /* 0x000162000c1e1900 */
[----:B------:R-:W-:Y:S05]  /*1790*/  BRA `(.L_x_413) ;  /* 0x0000000000107947 */ /* 0x000fea0003800000 */
.L_x_412:
[----:B------:R-:W-:Y:S05]  /*17a0*/  @!P0 BRA `(.L_x_413) ;  /* 0x00000000000c8947 */ /* 0x000fea0003800000 */
[----:B------:R-:W2:Y:S04]  /*17b0*/  LDG.E R0, desc[UR60][R8.64] ;  /* 0x0000003c08007981 */ /* 0x000ea8000c1e1900 */
[----:B------:R-:W2:Y:S02]  /*17c0*/  LDG.E R27, desc[UR60][R8.64+0x4] ;  /* 0x0000043c081b7981 */ /* 0x000ea4000c1e1900 */
[----:B--2---:R-:W-:-:S07]  /*17d0*/  IMAD.IADD R27, R27, 0x1, -R0 ;  /* 0x000000011b1b7824 */ /* 0x004fce00078e0a00 */
.L_x_413:
[----:B------:R-:W-:Y:S01]  /*17e0*/  ULDC.64 UR4, c[0x0][0xa10] ;  /* 0x0002840000047ab9 */ /* 0x000fe20000000a00 */
[----:B------:R-:W2:Y:S01]  /*17f0*/  LDL.LU R26, [R1+0x50] ;  /* 0x00005000011a7983 */ /* 0x000ea20000300800 */
[----:B------:R-:W-:-:S04]  /*1800*/  ISETP.NE.U32.AND P0, PT, RZ, UR4, PT ;  /* 0x00000004ff007c0c */ /* 0x000fc8000bf05070 */
[----:B------:R-:W-:Y:S01]  /*1810*/  ISETP.NE.AND.EX P0, PT, RZ, UR5, PT, P0 ;  /* 0x00000005ff007c0c */ /* 0x000fe2000bf05300 */
[----:B------:R-:W-:-:S12]  /*1820*/  ULDC.64 UR4, c[0x0][0xa30] ;  /* 0x00028c0000047ab9 */ /* 0x000fd80000000a00 */
[----:B0-----:R-:W0:Y:S02]  /*1830*/  @P0 LDC.64 R4, c[0x0][0xa10] ;  /* 0x00028400ff040b82 */ /* 0x001e240000000a00 */
[----:B0-----:R-:W-:-:S05]  /*1840*/  @P0 IMAD.WIDE R4, R28, 0x4, R4 ;  /* 0x000000041c040825 */ /* 0x001fca00078e0204 */
[----:B------:R-:W3:Y:S04]  /*1850*/  @P0 LDG.E R0, desc[UR60][R4.64] ;  /* 0x0000003c04000981 */ /* 0x000ee8000c1e1900 */
[----:B------:R-:W3:Y:S01]  /*1860*/  @P0 LDG.E R3, desc[UR60][R4.64+0x4] ;  /* 0x0000043c04030981 */ /* 0x000ee2000c1e1900 */
[----:B------:R-:W-:Y:S01]  /*1870*/  ISETP.NE.U32.AND P1, PT, RZ, UR4, PT ;  /* 0x00000004ff007c0c */ /* 0x000fe2000bf25070 */
[----:B-----5:R-:W-:-:S03]  /*1880*/  IMAD.MOV.U32 R107, RZ, RZ, R27 ;  /* 0x000000ffff6b7224 */ /* 0x020fc600078e001b */
[----:B------:R-:W-:-:S13]  /*1890*/  ISETP.NE.AND.EX P1, PT, RZ, UR5, PT, P1 ;  /* 0x00000005ff007c0c */ /* 0x000fda000bf25310 */
[----:B------:R-:W-:-:S04]  /*18a0*/  @P1 IADD3 R6, P2, R30, UR4, RZ ;  /* 0x000000041e061c10 */ /* 0x000fc8000ff5e0ff */
[----:B------:R-:W-:-:S05]  /*18b0*/  @P1 IADD3.X R7, R29, UR5, RZ, P2, !PT ;  /* 0x000000051d071c10 */ /* 0x000fca00097fe4ff */
[----:B------:R0:W5:Y:S01]  /*18c0*/  @P1 LDG.E R107, desc[UR60][R6.64] ;  /* 0x0000003c066b1981 */ /* 0x000162000c1e1900 */
[----:B------:R-:W-:Y:S01]  /*18d0*/  IMAD.IADD R9, R27, 0x1, -R10 ;  /* 0x000000011b097824 */ /* 0x000fe200078e0a0a */
[----:B------:R-:W-:Y:S01]  /*18e0*/  LOP3.LUT R12, R11, 0xff, RZ, 0xc0, !PT ;  /* 0x000000ff0b0c7812 */ /* 0x000fe200078ec0ff */
[----:B------:R-:W-:Y:S01]  /*18f0*/  BSSY B0, `(.L_x_414) ;  /* 0x000002d000007945 */ /* 0x000fe20003800000 */
[----:B------:R-:W-:-:S03]  /*1900*/  SHF.R.U32.HI R8, RZ, 0x10, R11 ;  /* 0x00000010ff087819 */ /* 0x000fc6000001160b */
[----:B------:R0:W-:Y:S01]  /*1910*/  STL [R1+0xb0], R12 ;  /* 0x0000b00c01007387 */ /* 0x0001e20000100800 */
[----:B--2---:R-:W-:Y:S01]  /*1920*/  LOP3.LUT R26, R26, 0xfffffffb, RZ, 0xc0, !PT ;  /* 0xfffffffb1a1a7812 */ /* 0x004fe200078ec0ff */
[----:B---3--:R-:W-:-:S04]  /*1930*/  @P0 IMAD.IADD R2, R3, 0x1, -R0 ;  /* 0x0000000103020824 */ /* 0x008fc800078e0a00 */
[----:B------:R-:W-:-:S04]  /*1940*/  IMAD.IADD R116, R9, 0x1, R2 ;  /* 0x0000000109747824 */ /* 0x000fc800078e0202 */
[C---:B------:R-:W-:Y:S01]  /*1950*/  VIADD R0, R116.reuse, 0x8f ;  /* 0x0000008f74007836 */ /* 0x040fe20000000000 */
[----:B------:R-:W-:-:S03]  /*1960*/  ISETP.GE.AND P3, PT, R116, 0x1, PT ;  /* 0x000000017400780c */ /* 0x000fc60003f66270 */
[----:B------:R-:W-:-:S05]  /*1970*/  IMAD.HI R0, R0, 0x38e38e39, RZ ;  /* 0x38e38e3900007827 */ /* 0x000fca00078e02ff */
[----:B------:R-:W-:-:S04]  /*1980*/  SHF.R.U32.HI R111, RZ, 0x1f, R0 ;  /* 0x0000001fff6f7819 */ /* 0x000fc80000011600 */
[----:B------:R-:W-:Y:S01]  /*1990*/  LEA.HI.SX32 R111, R0, R111, 0x1b ;  /* 0x0000006f006f7211 */ /* 0x000fe200078fdaff */
[----:B------:R-:W-:Y:S01]  /*19a0*/  IMAD.MOV.U32 R0, RZ, RZ, RZ ;  /* 0x000000ffff007224 */ /* 0x000fe200078e00ff */
[----:B------:R-:W-:-:S05]  /*19b0*/  @P3 LOP3.LUT R26, R26, 0x4, RZ, 0xfc, !PT ;  /* 0x000000041a1a3812 */ /* 0x000fca00078efcff */
[----:B------:R0:W-:Y:S04]  /*19c0*/  STL [R1+0x50], R26 ;  /* 0x0000501a01007387 */ /* 0x0001e80000100800 */
[----:B------:R0:W-:Y:S01]  /*19d0*/  STL [R1+0x94], R8 ;  /* 0x0000940801007387 */ /* 0x0001e20000100800 */
[----:B------:R-:W-:Y:S05]  /*19e0*/  @!P3 BRA `(.L_x_415) ;  /* 0x000000000074b947 */ /* 0x000fea0003800000 */
[----:B------:R-:W-:Y:S01]  /*19f0*/  ISETP.NE.AND P0, PT, R8, RZ, PT ;  /* 0x000000ff0800720c */ /* 0x000fe20003f05270 */
[----:B------:R-:W-:-:S03]  /*1a00*/  ULDC UR4, c[0x0][0x9f0] ;  /* 0x00027c0000047ab9 */ /* 0x000fc60000000800 */
[----:B------:R-:W-:-:S04]  /*1a10*/  SEL R10, R8, UR4, P0 ;  /* 0x00000004080a7c07 */ /* 0x000fc80008000000 */
[-C--:B0-----:R-:W-:Y:S02]  /*1a20*/  IABS R6, R10.reuse ;  /* 0x0000000a00067213 */ /* 0x081fe40000000000 */
[----:B------:R-:W-:Y:S02]  /*1a30*/  IADD3 R0, R111, -0x1, R10 ;  /* 0xffffffff6f007810 */ /* 0x000fe40007ffe00a */
[----:B------:R-:W0:Y:S01]  /*1a40*/  I2F.RP R3, R6 ;  /* 0x0000000600037306 */ /* 0x000e220000209400 */
[----:B------:R-:W-:Y:S02]  /*1a50*/  IABS R11, R10 ;  /* 0x0000000a000b7213 */ /* 0x000fe40000000000 */
[----:B------:R-:W-:Y:S02]  /*1a60*/  IABS R8, R0 ;  /* 0x0000000000087213 */ /* 0x000fe40000000000 */
[----:B------:R-:W-:-:S04]  /*1a70*/  LOP3.LUT R0, R0, R10, RZ, 0x3c, !PT ;  /* 0x0000000a00007212 */ /* 0x000fc800078e3cff */
[----:B------:R-:W-:Y:S01]  /*1a80*/  ISETP.GE.AND P2, PT, R0, RZ, PT ;  /* 0x000000ff0000720c */ /* 0x000fe20003f46270 */
[----:B0-----:R-:W0:Y:S02]  /*1a90*/  MUFU.RCP R3, R3 ;  /* 0x0000000300037308 */ /* 0x001e240000001000 */
[----:B0-----:R-:W-:Y:S02]  /*1aa0*/  VIADD R4, R3, 0xffffffe ;  /* 0x0ffffffe03047836 */ /* 0x001fe40000000000 */
[----:B------:R-:W-:-:S04]  /*1ab0*/  IMAD.MOV R3, RZ, RZ, -R11 ;  /* 0x000000ffff037224 */ /* 0x000fc800078e0a0b */
[----:B------:R0:W1:Y:S02]  /*1ac0*/  F2I.FTZ.U32.TRUNC.NTZ R5, R4 ;  /* 0x0000000400057305 */ /* 0x000064000021f000 */
[----:B0-----:R-:W-:Y:S02]  /*1ad0*/  IMAD.MOV.U32 R4, RZ, RZ, RZ ;  /* 0x000000ffff047224 */ /* 0x001fe400078e00ff */
[----:B-1----:R-:W-:-:S04]  /*1ae0*/  IMAD.MOV R7, RZ, RZ, -R5 ;  /* 0x000000ffff077224 */ /* 0x002fc800078e0a05 */
[----:B------:R-:W-:-:S04]  /*1af0*/  IMAD R7, R7, R6, RZ ;  /* 0x0000000607077224 */ /* 0x000fc800078e02ff */
[----:B------:R-:W-:-:S06]  /*1b00*/  IMAD.HI.U32 R5, R5, R7, R4 ;  /* 0x0000000705057227 */ /* 0x000fcc00078e0004 */
[----:B------:R-:W-:-:S04]  /*1b10*/  IMAD.HI.U32 R5, R5, R8, RZ ;  /* 0x0000000805057227 */ /* 0x000fc800078e00ff */
[----:B------:R-:W-:-:S05]  /*1b20*/  IMAD R3, R5, R3, R8 ;  /* 0x0000000305037224 */ /* 0x000fca00078e0208 */
[----:B------:R-:W-:-:S13]  /*1b30*/  ISETP.GT.U32.AND P1, PT, R6, R3, PT ;  /* 0x000000030600720c */ /* 0x000fda0003f24070 */
[----:B------:R-:W-:Y:S02]  /*1b40*/  @!P1 IMAD.IADD R3, R3, 0x1, -R6 ;  /* 0x0000000103039824 */ /* 0x000fe400078e0a06 */
[----:B------:R-:W-:Y:S01]  /*1b50*/  @!P1 VIADD R5, R5, 0x1 ;  /* 0x0000000105059836 */ /* 0x000fe20000000000 */
[----:B------:R-:W-:Y:S02]  /*1b60*/  ISETP.NE.AND P1, PT, R10, RZ, PT ;  /* 0x000000ff0a00720c */ /* 0x000fe40003f25270 */
[----:B------:R-:W-:-:S13]  /*1b70*/  ISETP.GE.U32.AND P0, PT, R3, R6, PT ;  /* 0x000000060300720c */ /* 0x000fda0003f06070 */
[----:B------:R-:W-:-:S04]  /*1b80*/  @P0 VIADD R5, R5, 0x1 ;  /* 0x0000000105050836 */ /* 0x000fc80000000000 */
[----:B------:R-:W-:-:S04]  /*1b90*/  IMAD.MOV.U32 R0, RZ, RZ, R5 ;  /* 0x000000ffff007224 */ /* 0x000fc800078e0005 */
[----:B------:R-:W-:Y:S01]  /*1ba0*/  @!P2 IMAD.MOV R0, RZ, RZ, -R0 ;  /* 0x000000ffff00a224 */ /* 0x000fe200078e0a00 */
[----:B------:R-:W-:-:S07]  /*1bb0*/  @!P1 LOP3.LUT R0, RZ, R10, RZ, 0x33, !PT ;  /* 0x0000000aff009212 */ /* 0x000fce00078e33ff */
.L_x_415:
[----:B------:R-:W-:Y:S05]  /*1bc0*/  BSYNC B0 ;  /* 0x0000000000007941 */ /* 0x000fea0003800000 */
.L_x_414:
[----:B------:R-:W-:-:S05]  /*1bd0*/  IMAD R3, R12, R0, RZ ;  /* 0x000000000c037224 */ /* 0x000fca00078e02ff */
[C---:B------:R-:W-:Y:S01]  /*1be0*/  VIADDMNMX R0, R3.reuse, R0, R111, PT ;  /* 0x0000000003007246 */ /* 0x040fe2000380016f */
[----:B------:R-:W-:-:S04]  /*1bf0*/  IMAD R3, R3, 0x90, -R9 ;  /* 0x0000009003037824 */ /* 0x000fc800078e0a09 */
[----:B------:R-:W-:Y:S01]  /*1c00*/  IMAD R5, R0, 0x90, -R9 ;  /* 0x0000009000057824 */ /* 0x000fe200078e0a09 */
[----:B------:R-:W-:-:S04]  /*1c10*/  VIMNMX R3, RZ, R3, !PT ;  /* 0x00000003ff037248 */ /* 0x000fc80007fe0100 */
[----:B------:R-:W-:Y:S01]  /*1c20*/  VIMNMX R0, R5, R2, PT ;  /* 0x0000000205007248 */ /* 0x000fe20003fe0100 */
[----:B------:R-:W-:-:S03]  /*1c30*/  IMAD.WIDE.U32 R84, R3, 0x38e38e39, RZ ;  /* 0x38e38e3903547825 */ /* 0x000fc600078e00ff */
[----:B------:R-:W-:Y:S02]  /*1c40*/  ISETP.GT.AND P0, PT, R0, R3, PT ;  /* 0x000000030000720c */ /* 0x000fe40003f04270 */
[----:B------:R-:W-:-:S05]  /*1c50*/  SHF.R.U32.HI R84, RZ, 0x5, R85 ;  /* 0x00000005ff547819 */ /* 0x000fca0000011655 */
[----:B------:R-:W-:-:S06]  /*1c60*/  IMAD.MOV.U32 R24, RZ, RZ, R84 ;  /* 0x000000ffff187224 */ /* 0x000fcc00078e0054 */
[----:B------:R-:W-:-:S04]  /*1c70*/  @P0 VIADD R0, R0, 0x8f ;  /* 0x0000008f00000836 */ /* 0x000fc80000000000 */
[----:B------:R-:W-:-:S05]  /*1c80*/  @P0 IMAD.HI R0, R0, 0x38e38e39, RZ ;  /* 0x38e38e3900000827 */ /* 0x000fca00078e02ff */
[----:B------:R-:W-:-:S04]  /*1c90*/  @P0 SHF.R.U32.HI R3, RZ, 0x1f, R0 ;  /* 0x0000001fff030819 */ /* 0x000fc80000011600 */
[----:B------:R-:W-:Y:S02]  /*1ca0*/  @P0 LEA.HI.SX32 R24, R0, R3, 0x1b ;  /* 0x0000000300180211 */ /* 0x000fe400078fdaff */
[----:B------:R-:W-:Y:S02]  /*1cb0*/  PLOP3.LUT P0, PT, PT, PT, PT, 0x80, 0x0 ;  /* 0x000000000000781c */ /* 0x000fe40003f0f070 */
[----:B------:R-:W-:-:S13]  /*1cc0*/  ISETP.GT.AND P1, PT, R24, R84, PT ;  /* 0x000000541800720c */ /* 0x000fda0003f24270 */
[----:B------:R-:W-:Y:S05]  /*1cd0*/  @!P1 BRA `(.L_x_416) ;  /* 0x00000050005c9947 */ /* 0x000fea0003800000 */
[----:B------:R-:W-:Y:S01]  /*1ce0*/  VIADD R0, R16, 0x16a00 ;  /* 0x00016a0010007836 */ /* 0x000fe20000000000 */
[----:B------:R-:W-:Y:S04]  /*1cf0*/  BSSY B6, `(.L_x_417) ;  /* 0x0000013000067945 */ /* 0x000fe80003800000 */
[----:B------:R-:W-:-:S13]  /*1d00*/  LOP3.LUT P0, RZ, R0, 0x1bf, RZ, 0xc0, !PT ;  /* 0x000001bf00ff7812 */ /* 0x000fda000780c0ff */
[----:B------:R-:W-:Y:S05]  /*1d10*/  @!P0 BRA `(.L_x_418) ;  /* 0x0000000000408947 */ /* 0x000fea0003800000 */
[----:B------:R-:W-:Y:S01]  /*1d20*/  MOV R0, 0x0 ;  /* 0x0000000000007802 */ /* 0x000fe20000000f00 */
[----:B------:R-:W-:Y:S01]  /*1d30*/  ULDC.64 UR4, c[0x4][0xa8] ;  /* 0x01002a0000047ab9 */ /* 0x000fe20000000a00 */
[----:B------:R-:W-:Y:S01]  /*1d40*/  ULDC.64 UR6, c[0x4][0x18] ;  /* 0x0100060000067ab9 */ /* 0x000fe20000000a00 */
[----:B------:R-:W-:Y:S01]  /*1d50*/  IMAD.U32 R4, RZ, RZ, UR4 ;  /* 0x00000004ff047e24 */ /* 0x000fe2000f8e00ff */
[----:B------:R1:W2:Y:S01]  /*1d60*/  LDC.64 R14, c[0x4][R0] ;  /* 0x01000000000e7b82 */ /* 0x0002a20000000a00 */
[----:B------:R-:W-:Y:S01]  /*1d70*/  IMAD.U32 R5, RZ, RZ, UR5 ;  /* 0x00000005ff057e24 */ /* 0x000fe2000f8e00ff */
[----:B------:R-:W-:Y:S01]  /*1d80*/  ULDC.64 UR4, c[0x4][0xb0] ;  /* 0x01002c0000047ab9 */ /* 0x000fe20000000a00 */
[----:B------:R-:W-:Y:S01]  /*1d90*/  IMAD.U32 R10, RZ, RZ, UR6 ;  /* 0x00000006ff0a7e24 */ /* 0x000fe2000f8e00ff */
[----:B0-----:R-:W-:Y:S01]  /*1da0*/  MOV R6, UR4 ;  /* 0x0000000400067c02 */ /* 0x001fe20008000f00 */
[----:B------:R-:W-:Y:S02]  /*1db0*/  IMAD.U32 R7, RZ, RZ, UR5 ;  /* 0x00000005ff077e24 */ /* 0x000fe4000f8e00ff */
[----:B------:R-:W-:-:S02]  /*1dc0*/  IMAD.U32 R11, RZ, RZ, UR7 ;  /* 0x00000007ff0b7e24 */ /* 0x000fc4000f8e00ff */
[----:B------:R-:W-:Y:S02]  /*1dd0*/  IMAD.MOV.U32 R8, RZ, RZ, 0x70 ;  /* 0x00000070ff087424 */ /* 0x000fe400078e00ff */
[----:B------:R-:W-:Y:S02]  /*1de0*/  IMAD.MOV.U32 R12, RZ, RZ, 0x1 ;  /* 0x00000001ff0c7424 */ /* 0x000fe400078e00ff */
[----:B-1----:R-:W-:-:S07]  /*1df0*/  IMAD.MOV.U32 R13, RZ, RZ, RZ ;  /* 0x000000ffff0d7224 */ /* 0x002fce00078e00ff */
[----:B------:R-:W-:-:S07]  /*1e00*/  LEPC R20, `(.L_x_418) ;  /* 0x000000001014794e */ /* 0x000fce0000000000 */
[----:B--2--5:R-:W-:Y:S05]  /*1e10*/  CALL.ABS.NOINC R14 ;  /* 0x000000000e007343 */ /* 0x024fea0003c00000 */
.L_x_418:
[----:B------:R-:W-:Y:S05]  /*1e20*/  BSYNC B6 ;  /* 0x0000000000067941 */ /* 0x000fea0003800000 */
.L_x_417:
        /* <DEDUP_REMOVED lines=11> */
[----:B------:R-:W-:Y:S02]  /*1ee0*/  IMAD.U32 R10, RZ, RZ, UR6 ;  /* 0x00000006ff0a7e24 */ /* 0x000fe4000f8e00ff */
[----:B0-----:R-:W-:Y:S02]  /*1ef0*/  IMAD.U32 R6, RZ, RZ, UR4 ;  /* 0x00000004ff067e24 */ /* 0x001fe4000f8e00ff */
[----:B------:R-:W-:-:S02]  /*1f00*/  IMAD.U32 R7, RZ, RZ, UR5 ;  /* 0x00000005ff077e24 */ /* 0x000fc4000f8e00ff */
[----:B------:R-:W-:Y:S02]  /*1f10*/  IMAD.U32 R11, RZ, RZ, UR7 ;  /* 0x00000007ff0b7e24 */ /* 0x000fe4000f8e00ff */
[----:B------:R-:W-:Y:S02]  /*1f20*/  IMAD.MOV.U32 R8, RZ, RZ, 0x70 ;  /* 0x00000070ff087424 */ /* 0x000fe400078e00ff */
[----:B------:R-:W-:Y:S02]  /*1f30*/  IMAD.MOV.U32 R12, RZ, RZ, 0x1 ;  /* 0x00000001ff0c7424 */ /* 0x000fe400078e00ff */
[----:B-1----:R-:W-:-:S07]  /*1f40*/  IMAD.MOV.U32 R13, RZ, RZ, RZ ;  /* 0x000000ffff0d7224 */ /* 0x002fce00078e00ff */
[----:B------:R-:W-:-:S07]  /*1f50*/  LEPC R20, `(.L_x_420) ;  /* 0x000000001014794e */ /* 0x000fce0000000000 */
[----:B--2--5:R-:W-:Y:S05]  /*1f60*/  CALL.ABS.NOINC R14 ;  /* 0x000000000e007343 */ /* 0x024fea0003c00000 */
.L_x_420:
[----:B------:R-:W-:Y:S05]  /*1f70*/  BSYNC B6 ;  /* 0x0000000000067941 */ /* 0x000fea0003800000 */
.L_x_419:
[----:B------:R-:W-:Y:S01]  /*1f80*/  ULDC.64 UR4, c[0x0][0x9f8] ;  /* 0x00027e0000047ab9 */ /* 0x000fe20000000a00 */
[----:B------:R-:W-:Y:S01]  /*1f90*/  IMAD.MOV.U32 R0, RZ, RZ, R28 ;  /* 0x000000ffff007224 */ /* 0x000fe200078e001c */
[----:B------:R-:W-:Y:S01]  /*1fa0*/  ISETP.NE.U32.AND P0, PT, RZ, UR4, PT ;  /* 0x00000004ff007c0c */ /* 0x000fe2000bf05070 */
[----:B------:R-:W2:Y:S01]  /*1fb0*/  LDL.64 R44, [R1+0x40] ;  /* 0x00004000012c7983 */ /* 0x000ea20000100a00 */
[----:B------:R-:W0:Y:S02]  /*1fc0*/  LDC.64 R32, c[0x0][0x300] ;  /* 0x0000c000ff207b82 */ /* 0x000e240000000a00 */
[----:B------:R-:W-:Y:S01]  /*1fd0*/  ISETP.NE.AND.EX P0, PT, RZ, UR5, PT, P0 ;  /* 0x00000005ff007c0c */ /* 0x000fe2000bf05300 */
[----:B------:R-:W2:Y:S04]  /*1fe0*/  LDL.64 R36, [R1+0x40] ;  /* 0x0000400001247983 */ /* 0x000ea80000100a00 */
[----:B------:R-:W3:Y:S01]  /*1ff0*/  LDL R42, [R1+0x54] ;  /* 0x00005400012a7983 */ /* 0x000ee20000100800 */
[----:B------:R-:W-:Y:S01]  /*2000*/  IMAD.IADD R72, R72, 0x1, R27 ;  /* 0x0000000148487824 */ /* 0x000fe200078e021b */
[----:B------:R-:W1:Y:S02]  /*2010*/  LDC.64 R70, c[0x0][0x408] ;  /* 0x00010200ff467b82 */ /* 0x000e640000000a00 */
[----:B------:R-:W4:Y:S04]  /*2020*/  LDL R40, [R1+0x58] ;  /* 0x0000580001287983 */ /* 0x000f280000100800 */
[----:B------:R-:W-:Y:S01]  /*2030*/  @P0 IADD3 R4, P1, R30, UR4, RZ ;  /* 0x000000041e040c10 */ /* 0x000fe2000ff3e0ff */
[----:B------:R-:W4:Y:S01]  /*2040*/  LDL R41, [R1+0x5c] ;  /* 0x00005c0001297983 */ /* 0x000f220000100800 */
[----:B------:R-:W-:Y:S01]  /*2050*/  SHF.R.S32.HI R23, RZ, 0x1f, R22 ;  /* 0x0000001fff177819 */ /* 0x000fe20000011416 */
[----:B------:R-:W1:Y:S01]  /*2060*/  LDC R13, c[0x0][0x3f4] ;  /* 0x0000fd00ff0d7b82 */ /* 0x000e620000000800 */
[----:B------:R-:W-:Y:S01]  /*2070*/  @P0 IADD3.X R5, R29, UR5, RZ, P1, !PT ;  /* 0x000000051d050c10 */ /* 0x000fe20008ffe4ff */
[----:B------:R-:W1:Y:S01]  /*2080*/  S2R R28, SR_TID.X ;  /* 0x00000000001c7919 */ /* 0x000e620000002100 */
[----:B------:R-:W-:Y:S01]  /*2090*/  SHF.R.S32.HI R11, RZ, 0x1f, R72 ;  /* 0x0000001fff0b7819 */ /* 0x000fe20000011448 */
[----:B------:R-:W-:-:S02]  /*20a0*/  ULDC.64 UR4, c[0x0][0xa08] ;  /* 0x0002820000047ab9 */ /* 0x000fc40000000a00 */
[----:B------:R0:W2:Y:S02]  /*20b0*/  @P0 LDG.E R0, desc[UR60][R4.64] ;  /* 0x0000003c04000981 */ /* 0x0000a4000c1e1900 */
[CC--:B0-----:R-:W-:Y:S01]  /*20c0*/  IMAD.WIDE.U32 R6, R72.reuse, R32.reuse, RZ ;  /* 0x0000002048067225 */ /* 0x0c1fe200078e00ff */
[----:B------:R-:W-:Y:S01]  /*20d0*/  ISETP.NE.U32.AND P0, PT, RZ, UR4, PT ;  /* 0x00000004ff007c0c */ /* 0x000fe2000bf05070 */
[----:B------:R-:W0:Y:S01]  /*20e0*/  LDC.64 R78, c[0x0][0x3f8] ;  /* 0x0000fe00ff4e7b82 */ /* 0x000e220000000a00 */
[----:B------:R-:W-:Y:S01]  /*20f0*/  SHF.R.S32.HI R38, RZ, 0x1f, R19 ;  /* 0x0000001fff267819 */ /* 0x000fe20000011413 */
[----:B------:R-:W-:Y:S01]  /*2100*/  IMAD R3, R11, R32, RZ ;  /* 0x000000200b037224 */ /* 0x000fe200078e02ff */
[----:B------:R-:W-:Y:S01]  /*2110*/  ISETP.NE.AND.EX P0, PT, RZ, UR5, PT, P0 ;  /* 0x00000005ff007c0c */ /* 0x000fe2000bf05300 */
[----:B------:R-:W-:Y:S02]  /*2120*/  ULDC.64 UR4, c[0x0][0x308] ;  /* 0x0000c20000047ab9 */ /* 0x000fe40000000a00 */
[----:B------:R-:W-:-:S04]  /*2130*/  IMAD R3, R72, R33, R3 ;  /* 0x0000002148037224 */ /* 0x000fc800078e0203 */
[----:B------:R-:W-:Y:S02]  /*2140*/  IMAD.IADD R7, R7, 0x1, R3 ;  /* 0x0000000107077824 */ /* 0x000fe400078e0203 */
[----:B------:R-:W-:-:S04]  /*2150*/  IMAD.WIDE.U32 R4, R34, UR4, R6 ;  /* 0x0000000422047c25 */ /* 0x000fc8000f8e0006 */
[----:B------:R-:W-:Y:S01]  /*2160*/  IMAD R5, R34, UR5, R5 ;  /* 0x0000000522057c24 */ /* 0x000fe2000f8e0205 */
[----:B------:R-:W-:Y:S01]  /*2170*/  ULDC.64 UR4, c[0x0][0x310] ;  /* 0x0000c40000047ab9 */ /* 0x000fe20000000a00 */
[----:B------:R-:W-:-:S04]  /*2180*/  IMAD R6, R38, R32, RZ ;  /* 0x0000002026067224 */ /* 0x000fc800078e02ff */
[----:B------:R-:W-:Y:S01]  /*2190*/  IMAD R6, R19, R33, R6 ;  /* 0x0000002113067224 */ /* 0x000fe200078e0206 */
[----:B-1----:R-:W-:Y:S01]  /*21a0*/  SHF.R.U32.HI R39, RZ, 0x7, R28 ;  /* 0x00000007ff277819 */ /* 0x002fe2000001161c */
[----:B------:R-:W-:-:S03]  /*21b0*/  VIADD R8, R28, 0xffffff80 ;  /* 0xffffff801c087836 */ /* 0x000fc60000000000 */
[----:B------:R-:W-:Y:S02]  /*21c0*/  ISETP.NE.AND P6, PT, R39, 0x1, PT ;  /* 0x000000012700780c */ /* 0x000fe40003fc5270 */
[----:B------:R-:W-:-:S04]  /*21d0*/  SHF.R.S32.HI R9, RZ, 0x1f, R8 ;  /* 0x0000001fff097819 */ /* 0x000fc80000011408 */
[----:B------:R-:W-:-:S04]  /*21e0*/  LEA.HI R9, R9, R8, RZ, 0x2 ;  /* 0x0000000809097211 */ /* 0x000fc800078f10ff */
[--C-:B------:R-:W-:Y:S02]  /*21f0*/  SHF.R.S32.HI R20, RZ, 0x2, R9.reuse ;  /* 0x00000002ff147819 */ /* 0x100fe40000011409 */
[----:B------:R-:W-:-:S04]  /*2200*/  SHF.R.S32.HI R9, RZ, 0x1f, R9 ;  /* 0x0000001fff097819 */ /* 0x000fc80000011409 */
[----:B------:R-:W-:-:S04]  /*2210*/  LEA.HI R9, R9, R20, RZ, 0x2 ;  /* 0x0000001409097211 */ /* 0x000fc800078f10ff */
[----:B------:R-:W-:-:S05]  /*2220*/  LOP3.LUT R9, R9, 0xfffffffc, RZ, 0xc0, !PT ;  /* 0xfffffffc09097812 */ /* 0x000fca00078ec0ff */
[----:B------:R-:W-:Y:S02]  /*2230*/  IMAD.IADD R20, R20, 0x1, -R9 ;  /* 0x0000000114147824 */ /* 0x000fe400078e0a09 */
[----:B------:R-:W-:-:S03]  /*2240*/  IMAD R8, R38, R70, RZ ;  /* 0x0000004626087224 */ /* 0x000fc600078e02ff */
[----:B------:R-:W-:Y:S01]  /*2250*/  LOP3.LUT P2, RZ, R20, 0x2, RZ, 0xc0, !PT ;  /* 0x0000000214ff7812 */ /* 0x000fe2000784c0ff */
[----:B------:R-:W-:Y:S01]  /*2260*/  IMAD R15, R19, R71, R8 ;  /* 0x00000047130f7224 */ /* 0x000fe200078e0208 */
[----:B------:R-:W-:-:S11]  /*2270*/  LOP3.LUT R26, R26, 0xfffffffd, RZ, 0xc0, !PT ;  /* 0xfffffffd1a1a7812 */ /* 0x000fd600078ec0ff */
[----:B------:R-:W-:-:S04]  /*2280*/  @P2 LOP3.LUT R26, R26, 0x2, RZ, 0xfc, !PT ;  /* 0x000000021a1a2812 */ /* 0x000fc800078efcff */
[----:B------:R-:W-:Y:S01]  /*2290*/  LOP3.LUT R26, R26, 0xfffffffe, RZ, 0xc0, !PT ;  /* 0xfffffffe1a1a7812 */ /* 0x000fe200078ec0ff */
[----:B0-----:R-:W-:-:S04]  /*22a0*/  IMAD.WIDE.U32 R74, R19, R78, R22 ;  /* 0x0000004e134a7225 */ /* 0x001fc800078e0016 */
[----:B------:R-:W-:Y:S02]  /*22b0*/  VIADD R82, R22, 0x50 ;  /* 0x0000005016527836 */ /* 0x000fe40000000000 */
[----:B------:R-:W-:Y:S02]  /*22c0*/  IMAD R99, R71, 0x90, RZ ;  /* 0x0000009047637824 */ /* 0x000fe400078e02ff */
[----:B------:R-:W-:Y:S02]  /*22d0*/  IMAD.SHL.U32 R110, R13, 0x2, RZ ;  /* 0x000000020d6e7824 */ /* 0x000fe400078e00ff */
[----:B------:R-:W-:Y:S01]  /*22e0*/  VIADD R115, R39, 0x8 ;  /* 0x0000000827737836 */ /* 0x000fe20000000000 */
[----:B--2---:R-:W-:Y:S02]  /*22f0*/  SHF.R.S32.HI R3, RZ, 0x1f, R0 ;  /* 0x0000001fff037819 */ /* 0x004fe40000011400 */
[----:B------:R-:W-:Y:S02]  /*2300*/  SEL R21, R0, RZ, !P0 ;  /* 0x000000ff00157207 */ /* 0x000fe40004000000 */
[----:B------:R-:W-:-:S03]  /*2310*/  SEL R89, R3, RZ, !P0 ;  /* 0x000000ff03597207 */ /* 0x000fc60004000000 */
[----:B------:R-:W-:-:S04]  /*2320*/  IMAD.WIDE.U32 R28, R21, UR4, R4 ;  /* 0x00000004151c7c25 */ /* 0x000fc8000f8e0004 */
[----:B------:R-:W-:Y:S02]  /*2330*/  IMAD R0, R89, UR4, RZ ;  /* 0x0000000459007c24 */ /* 0x000fe4000f8e02ff */
[----:B------:R-:W-:-:S04]  /*2340*/  IMAD.WIDE.U32 R4, R19, R32, R22 ;  /* 0x0000002013047225 */ /* 0x000fc800078e0016 */
[----:B------:R-:W-:Y:S01]  /*2350*/  IMAD R3, R21, UR5, R0 ;  /* 0x0000000515037c24 */ /* 0x000fe2000f8e0200 */
[----:B------:R-:W-:Y:S05]  /*2360*/  @!P6 WARPSYNC.ALL ;  /* 0x000000000000e948 */ /* 0x000fea0003800000 */
[----:B------:R-:W-:Y:S01]  /*2370*/  VIADD R0, R22, 0x10 ;  /* 0x0000001016007836 */ /* 0x000fe20000000000 */
[----:B------:R-:W-:Y:S01]  /*2380*/  ULDC.64 UR4, c[0x0][0x330] ;  /* 0x0000cc0000047ab9 */ /* 0x000fe20000000a00 */
[----:B------:R-:W-:Y:S01]  /*2390*/  IMAD.IADD R3, R29, 0x1, R3 ;  /* 0x000000011d037824 */ /* 0x000fe200078e0203 */
[----:B------:R-:W-:Y:S01]  /*23a0*/  @!P6 BAR.SYNC.DEFER_BLOCKING 0x9, 0x100 ;  /* 0x024400000000eb1d */ /* 0x000fe20000010000 */
[----:B------:R-:W-:Y:S01]  /*23b0*/  IMAD.WIDE.U32 R30, R34, UR4, R22 ;  /* 0x00000004221e7c25 */ /* 0x000fe2000f8e0016 */
[----:B------:R-:W-:-:S03]  /*23c0*/  IADD3 R93, P0, R28, R4, RZ ;  /* 0x000000041c5d7210 */ /* 0x000fc60007f1e0ff */
[----:B------:R-:W-:Y:S01]  /*23d0*/  IMAD.MOV.U32 R36, RZ, RZ, R44 ;  /* 0x000000ffff247224 */ /* 0x000fe200078e002c */
[----:B------:R-:W-:Y:S01]  /*23e0*/  ULDC UR4, c[0x0][0x2f4] ;  /* 0x0000bd0000047ab9 */ /* 0x000fe20000000800 */
[----:B------:R-:W-:Y:S01]  /*23f0*/  ULDC.64 UR6, c[0x0][0x338] ;  /* 0x0000ce0000067ab9 */ /* 0x000fe20000000a00 */
[----:B------:R-:W-:Y:S01]  /*2400*/  ISETP.GE.AND P1, PT, R0, UR4, PT ;  /* 0x0000000400007c0c */ /* 0x000fe2000bf26270 */
[----:B------:R-:W-:Y:S01]  /*2410*/  IMAD R31, R34, UR5, R31 ;  /* 0x00000005221f7c24 */ /* 0x000fe2000f8e021f */
[----:B------:R-:W-:Y:S02]  /*2420*/  IADD3.X R92, R3, R5, R6, P0, !PT ;  /* 0x00000005035c7210 */ /* 0x000fe400007fe406 */
[C---:B------:R-:W-:Y:S02]  /*2430*/  ISETP.GE.AND P0, PT, R22.reuse, UR4, PT ;  /* 0x0000000416007c0c */ /* 0x040fe4000bf06270 */
[----:B------:R-:W-:Y:S01]  /*2440*/  SEL R5, RZ, 0xffffffff, P1 ;  /* 0xffffffffff057807 */ /* 0x000fe20000800000 */
[----:B------:R-:W-:Y:S01]  /*2450*/  VIADD R4, R22, 0x20 ;  /* 0x0000002016047836 */ /* 0x000fe20000000000 */
[----:B------:R-:W-:-:S02]  /*2460*/  SEL R6, RZ, 0x1, P0 ;  /* 0x00000001ff067807 */ /* 0x000fc40000000000 */
[----:B------:R-:W-:Y:S01]  /*2470*/  SHF.L.U32 R7, R5, 0x1, RZ ;  /* 0x0000000105077819 */ /* 0x000fe200000006ff */
[----:B------:R-:W-:Y:S01]  /*2480*/  VIADD R5, R22, 0x30 ;  /* 0x0000003016057836 */ /* 0x000fe20000000000 */
[----:B------:R-:W-:Y:S02]  /*2490*/  ISETP.GE.AND P0, PT, R4, UR4, PT ;  /* 0x0000000404007c0c */ /* 0x000fe4000bf06270 */
[----:B------:R-:W-:Y:S01]  /*24a0*/  LOP3.LUT R7, R7, 0x2, R6, 0xe2, !PT ;  /* 0x0000000207077812 */ /* 0x000fe200078ee206 */
[----:B------:R-:W-:Y:S01]  /*24b0*/  VIADD R6, R22, 0x40 ;  /* 0x0000004016067836 */ /* 0x000fe20000000000 */
[----:B------:R-:W-:Y:S02]  /*24c0*/  ISETP.GE.AND P1, PT, R5, UR4, PT ;  /* 0x0000000405007c0c */ /* 0x000fe4000bf26270 */
[----:B------:R-:W-:Y:S02]  /*24d0*/  SEL R8, RZ, 0x4, P0 ;  /* 0x00000004ff087807 */ /* 0x000fe40000000000 */
[----:B------:R-:W-:-:S02]  /*24e0*/  SEL R9, RZ, 0x8, P1 ;  /* 0x00000008ff097807 */ /* 0x000fc40000800000 */
[----:B------:R-:W-:Y:S02]  /*24f0*/  ISETP.GE.AND P0, PT, R6, UR4, PT ;  /* 0x0000000406007c0c */ /* 0x000fe4000bf06270 */
[----:B------:R-:W-:Y:S02]  /*2500*/  LOP3.LUT R7, R9, R7, R8, 0xfe, !PT ;  /* 0x0000000709077212 */ /* 0x000fe400078efe08 */
[----:B------:R-:W-:Y:S02]  /*2510*/  SEL R10, RZ, 0x10, P0 ;  /* 0x00000010ff0a7807 */ /* 0x000fe40000000000 */
[-C--:B------:R-:W-:Y:S02]  /*2520*/  ISETP.GE.AND P0, PT, R22, R13.reuse, PT ;  /* 0x0000000d1600720c */ /* 0x080fe40003f06270 */
[----:B------:R-:W-:Y:S01]  /*2530*/  ISETP.GE.AND P2, PT, R4, R13, PT ;  /* 0x0000000d0400720c */ /* 0x000fe20003f46270 */
[----:B------:R-:W-:Y:S01]  /*2540*/  IMAD R8, R38, R78, RZ ;  /* 0x0000004e26087224 */ /* 0x000fe200078e02ff */
[----:B------:R-:W-:-:S02]  /*2550*/  LOP3.LUT R10, R7, R10, RZ, 0xfc, !PT ;  /* 0x0000000a070a7212 */ /* 0x000fc400078efcff */
[----:B------:R-:W-:Y:S01]  /*2560*/  SEL R7, R13, RZ, P0 ;  /* 0x000000ff0d077207 */ /* 0x000fe20000000000 */
[----:B------:R-:W-:Y:S01]  /*2570*/  IMAD R27, R19, R79, R8 ;  /* 0x0000004f131b7224 */ /* 0x000fe200078e0208 */
[----:B------:R-:W-:Y:S01]  /*2580*/  ISETP.GE.AND P1, PT, R0, R13, PT ;  /* 0x0000000d0000720c */ /* 0x000fe20003f26270 */
[----:B------:R-:W-:Y:S02]  /*2590*/  IMAD R89, R89, UR6, RZ ;  /* 0x0000000659597c24 */ /* 0x000fe4000f8e02ff */
[----:B------:R-:W-:Y:S01]  /*25a0*/  IMAD.IADD R8, R22, 0x1, R7 ;  /* 0x0000000116087824 */ /* 0x000fe200078e0207 */
[----:B------:R-:W-:Y:S01]  /*25b0*/  SEL R7, R13, RZ, P2 ;  /* 0x000000ff0d077207 */ /* 0x000fe20001000000 */
[C---:B------:R-:W-:Y:S01]  /*25c0*/  IMAD R89, R21.reuse, UR7, R89 ;  /* 0x0000000715597c24 */ /* 0x040fe2000f8e0259 */
[----:B------:R-:W-:Y:S01]  /*25d0*/  SHF.R.S32.HI R37, RZ, 0x1f, R36 ;  /* 0x0000001fff257819 */ /* 0x000fe20000011424 */
[----:B------:R-:W-:Y:S01]  /*25e0*/  IMAD.WIDE.U32 R30, R21, UR6, R30 ;  /* 0x00000006151e7c25 */ /* 0x000fe2000f8e001e */
[----:B------:R-:W-:-:S02]  /*25f0*/  SEL R9, R13, RZ, P1 ;  /* 0x000000ff0d097207 */ /* 0x000fc40000800000 */
[----:B------:R-:W-:Y:S01]  /*2600*/  @P2 LOP3.LUT R26, R26, 0x1, RZ, 0xfc, !PT ;  /* 0x000000011a1a2812 */ /* 0x000fe200078efcff */
[----:B------:R-:W-:Y:S01]  /*2610*/  IMAD.IADD R21, R4, 0x1, R7 ;  /* 0x0000000104157824 */ /* 0x000fe200078e0207 */
[----:B------:R-:W-:Y:S01]  /*2620*/  STL [R1+0x44], R37 ;  /* 0x0000442501007387 */ /* 0x000fe20000100800 */
[----:B------:R-:W-:-:S03]  /*2630*/  IMAD.WIDE.U32 R34, R19, R70, R22 ;  /* 0x0000004613227225 */ /* 0x000fc600078e0016 */
[----:B------:R0:W-:Y:S01]  /*2640*/  STL [R1+0x50], R26 ;  /* 0x0000501a01007387 */ /* 0x0001e20000100800 */
[----:B------:R-:W-:-:S04]  /*2650*/  IMAD.WIDE.U32 R68, R19, R70, R36 ;  /* 0x0000004613447225 */ /* 0x000fc800078e0024 */
[----:B------:R-:W-:Y:S01]  /*2660*/  IMAD.IADD R14, R0, 0x1, R9 ;  /* 0x00000001000e7824 */ /* 0x000fe200078e0209 */
[----:B------:R-:W-:Y:S01]  /*2670*/  SHF.R.S32.HI R9, RZ, 0x1f, R8 ;  /* 0x0000001fff097819 */ /* 0x000fe20000011408 */
[----:B------:R-:W-:Y:S01]  /*2680*/  IMAD.IADD R35, R35, 0x1, R15 ;  /* 0x0000000123237824 */ /* 0x000fe200078e020f */
[----:B0-----:R-:W-:Y:S01]  /*2690*/  SHF.R.S32.HI R26, RZ, 0x1f, R21 ;  /* 0x0000001fff1a7819 */ /* 0x001fe20000011415 */
[----:B------:R-:W-:Y:S01]  /*26a0*/  IMAD.IADD R69, R15, 0x1, R69 ;  /* 0x000000010f457824 */ /* 0x000fe200078e0245 */
[----:B------:R-:W-:Y:S01]  /*26b0*/  SHF.R.S32.HI R15, RZ, 0x1f, R14 ;  /* 0x0000001fff0f7819 */ /* 0x000fe2000001140e */
[----:B------:R-:W-:Y:S01]  /*26c0*/  IMAD.WIDE.U32 R76, R19, R78, R36 ;  /* 0x0000004e134c7225 */ /* 0x000fe200078e0024 */
[CC--:B------:R-:W-:Y:S02]  /*26d0*/  LEA.HI R7, R9.reuse, R8.reuse, RZ, 0x3 ;  /* 0x0000000809077211 */ /* 0x0c0fe400078f18ff */
[----:B------:R-:W-:Y:S02]  /*26e0*/  LEA.HI R12, R9, R8, RZ, 0x5 ;  /* 0x00000008090c7211 */ /* 0x000fe400078f28ff */
[----:B------:R-:W-:-:S02]  /*26f0*/  LEA.HI R9, R26, R21, RZ, 0x3 ;  /* 0x000000151a097211 */ /* 0x000fc400078f18ff */
[----:B------:R-:W-:Y:S01]  /*2700*/  LEA.HI R21, R26, R21, RZ, 0x5 ;  /* 0x000000151a157211 */ /* 0x000fe200078f28ff */
[----:B------:R-:W-:Y:S01]  /*2710*/  IMAD.IADD R75, R75, 0x1, R27 ;  /* 0x000000014b4b7824 */ /* 0x000fe200078e021b */
[-C--:B------:R-:W-:Y:S01]  /*2720*/  LEA.HI R8, R15, R14.reuse, RZ, 0x3 ;  /* 0x0000000e0f087211 */ /* 0x080fe200078f18ff */
[----:B------:R-:W-:Y:S01]  /*2730*/  IMAD.IADD R77, R27, 0x1, R77 ;  /* 0x000000011b4d7824 */ /* 0x000fe200078e024d */
[----:B------:R-:W-:Y:S02]  /*2740*/  LEA.HI R15, R15, R14, RZ, 0x5 ;  /* 0x0000000e0f0f7211 */ /* 0x000fe400078f28ff */
[----:B------:R-:W-:Y:S02]  /*2750*/  SHF.R.S32.HI R14, RZ, 0x5, R12 ;  /* 0x00000005ff0e7819 */ /* 0x000fe4000001140c */
[----:B------:R-:W-:Y:S02]  /*2760*/  SHF.R.S32.HI R36, RZ, 0x5, R21 ;  /* 0x00000005ff247819 */ /* 0x000fe40000011415 */
[----:B---3--:R-:W-:-:S02]  /*2770*/  LOP3.LUT R27, R42, 0x18, R9, 0xf8, !PT ;  /* 0x000000182a1b7812 */ /* 0x008fc400078ef809 */
[----:B-----5:R-:W-:Y:S02]  /*2780*/  SHF.R.S32.HI R37, RZ, 0x1f, R107 ;  /* 0x0000001fff257819 */ /* 0x020fe4000001146b */
[----:B------:R-:W-:Y:S01]  /*2790*/  LOP3.LUT R12, R42, 0x18, R7, 0xf8, !PT ;  /* 0x000000182a0c7812 */ /* 0x000fe200078ef807 */
[----:B----4-:R-:W-:Y:S01]  /*27a0*/  IMAD R36, R36, 0x1200, R41 ;  /* 0x0000120024247824 */ /* 0x010fe200078e0229 */
[----:B------:R-:W-:Y:S02]  /*27b0*/  SHF.R.S32.HI R26, RZ, 0x5, R15 ;  /* 0x00000005ff1a7819 */ /* 0x000fe4000001140f */
[-C--:B------:R-:W-:Y:S01]  /*27c0*/  LOP3.LUT R27, R27, R40.reuse, RZ, 0x3c, !PT ;  /* 0x000000281b1b7212 */ /* 0x080fe200078e3cff */
[----:B------:R-:W-:Y:S01]  /*27d0*/  IMAD R14, R14, 0x1200, R41 ;  /* 0x000012000e0e7824 */ /* 0x000fe200078e0229 */
[----:B------:R-:W-:Y:S02]  /*27e0*/  LOP3.LUT R21, R42, 0x18, R8, 0xf8, !PT ;  /* 0x000000182a157812 */ /* 0x000fe400078ef808 */
[----:B------:R-:W-:Y:S01]  /*27f0*/  LOP3.LUT R15, R12, R40, RZ, 0x3c, !PT ;  /* 0x000000280c0f7212 */ /* 0x000fe200078e3cff */
[----:B------:R-:W-:Y:S01]  /*2800*/  IMAD R12, R37, R70, RZ ;  /* 0x00000046250c7224 */ /* 0x000fe200078e02ff */
[----:B------:R-:W-:Y:S01]  /*2810*/  ISETP.GE.AND P2, PT, R82, UR4, PT ;  /* 0x0000000452007c0c */ /* 0x000fe2000bf46270 */
[----:B------:R-:W-:Y:S01]  /*2820*/  IMAD.IADD R104, R36, 0x1, R27 ;  /* 0x0000000124687824 */ /* 0x000fe200078e021b */
[----:B------:R-:W-:Y:S01]  /*2830*/  LOP3.LUT R21, R21, R40, RZ, 0x3c, !PT ;  /* 0x0000002815157212 */ /* 0x000fe200078e3cff */
[----:B------:R-:W-:-:S02]  /*2840*/  IMAD R26, R26, 0x1200, R41 ;  /* 0x000012001a1a7824 */ /* 0x000fc400078e0229 */
[----:B------:R-:W-:Y:S01]  /*2850*/  IMAD.IADD R106, R14, 0x1, R15 ;  /* 0x000000010e6a7824 */ /* 0x000fe200078e020f */
[----:B------:R-:W-:Y:S01]  /*2860*/  SEL R15, RZ, 0x20, P2 ;  /* 0x00000020ff0f7807 */ /* 0x000fe20001000000 */
[----:B------:R-:W-:Y:S02]  /*2870*/  IMAD R27, R107, R71, R12 ;  /* 0x000000476b1b7224 */ /* 0x000fe400078e020c */
[----:B------:R-:W-:Y:S02]  /*2880*/  IMAD R12, R37, R78, RZ ;  /* 0x0000004e250c7224 */ /* 0x000fe400078e02ff */
[----:B------:R-:W-:Y:S01]  /*2890*/  IMAD.WIDE.U32 R34, R107, R70, R34 ;  /* 0x000000466b227225 */ /* 0x000fe200078e0022 */
[----:B------:R-:W-:-:S03]  /*28a0*/  IADD3 R72, P2, R19, R72, RZ ;  /* 0x0000004813487210 */ /* 0x000fc60007f5e0ff */
[----:B------:R-:W-:Y:S01]  /*28b0*/  IMAD.WIDE.U32 R68, R107, R70, R68 ;  /* 0x000000466b447225 */ /* 0x000fe200078e0044 */
[----:B------:R-:W-:-:S03]  /*28c0*/  LOP3.LUT R15, R10, R15, RZ, 0xfc, !PT ;  /* 0x0000000f0a0f7212 */ /* 0x000fc600078efcff */
[----:B------:R-:W-:Y:S01]  /*28d0*/  IMAD.IADD R105, R26, 0x1, R21 ;  /* 0x000000011a697824 */ /* 0x000fe200078e0215 */
[----:B------:R-:W-:Y:S01]  /*28e0*/  LOP3.LUT R81, R7, 0xfffffff8, RZ, 0xc0, !PT ;  /* 0xfffffff807517812 */ /* 0x000fe200078ec0ff */
[----:B------:R-:W-:Y:S01]  /*28f0*/  IMAD R21, R33, 0x90, RZ ;  /* 0x0000009021157824 */ /* 0x000fe200078e02ff */
[----:B------:R-:W-:Y:S01]  /*2900*/  LOP3.LUT R80, R8, 0xfffffff8, RZ, 0xc0, !PT ;  /* 0xfffffff808507812 */ /* 0x000fe200078ec0ff */
[----:B------:R-:W-:Y:S02]  /*2910*/  IMAD R85, R107, R79, R12 ;  /* 0x0000004f6b557224 */ /* 0x000fe400078e020c */
[----:B------:R-:W-:Y:S02]  /*2920*/  IMAD R37, R79, 0x90, RZ ;  /* 0x000000904f257824 */ /* 0x000fe400078e02ff */
[----:B------:R-:W-:-:S04]  /*2930*/  IMAD.WIDE.U32 R74, R107, R78, R74 ;  /* 0x0000004e6b4a7225 */ /* 0x000fc800078e004a */
[----:B------:R-:W-:-:S04]  /*2940*/  IMAD.WIDE.U32 R76, R107, R78, R76 ;  /* 0x0000004e6b4c7225 */ /* 0x000fc800078e004c */
[----:B------:R-:W-:Y:S02]  /*2950*/  IMAD.IADD R88, R35, 0x1, R27 ;  /* 0x0000000123587824 */ /* 0x000fe400078e021b */
[----:B------:R-:W-:Y:S01]  /*2960*/  IMAD.IADD R86, R27, 0x1, R69 ;  /* 0x000000011b567824 */ /* 0x000fe200078e0245 */
[----:B------:R-:W-:Y:S01]  /*2970*/  LOP3.LUT R27, R9, 0xfffffff8, RZ, 0xc0, !PT ;  /* 0xfffffff8091b7812 */ /* 0x000fe200078ec0ff */
[----:B------:R-:W-:Y:S01]  /*2980*/  IMAD.WIDE.U32 R32, R32, 0x90, RZ ;  /* 0x0000009020207825 */ /* 0x000fe200078e00ff */
[----:B------:R-:W-:-:S03]  /*2990*/  LOP3.LUT R12, R15, 0x4, RZ, 0xc0, !PT ;  /* 0x000000040f0c7812 */ /* 0x000fc600078ec0ff */
[----:B------:R-:W-:Y:S01]  /*29a0*/  IMAD.WIDE.U32 R70, R70, 0x90, RZ ;  /* 0x0000009046467825 */ /* 0x000fe200078e00ff */
[----:B------:R-:W-:-:S03]  /*29b0*/  LOP3.LUT R13, R15, 0x8, RZ, 0xc0, !PT ;  /* 0x000000080f0d7812 */ /* 0x000fc600078ec0ff */
[----:B------:R-:W-:Y:S01]  /*29c0*/  IMAD.WIDE.U32 R78, R78, 0x90, RZ ;  /* 0x000000904e4e7825 */ /* 0x000fe200078e00ff */
[----:B------:R-:W-:-:S03]  /*29d0*/  LOP3.LUT R14, R15, 0x10, RZ, 0xc0, !PT ;  /* 0x000000100f0e7812 */ /* 0x000fc600078ec0ff */
[----:B------:R-:W-:Y:S01]  /*29e0*/  IMAD.X R73, R38, 0x1, R11, P2 ;  /* 0x0000000126497824 */ /* 0x000fe200010e060b */
[----:B------:R-:W-:Y:S01]  /*29f0*/  LOP3.LUT R11, R15, 0x2, RZ, 0xc0, !PT ;  /* 0x000000020f0b7812 */ /* 0x000fe200078ec0ff */
[----:B------:R-:W-:Y:S01]  /*2a00*/  IMAD.IADD R87, R75, 0x1, R85 ;  /* 0x000000014b577824 */ /* 0x000fe200078e0255 */
[----:B------:R-:W-:Y:S01]  /*2a10*/  SHF.R.S32.HI R103, RZ, 0x1f, R81 ;  /* 0x0000001fff677819 */ /* 0x000fe20000011451 */
[----:B------:R-:W-:Y:S01]  /*2a20*/  IMAD.IADD R98, R33, 0x1, R21 ;  /* 0x0000000121627824 */ /* 0x000fe200078e0215 */
[----:B------:R-:W-:Y:S01]  /*2a30*/  SHF.R.S32.HI R102, RZ, 0x1f, R80 ;  /* 0x0000001fff667819 */ /* 0x000fe20000011450 */
[----:B------:R-:W-:Y:S01]  /*2a40*/  IMAD.IADD R99, R71, 0x1, R99 ;  /* 0x0000000147637824 */ /* 0x000fe200078e0263 */
[----:B------:R-:W-:Y:S01]  /*2a50*/  SHF.R.S32.HI R101, RZ, 0x1f, R27 ;  /* 0x0000001fff657819 */ /* 0x000fe2000001141b */
[----:B------:R-:W-:Y:S01]  /*2a60*/  IMAD.IADD R100, R79, 0x1, R37 ;  /* 0x000000014f647824 */ /* 0x000fe200078e0225 */
[----:B------:R-:W-:Y:S01]  /*2a70*/  IADD3 R89, R31, R89, RZ ;  /* 0x000000591f597210 */ /* 0x000fe20007ffe0ff */
[----:B------:R-:W-:Y:S01]  /*2a80*/  IMAD.IADD R85, R85, 0x1, R77 ;  /* 0x0000000155557824 */ /* 0x000fe200078e024d */
[----:B------:R-:W-:-:S02]  /*2a90*/  LOP3.LUT R10, R10, 0x1, RZ, 0xc0, !PT ;  /* 0x000000010a0a7812 */ /* 0x000fc400078ec0ff */
[----:B------:R-:W-:-:S07]  /*2aa0*/  LOP3.LUT R15, R15, 0x20, RZ, 0xc0, !PT ;  /* 0x000000200f0f7812 */ /* 0x000fce00078ec0ff */
.L_x_476:
[----:B------:R-:W2:Y:S01]  /*2ab0*/  LDL R26, [R1+0x88] ;  /* 0x00008800011a7983 */ /* 0x000ea20000100800 */
[----:B0-----:R-:W0:Y:S01]  /*2ac0*/  LDC R108, c[0x0][0x3f4] ;  /* 0x0000fd00ff6c7b82 */ /* 0x001e220000000800 */
[----:B------:R-:W-:Y:S01]  /*2ad0*/  LOP3.LUT P3, RZ, R20, 0x2, RZ, 0xc0, !PT ;  /* 0x0000000214ff7812 */ /* 0x000fe2000786c0ff */
[----:B---3--:R-:W-:Y:S01]  /*2ae0*/  VIADD R39, R24, 0xffffffff ;  /* 0xffffffff18277836 */ /* 0x008fe20000000000 */
[----:B------:R-:W-:Y:S05]  /*2af0*/  YIELD ;  /* 0x0000000000007946 */ /* 0x000fea0003800000 */
[----:B-1----:R-:W1:Y:S01]  /*2b00*/  LDC.64 R94, c[0x0][0x2e8] ;  /* 0x0000ba00ff5e7b82 */ /* 0x002e620000000a00 */
[----:B------:R-:W-:Y:S01]  /*2b10*/  SHF.R.S32.HI R38, RZ, 0x1f, R39 ;  /* 0x0000001fff267819 */ /* 0x000fe20000011427 */
[-C--:B------:R-:W-:Y:S01]  /*2b20*/  IMAD R21, R98, R39.reuse, RZ ;  /* 0x0000002762157224 */ /* 0x080fe200078e02ff */
[----:B------:R-:W-:Y:S01]  /*2b30*/  BSSY B0, `(.L_x_421) ;  /* 0x00003e4000007945 */ /* 0x000fe20003800000 */
[----:B------:R-:W-:-:S04]  /*2b40*/  IMAD.WIDE.U32 R64, R32, R39, RZ ;  /* 0x0000002720407225 */ /* 0x000fc800078e00ff */
[----:B------:R-:W-:Y:S01]  /*2b50*/  IMAD R37, R38, R32, R21 ;  /* 0x0000002026257224 */ /* 0x000fe200078e0215 */
[----:B------:R-:W-:-:S03]  /*2b60*/  IADD3 R21, P2, R93, R64, RZ ;  /* 0x000000405d157210 */ /* 0x000fc60007f5e0ff */
[----:B------:R-:W-:-:S04]  /*2b70*/  IMAD.IADD R96, R65, 0x1, R37 ;  /* 0x0000000141607824 */ /* 0x000fc800078e0225 */
[----:B------:R-:W-:Y:S01]  /*2b80*/  IMAD.X R36, R96, 0x1, R92, P2 ;  /* 0x0000000160247824 */ /* 0x000fe200010e065c */
[----:B-1----:R-:W-:-:S04]  /*2b90*/  LEA R40, P2, R21, R94, 0x1 ;  /* 0x0000005e15287211 */ /* 0x002fc800078408ff */
[----:B------:R-:W-:Y:S02]  /*2ba0*/  LEA.HI.X R41, R21, R95, R36, 0x1, P2 ;  /* 0x0000005f15297211 */ /* 0x000fe400010f0c24 */
[----:B------:R-:W-:Y:S01]  /*2bb0*/  ISETP.GT.AND P2, PT, R39, R84, PT ;  /* 0x000000542700720c */ /* 0x000fe20003f44270 */
[----:B--2---:R-:W-:-:S04]  /*2bc0*/  IMAD R24, R17, 0x3600, R26 ;  /* 0x0000360011187824 */ /* 0x004fc800078e021a */
[C---:B------:R-:W-:Y:S02]  /*2bd0*/  VIADD R26, R24.reuse, 0x10 ;  /* 0x00000010181a7836 */ /* 0x040fe40000000000 */
[----:B------:R-:W-:Y:S01]  /*2be0*/  @P3 VIADD R26, R24, 0xfffffff0 ;  /* 0xfffffff0181a3836 */ /* 0x000fe20000000000 */
[----:B0-----:R-:W-:Y:S01]  /*2bf0*/  ISETP.GE.AND P3, PT, R108, 0x1, PT ;  /* 0x000000016c00780c */ /* 0x001fe20003f66270 */
[----:B------:R-:W-:Y:S02]  /*2c00*/  IMAD R83, R24, 0x2, R25 ;  /* 0x0000000218537824 */ /* 0x000fe400078e0219 */
[----:B------:R-:W-:Y:S02]  /*2c10*/  IMAD.MOV.U32 R24, RZ, RZ, R39 ;  /* 0x000000ffff187224 */ /* 0x000fe400078e0027 */
[----:B------:R-:W-:-:S08]  /*2c20*/  IMAD R26, R26, 0x2, R25 ;  /* 0x000000021a1a7824 */ /* 0x000fd000078e0219 */
[----:B------:R-:W-:Y:S05]  /*2c30*/  @!P3 BRA `(.L_x_422) ;  /* 0x0000003800ccb947 */ /* 0x000fea0003800000 */
[----:B------:R-:W-:Y:S01]  /*2c40*/  ULDC.U8 UR4, c[0x0][0x410] ;  /* 0x0001040000047ab9 */ /* 0x000fe20000000000 */
[-C--:B------:R-:W-:Y:S01]  /*2c50*/  IMAD R21, R100, R39.reuse, RZ ;  /* 0x0000002764157224 */ /* 0x080fe200078e02ff */
[----:B------:R-:W-:Y:S01]  /*2c60*/  ISETP.NE.AND P3, PT, RZ, UR4, PT ;  /* 0x00000004ff007c0c */ /* 0x000fe2000bf65270 */
[-C--:B------:R-:W-:Y:S02]  /*2c70*/  IMAD R37, R99, R39.reuse, RZ ;  /* 0x0000002763257224 */ /* 0x080fe400078e02ff */
[----:B------:R-:W-:Y:S02]  /*2c80*/  IMAD R90, R24, -0x90, R2 ;  /* 0xffffff70185a7824 */ /* 0x000fe400078e0202 */
[C---:B------:R-:W-:Y:S02]  /*2c90*/  IMAD R21, R38.reuse, R78, R21 ;  /* 0x0000004e26157224 */ /* 0x040fe400078e0215 */
[----:B------:R-:W-:Y:S01]  /*2ca0*/  IMAD R37, R38, R70, R37 ;  /* 0x0000004626257224 */ /* 0x000fe200078e0225 */
[----:B------:R-:W-:Y:S01]  /*2cb0*/  VIMNMX R90, R90, 0x90, PT ;  /* 0x000000905a5a7848 */ /* 0x000fe20003fe0100 */
[----:B------:R-:W-:-:S04]  /*2cc0*/  IMAD.WIDE.U32 R62, R78, R39, RZ ;  /* 0x000000274e3e7225 */ /* 0x000fc800078e00ff */
[----:B------:R-:W-:-:S04]  /*2cd0*/  IMAD.WIDE.U32 R60, R70, R39, RZ ;  /* 0x00000027463c7225 */ /* 0x000fc800078e00ff */
[----:B------:R-:W-:Y:S02]  /*2ce0*/  IMAD.IADD R21, R63, 0x1, R21 ;  /* 0x000000013f157824 */ /* 0x000fe400078e0215 */
[----:B------:R-:W-:Y:S01]  /*2cf0*/  IMAD.IADD R91, R61, 0x1, R37 ;  /* 0x000000013d5b7824 */ /* 0x000fe200078e0225 */
[----:B------:R-:W-:Y:S06]  /*2d00*/  @!P3 BRA `(.L_x_423) ;  /* 0x0000001800acb947 */ /* 0x000fec0003800000 */
[----:B------:R-:W-:Y:S01]  /*2d10*/  ISETP.GE.AND P4, PT, R19, R90, PT ;  /* 0x0000005a1300720c */ /* 0x000fe20003f86270 */
[----:B------:R-:W-:Y:S01]  /*2d20*/  BSSY B1, `(.L_x_424) ;  /* 0x000003c000017945 */ /* 0x000fe20003800000 */
        /* <DEDUP_REMOVED lines=12> */
[----:B------:R-:W-:Y:S06]  /*2df0*/  @P4 BRA `(.L_x_425) ;  /* 0x0000000000b84947 */ /* 0x000fec0003800000 */
[----:B------:R-:W2:Y:S04]  /*2e00*/  LDL.64 R120, [R1+0x40] ;  /* 0x0000400001787983 */ /* 0x000ea80000100a00 */
[----:B------:R-:W3:Y:S04]  /*2e10*/  LDL R118, [R1+0x6c] ;  /* 0x00006c0001767983 */ /* 0x000ee80000100800 */
[----:B------:R-:W4:Y:S04]  /*2e20*/  LDL R117, [R1+0x68] ;  /* 0x0000680001757983 */ /* 0x000f280000100800 */
[----:B------:R-:W4:Y:S04]  /*2e30*/  LDL R114, [R1+0x70] ;  /* 0x0000700001727983 */ /* 0x000f280000100800 */
[----:B------:R-:W4:Y:S04]  /*2e40*/  LDL R113, [R1+0x64] ;  /* 0x0000640001717983 */ /* 0x000f280000100800 */
[----:B------:R-:W4:Y:S01]  /*2e50*/  LDL R97, [R1+0x74] ;  /* 0x0000740001617983 */ /* 0x000f220000100800 */
[----:B------:R-:W-:Y:S01]  /*2e60*/  IADD3 R62, P3, R76, R62, RZ ;  /* 0x0000003e4c3e7210 */ /* 0x000fe20007f7e0ff */
[----:B------:R-:W-:Y:S01]  /*2e70*/  ULDC.64 UR4, c[0x0][0x3e8] ;  /* 0x0000fa0000047ab9 */ /* 0x000fe20000000a00 */
[----:B------:R-:W-:-:S02]  /*2e80*/  CS2R R66, SRZ ;  /* 0x0000000000427805 */ /* 0x000fc4000001ff00 */
[----:B------:R-:W-:Y:S01]  /*2e90*/  CS2R R94, SRZ ;  /* 0x00000000005e7805 */ /* 0x000fe2000001ff00 */
[----:B------:R-:W-:Y:S01]  /*2ea0*/  IMAD.X R21, R21, 0x1, R85, P3 ;  /* 0x0000000115157824 */ /* 0x000fe200018e0655 */
[----:B------:R-:W-:-:S05]  /*2eb0*/  IADD3 R60, P3, R68, R60, RZ ;  /* 0x0000003c443c7210 */ /* 0x000fca0007f7e0ff */
[----:B------:R-:W-:Y:S01]  /*2ec0*/  IMAD.X R91, R91, 0x1, R86, P3 ;  /* 0x000000015b5b7824 */ /* 0x000fe200018e0656 */
[----:B------:R-:W-:-:S04]  /*2ed0*/  LEA R36, P3, R62, UR4, 0x1 ;  /* 0x000000043e247c11 */ /* 0x000fc8000f8608ff */
[----:B------:R-:W-:Y:S01]  /*2ee0*/  LEA.HI.X R37, R62, UR5, R21, 0x1, P3 ;  /* 0x000000053e257c11 */ /* 0x000fe200098f0c15 */
[----:B------:R-:W-:Y:S02]  /*2ef0*/  ULDC.64 UR4, c[0x0][0x400] ;  /* 0x0001000000047ab9 */ /* 0x000fe40000000a00 */
[----:B------:R-:W-:-:S04]  /*2f00*/  LEA R38, P3, R60, UR4, 0x1 ;  /* 0x000000043c267c11 */ /* 0x000fc8000f8608ff */
[----:B------:R-:W-:Y:S02]  /*2f10*/  LEA.HI.X R39, R60, UR5, R91, 0x1, P3 ;  /* 0x000000053c277c11 */ /* 0x000fe400098f0c5b */
        /* <DEDUP_REMOVED lines=10> */
[----:B--2---:R-:W-:-:S13]  /*2fc0*/  ISETP.GE.AND P3, PT, R120, R108, PT ;  /* 0x0000006c7800720c */ /* 0x004fda0003f66270 */
[----:B------:R0:W5:Y:S04]  /*2fd0*/  @!P3 LDG.E.64 R66, desc[UR60][R36.64] ;  /* 0x0000003c2442b981 */ /* 0x000168000c1e1b00 */
[----:B------:R0:W5:Y:S01]  /*2fe0*/  @!P3 LDG.E.64 R94, desc[UR60][R38.64] ;  /* 0x0000003c265eb981 */ /* 0x000162000c1e1b00 */
[----:B---3--:R-:W-:-:S13]  /*2ff0*/  ISETP.GE.AND P3, PT, R118, R108, PT ;  /* 0x0000006c7600720c */ /* 0x008fda0003f66270 */
[----:B------:R0:W5:Y:S04]  /*3000*/  @!P3 LDG.E.64 R58, desc[UR60][R36.64+0x10] ;  /* 0x0000103c243ab981 */ /* 0x000168000c1e1b00 */
[----:B------:R0:W5:Y:S01]  /*3010*/  @!P3 LDG.E.64 R64, desc[UR60][R38.64+0x10] ;  /* 0x0000103c2640b981 */ /* 0x000162000c1e1b00 */
[----:B----4-:R-:W-:-:S13]  /*3020*/  ISETP.GE.AND P3, PT, R117, R108, PT ;  /* 0x0000006c7500720c */ /* 0x010fda0003f66270 */
[----:B------:R0:W5:Y:S04]  /*3030*/  @!P3 LDG.E.64 R54, desc[UR60][R36.64+0x20] ;  /* 0x0000203c2436b981 */ /* 0x000168000c1e1b00 */
[----:B------:R0:W5:Y:S01]  /*3040*/  @!P3 LDG.E.64 R56, desc[UR60][R38.64+0x20] ;  /* 0x0000203c2638b981 */ /* 0x000162000c1e1b00 */
[----:B------:R-:W-:-:S13]  /*3050*/  ISETP.GE.AND P3, PT, R114, R108, PT ;  /* 0x0000006c7200720c */ /* 0x000fda0003f66270 */
[----:B------:R0:W5:Y:S04]  /*3060*/  @!P3 LDG.E.64 R50, desc[UR60][R36.64+0x30] ;  /* 0x0000303c2432b981 */ /* 0x000168000c1e1b00 */
[----:B------:R0:W5:Y:S01]  /*3070*/  @!P3 LDG.E.64 R52, desc[UR60][R38.64+0x30] ;  /* 0x0000303c2634b981 */ /* 0x000162000c1e1b00 */
[----:B------:R-:W-:-:S13]  /*3080*/  ISETP.GE.AND P3, PT, R113, R108, PT ;  /* 0x0000006c7100720c */ /* 0x000fda0003f66270 */
[----:B------:R0:W5:Y:S04]  /*3090*/  @!P3 LDG.E.64 R46, desc[UR60][R36.64+0x40] ;  /* 0x0000403c242eb981 */ /* 0x000168000c1e1b00 */
[----:B------:R0:W5:Y:S01]  /*30a0*/  @!P3 LDG.E.64 R48, desc[UR60][R38.64+0x40] ;  /* 0x0000403c2630b981 */ /* 0x000162000c1e1b00 */
[----:B------:R-:W-:-:S13]  /*30b0*/  ISETP.GE.AND P3, PT, R97, R108, PT ;  /* 0x0000006c6100720c */ /* 0x000fda0003f66270 */
[----:B------:R0:W5:Y:S04]  /*30c0*/  @!P3 LDG.E.64 R42, desc[UR60][R36.64+0x50] ;  /* 0x0000503c242ab981 */ /* 0x000168000c1e1b00 */
[----:B------:R0:W5:Y:S02]  /*30d0*/  @!P3 LDG.E.64 R44, desc[UR60][R38.64+0x50] ;  /* 0x0000503c262cb981 */ /* 0x000164000c1e1b00 */
.L_x_425:
[----:B------:R-:W-:Y:S05]  /*30e0*/  BSYNC B1 ;  /* 0x0000000000017941 */ /* 0x000fea0003800000 */
.L_x_424:
[----:B0-----:R-:W2:Y:S01]  /*30f0*/  LDL R37, [R1+0x4c] ;  /* 0x00004c0001257983 */ /* 0x001ea20000100800 */
[----:B-----5:R-:W-:Y:S02]  /*3100*/  IMAD.MOV.U32 R21, RZ, RZ, R42 ;  /* 0x000000ffff157224 */ /* 0x020fe400078e002a */
[----:B------:R-:W-:-:S05]  /*3110*/  IMAD.MOV.U32 R36, RZ, RZ, R43 ;  /* 0x000000ffff247224 */ /* 0x000fca00078e002b */
[----:B------:R-:W-:Y:S01]  /*3120*/  PRMT R96, R36, 0x5410, R21 ;  /* 0x0000541024607816 */ /* 0x000fe20000000015 */
[----:B------:R-:W-:Y:S02]  /*3130*/  IMAD.MOV.U32 R21, RZ, RZ, R46 ;  /* 0x000000ffff157224 */ /* 0x000fe400078e002e */
        /* <DEDUP_REMOVED lines=14> */
[----:B------:R-:W-:Y:S01]  /*3220*/  IMAD.MOV.U32 R21, RZ, RZ, R45 ;  /* 0x000000ffff157224 */ /* 0x000fe200078e002d */
[----:B------:R-:W-:-:S04]  /*3230*/  MOV R36, R44 ;  /* 0x0000002c00247202 */ /* 0x000fc80000000f00 */
        /* <DEDUP_REMOVED lines=13> */
[----:B------:R-:W-:-:S05]  /*3310*/  IMAD.MOV.U32 R21, RZ, RZ, R94 ;  /* 0x000000ffff157224 */ /* 0x000fca00078e005e */
[----:B------:R-:W-:Y:S01]  /*3320*/  PRMT R124, R21, 0x7610, R124 ;  /* 0x00007610157c7816 */ /* 0x000fe2000000007c */
[----:B------:R-:W-:-:S05]  /*3330*/  IMAD.MOV.U32 R21, RZ, RZ, R95 ;  /* 0x000000ffff157224 */ /* 0x000fca00078e005f */
[----:B------:R-:W-:Y:S02]  /*3340*/  PRMT R124, R124, 0x5410, R21 ;  /* 0x000054107c7c7816 */ /* 0x000fe40000000015 */
[----:B--2---:R-:W-:-:S13]  /*3350*/  ISETP.NE.AND P3, PT, R37, 0x3, PT ;  /* 0x000000032500780c */ /* 0x004fda0003f65270 */
[----:B------:R-:W-:Y:S05]  /*3360*/  @!P3 BRA `(.L_x_426) ;  /* 0x000000000004b947 */ /* 0x000fea0003800000 */
[----:B------:R-:W-:Y:S01]  /*3370*/  BPT.TRAP 0x1 ;  /* 0x000000040000795c */ /* 0x000fe20000300000 */
.L_x_426:
[----:B------:R-:W-:Y:S01]  /*3380*/  IMAD R21, R17, 0x8, R16 ;  /* 0x0000000811157824 */ /* 0x000fe200078e0210 */
[----:B------:R-:W-:Y:S01]  /*3390*/  SHF.L.U32 R91, R155, 0x1f, RZ ;  /* 0x0000001f9b5b7819 */ /* 0x000fe200000006ff */
[----:B------:R-:W-:Y:S03]  /*33a0*/  BSSY B1, `(.L_x_427) ;  /* 0x0000003000017945 */ /* 0x000fe60003800000 */
[----:B------:R-:W0:Y:S02]  /*33b0*/  SYNCS.PHASECHK.TRANS64.TRYWAIT P5, [R21+URZ+0x31c90], R91 ;  /* 0x031c905b150075a7 */ /* 0x000e2400080a017f */
[----:B0-----:R-:W-:Y:S05]  /*33c0*/  @!P5 BRA `(.L_x_428) ;  /* 0x000001d40094d947 */ /* 0x001fea0003800000 */
.L_x_721:
[----:B------:R-:W-:Y:S05]  /*33d0*/  BSYNC B1 ;  /* 0x0000000000017941 */ /* 0x000fea0003800000 */
.L_x_427:
[----:B------:R-:W-:Y:S05]  /*33e0*/  @P4 BRA `(.L_x_429) ;  /* 0x0000003400604947 */ /* 0x000fea0003800000 */
[----:B------:R-:W-:Y:S01]  /*33f0*/  ISETP.NE.AND P4, PT, R10, RZ, PT ;  /* 0x000000ff0a00720c */ /* 0x000fe20003f85270 */
[----:B------:R-:W-:-:S12]  /*3400*/  BSSY B1, `(.L_x_430) ;  /* 0x0000032000017945 */ /* 0x000fd80003800000 */
[----:B------:R-:W-:Y:S05]  /*3410*/  @!P4 BRA `(.L_x_431) ;  /* 0x0000000000c0c947 */ /* 0x000fea0003800000 */
[----:B------:R-:W2:Y:S01]  /*3420*/  LDL.64 R60, [R1+0x40] ;  /* 0x00004000013c7983 */ /* 0x000ea20000100a00 */
[----:B------:R-:W-:Y:S03]  /*3430*/  BSSY B2, `(.L_x_432) ;  /* 0x000002d000027945 */ /* 0x000fe60003800000 */
[----:B------:R1:W3:Y:S01]  /*3440*/  LDS.128 R36, [R83+0x16800] ;  /* 0x0168000053247984 */ /* 0x0002e20000000c00 */
[----:B--2---:R-:W-:-:S13]  /*3450*/  ISETP.GE.AND P4, PT, R60, R108, PT ;  /* 0x0000006c3c00720c */ /* 0x004fda0003f86270 */
[----:B-1-3--:R-:W-:Y:S05]  /*3460*/  @P4 BRA `(.L_x_433) ;  /* 0x0000000000a44947 */ /* 0x00afea0003800000 */
[----:B------:R-:W-:Y:S01]  /*3470*/  SHF.R.U64 R60, R66, 0x10, R67 ;  /* 0x00000010423c7819 */ /* 0x000fe20000001243 */
[----:B------:R-:W-:Y:S01]  /*3480*/  HADD2.F32 R62, -RZ, R37.H1_H1 ;  /* 0x30000025ff3e7230 */ /* 0x000fe20000004100 */
[--C-:B------:R-:W-:Y:S02]  /*3490*/  SHF.R.U64 R61, R94, 0x10, R95.reuse ;  /* 0x000000105e3d7819 */ /* 0x100fe4000000125f */
[----:B------:R-:W-:Y:S01]  /*34a0*/  SHF.R.U32.HI R94, RZ, 0x10, R95 ;  /* 0x00000010ff5e7819 */ /* 0x000fe2000001165f */
[----:B------:R-:W-:Y:S01]  /*34b0*/  HADD2.F32 R63, -RZ, R60.H0_H0 ;  /* 0x2000003cff3f7230 */ /* 0x000fe20000004100 */
[----:B------:R-:W-:Y:S01]  /*34c0*/  SHF.R.U32.HI R66, RZ, 0x10, R67 ;  /* 0x00000010ff427819 */ /* 0x000fe20000011643 */
[----:B------:R-:W-:Y:S02]  /*34d0*/  HADD2.F32 R61, -RZ, R61.H0_H0 ;  /* 0x2000003dff3d7230 */ /* 0x000fe40000004100 */
[----:B------:R-:W-:Y:S02]  /*34e0*/  HADD2.F32 R60, -RZ, R37.H0_H0 ;  /* 0x20000025ff3c7230 */ /* 0x000fe40000004100 */
[----:B------:R-:W-:-:S02]  /*34f0*/  HADD2.F32 R94, -RZ, R94.H0_H0 ;  /* 0x2000005eff5e7230 */ /* 0x000fc40000004100 */
[-C--:B------:R-:W-:Y:S01]  /*3500*/  FMUL.FTZ R37, R62, R61.reuse ;  /* 0x0000003d3e257220 */ /* 0x080fe20000410000 */
[----:B------:R-:W-:Y:S02]  /*3510*/  HADD2.F32 R66, -RZ, R66.H0_H0 ;  /* 0x20000042ff427230 */ /* 0x000fe40000004100 */
[C---:B------:R-:W-:Y:S01]  /*3520*/  FMUL.FTZ R61, R60.reuse, R61 ;  /* 0x0000003d3c3d7220 */ /* 0x040fe20000410000 */
[----:B------:R-:W-:Y:S02]  /*3530*/  IMAD.MOV.U32 R67, RZ, RZ, R38 ;  /* 0x000000ffff437224 */ /* 0x000fe400078e0026 */
[-C--:B------:R-:W-:Y:S01]  /*3540*/  FFMA.FTZ R37, R60, R63.reuse, -R37 ;  /* 0x0000003f3c257223 */ /* 0x080fe20000010825 */
[----:B------:R-:W-:Y:S02]  /*3550*/  HADD2.F32 R95, -RZ, R124.H1_H1 ;  /* 0x3000007cff5f7230 */ /* 0x000fe40000004100 */
[----:B------:R-:W-:Y:S01]  /*3560*/  FFMA.FTZ R60, R62, R63, R61 ;  /* 0x0000003f3e3c7223 */ /* 0x000fe2000001003d */
[----:B------:R-:W-:-:S02]  /*3570*/  HADD2.F32 R61, -RZ, R39.H1_H1 ;  /* 0x30000027ff3d7230 */ /* 0x000fc40000004100 */
[----:B------:R-:W-:Y:S02]  /*3580*/  HADD2.F32 R63, -RZ, R39.H0_H0 ;  /* 0x20000027ff3f7230 */ /* 0x000fe40000004100 */
[----:B------:R-:W-:Y:S02]  /*3590*/  HADD2.F32 R38, -RZ, R67.H1_H1 ;  /* 0x30000043ff267230 */ /* 0x000fe40000004100 */
[----:B------:R-:W-:Y:S01]  /*35a0*/  FMUL.FTZ R62, R61, R94 ;  /* 0x0000005e3d3e7220 */ /* 0x000fe20000410000 */
[----:B------:R-:W-:-:S03]  /*35b0*/  F2FP.F16.F32.PACK_AB R37, R60, R37 ;  /* 0x000000253c25723e */ /* 0x000fc600000000ff */
[C---:B------:R-:W-:Y:S01]  /*35c0*/  FFMA.FTZ R39, R63.reuse, R66, -R62 ;  /* 0x000000423f277223 */ /* 0x040fe2000001083e */
[----:B------:R-:W-:Y:S01]  /*35d0*/  FMUL.FTZ R62, R63, R94 ;  /* 0x0000005e3f3e7220 */ /* 0x000fe20000410000 */
[----:B------:R-:W-:Y:S02]  /*35e0*/  HADD2.F32 R94, -RZ, R124.H0_H0 ;  /* 0x2000007cff5e7230 */ /* 0x000fe40000004100 */
[--C-:B------:R-:W-:Y:S02]  /*35f0*/  HADD2.F32 R63, -RZ, R36.reuse.H0_H0 ;  /* 0x20000024ff3f7230 */ /* 0x100fe40000004100 */
[----:B------:R-:W-:Y:S01]  /*3600*/  FFMA.FTZ R62, R61, R66, R62 ;  /* 0x000000423d3e7223 */ /* 0x000fe2000001003e */
[----:B------:R-:W-:Y:S02]  /*3610*/  HADD2.F32 R61, -RZ, R36.H1_H1 ;  /* 0x30000024ff3d7230 */ /* 0x000fe40000004100 */
[----:B------:R-:W-:Y:S02]  /*3620*/  HADD2.F32 R66, -RZ, R123.H1_H1 ;  /* 0x3000007bff427230 */ /* 0x000fe40000004100 */
[----:B------:R-:W-:Y:S01]  /*3630*/  F2FP.F16.F32.PACK_AB R39, R62, R39 ;  /* 0x000000273e27723e */ /* 0x000fe200000000ff */
[-C--:B------:R-:W-:Y:S01]  /*3640*/  FMUL.FTZ R36, R61, R94.reuse ;  /* 0x0000005e3d247220 */ /* 0x080fe20000410000 */
[----:B------:R-:W-:-:S03]  /*3650*/  FMUL.FTZ R94, R63, R94 ;  /* 0x0000005e3f5e7220 */ /* 0x000fc60000410000 */
[-C--:B------:R-:W-:Y:S01]  /*3660*/  FFMA.FTZ R36, R63, R66.reuse, -R36 ;  /* 0x000000423f247223 */ /* 0x080fe20000010824 */
[----:B------:R-:W-:Y:S01]  /*3670*/  FFMA.FTZ R61, R61, R66, R94 ;  /* 0x000000423d3d7223 */ /* 0x000fe2000001005e */
[----:B------:R-:W-:Y:S02]  /*3680*/  HADD2.F32 R94, -RZ, R67.H0_H0 ;  /* 0x20000043ff5e7230 */ /* 0x000fe40000004100 */
[-C--:B------:R-:W-:Y:S01]  /*3690*/  FMUL.FTZ R67, R38, R95.reuse ;  /* 0x0000005f26437220 */ /* 0x080fe20000410000 */
[----:B------:R-:W-:Y:S01]  /*36a0*/  HADD2.F32 R63, -RZ, R123.H0_H0 ;  /* 0x2000007bff3f7230 */ /* 0x000fe20000004100 */
[----:B------:R-:W-:Y:S01]  /*36b0*/  F2FP.F16.F32.PACK_AB R36, R61, R36 ;  /* 0x000000243d24723e */ /* 0x000fe200000000ff */
[----:B------:R-:W-:-:S03]  /*36c0*/  FMUL.FTZ R95, R94, R95 ;  /* 0x0000005f5e5f7220 */ /* 0x000fc60000410000 */
[-C--:B------:R-:W-:Y:S01]  /*36d0*/  FFMA.FTZ R66, R94, R63.reuse, -R67 ;  /* 0x0000003f5e427223 */ /* 0x080fe20000010843 */
[----:B------:R-:W-:-:S05]  /*36e0*/  FFMA.FTZ R95, R38, R63, R95 ;  /* 0x0000003f265f7223 */ /* 0x000fca000001005f */
[----:B------:R-:W-:-:S07]  /*36f0*/  F2FP.F16.F32.PACK_AB R38, R95, R66 ;  /* 0x000000425f26723e */ /* 0x000fce00000000ff */
.L_x_433:
[----:B------:R-:W-:Y:S05]  /*3700*/  BSYNC B2 ;  /* 0x0000000000027941 */ /* 0x000fea0003800000 */
.L_x_432:
[----:B------:R1:W-:Y:S02]  /*3710*/  STG.E.128 desc[UR60][R40.64], R36 ;  /* 0x0000002428007986 */ /* 0x0003e4000c101d3c */
.L_x_431:
[----:B------:R-:W-:Y:S05]  /*3720*/  BSYNC B1 ;  /* 0x0000000000017941 */ /* 0x000fea0003800000 */
.L_x_430:
[----:B------:R-:W-:Y:S01]  /*3730*/  ISETP.NE.AND P4, PT, R11, RZ, PT ;  /* 0x000000ff0b00720c */ /* 0x000fe20003f85270 */
[----:B------:R-:W-:-:S12]  /*3740*/  BSSY B1, `(.L_x_434) ;  /* 0x0000034000017945 */ /* 0x000fd80003800000 */
[----:B------:R-:W-:Y:S05]  /*3750*/  @!P4 BRA `(.L_x_435) ;  /* 0x0000000000c8c947 */ /* 0x000fea0003800000 */
[----:B------:R-:W2:Y:S01]  /*3760*/  LDL R60, [R1+0x6c] ;  /* 0x00006c00013c7983 */ /* 0x000ea20000100800 */
[----:B------:R-:W-:Y:S03]  /*3770*/  BSSY B2, `(.L_x_436) ;  /* 0x000002f000027945 */ /* 0x000fe60003800000 */
[----:B-1----:R1:W3:Y:S01]  /*3780*/  LDS.128 R36, [R26+0x16800] ;  /* 0x016800001a247984 */ /* 0x0022e20000000c00 */
[----:B--2---:R-:W-:-:S13]  /*3790*/  ISETP.GE.AND P4, PT, R60, R108, PT ;  /* 0x0000006c3c00720c */ /* 0x004fda0003f86270 */
[----:B-1-3--:R-:W-:Y:S05]  /*37a0*/  @P4 BRA `(.L_x_437) ;  /* 0x0000000000ac4947 */ /* 0x00afea0003800000 */
[----:B------:R-:W-:Y:S01]  /*37b0*/  SHF.R.U64 R60, R58, 0x10, R59 ;  /* 0x000000103a3c7819 */ /* 0x000fe2000000123b */
[----:B------:R-:W-:Y:S01]  /*37c0*/  IMAD.MOV.U32 R61, RZ, RZ, R37 ;  /* 0x000000ffff3d7224 */ /* 0x000fe200078e0025 */
[----:B------:R-:W-:Y:S01]  /*37d0*/  SHF.R.U32.HI R58, RZ, 0x10, R59 ;  /* 0x00000010ff3a7819 */ /* 0x000fe2000001163b */
[----:B------:R-:W-:Y:S01]  /*37e0*/  HADD2.F32 R63, -RZ, R122.H0_H0 ;  /* 0x2000007aff3f7230 */ /* 0x000fe20000004100 */
[--C-:B------:R-:W-:Y:S02]  /*37f0*/  SHF.R.U64 R59, R64, 0x10, R65.reuse ;  /* 0x00000010403b7819 */ /* 0x100fe40000001241 */
[--C-:B------:R-:W-:Y:S01]  /*3800*/  HADD2.F32 R62, -RZ, R61.reuse.H1_H1 ;  /* 0x3000003dff3e7230 */ /* 0x100fe20000004100 */
[----:B------:R-:W-:Y:S01]  /*3810*/  SHF.R.U32.HI R64, RZ, 0x10, R65 ;  /* 0x00000010ff407819 */ /* 0x000fe20000011641 */
[----:B------:R-:W-:Y:S02]  /*3820*/  HADD2.F32 R66, -RZ, R61.H0_H0 ;  /* 0x2000003dff427230 */ /* 0x000fe40000004100 */
[----:B------:R-:W-:-:S02]  /*3830*/  HADD2.F32 R37, -RZ, R59.H0_H0 ;  /* 0x2000003bff257230 */ /* 0x000fc40000004100 */
[----:B------:R-:W-:Y:S02]  /*3840*/  HADD2.F32 R59, -RZ, R60.H0_H0 ;  /* 0x2000003cff3b7230 */ /* 0x000fe40000004100 */
[----:B------:R-:W-:Y:S02]  /*3850*/  HADD2.F32 R64, -RZ, R64.H0_H0 ;  /* 0x20000040ff407230 */ /* 0x000fe40000004100 */
[-C--:B------:R-:W-:Y:S01]  /*3860*/  FMUL.FTZ R61, R62, R37.reuse ;  /* 0x000000253e3d7220 */ /* 0x080fe20000410000 */
[----:B------:R-:W-:-:S03]  /*3870*/  FMUL.FTZ R37, R66, R37 ;  /* 0x0000002542257220 */ /* 0x000fc60000410000 */
[-C--:B------:R-:W-:Y:S01]  /*3880*/  FFMA.FTZ R60, R66, R59.reuse, -R61 ;  /* 0x0000003b423c7223 */ /* 0x080fe2000001083d */
[----:B------:R-:W-:Y:S01]  /*3890*/  FFMA.FTZ R37, R62, R59, R37 ;  /* 0x0000003b3e257223 */ /* 0x000fe20000010025 */
[----:B------:R-:W-:Y:S02]  /*38a0*/  IMAD.MOV.U32 R59, RZ, RZ, R39 ;  /* 0x000000ffff3b7224 */ /* 0x000fe400078e0027 */
[----:B------:R-:W-:Y:S02]  /*38b0*/  HADD2.F32 R62, -RZ, R58.H0_H0 ;  /* 0x2000003aff3e7230 */ /* 0x000fe40000004100 */
[----:B------:R-:W-:Y:S01]  /*38c0*/  F2FP.F16.F32.PACK_AB R37, R37, R60 ;  /* 0x0000003c2525723e */ /* 0x000fe200000000ff */
[--C-:B------:R-:W-:Y:S02]  /*38d0*/  HADD2.F32 R39, -RZ, R59.reuse.H1_H1 ;  /* 0x3000003bff277230 */ /* 0x100fe40000004100 */
[----:B------:R-:W-:-:S03]  /*38e0*/  HADD2.F32 R59, -RZ, R59.H0_H0 ;  /* 0x2000003bff3b7230 */ /* 0x000fc60000004100 */
[-C--:B------:R-:W-:Y:S02]  /*38f0*/  FMUL.FTZ R58, R39, R64.reuse ;  /* 0x00000040273a7220 */ /* 0x080fe40000410000 */
[C---:B------:R-:W-:Y:S02]  /*3900*/  FMUL.FTZ R64, R59.reuse, R64 ;  /* 0x000000403b407220 */ /* 0x040fe40000410000 */
[-C--:B------:R-:W-:Y:S01]  /*3910*/  FFMA.FTZ R58, R59, R62.reuse, -R58 ;  /* 0x0000003e3b3a7223 */ /* 0x080fe2000001083a */
[----:B------:R-:W-:Y:S02]  /*3920*/  HADD2.F32 R59, -RZ, R120.H0_H0 ;  /* 0x20000078ff3b7230 */ /* 0x000fe40000004100 */
[----:B------:R-:W-:Y:S01]  /*3930*/  FFMA.FTZ R39, R39, R62, R64 ;  /* 0x0000003e27277223 */ /* 0x000fe20000010040 */
[----:B------:R-:W-:-:S04]  /*3940*/  IMAD.MOV.U32 R62, RZ, RZ, R36 ;  /* 0x000000ffff3e7224 */ /* 0x000fc800078e0024 */
[----:B------:R-:W-:Y:S01]  /*3950*/  F2FP.F16.F32.PACK_AB R39, R39, R58 ;  /* 0x0000003a2727723e */ /* 0x000fe200000000ff */
[--C-:B------:R-:W-:Y:S02]  /*3960*/  HADD2.F32 R36, -RZ, R62.reuse.H1_H1 ;  /* 0x3000003eff247230 */ /* 0x100fe40000004100 */
[----:B------:R-:W-:-:S03]  /*3970*/  HADD2.F32 R62, -RZ, R62.H0_H0 ;  /* 0x2000003eff3e7230 */ /* 0x000fc60000004100 */
[-C--:B------:R-:W-:Y:S02]  /*3980*/  FMUL.FTZ R61, R36, R63.reuse ;  /* 0x0000003f243d7220 */ /* 0x080fe40000410000 */
[C---:B------:R-:W-:Y:S02]  /*3990*/  FMUL.FTZ R63, R62.reuse, R63 ;  /* 0x0000003f3e3f7220 */ /* 0x040fe40000410000 */
[-C--:B------:R-:W-:Y:S01]  /*39a0*/  FFMA.FTZ R61, R62, R59.reuse, -R61 ;  /* 0x0000003b3e3d7223 */ /* 0x080fe2000001083d */
[----:B------:R-:W-:Y:S02]  /*39b0*/  HADD2.F32 R62, -RZ, R38.H1_H1 ;  /* 0x30000026ff3e7230 */ /* 0x000fe40000004100 */
[----:B------:R-:W-:Y:S01]  /*39c0*/  FFMA.FTZ R36, R36, R59, R63 ;  /* 0x0000003b24247223 */ /* 0x000fe2000001003f */
[----:B------:R-:W-:Y:S02]  /*39d0*/  HADD2.F32 R59, -RZ, R122.H1_H1 ;  /* 0x3000007aff3b7230 */ /* 0x000fe40000004100 */
[----:B------:R-:W-:-:S02]  /*39e0*/  HADD2.F32 R38, -RZ, R38.H0_H0 ;  /* 0x20000026ff267230 */ /* 0x000fc40000004100 */
[----:B------:R-:W-:Y:S02]  /*39f0*/  HADD2.F32 R63, -RZ, R120.H1_H1 ;  /* 0x30000078ff3f7230 */ /* 0x000fe40000004100 */
[----:B------:R-:W-:Y:S01]  /*3a00*/  FMUL.FTZ R65, R62, R59 ;  /* 0x0000003b3e417220 */ /* 0x000fe20000410000 */
[----:B------:R-:W-:Y:S01]  /*3a10*/  F2FP.F16.F32.PACK_AB R36, R36, R61 ;  /* 0x0000003d2424723e */ /* 0x000fe200000000ff */
[C---:B------:R-:W-:Y:S02]  /*3a20*/  FMUL.FTZ R59, R38.reuse, R59 ;  /* 0x0000003b263b7220 */ /* 0x040fe40000410000 */
[-C--:B------:R-:W-:Y:S02]  /*3a30*/  FFMA.FTZ R65, R38, R63.reuse, -R65 ;  /* 0x0000003f26417223 */ /* 0x080fe40000010841 */
[----:B------:R-:W-:-:S05]  /*3a40*/  FFMA.FTZ R62, R62, R63, R59 ;  /* 0x0000003f3e3e7223 */ /* 0x000fca000001003b */
[----:B------:R-:W-:-:S07]  /*3a50*/  F2FP.F16.F32.PACK_AB R38, R62, R65 ;  /* 0x000000413e26723e */ /* 0x000fce00000000ff */
.L_x_437:
[----:B------:R-:W-:Y:S05]  /*3a60*/  BSYNC B2 ;  /* 0x0000000000027941 */ /* 0x000fea0003800000 */
.L_x_436:
[----:B------:R2:W-:Y:S02]  /*3a70*/  STG.E.128 desc[UR60][R40.64+0x20], R36 ;  /* 0x0000202428007986 */ /* 0x0005e4000c101d3c */
.L_x_435:
[----:B------:R-:W-:Y:S05]  /*3a80*/  BSYNC B1 ;  /* 0x0000000000017941 */ /* 0x000fea0003800000 */
.L_x_434:
[----:B------:R-:W-:Y:S01]  /*3a90*/  ISETP.NE.AND P4, PT, R12, RZ, PT ;  /* 0x000000ff0c00720c */ /* 0x000fe20003f85270 */
[----:B------:R-:W-:-:S12]  /*3aa0*/  BSSY B1, `(.L_x_438) ;  /* 0x0000035000017945 */ /* 0x000fd80003800000 */
[----:B------:R-:W-:Y:S05]  /*3ab0*/  @!P4 BRA `(.L_x_439) ;  /* 0x0000000000ccc947 */ /* 0x000fea0003800000 */
[----:B------:R-:W3:Y:S01]  /*3ac0*/  LDL R58, [R1+0x68] ;  /* 0x00006800013a7983 */ /* 0x000ee20000100800 */
[----:B------:R-:W-:Y:S03]  /*3ad0*/  BSSY B2, `(.L_x_440) ;  /* 0x0000030000027945 */ /* 0x000fe60003800000 */
[----:B-12---:R1:W2:Y:S01]  /*3ae0*/  LDS.128 R36, [R83+0x18c00] ;  /* 0x018c000053247984 */ /* 0x0062a20000000c00 */
[----:B---3--:R-:W-:-:S13]  /*3af0*/  ISETP.GE.AND P4, PT, R58, R108, PT ;  /* 0x0000006c3a00720c */ /* 0x008fda0003f86270 */
[----:B-12---:R-:W-:Y:S05]  /*3b00*/  @P4 BRA `(.L_x_441) ;  /* 0x0000000000b04947 */ /* 0x006fea0003800000 */
[----:B------:R-:W-:Y:S01]  /*3b10*/  SHF.R.U64 R58, R56, 0x10, R57 ;  /* 0x00000010383a7819 */ /* 0x000fe20000001239 */
[----:B------:R-:W-:Y:S01]  /*3b20*/  IMAD.MOV.U32 R56, RZ, RZ, R37 ;  /* 0x000000ffff387224 */ /* 0x000fe200078e0025 */
[----:B------:R-:W-:Y:S01]  /*3b30*/  SHF.R.U64 R54, R54, 0x10, R55 ;  /* 0x0000001036367819 */ /* 0x000fe20000001237 */
[----:B------:R-:W-:Y:S01]  /*3b40*/  HADD2.F32 R61, -RZ, R121.H1_H1 ;  /* 0x30000079ff3d7230 */ /* 0x000fe20000004100 */
[----:B------:R-:W-:Y:S01]  /*3b50*/  SHF.R.U32.HI R57, RZ, 0x10, R57 ;  /* 0x00000010ff397819 */ /* 0x000fe20000011639 */
[----:B------:R-:W-:Y:S02]  /*3b60*/  HADD2.F32 R58, -RZ, R58.H0_H0 ;  /* 0x2000003aff3a7230 */ /* 0x000fe40000004100 */
[--C-:B------:R-:W-:Y:S02]  /*3b70*/  HADD2.F32 R37, -RZ, R56.reuse.H1_H1 ;  /* 0x30000038ff257230 */ /* 0x100fe40000004100 */
[----:B------:R-:W-:Y:S02]  /*3b80*/  HADD2.F32 R59, -RZ, R56.H0_H0 ;  /* 0x20000038ff3b7230 */ /* 0x000fe40000004100 */
[----:B------:R-:W-:-:S02]  /*3b90*/  HADD2.F32 R54, -RZ, R54.H0_H0 ;  /* 0x20000036ff367230 */ /* 0x000fc40000004100 */
[-C--:B------:R-:W-:Y:S01]  /*3ba0*/  FMUL.FTZ R56, R37, R58.reuse ;  /* 0x0000003a25387220 */ /* 0x080fe20000410000 */
[----:B------:R-:W-:-:S03]  /*3bb0*/  FMUL.FTZ R58, R59, R58 ;  /* 0x0000003a3b3a7220 */ /* 0x000fc60000410000 */
[-C--:B------:R-:W-:Y:S01]  /*3bc0*/  FFMA.FTZ R56, R59, R54.reuse, -R56 ;  /* 0x000000363b387223 */ /* 0x080fe20000010838 */
[----:B------:R-:W-:Y:S02]  /*3bd0*/  HADD2.F32 R59, -RZ, R121.H0_H0 ;  /* 0x20000079ff3b7230 */ /* 0x000fe40000004100 */
[----:B------:R-:W-:Y:S01]  /*3be0*/  FFMA.FTZ R37, R37, R54, R58 ;  /* 0x0000003625257223 */ /* 0x000fe2000001003a */
[----:B------:R-:W-:Y:S01]  /*3bf0*/  IMAD.MOV.U32 R58, RZ, RZ, R39 ;  /* 0x000000ffff3a7224 */ /* 0x000fe200078e0027 */
[----:B------:R-:W-:Y:S01]  /*3c00*/  SHF.R.U32.HI R54, RZ, 0x10, R55 ;  /* 0x00000010ff367819 */ /* 0x000fe20000011637 */
[----:B------:R-:W-:Y:S02]  /*3c10*/  IMAD.MOV.U32 R55, RZ, RZ, R36 ;  /* 0x000000ffff377224 */ /* 0x000fe400078e0024 */
[----:B------:R-:W-:Y:S01]  /*3c20*/  HADD2.F32 R36, -RZ, R57.H0_H0 ;  /* 0x20000039ff247230 */ /* 0x000fe20000004100 */
[----:B------:R-:W-:Y:S01]  /*3c30*/  F2FP.F16.F32.PACK_AB R37, R37, R56 ;  /* 0x000000382525723e */ /* 0x000fe200000000ff */
[----:B------:R-:W-:-:S02]  /*3c40*/  HADD2.F32 R39, -RZ, R58.H1_H1 ;  /* 0x3000003aff277230 */ /* 0x000fc40000004100 */
[----:B------:R-:W-:Y:S02]  /*3c50*/  HADD2.F32 R57, -RZ, R58.H0_H0 ;  /* 0x2000003aff397230 */ /* 0x000fe40000004100 */
[----:B------:R-:W-:Y:S02]  /*3c60*/  HADD2.F32 R54, -RZ, R54.H0_H0 ;  /* 0x20000036ff367230 */ /* 0x000fe40000004100 */
[-C--:B------:R-:W-:Y:S01]  /*3c70*/  FMUL.FTZ R58, R39, R36.reuse ;  /* 0x00000024273a7220 */ /* 0x080fe20000410000 */
[----:B------:R-:W-:-:S03]  /*3c80*/  FMUL.FTZ R60, R57, R36 ;  /* 0x00000024393c7220 */ /* 0x000fc60000410000 */
[-C--:B------:R-:W-:Y:S01]  /*3c90*/  FFMA.FTZ R36, R57, R54.reuse, -R58 ;  /* 0x0000003639247223 */ /* 0x080fe2000001083a */
[--C-:B------:R-:W-:Y:S02]  /*3ca0*/  HADD2.F32 R58, -RZ, R55.reuse.H0_H0 ;  /* 0x20000037ff3a7230 */ /* 0x100fe40000004100 */
[----:B------:R-:W-:Y:S01]  /*3cb0*/  FFMA.FTZ R39, R39, R54, R60 ;  /* 0x0000003627277223 */ /* 0x000fe2000001003c */
[----:B------:R-:W-:Y:S02]  /*3cc0*/  IMAD.MOV.U32 R54, RZ, RZ, R38 ;  /* 0x000000ffff367224 */ /* 0x000fe400078e0026 */
[----:B------:R-:W-:Y:S02]  /*3cd0*/  HADD2.F32 R38, -RZ, R55.H1_H1 ;  /* 0x30000037ff267230 */ /* 0x000fe40000004100 */
[----:B------:R-:W-:Y:S01]  /*3ce0*/  HADD2.F32 R57, -RZ, R119.H1_H1 ;  /* 0x30000077ff397230 */ /* 0x000fe20000004100 */
[----:B------:R-:W-:Y:S02]  /*3cf0*/  F2FP.F16.F32.PACK_AB R39, R39, R36 ;  /* 0x000000242727723e */ /* 0x000fe400000000ff */
[-C--:B------:R-:W-:Y:S01]  /*3d00*/  FMUL.FTZ R55, R38, R59.reuse ;  /* 0x0000003b26377220 */ /* 0x080fe20000410000 */
[----:B------:R-:W-:-:S03]  /*3d10*/  FMUL.FTZ R59, R58, R59 ;  /* 0x0000003b3a3b7220 */ /* 0x000fc60000410000 */
[-C--:B------:R-:W-:Y:S01]  /*3d20*/  FFMA.FTZ R55, R58, R57.reuse, -R55 ;  /* 0x000000393a377223 */ /* 0x080fe20000010837 */
[--C-:B------:R-:W-:Y:S02]  /*3d30*/  HADD2.F32 R58, -RZ, R54.reuse.H0_H0 ;  /* 0x20000036ff3a7230 */ /* 0x100fe40000004100 */
[----:B------:R-:W-:Y:S01]  /*3d40*/  FFMA.FTZ R38, R38, R57, R59 ;  /* 0x0000003926267223 */ /* 0x000fe2000001003b */
[----:B------:R-:W-:Y:S02]  /*3d50*/  HADD2.F32 R54, -RZ, R54.H1_H1 ;  /* 0x30000036ff367230 */ /* 0x000fe40000004100 */
[----:B------:R-:W-:Y:S02]  /*3d60*/  HADD2.F32 R57, -RZ, R119.H0_H0 ;  /* 0x20000077ff397230 */ /* 0x000fe40000004100 */
[----:B------:R-:W-:Y:S01]  /*3d70*/  F2FP.F16.F32.PACK_AB R36, R38, R55 ;  /* 0x000000372624723e */ /* 0x000fe200000000ff */
[-C--:B------:R-:W-:Y:S01]  /*3d80*/  FMUL.FTZ R59, R54, R61.reuse ;  /* 0x0000003d363b7220 */ /* 0x080fe20000410000 */
[----:B------:R-:W-:-:S03]  /*3d90*/  FMUL.FTZ R61, R58, R61 ;  /* 0x0000003d3a3d7220 */ /* 0x000fc60000410000 */
[-C--:B------:R-:W-:Y:S01]  /*3da0*/  FFMA.FTZ R59, R58, R57.reuse, -R59 ;  /* 0x000000393a3b7223 */ /* 0x080fe2000001083b */
[----:B------:R-:W-:-:S05]  /*3db0*/  FFMA.FTZ R54, R54, R57, R61 ;  /* 0x0000003936367223 */ /* 0x000fca000001003d */
[----:B------:R-:W-:-:S07]  /*3dc0*/  F2FP.F16.F32.PACK_AB R38, R54, R59 ;  /* 0x0000003b3626723e */ /* 0x000fce00000000ff */
.L_x_441:
[----:B------:R-:W-:Y:S05]  /*3dd0*/  BSYNC B2 ;  /* 0x0000000000027941 */ /* 0x000fea0003800000 */
.L_x_440:
[----:B------:R3:W-:Y:S02]  /*3de0*/  STG.E.128 desc[UR60][R40.64+0x40], R36 ;  /* 0x0000402428007986 */ /* 0x0007e4000c101d3c */
.L_x_439:
[----:B------:R-:W-:Y:S05]  /*3df0*/  BSYNC B1 ;  /* 0x0000000000017941 */ /* 0x000fea0003800000 */
.L_x_438:
[----:B------:R-:W-:Y:S01]  /*3e00*/  ISETP.NE.AND P4, PT, R13, RZ, PT ;  /* 0x000000ff0d00720c */ /* 0x000fe20003f85270 */
[----:B------:R-:W-:-:S12]  /*3e10*/  BSSY B1, `(.L_x_442) ;  /* 0x0000034000017945 */ /* 0x000fd80003800000 */
[----:B------:R-:W-:Y:S05]  /*3e20*/  @!P4 BRA `(.L_x_443) ;  /* 0x0000000000c8c947 */ /* 0x000fea0003800000 */
[----:B------:R-:W4:Y:S01]  /*3e30*/  LDL R54, [R1+0x70] ;  /* 0x0000700001367983 */ /* 0x000f220000100800 */
[----:B------:R-:W-:Y:S03]  /*3e40*/  BSSY B2, `(.L_x_444) ;  /* 0x000002f000027945 */ /* 0x000fe60003800000 */
[----:B-123--:R1:W2:Y:S01]  /*3e50*/  LDS.128 R36, [R26+0x18c00] ;  /* 0x018c00001a247984 */ /* 0x00e2a20000000c00 */
[----:B----4-:R-:W-:-:S13]  /*3e60*/  ISETP.GE.AND P4, PT, R54, R108, PT ;  /* 0x0000006c3600720c */ /* 0x010fda0003f86270 */
[----:B-12---:R-:W-:Y:S05]  /*3e70*/  @P4 BRA `(.L_x_445) ;  /* 0x0000000000ac4947 */ /* 0x006fea0003800000 */
[----:B------:R-:W-:Y:S01]  /*3e80*/  SHF.R.U64 R52, R52, 0x10, R53 ;  /* 0x0000001034347819 */ /* 0x000fe20000001235 */
[----:B------:R-:W-:Y:S01]  /*3e90*/  IMAD.MOV.U32 R54, RZ, RZ, R37 ;  /* 0x000000ffff367224 */ /* 0x000fe200078e0025 */
[----:B------:R-:W-:Y:S02]  /*3ea0*/  SHF.R.U64 R50, R50, 0x10, R51 ;  /* 0x0000001032327819 */ /* 0x000fe40000001233 */
        /* <DEDUP_REMOVED lines=8> */
[----:B------:R-:W-:Y:S01]  /*3f30*/  SHF.R.U32.HI R55, RZ, 0x10, R51 ;  /* 0x00000010ff377819 */ /* 0x000fe20000011633 */
[----:B------:R-:W-:Y:S01]  /*3f40*/  FFMA.FTZ R37, R37, R50, R52 ;  /* 0x0000003225257223 */ /* 0x000fe20000010034 */
[----:B------:R-:W-:Y:S02]  /*3f50*/  IMAD.MOV.U32 R52, RZ, RZ, R39 ;  /* 0x000000ffff347224 */ /* 0x000fe400078e0027 */
[----:B------:R-:W-:Y:S02]  /*3f60*/  HADD2.F32 R51, -RZ, R53.H0_H0 ;  /* 0x20000035ff337230 */ /* 0x000fe40000004100 */
[----:B------:R-:W-:Y:S01]  /*3f70*/  IMAD.MOV.U32 R39, RZ, RZ, R36 ;  /* 0x000000ffff277224 */ /* 0x000fe200078e0024 */
[----:B------:R-:W-:Y:S01]  /*3f80*/  F2FP.F16.F32.PACK_AB R37, R37, R54 ;  /* 0x000000362525723e */ /* 0x000fe200000000ff */
[--C-:B------:R-:W-:Y:S02]  /*3f90*/  HADD2.F32 R50, -RZ, R52.reuse.H1_H1 ;  /* 0x30000034ff327230 */ /* 0x100fe40000004100 */
[----:B------:R-:W-:-:S02]  /*3fa0*/  HADD2.F32 R36, -RZ, R52.H0_H0 ;  /* 0x20000034ff247230 */ /* 0x000fc40000004100 */
[----:B------:R-:W-:Y:S02]  /*3fb0*/  HADD2.F32 R53, -RZ, R55.H0_H0 ;  /* 0x20000037ff357230 */ /* 0x000fe40000004100 */
[-C--:B------:R-:W-:Y:S01]  /*3fc0*/  FMUL.FTZ R55, R50, R51.reuse ;  /* 0x0000003332377220 */ /* 0x080fe20000410000 */
[----:B------:R-:W-:Y:S02]  /*3fd0*/  HADD2.F32 R52, -RZ, R118.H0_H0 ;  /* 0x20000076ff347230 */ /* 0x000fe40000004100 */
[C---:B------:R-:W-:Y:S01]  /*3fe0*/  FMUL.FTZ R57, R36.reuse, R51 ;  /* 0x0000003324397220 */ /* 0x040fe20000410000 */
[--C-:B------:R-:W-:Y:S02]  /*3ff0*/  HADD2.F32 R51, -RZ, R39.reuse.H1_H1 ;  /* 0x30000027ff337230 */ /* 0x100fe40000004100 */
[-C--:B------:R-:W-:Y:S01]  /*4000*/  FFMA.FTZ R36, R36, R53.reuse, -R55 ;  /* 0x0000003524247223 */ /* 0x080fe20000010837 */
[----:B------:R-:W-:Y:S02]  /*4010*/  HADD2.F32 R55, -RZ, R39.H0_H0 ;  /* 0x20000027ff377230 */ /* 0x000fe40000004100 */
[----:B------:R-:W-:Y:S01]  /*4020*/  FFMA.FTZ R53, R50, R53, R57 ;  /* 0x0000003532357223 */ /* 0x000fe20000010039 */
[----:B------:R-:W-:-:S02]  /*4030*/  HADD2.F32 R50, -RZ, R117.H1_H1 ;  /* 0x30000075ff327230 */ /* 0x000fc40000004100 */
[-C--:B------:R-:W-:Y:S01]  /*4040*/  FMUL.FTZ R56, R51, R52.reuse ;  /* 0x0000003433387220 */ /* 0x080fe20000410000 */
[----:B------:R-:W-:Y:S02]  /*4050*/  HADD2.F32 R118, -RZ, R118.H1_H1 ;  /* 0x30000076ff767230 */ /* 0x000fe40000004100 */
[C---:B------:R-:W-:Y:S01]  /*4060*/  FMUL.FTZ R58, R55.reuse, R52 ;  /* 0x00000034373a7220 */ /* 0x040fe20000410000 */
[--C-:B------:R-:W-:Y:S02]  /*4070*/  HADD2.F32 R39, -RZ, R38.reuse.H1_H1 ;  /* 0x30000026ff277230 */ /* 0x100fe40000004100 */
[-C--:B------:R-:W-:Y:S01]  /*4080*/  FFMA.FTZ R52, R55, R50.reuse, -R56 ;  /* 0x0000003237347223 */ /* 0x080fe20000010838 */
[----:B------:R-:W-:Y:S02]  /*4090*/  HADD2.F32 R38, -RZ, R38.H0_H0 ;  /* 0x20000026ff267230 */ /* 0x000fe40000004100 */
[----:B------:R-:W-:Y:S01]  /*40a0*/  FFMA.FTZ R51, R51, R50, R58 ;  /* 0x0000003233337223 */ /* 0x000fe2000001003a */
[----:B------:R-:W-:-:S02]  /*40b0*/  HADD2.F32 R117, -RZ, R117.H0_H0 ;  /* 0x20000075ff757230 */ /* 0x000fc40000004100 */
[-C--:B------:R-:W-:Y:S01]  /*40c0*/  FMUL.FTZ R55, R39, R118.reuse ;  /* 0x0000007627377220 */ /* 0x080fe20000410000 */
[----:B------:R-:W-:-:S03]  /*40d0*/  FMUL.FTZ R118, R38, R118 ;  /* 0x0000007626767220 */ /* 0x000fc60000410000 */
[-C--:B------:R-:W-:Y:S01]  /*40e0*/  FFMA.FTZ R55, R38, R117.reuse, -R55 ;  /* 0x0000007526377223 */ /* 0x080fe20000010837 */
[----:B------:R-:W-:Y:S01]  /*40f0*/  FFMA.FTZ R118, R39, R117, R118 ;  /* 0x0000007527767223 */ /* 0x000fe20000010076 */
[----:B------:R-:W-:Y:S02]  /*4100*/  F2FP.F16.F32.PACK_AB R39, R53, R36 ;  /* 0x000000243527723e */ /* 0x000fe400000000ff */
[----:B------:R-:W-:Y:S02]  /*4110*/  F2FP.F16.F32.PACK_AB R36, R51, R52 ;  /* 0x000000343324723e */ /* 0x000fe400000000ff */
[----:B------:R-:W-:-:S07]  /*4120*/  F2FP.F16.F32.PACK_AB R38, R118, R55 ;  /* 0x000000377626723e */ /* 0x000fce00000000ff */
.L_x_445:
[----:B------:R-:W-:Y:S05]  /*4130*/  BSYNC B2 ;  /* 0x0000000000027941 */ /* 0x000fea0003800000 */
.L_x_444:
[----:B------:R4:W-:Y:S02]  /*4140*/  STG.E.128 desc[UR60][R40.64+0x60], R36 ;  /* 0x0000602428007986 */ /* 0x0009e4000c101d3c */
.L_x_443:
[----:B------:R-:W-:Y:S05]  /*4150*/  BSYNC B1 ;  /* 0x0000000000017941 */ /* 0x000fea0003800000 */
.L_x_442:
[----:B------:R-:W-:Y:S01]  /*4160*/  ISETP.NE.AND P4, PT, R14, RZ, PT ;  /* 0x000000ff0e00720c */ /* 0x000fe20003f85270 */
[----:B------:R-:W-:-:S12]  /*4170*/  BSSY B1, `(.L_x_446) ;  /* 0x0000031000017945 */ /* 0x000fd80003800000 */
[----:B------:R-:W-:Y:S05]  /*4180*/  @!P4 BRA `(.L_x_447) ;  /* 0x0000000000bcc947 */ /* 0x000fea0003800000 */
[----:B------:R-:W5:Y:S01]  /*4190*/  LDL R50, [R1+0x64] ;  /* 0x0000640001327983 */ /* 0x000f620000100800 */
[----:B------:R-:W-:Y:S03]  /*41a0*/  BSSY B2, `(.L_x_448) ;  /* 0x000002c000027945 */ /* 0x000fe60003800000 */
[----:B-1234-:R1:W2:Y:S01]  /*41b0*/  LDS.128 R36, [R83+0x1b000] ;  /* 0x01b0000053247984 */ /* 0x01e2a20000000c00 */
[----:B-----5:R-:W-:-:S13]  /*41c0*/  ISETP.GE.AND P4, PT, R50, R108, PT ;  /* 0x0000006c3200720c */ /* 0x020fda0003f86270 */
[----:B-12---:R-:W-:Y:S05]  /*41d0*/  @P4 BRA `(.L_x_449) ;  /* 0x0000000000a04947 */ /* 0x006fea0003800000 */
[----:B------:R-:W-:Y:S02]  /*41e0*/  SHF.R.U64 R46, R46, 0x10, R47 ;  /* 0x000000102e2e7819 */ /* 0x000fe4000000122f */
[--C-:B------:R-:W-:Y:S01]  /*41f0*/  SHF.R.U64 R50, R48, 0x10, R49.reuse ;  /* 0x0000001030327819 */ /* 0x100fe20000001231 */
[--C-:B------:R-:W-:Y:S01]  /*4200*/  HADD2.F32 R48, -RZ, R39.reuse.H1_H1 ;  /* 0x30000027ff307230 */ /* 0x100fe20000004100 */
[----:B------:R-:W-:Y:S01]  /*4210*/  SHF.R.U32.HI R51, RZ, 0x10, R49 ;  /* 0x00000010ff337819 */ /* 0x000fe20000011631 */
[----:B------:R-:W-:Y:S01]  /*4220*/  HADD2.F32 R39, -RZ, R39.H0_H0 ;  /* 0x20000027ff277230 */ /* 0x000fe20000004100 */
[----:B------:R-:W-:Y:S01]  /*4230*/  SHF.R.U32.HI R52, RZ, 0x10, R47 ;  /* 0x00000010ff347819 */ /* 0x000fe2000001162f */
[----:B------:R-:W-:Y:S02]  /*4240*/  HADD2.F32 R47, -RZ, R46.H0_H0 ;  /* 0x2000002eff2f7230 */ /* 0x000fe40000004100 */
[----:B------:R-:W-:Y:S02]  /*4250*/  HADD2.F32 R46, -RZ, R37.H1_H1 ;  /* 0x30000025ff2e7230 */ /* 0x000fe40000004100 */
[----:B------:R-:W-:-:S02]  /*4260*/  HADD2.F32 R50, -RZ, R50.H0_H0 ;  /* 0x20000032ff327230 */ /* 0x000fc40000004100 */
[----:B------:R-:W-:Y:S02]  /*4270*/  HADD2.F32 R37, -RZ, R37.H0_H0 ;  /* 0x20000025ff257230 */ /* 0x000fe40000004100 */
[----:B------:R-:W-:Y:S02]  /*4280*/  HADD2.F32 R51, -RZ, R51.H0_H0 ;  /* 0x20000033ff337230 */ /* 0x000fe40000004100 */
[----:B------:R-:W-:Y:S02]  /*4290*/  HADD2.F32 R49, -RZ, R52.H0_H0 ;  /* 0x20000034ff317230 */ /* 0x000fe40000004100 */
[-C--:B------:R-:W-:Y:S01]  /*42a0*/  FMUL.FTZ R52, R46, R50.reuse ;  /* 0x000000322e347220 */ /* 0x080fe20000410000 */
[----:B------:R-:W-:Y:S01]  /*42b0*/  FMUL.FTZ R53, R37, R50 ;  /* 0x0000003225357220 */ /* 0x000fe20000410000 */
[-C--:B------:R-:W-:Y:S01]  /*42c0*/  FMUL.FTZ R50, R48, R51.reuse ;  /* 0x0000003330327220 */ /* 0x080fe20000410000 */
[----:B------:R-:W-:Y:S01]  /*42d0*/  FMUL.FTZ R51, R39, R51 ;  /* 0x0000003327337220 */ /* 0x000fe20000410000 */
[-C--:B------:R-:W-:Y:S01]  /*42e0*/  FFMA.FTZ R37, R37, R47.reuse, -R52 ;  /* 0x0000002f25257223 */ /* 0x080fe20000010834 */
[----:B------:R-:W-:Y:S01]  /*42f0*/  FFMA.FTZ R46, R46, R47, R53 ;  /* 0x0000002f2e2e7223 */ /* 0x000fe20000010035 */
[----:B------:R-:W-:-:S02]  /*4300*/  HADD2.F32 R47, -RZ, R36.H1_H1 ;  /* 0x30000024ff2f7230 */ /* 0x000fc40000004100 */
[-C--:B------:R-:W-:Y:S01]  /*4310*/  FFMA.FTZ R48, R48, R49.reuse, R51 ;  /* 0x0000003130307223 */ /* 0x080fe20000010033 */
[----:B------:R-:W-:Y:S01]  /*4320*/  FFMA.FTZ R39, R39, R49, -R50 ;  /* 0x0000003127277223 */ /* 0x000fe20000010832 */
[----:B------:R-:W-:Y:S01]  /*4330*/  HADD2.F32 R51, -RZ, R114.H0_H0 ;  /* 0x20000072ff337230 */ /* 0x000fe20000004100 */
[----:B------:R-:W-:Y:S01]  /*4340*/  F2FP.F16.F32.PACK_AB R37, R46, R37 ;  /* 0x000000252e25723e */ /* 0x000fe200000000ff */
[----:B------:R-:W-:Y:S02]  /*4350*/  HADD2.F32 R36, -RZ, R36.H0_H0 ;  /* 0x20000024ff247230 */ /* 0x000fe40000004100 */
[----:B------:R-:W-:Y:S02]  /*4360*/  HADD2.F32 R114, -RZ, R114.H1_H1 ;  /* 0x30000072ff727230 */ /* 0x000fe40000004100 */
[-C--:B------:R-:W-:Y:S01]  /*4370*/  FMUL.FTZ R53, R47, R51.reuse ;  /* 0x000000332f357220 */ /* 0x080fe20000410000 */
[--C-:B------:R-:W-:Y:S02]  /*4380*/  HADD2.F32 R49, -RZ, R38.reuse.H1_H1 ;  /* 0x30000026ff317230 */ /* 0x100fe40000004100 */
[----:B------:R-:W-:Y:S01]  /*4390*/  FMUL.FTZ R52, R36, R51 ;  /* 0x0000003324347220 */ /* 0x000fe20000410000 */
[----:B------:R-:W-:Y:S01]  /*43a0*/  HADD2.F32 R38, -RZ, R38.H0_H0 ;  /* 0x20000026ff267230 */ /* 0x000fe20000004100 */
[----:B------:R-:W-:Y:S01]  /*43b0*/  F2FP.F16.F32.PACK_AB R39, R48, R39 ;  /* 0x000000273027723e */ /* 0x000fe200000000ff */
[----:B------:R-:W-:-:S02]  /*43c0*/  HADD2.F32 R50, -RZ, R113.H0_H0 ;  /* 0x20000071ff327230 */ /* 0x000fc40000004100 */
[-C--:B------:R-:W-:Y:S01]  /*43d0*/  FMUL.FTZ R51, R49, R114.reuse ;  /* 0x0000007231337220 */ /* 0x080fe20000410000 */
[----:B------:R-:W-:Y:S02]  /*43e0*/  HADD2.F32 R113, -RZ, R113.H1_H1 ;  /* 0x30000071ff717230 */ /* 0x000fe40000004100 */
[----:B------:R-:W-:Y:S01]  /*43f0*/  FMUL.FTZ R114, R38, R114 ;  /* 0x0000007226727220 */ /* 0x000fe20000410000 */
[-C--:B------:R-:W-:Y:S01]  /*4400*/  FFMA.FTZ R53, R36, R50.reuse, -R53 ;  /* 0x0000003224357223 */ /* 0x080fe20000010835 */
[----:B------:R-:W-:Y:S01]  /*4410*/  FFMA.FTZ R52, R47, R50, R52 ;  /* 0x000000322f347223 */ /* 0x000fe20000010034 */
[-C--:B------:R-:W-:Y:S01]  /*4420*/  FFMA.FTZ R51, R38, R113.reuse, -R51 ;  /* 0x0000007126337223 */ /* 0x080fe20000010833 */
[----:B------:R-:W-:-:S03]  /*4430*/  FFMA.FTZ R114, R49, R113, R114 ;  /* 0x0000007131727223 */ /* 0x000fc60000010072 */
[----:B------:R-:W-:Y:S02]  /*4440*/  F2FP.F16.F32.PACK_AB R36, R52, R53 ;  /* 0x000000353424723e */ /* 0x000fe400000000ff */
[----:B------:R-:W-:-:S07]  /*4450*/  F2FP.F16.F32.PACK_AB R38, R114, R51 ;  /* 0x000000337226723e */ /* 0x000fce00000000ff */
.L_x_449:
[----:B------:R-:W-:Y:S05]  /*4460*/  BSYNC B2 ;  /* 0x0000000000027941 */ /* 0x000fea0003800000 */
.L_x_448:
[----:B------:R1:W-:Y:S02]  /*4470*/  STG.E.128 desc[UR60][R40.64+0x80], R36 ;  /* 0x0000802428007986 */ /* 0x0003e4000c101d3c */
.L_x_447:
[----:B------:R-:W-:Y:S05]  /*4480*/  BSYNC B1 ;  /* 0x0000000000017941 */ /* 0x000fea0003800000 */
.L_x_446:
[----:B------:R-:W-:-:S13]  /*4490*/  ISETP.NE.AND P4, PT, R15, RZ, PT ;  /* 0x000000ff0f00720c */ /* 0x000fda0003f85270 */
[----:B------:R-:W-:Y:S05]  /*44a0*/  @!P4 BRA `(.L_x_429) ;  /* 0x000000240030c947 */ /* 0x000fea0003800000 */
[----:B------:R-:W5:Y:S01]  /*44b0*/  LDL R46, [R1+0x74] ;  /* 0x00007400012e7983 */ /* 0x000f620000100800 */
[----:B------:R-:W-:Y:S03]  /*44c0*/  BSSY B1, `(.L_x_450) ;  /* 0x000002d000017945 */ /* 0x000fe60003800000 */
[----:B-1234-:R1:W2:Y:S01]  /*44d0*/  LDS.128 R36, [R26+0x1b000] ;  /* 0x01b000001a247984 */ /* 0x01e2a20000000c00 */
[----:B-----5:R-:W-:-:S13]  /*44e0*/  ISETP.GE.AND P4, PT, R46, R108, PT ;  /* 0x0000006c2e00720c */ /* 0x020fda0003f86270 */
[----:B-12---:R-:W-:Y:S05]  /*44f0*/  @P4 BRA `(.L_x_451) ;  /* 0x0000000000a44947 */ /* 0x006fea0003800000 */
[--C-:B------:R-:W-:Y:S01]  /*4500*/  SHF.R.U64 R47, R42, 0x10, R43.reuse ;  /* 0x000000102a2f7819 */ /* 0x100fe2000000122b */
[----:B------:R-:W-:Y:S01]  /*4510*/  IMAD.MOV.U32 R42, RZ, RZ, R38 ;  /* 0x000000ffff2a7224 */ /* 0x000fe200078e0026 */
[----:B------:R-:W-:Y:S01]  /*4520*/  SHF.R.U32.HI R46, RZ, 0x10, R43 ;  /* 0x00000010ff2e7819 */ /* 0x000fe2000001162b */
[--C-:B------:R-:W-:Y:S01]  /*4530*/  HADD2.F32 R38, -RZ, R37.reuse.H1_H1 ;  /* 0x30000025ff267230 */ /* 0x100fe20000004100 */
[--C-:B------:R-:W-:Y:S01]  /*4540*/  SHF.R.U64 R43, R44, 0x10, R45.reuse ;  /* 0x000000102c2b7819 */ /* 0x100fe2000000122d */
[----:B------:R-:W-:Y:S01]  /*4550*/  HADD2.F32 R37, -RZ, R37.H0_H0 ;  /* 0x20000025ff257230 */ /* 0x000fe20000004100 */
[----:B------:R-:W-:Y:S01]  /*4560*/  SHF.R.U32.HI R48, RZ, 0x10, R45 ;  /* 0x00000010ff307819 */ /* 0x000fe2000001162d */
[----:B------:R-:W-:Y:S02]  /*4570*/  HADD2.F32 R44, -RZ, R47.H0_H0 ;  /* 0x2000002fff2c7230 */ /* 0x000fe40000004100 */
[----:B------:R-:W-:Y:S02]  /*4580*/  HADD2.F32 R45, -RZ, R43.H0_H0 ;  /* 0x2000002bff2d7230 */ /* 0x000fe40000004100 */
[----:B------:R-:W-:-:S02]  /*4590*/  HADD2.F32 R48, -RZ, R48.H0_H0 ;  /* 0x20000030ff307230 */ /* 0x000fc40000004100 */
[--C-:B------:R-:W-:Y:S02]  /*45a0*/  HADD2.F32 R43, -RZ, R39.reuse.H1_H1 ;  /* 0x30000027ff2b7230 */ /* 0x100fe40000004100 */
[CC--:B------:R-:W-:Y:S01]  /*45b0*/  FMUL.FTZ R50, R38.reuse, R45.reuse ;  /* 0x0000002d26327220 */ /* 0x0c0fe20000410000 */
[C---:B------:R-:W-:Y:S01]  /*45c0*/  FMUL.FTZ R45, R37.reuse, R45 ;  /* 0x0000002d252d7220 */ /* 0x040fe20000410000 */
[----:B------:R-:W-:Y:S02]  /*45d0*/  HADD2.F32 R39, -RZ, R39.H0_H0 ;  /* 0x20000027ff277230 */ /* 0x000fe40000004100 */
[-C--:B------:R-:W-:Y:S01]  /*45e0*/  FFMA.FTZ R50, R37, R44.reuse, -R50 ;  /* 0x0000002c25327223 */ /* 0x080fe20000010832 */
[----:B------:R-:W-:Y:S01]  /*45f0*/  FFMA.FTZ R47, R38, R44, R45 ;  /* 0x0000002c262f7223 */ /* 0x000fe2000001002d */
[----:B------:R-:W-:Y:S02]  /*4600*/  HADD2.F32 R46, -RZ, R46.H0_H0 ;  /* 0x2000002eff2e7230 */ /* 0x000fe40000004100 */
[----:B------:R-:W-:Y:S01]  /*4610*/  FMUL.FTZ R52, R43, R48 ;  /* 0x000000302b347220 */ /* 0x000fe20000410000 */
[----:B------:R-:W-:-:S02]  /*4620*/  HADD2.F32 R44, -RZ, R97.H0_H0 ;  /* 0x20000061ff2c7230 */ /* 0x000fc40000004100 */
[C---:B------:R-:W-:Y:S01]  /*4630*/  FMUL.FTZ R48, R39.reuse, R48 ;  /* 0x0000003027307220 */ /* 0x040fe20000410000 */
[----:B------:R-:W-:Y:S02]  /*4640*/  HADD2.F32 R97, -RZ, R97.H1_H1 ;  /* 0x30000061ff617230 */ /* 0x000fe40000004100 */
[-C--:B------:R-:W-:Y:S01]  /*4650*/  FFMA.FTZ R52, R39, R46.reuse, -R52 ;  /* 0x0000002e27347223 */ /* 0x080fe20000010834 */
[----:B------:R-:W-:Y:S02]  /*4660*/  HADD2.F32 R37, -RZ, R36.H1_H1 ;  /* 0x30000024ff257230 */ /* 0x000fe40000004100 */
[----:B------:R-:W-:Y:S01]  /*4670*/  FFMA.FTZ R51, R43, R46, R48 ;  /* 0x0000002e2b337223 */ /* 0x000fe20000010030 */
[----:B------:R-:W-:Y:S02]  /*4680*/  HADD2.F32 R38, -RZ, R42.H1_H1 ;  /* 0x3000002aff267230 */ /* 0x000fe40000004100 */
[----:B------:R-:W-:Y:S02]  /*4690*/  HADD2.F32 R36, -RZ, R36.H0_H0 ;  /* 0x20000024ff247230 */ /* 0x000fe40000004100 */
[----:B------:R-:W-:Y:S01]  /*46a0*/  FMUL.FTZ R45, R37, R44 ;  /* 0x0000002c252d7220 */ /* 0x000fe20000410000 */
[----:B------:R-:W-:-:S02]  /*46b0*/  HADD2.F32 R42, -RZ, R42.H0_H0 ;  /* 0x2000002aff2a7230 */ /* 0x000fc40000004100 */
[-C--:B------:R-:W-:Y:S01]  /*46c0*/  FMUL.FTZ R49, R38, R97.reuse ;  /* 0x0000006126317220 */ /* 0x080fe20000410000 */
[--C-:B------:R-:W-:Y:S02]  /*46d0*/  HADD2.F32 R39, -RZ, R96.reuse.H1_H1 ;  /* 0x30000060ff277230 */ /* 0x100fe40000004100 */
[----:B------:R-:W-:Y:S01]  /*46e0*/  FMUL.FTZ R44, R36, R44 ;  /* 0x0000002c242c7220 */ /* 0x000fe20000410000 */
[----:B------:R-:W-:Y:S02]  /*46f0*/  HADD2.F32 R43, -RZ, R96.H0_H0 ;  /* 0x20000060ff2b7230 */ /* 0x000fe40000004100 */
[----:B------:R-:W-:Y:S01]  /*4700*/  FMUL.FTZ R97, R42, R97 ;  /* 0x000000612a617220 */ /* 0x000fe20000410000 */
[-C--:B------:R-:W-:Y:S01]  /*4710*/  FFMA.FTZ R45, R36, R39.reuse, -R45 ;  /* 0x00000027242d7223 */ /* 0x080fe2000001082d */
[----:B------:R-:W-:Y:S01]  /*4720*/  FFMA.FTZ R44, R37, R39, R44 ;  /* 0x00000027252c7223 */ /* 0x000fe2000001002c */
[-C--:B------:R-:W-:Y:S01]  /*4730*/  FFMA.FTZ R49, R42, R43.reuse, -R49 ;  /* 0x0000002b2a317223 */ /* 0x080fe20000010831 */
[----:B------:R-:W-:Y:S01]  /*4740*/  FFMA.FTZ R38, R38, R43, R97 ;  /* 0x0000002b26267223 */ /* 0x000fe20000010061 */
[----:B------:R-:W-:-:S02]  /*4750*/  F2FP.F16.F32.PACK_AB R37, R47, R50 ;  /* 0x000000322f25723e */ /* 0x000fc400000000ff */
[----:B------:R-:W-:Y:S02]  /*4760*/  F2FP.F16.F32.PACK_AB R39, R51, R52 ;  /* 0x000000343327723e */ /* 0x000fe400000000ff */
[----:B------:R-:W-:Y:S02]  /*4770*/  F2FP.F16.F32.PACK_AB R36, R44, R45 ;  /* 0x0000002d2c24723e */ /* 0x000fe400000000ff */
[----:B------:R-:W-:-:S07]  /*4780*/  F2FP.F16.F32.PACK_AB R38, R38, R49 ;  /* 0x000000312626723e */ /* 0x000fce00000000ff */
.L_x_451:
[----:B------:R-:W-:Y:S05]  /*4790*/  BSYNC B1 ;  /* 0x0000000000017941 */ /* 0x000fea0003800000 */
.L_x_450:
[----:B------:R1:W-:Y:S01]  /*47a0*/  STG.E.128 desc[UR60][R40.64+0xa0], R36 ;  /* 0x0000a02428007986 */ /* 0x0003e2000c101d3c */
[----:B------:R-:W-:Y:S05]  /*47b0*/  BRA `(.L_x_429) ;  /* 0x00000020006c7947 */ /* 0x000fea0003800000 */
.L_x_423:
        /* <DEDUP_REMOVED lines=15> */
[----:B------:R-:W-:Y:S01]  /*48b0*/  IADD3 R62, P3, R74, R62, RZ ;  /* 0x0000003e4a3e7210 */ /* 0x000fe20007f7e0ff */
[----:B------:R-:W-:Y:S01]  /*48c0*/  ULDC.64 UR4, c[0x0][0x3e8] ;  /* 0x0000fa0000047ab9 */ /* 0x000fe20000000a00 */
[----:B------:R-:W-:Y:S02]  /*48d0*/  CS2R R46, SRZ ;  /* 0x00000000002e7805 */ /* 0x000fe4000001ff00 */
[----:B------:R-:W-:Y:S02]  /*48e0*/  CS2R R44, SRZ ;  /* 0x00000000002c7805 */ /* 0x000fe4000001ff00 */
[----:B------:R-:W-:Y:S02]  /*48f0*/  IADD3.X R21, R21, R87, RZ, P3, !PT ;  /* 0x0000005715157210 */ /* 0x000fe40001ffe4ff */
[----:B------:R-:W-:Y:S02]  /*4900*/  CS2R R58, SRZ ;  /* 0x00000000003a7805 */ /* 0x000fe4000001ff00 */
[----:B------:R-:W-:-:S02]  /*4910*/  IADD3 R61, P3, R34, R60, RZ ;  /* 0x0000003c223d7210 */ /* 0x000fc40007f7e0ff */
[----:B------:R-:W-:-:S03]  /*4920*/  CS2R R56, SRZ ;  /* 0x0000000000387805 */ /* 0x000fc6000001ff00 */
[----:B------:R-:W-:Y:S01]  /*4930*/  IMAD.X R36, R91, 0x1, R88, P3 ;  /* 0x000000015b247824 */ /* 0x000fe200018e0658 */
[----:B------:R-:W-:-:S04]  /*4940*/  LEA R48, P3, R62, UR4, 0x1 ;  /* 0x000000043e307c11 */ /* 0x000fc8000f8608ff */
[----:B------:R-:W-:Y:S01]  /*4950*/  LEA.HI.X R49, R62, UR5, R21, 0x1, P3 ;  /* 0x000000053e317c11 */ /* 0x000fe200098f0c15 */
[----:B------:R-:W-:Y:S02]  /*4960*/  ULDC.64 UR4, c[0x0][0x400] ;  /* 0x0001000000047ab9 */ /* 0x000fe40000000a00 */
[----:B------:R-:W-:-:S04]  /*4970*/  LEA R60, P3, R61, UR4, 0x1 ;  /* 0x000000043d3c7c11 */ /* 0x000fc8000f8608ff */
[----:B------:R-:W-:Y:S02]  /*4980*/  LEA.HI.X R61, R61, UR5, R36, 0x1, P3 ;  /* 0x000000053d3d7c11 */ /* 0x000fe400098f0c24 */
[----:B------:R-:W-:Y:S02]  /*4990*/  ISETP.GE.AND P3, PT, R22, R108, PT ;  /* 0x0000006c1600720c */ /* 0x000fe40003f66270 */
[----:B------:R-:W-:Y:S02]  /*49a0*/  CS2R R42, SRZ ;  /* 0x00000000002a7805 */ /* 0x000fe4000001ff00 */
[----:B------:R-:W-:Y:S02]  /*49b0*/  CS2R R40, SRZ ;  /* 0x0000000000287805 */ /* 0x000fe4000001ff00 */
[----:B------:R-:W-:Y:S02]  /*49c0*/  CS2R R54, SRZ ;  /* 0x0000000000367805 */ /* 0x000fe4000001ff00 */
[----:B------:R-:W-:-:S05]  /*49d0*/  CS2R R52, SRZ ;  /* 0x0000000000347805 */ /* 0x000fca000001ff00 */
[----:B------:R-:W5:Y:S04]  /*49e0*/  @!P3 LDG.E.128 R44, desc[UR60][R48.64] ;  /* 0x0000003c302cb981 */ /* 0x000f68000c1e1d00 */
[----:B------:R-:W5:Y:S01]  /*49f0*/  @!P3 LDG.E.128 R56, desc[UR60][R60.64] ;  /* 0x0000003c3c38b981 */ /* 0x000f62000c1e1d00 */
[----:B------:R-:W-:Y:S02]  /*4a00*/  ISETP.GE.AND P3, PT, R0, R108, PT ;  /* 0x0000006c0000720c */ /* 0x000fe40003f66270 */
[----:B------:R-:W-:Y:S02]  /*4a10*/  CS2R R38, SRZ ;  /* 0x0000000000267805 */ /* 0x000fe4000001ff00 */
[----:B------:R-:W-:-:S09]  /*4a20*/  CS2R R36, SRZ ;  /* 0x0000000000247805 */ /* 0x000fd2000001ff00 */
[----:B------:R-:W5:Y:S04]  /*4a30*/  @!P3 LDG.E.128 R40, desc[UR60][R48.64+0x20] ;  /* 0x0000203c3028b981 */ /* 0x000f68000c1e1d00 */
[----:B------:R-:W5:Y:S01]  /*4a40*/  @!P3 LDG.E.128 R52, desc[UR60][R60.64+0x20] ;  /* 0x0000203c3c34b981 */ /* 0x000f62000c1e1d00 */
[----:B------:R-:W-:Y:S02]  /*4a50*/  ISETP.GE.AND P3, PT, R4, R108, PT ;  /* 0x0000006c0400720c */ /* 0x000fe40003f66270 */
[----:B------:R-:W-:-:S11]  /*4a60*/  CS2R R50, SRZ ;  /* 0x0000000000327805 */ /* 0x000fd6000001ff00 */
[----:B------:R0:W5:Y:S02]  /*4a70*/  @!P3 LDG.E.128 R36, desc[UR60][R48.64+0x40] ;  /* 0x0000403c3024b981 */ /* 0x000164000c1e1d00 */
[----:B0-----:R-:W-:-:S06]  /*4a80*/  CS2R R48, SRZ ;  /* 0x0000000000307805 */ /* 0x001fcc000001ff00 */
[----:B------:R0:W5:Y:S02]  /*4a90*/  @!P3 LDG.E.128 R48, desc[UR60][R60.64+0x40] ;  /* 0x0000403c3c30b981 */ /* 0x000164000c1e1d00 */
.L_x_453:
[----:B------:R-:W-:Y:S05]  /*4aa0*/  BSYNC B1 ;  /* 0x0000000000017941 */ /* 0x000fea0003800000 */
.L_x_452:
        /* <DEDUP_REMOVED lines=8> */
[----:B------:R-:W-:-:S03]  /*4b30*/  IMAD.MOV.U32 R60, RZ, RZ, R43 ;  /* 0x000000ffff3c7224 */ /* 0x000fc600078e002b */
[----:B------:R-:W-:Y:S01]  /*4b40*/  PRMT R128, R128, 0x5410, R21 ;  /* 0x0000541080807816 */ /* 0x000fe20000000015 */
[----:B------:R-:W-:Y:S01]  /*4b50*/  IMAD.MOV.U32 R21, RZ, RZ, R41 ;  /* 0x000000ffff157224 */ /* 0x000fe200078e0029 */
[----:B------:R-:W-:Y:S01]  /*4b60*/  PRMT R130, R60, 0x7610, R130 ;  /* 0x000076103c827816 */ /* 0x000fe20000000082 */
[----:B------:R-:W-:-:S03]  /*4b70*/  IMAD.MOV.U32 R60, RZ, RZ, R40 ;  /* 0x000000ffff3c7224 */ /* 0x000fc600078e0028 */
[----:B------:R-:W-:Y:S01]  /*4b80*/  PRMT R131, R21, 0x7610, R131 ;  /* 0x0000761015837816 */ /* 0x000fe20000000083 */
[----:B------:R-:W-:Y:S01]  /*4b90*/  IMAD.MOV.U32 R21, RZ, RZ, R46 ;  /* 0x000000ffff157224 */ /* 0x000fe200078e002e */
[----:B------:R-:W-:Y:S01]  /*4ba0*/  PRMT R129, R60, 0x7610, R129 ;  /* 0x000076103c817816 */ /* 0x000fe20000000081 */
[----:B------:R-:W-:-:S05]  /*4bb0*/  IMAD.MOV.U32 R60, RZ, RZ, R47 ;  /* 0x000000ffff3c7224 */ /* 0x000fca00078e002f */
[----:B------:R-:W-:Y:S01]  /*4bc0*/  PRMT R132, R21, 0x5410, R60 ;  /* 0x0000541015847816 */ /* 0x000fe2000000003c */
[----:B------:R-:W-:Y:S02]  /*4bd0*/  IMAD.MOV.U32 R21, RZ, RZ, R44 ;  /* 0x000000ffff157224 */ /* 0x000fe400078e002c */
[----:B------:R-:W-:-:S03]  /*4be0*/  IMAD.MOV.U32 R60, RZ, RZ, R45 ;  /* 0x000000ffff3c7224 */ /* 0x000fc600078e002d */
[----:B------:R-:W-:Y:S01]  /*4bf0*/  PRMT R133, R21, 0x7610, R133 ;  /* 0x0000761015857816 */ /* 0x000fe20000000085 */
[----:B------:R-:W-:Y:S01]  /*4c00*/  IMAD.MOV.U32 R21, RZ, RZ, R51 ;  /* 0x000000ffff157224 */ /* 0x000fe200078e0033 */
[----:B------:R-:W-:Y:S01]  /*4c10*/  PRMT R122, R60, 0x7610, R122 ;  /* 0x000076103c7a7816 */ /* 0x000fe2000000007a */
        /* <DEDUP_REMOVED lines=9> */
[----:B------:R-:W-:-:S04]  /*4cb0*/  PRMT R128, R60, 0x7610, R128 ;  /* 0x000076103c807816 */ /* 0x000fc80000000080 */
[----:B------:R-:W-:Y:S01]  /*4cc0*/  PRMT R129, R129, 0x5410, R21 ;  /* 0x0000541081817816 */ /* 0x000fe20000000015 */
[----:B------:R-:W-:-:S05]  /*4cd0*/  IMAD.MOV.U32 R21, RZ, RZ, R53 ;  /* 0x000000ffff157224 */ /* 0x000fca00078e0035 */
[----:B------:R-:W-:Y:S01]  /*4ce0*/  PRMT R131, R131, 0x5410, R21 ;  /* 0x0000541083837816 */ /* 0x000fe20000000015 */
[----:B------:R-:W-:-:S05]  /*4cf0*/  IMAD.MOV.U32 R21, RZ, RZ, R58 ;  /* 0x000000ffff157224 */ /* 0x000fca00078e003a */
[----:B------:R-:W-:Y:S01]  /*4d00*/  PRMT R133, R133, 0x5410, R21 ;  /* 0x0000541085857816 */ /* 0x000fe20000000015 */
[----:B------:R-:W-:-:S05]  /*4d10*/  IMAD.MOV.U32 R21, RZ, RZ, R59 ;  /* 0x000000ffff157224 */ /* 0x000fca00078e003b */
[----:B------:R-:W-:Y:S01]  /*4d20*/  PRMT R134, R21, 0x7610, R134 ;  /* 0x0000761015867816 */ /* 0x000fe20000000086 */
[----:B------:R-:W-:-:S05]  /*4d30*/  IMAD.MOV.U32 R21, RZ, RZ, R56 ;  /* 0x000000ffff157224 */ /* 0x000fca00078e0038 */
[----:B------:R-:W-:Y:S02]  /*4d40*/  PRMT R134, R134, 0x5410, R21 ;  /* 0x0000541086867816 */ /* 0x000fe40000000015 */
[----:B------:R-:W-:-:S04]  /*4d50*/  MOV R21, R57 ;  /* 0x0000003900157202 */ /* 0x000fc80000000f00 */
[----:B------:R-:W-:Y:S02]  /*4d60*/  PRMT R119, R21, 0x7610, R119 ;  /* 0x0000761015777816 */ /* 0x000fe40000000077 */
[----:B--2---:R-:W-:-:S13]  /*4d70*/  ISETP.NE.AND P3, PT, R61, 0x3, PT ;  /* 0x000000033d00780c */ /* 0x004fda0003f65270 */
[----:B------:R-:W-:Y:S05]  /*4d80*/  @!P3 BRA `(.L_x_454) ;  /* 0x000000000004b947 */ /* 0x000fea0003800000 */
[----:B------:R-:W-:Y:S01]  /*4d90*/  BPT.TRAP 0x1 ;  /* 0x000000040000795c */ /* 0x000fe20000300000 */
.L_x_454:
[----:B------:R-:W-:Y:S01]  /*4da0*/  IMAD R21, R17, 0x8, R16 ;  /* 0x0000000811157824 */ /* 0x000fe200078e0210 */
[----:B------:R-:W-:Y:S01]  /*4db0*/  SHF.L.U32 R91, R155, 0x1f, RZ ;  /* 0x0000001f9b5b7819 */ /* 0x000fe200000006ff */
[----:B------:R-:W-:Y:S03]  /*4dc0*/  BSSY B1, `(.L_x_455) ;  /* 0x0000003000017945 */ /* 0x000fe60003800000 */
[----:B------:R-:W0:Y:S02]  /*4dd0*/  SYNCS.PHASECHK.TRANS64.TRYWAIT P5, [R21+URZ+0x31c90], R91 ;  /* 0x031c905b150075a7 */ /* 0x000e2400080a017f */
[----:B0-----:R-:W-:Y:S05]  /*4de0*/  @!P5 BRA `(.L_x_456) ;  /* 0x000001bc0020d947 */ /* 0x001fea0003800000 */
.L_x_722:
[----:B------:R-:W-:Y:S05]  /*4df0*/  BSYNC B1 ;  /* 0x0000000000017941 */ /* 0x000fea0003800000 */
.L_x_455:
[----:B------:R-:W-:Y:S05]  /*4e00*/  @P4 BRA `(.L_x_429) ;  /* 0x0000001800d84947 */ /* 0x000fea0003800000 */
[----:B------:R-:W1:Y:S01]  /*4e10*/  LDC R113, c[0x0][0x2f4] ;  /* 0x0000bd00ff717b82 */ /* 0x000e620000000800 */
[----:B------:R-:W-:Y:S01]  /*4e20*/  ISETP.NE.AND P4, PT, R10, RZ, PT ;  /* 0x000000ff0a00720c */ /* 0x000fe20003f85270 */
[----:B------:R-:W-:Y:S01]  /*4e30*/  ULDC.64 UR4, c[0x0][0x300] ;  /* 0x0000c00000047ab9 */ /* 0x000fe20000000a00 */
[----:B------:R-:W-:Y:S01]  /*4e40*/  SHF.R.S32.HI R60, RZ, 0x1f, R19 ;  /* 0x0000001fff3c7819 */ /* 0x000fe20000011413 */
[----:B------:R-:W-:Y:S01]  /*4e50*/  IMAD.MOV.U32 R97, RZ, RZ, R96 ;  /* 0x000000ffff617224 */ /* 0x000fe200078e0060 */
[----:B------:R-:W-:Y:S01]  /*4e60*/  BSSY B1, `(.L_x_457) ;  /* 0x0000088000017945 */ /* 0x000fe20003800000 */
[----:B------:R-:W-:Y:S02]  /*4e70*/  IMAD.MOV.U32 R96, RZ, RZ, R64 ;  /* 0x000000ffff607224 */ /* 0x000fe400078e0040 */
[----:B------:R-:W-:Y:S02]  /*4e80*/  IMAD R60, R60, UR4, RZ ;  /* 0x000000043c3c7c24 */ /* 0x000fe4000f8e02ff */
[----:B------:R-:W-:-:S04]  /*4e90*/  IMAD.WIDE.U32 R96, R19, UR4, R96 ;  /* 0x0000000413607c25 */ /* 0x000fc8000f8e0060 */
[----:B------:R-:W-:-:S04]  /*4ea0*/  IMAD R60, R19, UR5, R60 ;  /* 0x00000005133c7c24 */ /* 0x000fc8000f8e023c */
[----:B------:R-:W-:Y:S02]  /*4eb0*/  IMAD.IADD R114, R60, 0x1, R97 ;  /* 0x000000013c727824 */ /* 0x000fe400078e0261 */
[----:B-1----:R-:W-:Y:S01]  /*4ec0*/  IMAD.IADD R117, R113, 0x1, -R110 ;  /* 0x0000000171757824 */ /* 0x002fe200078e0a6e */
[----:B------:R-:W-:Y:S06]  /*4ed0*/  @!P4 BRA `(.L_x_458) ;  /* 0x000000080000c947 */ /* 0x000fec0003800000 */
[----:B------:R-:W2:Y:S04]  /*4ee0*/  LDL R66, [R1+0x54] ;  /* 0x0000540001427983 */ /* 0x000ea80000100800 */
[----:B------:R-:W3:Y:S04]  /*4ef0*/  LDL R62, [R1+0x58] ;  /* 0x00005800013e7983 */ /* 0x000ee80000100800 */
[----:B------:R-:W4:Y:S01]  /*4f00*/  LDL R63, [R1+0x5c] ;  /* 0x00005c00013f7983 */ /* 0x000f220000100800 */
[----:B------:R-:W-:-:S04]  /*4f10*/  SEL R60, R110, R117, !P0 ;  /* 0x000000756e3c7207 */ /* 0x000fc80004000000 */
[----:B------:R-:W-:-:S04]  /*4f20*/  SHF.R.S32.HI R61, RZ, 0x1f, R60 ;  /* 0x0000001fff3d7819 */ /* 0x000fc8000001143c */
[----:B------:R-:W-:-:S04]  /*4f30*/  LEA.HI R61, R61, R60, RZ, 0x4 ;  /* 0x0000003c3d3d7211 */ /* 0x000fc800078f20ff */
[----:B------:R-:W-:-:S04]  /*4f40*/  SHF.R.S32.HI R61, RZ, 0x4, R61 ;  /* 0x00000004ff3d7819 */ /* 0x000fc8000001143d */
[----:B------:R-:W-:-:S04]  /*4f50*/  LEA.HI.SX32 R118, R7, R61, 0x1d ;  /* 0x0000003d07767211 */ /* 0x000fc800078feaff */
[----:B------:R-:W-:-:S04]  /*4f60*/  SHF.R.S32.HI R61, RZ, 0x1f, R118 ;  /* 0x0000001fff3d7819 */ /* 0x000fc80000011476 */
[----:B------:R-:W-:Y:S01]  /*4f70*/  LEA.HI R61, R61, R118, RZ, 0x2 ;  /* 0x000000763d3d7211 */ /* 0x000fe200078f10ff */
[----:B------:R-:W-:-:S03]  /*4f80*/  IMAD.SHL.U32 R118, R118, 0x8, RZ ;  /* 0x0000000876767824 */ /* 0x000fc600078e00ff */
[----:B------:R-:W-:Y:S02]  /*4f90*/  SHF.R.S32.HI R61, RZ, 0x2, R61 ;  /* 0x00000002ff3d7819 */ /* 0x000fe4000001143d */
[----:B------:R-:W-:Y:S01]  /*4fa0*/  ISETP.GE.AND P4, PT, R22, R108, PT ;  /* 0x0000006c1600720c */ /* 0x000fe20003f86270 */
[----:B------:R-:W-:Y:S01]  /*4fb0*/  BSSY B2, `(.L_x_459) ;  /* 0x0000066000027945 */ /* 0x000fe20003800000 */
[----:B--2---:R-:W-:-:S04]  /*4fc0*/  LOP3.LUT R60, R66, 0x18, R118, 0xf8, !PT ;  /* 0x00000018423c7812 */ /* 0x004fc800078ef876 */
[----:B---3--:R-:W-:Y:S01]  /*4fd0*/  LOP3.LUT R60, R60, R62, RZ, 0x3c, !PT ;  /* 0x0000003e3c3c7212 */ /* 0x008fe200078e3cff */
[----:B----4-:R-:W-:-:S04]  /*4fe0*/  IMAD R61, R61, 0x1200, R63 ;  /* 0x000012003d3d7824 */ /* 0x010fc800078e023f */
[----:B------:R-:W-:-:S04]  /*4ff0*/  IMAD.IADD R60, R61, 0x1, R60 ;  /* 0x000000013d3c7824 */ /* 0x000fc800078e023c */
[C---:B------:R-:W-:Y:S02]  /*5000*/  IMAD R64, R17.reuse, 0x3600, R60 ;  /* 0x0000360011407824 */ /* 0x040fe400078e023c */
[----:B------:R-:W-:Y:S02]  /*5010*/  IMAD R60, R17, 0x3600, R106 ;  /* 0x00003600113c7824 */ /* 0x000fe400078e026a */
[--C-:B------:R-:W-:Y:S02]  /*5020*/  IMAD R64, R64, 0x2, R16.reuse ;  /* 0x0000000240407824 */ /* 0x100fe400078e0210 */
[----:B------:R-:W-:-:S04]  /*5030*/  IMAD R60, R60, 0x2, R16 ;  /* 0x000000023c3c7824 */ /* 0x000fc800078e0210 */
[----:B------:R-:W1:Y:S04]  /*5040*/  LDS.128 R64, [R64+0x16a00] ;  /* 0x016a000040407984 */ /* 0x000e680000000c00 */
[----:B------:R-:W2:Y:S01]  /*5050*/  LDS.128 R60, [R60+0x16a00] ;  /* 0x016a00003c3c7984 */ /* 0x000ea20000000c00 */
[----:B------:R-:W-:Y:S05]  /*5060*/  @P4 BRA `(.L_x_460) ;  /* 0x0000000400684947 */ /* 0x000fea0003800000 */
[----:B-1----:R-:W-:Y:S01]  /*5070*/  IMAD.MOV.U32 R121, RZ, RZ, R65 ;  /* 0x000000ffff797224 */ /* 0x002fe200078e0041 */
[----:B------:R-:W-:Y:S01]  /*5080*/  SHF.R.U64 R44, R44, 0x10, R45 ;  /* 0x000000102c2c7819 */ /* 0x000fe2000000122d */
[----:B--2---:R-:W-:Y:S01]  /*5090*/  IMAD.MOV.U32 R120, RZ, RZ, R61 ;  /* 0x000000ffff787224 */ /* 0x004fe200078e003d */
[----:B------:R-:W-:Y:S01]  /*50a0*/  SHF.R.U32.HI R45, RZ, 0x10, R45 ;  /* 0x00000010ff2d7819 */ /* 0x000fe2000001162d */
[----:B------:R-:W-:Y:S01]  /*50b0*/  HADD2.F32 R119, -RZ, R119.H0_H0 ;  /* 0x20000077ff777230 */ /* 0x000fe20000004100 */
[----:B------:R-:W-:Y:S01]  /*50c0*/  SHF.R.U64 R46, R46, 0x10, R47 ;  /* 0x000000102e2e7819 */ /* 0x000fe2000000122f */
[----:B------:R-:W-:Y:S02]  /*50d0*/  HADD2.F32 R61, -RZ, R121.H0_H0 ;  /* 0x20000079ff3d7230 */ /* 0x000fe40000004100 */
[----:B------:R-:W-:Y:S02]  /*50e0*/  HADD2.F32 R123, -RZ, R120.H0_H0 ;  /* 0x20000078ff7b7230 */ /* 0x000fe40000004100 */
[----:B------:R-:W-:-:S02]  /*50f0*/  HADD2.F32 R122, -RZ, R122.H0_H0 ;  /* 0x2000007aff7a7230 */ /* 0x000fc40000004100 */
[-C--:B------:R-:W-:Y:S01]  /*5100*/  FMUL.FTZ R65, R61, R119.reuse ;  /* 0x000000773d417220 */ /* 0x080fe20000410000 */
[----:B------:R-:W-:Y:S02]  /*5110*/  HADD2.F32 R45, -RZ, R45.H0_H0 ;  /* 0x2000002dff2d7230 */ /* 0x000fe40000004100 */
[C---:B------:R-:W-:Y:S01]  /*5120*/  FMUL.FTZ R119, R123.reuse, R119 ;  /* 0x000000777b777220 */ /* 0x040fe20000410000 */
[----:B------:R-:W-:Y:S02]  /*5130*/  HADD2.F32 R46, -RZ, R46.H0_H0 ;  /* 0x2000002eff2e7230 */ /* 0x000fe40000004100 */
[-C--:B------:R-:W-:Y:S01]  /*5140*/  FFMA.FTZ R65, R123, R122.reuse, -R65 ;  /* 0x0000007a7b417223 */ /* 0x080fe20000010841 */
[----:B------:R-:W-:Y:S01]  /*5150*/  FFMA.FTZ R61, R61, R122, R119 ;  /* 0x0000007a3d3d7223 */ /* 0x000fe20000010077 */
[--C-:B------:R-:W-:Y:S02]  /*5160*/  SHF.R.U32.HI R122, RZ, 0x10, R57.reuse ;  /* 0x00000010ff7a7819 */ /* 0x100fe40000011639 */
[----:B------:R-:W-:Y:S01]  /*5170*/  SHF.R.U64 R119, R56, 0x10, R57 ;  /* 0x0000001038777819 */ /* 0x000fe20000001239 */
[----:B------:R-:W-:-:S02]  /*5180*/  HADD2.F32 R56, -RZ, R121.H1_H1 ;  /* 0x30000079ff387230 */ /* 0x000fc40000004100 */
[----:B------:R-:W-:Y:S02]  /*5190*/  HADD2.F32 R122, -RZ, R122.H0_H0 ;  /* 0x2000007aff7a7230 */ /* 0x000fe40000004100 */
[----:B------:R-:W-:Y:S02]  /*51a0*/  HADD2.F32 R57, -RZ, R120.H1_H1 ;  /* 0x30000078ff397230 */ /* 0x000fe40000004100 */
[----:B------:R-:W-:Y:S02]  /*51b0*/  HADD2.F32 R121, -RZ, R67.H0_H0 ;  /* 0x20000043ff797230 */ /* 0x000fe40000004100 */
[-C--:B------:R-:W-:Y:S01]  /*51c0*/  FMUL.FTZ R120, R56, R122.reuse ;  /* 0x0000007a38787220 */ /* 0x080fe20000410000 */
[----:B------:R-:W-:Y:S02]  /*51d0*/  HADD2.F32 R119, -RZ, R119.H0_H0 ;  /* 0x20000077ff777230 */ /* 0x000fe40000004100 */
[C---:B------:R-:W-:Y:S01]  /*51e0*/  FMUL.FTZ R122, R57.reuse, R122 ;  /* 0x0000007a397a7220 */ /* 0x040fe20000410000 */
[----:B------:R-:W-:Y:S01]  /*51f0*/  FFMA.FTZ R57, R57, R45, -R120 ;  /* 0x0000002d39397223 */ /* 0x000fe20000010878 */
[----:B------:R-:W-:-:S02]  /*5200*/  HADD2.F32 R120, -RZ, R134.H0_H0 ;  /* 0x20000086ff787230 */ /* 0x000fc40000004100 */
[----:B------:R-:W-:Y:S01]  /*5210*/  FFMA.FTZ R45, R56, R45, R122 ;  /* 0x0000002d382d7223 */ /* 0x000fe2000001007a */
[----:B------:R-:W-:Y:S02]  /*5220*/  IMAD.MOV.U32 R56, RZ, RZ, R63 ;  /* 0x000000ffff387224 */ /* 0x000fe400078e003f */
[----:B------:R-:W-:Y:S02]  /*5230*/  HADD2.F32 R122, -RZ, R132.H1_H1 ;  /* 0x30000084ff7a7230 */ /* 0x000fe40000004100 */
[----:B------:R-:W-:Y:S01]  /*5240*/  FMUL.FTZ R63, R121, R120 ;  /* 0x00000078793f7220 */ /* 0x000fe20000410000 */
[----:B------:R-:W-:Y:S01]  /*5250*/  F2FP.F16.F32.PACK_AB R57, R57, R65 ;  /* 0x000000413939723e */ /* 0x000fe200000000ff */
[----:B------:R-:W-:Y:S01]  /*5260*/  HADD2.F32 R123, -RZ, R56.H0_H0 ;  /* 0x20000038ff7b7230 */ /* 0x000fe20000004100 */
[----:B------:R-:W-:-:S03]  /*5270*/  F2FP.F16.F32.PACK_AB R45, R45, R61 ;  /* 0x0000003d2d2d723e */ /* 0x000fc600000000ff */
[----:B------:R-:W-:Y:S02]  /*5280*/  IMAD.MOV.U32 R61, RZ, RZ, R57 ;  /* 0x000000ffff3d7224 */ /* 0x000fe400078e0039 */
[C---:B------:R-:W-:Y:S01]  /*5290*/  FMUL.FTZ R120, R123.reuse, R120 ;  /* 0x000000787b787220 */ /* 0x040fe20000410000 */
[-C--:B------:R-:W-:Y:S01]  /*52a0*/  FFMA.FTZ R63, R123, R122.reuse, -R63 ;  /* 0x0000007a7b3f7223 */ /* 0x080fe2000001083f */
[----:B------:R-:W-:Y:S02]  /*52b0*/  HADD2.F32 R123, -RZ, R134.H1_H1 ;  /* 0x30000086ff7b7230 */ /* 0x000fe40000004100 */
[----:B------:R-:W-:Y:S01]  /*52c0*/  FFMA.FTZ R120, R121, R122, R120 ;  /* 0x0000007a79787223 */ /* 0x000fe20000010078 */
[----:B------:R-:W-:Y:S01]  /*52d0*/  SHF.R.U32.HI R121, RZ, 0x10, R47 ;  /* 0x00000010ff797819 */ /* 0x000fe2000001162f */
[----:B------:R-:W-:Y:S01]  /*52e0*/  IMAD.MOV.U32 R65, RZ, RZ, R45 ;  /* 0x000000ffff417224 */ /* 0x000fe200078e002d */
[--C-:B------:R-:W-:Y:S01]  /*52f0*/  SHF.R.U64 R47, R58, 0x10, R59.reuse ;  /* 0x000000103a2f7819 */ /* 0x100fe2000000123b */
[----:B------:R-:W-:Y:S01]  /*5300*/  HADD2.F32 R58, -RZ, R67.H1_H1 ;  /* 0x30000043ff3a7230 */ /* 0x000fe20000004100 */
[----:B------:R-:W-:Y:S01]  /*5310*/  SHF.R.U32.HI R59, RZ, 0x10, R59 ;  /* 0x00000010ff3b7819 */ /* 0x000fe2000001163b */
[----:B------:R-:W-:-:S02]  /*5320*/  HADD2.F32 R67, -RZ, R56.H1_H1 ;  /* 0x30000038ff437230 */ /* 0x000fc40000004100 */
[----:B------:R-:W-:Y:S02]  /*5330*/  HADD2.F32 R121, -RZ, R121.H0_H0 ;  /* 0x20000079ff797230 */ /* 0x000fe40000004100 */
[----:B------:R-:W-:Y:S02]  /*5340*/  HADD2.F32 R59, -RZ, R59.H0_H0 ;  /* 0x2000003bff3b7230 */ /* 0x000fe40000004100 */
[----:B------:R-:W-:-:S03]  /*5350*/  HADD2.F32 R47, -RZ, R47.H0_H0 ;  /* 0x2000002fff2f7230 */ /* 0x000fc60000004100 */
[-C--:B------:R-:W-:Y:S01]  /*5360*/  FMUL.FTZ R56, R58, R59.reuse ;  /* 0x0000003b3a387220 */ /* 0x080fe20000410000 */
[----:B------:R-:W-:-:S03]  /*5370*/  FMUL.FTZ R59, R67, R59 ;  /* 0x0000003b433b7220 */ /* 0x000fc60000410000 */
[-C--:B------:R-:W-:Y:S01]  /*5380*/  FFMA.FTZ R56, R67, R121.reuse, -R56 ;  /* 0x0000007943387223 */ /* 0x080fe20000010838 */
[----:B------:R-:W-:Y:S01]  /*5390*/  FFMA.FTZ R59, R58, R121, R59 ;  /* 0x000000793a3b7223 */ /* 0x000fe2000001003b */
[----:B------:R-:W-:Y:S02]  /*53a0*/  HADD2.F32 R58, -RZ, R64.H0_H0 ;  /* 0x20000040ff3a7230 */ /* 0x000fe40000004100 */
[----:B------:R-:W-:Y:S01]  /*53b0*/  HADD2.F32 R121, -RZ, R60.H0_H0 ;  /* 0x2000003cff797230 */ /* 0x000fe20000004100 */
[----:B------:R-:W-:Y:S01]  /*53c0*/  F2FP.F16.F32.PACK_AB R63, R56, R63 ;  /* 0x0000003f383f723e */ /* 0x000fe200000000ff */
[----:B------:R-:W-:Y:S02]  /*53d0*/  HADD2.F32 R67, -RZ, R133.H0_H0 ;  /* 0x20000085ff437230 */ /* 0x000fe40000004100 */
[-C--:B------:R-:W-:Y:S01]  /*53e0*/  FMUL.FTZ R122, R58, R123.reuse ;  /* 0x0000007b3a7a7220 */ /* 0x080fe20000410000 */
[----:B------:R-:W-:Y:S01]  /*53f0*/  F2FP.F16.F32.PACK_AB R59, R59, R120 ;  /* 0x000000783b3b723e */ /* 0x000fe200000000ff */
[----:B------:R-:W-:-:S02]  /*5400*/  FMUL.FTZ R123, R121, R123 ;  /* 0x0000007b797b7220 */ /* 0x000fc40000410000 */
[-C--:B------:R-:W-:Y:S01]  /*5410*/  FFMA.FTZ R122, R121, R67.reuse, -R122 ;  /* 0x00000043797a7223 */ /* 0x080fe2000001087a */
[----:B------:R-:W-:Y:S02]  /*5420*/  HADD2.F32 R121, -RZ, R133.H1_H1 ;  /* 0x30000085ff797230 */ /* 0x000fe40000004100 */
[----:B------:R-:W-:Y:S01]  /*5430*/  FFMA.FTZ R123, R58, R67, R123 ;  /* 0x000000433a7b7223 */ /* 0x000fe2000001007b */
[----:B------:R-:W-:Y:S02]  /*5440*/  HADD2.F32 R58, -RZ, R64.H1_H1 ;  /* 0x30000040ff3a7230 */ /* 0x000fe40000004100 */
[----:B------:R-:W-:Y:S02]  /*5450*/  HADD2.F32 R64, -RZ, R60.H1_H1 ;  /* 0x3000003cff407230 */ /* 0x000fe40000004100 */
[----:B------:R-:W-:Y:S02]  /*5460*/  HADD2.F32 R60, -RZ, R44.H0_H0 ;  /* 0x2000002cff3c7230 */ /* 0x000fe40000004100 */
[----:B------:R-:W-:Y:S01]  /*5470*/  FMUL.FTZ R44, R58, R119 ;  /* 0x000000773a2c7220 */ /* 0x000fe20000410000 */
[----:B------:R-:W-:-:S02]  /*5480*/  HADD2.F32 R67, -RZ, R62.H0_H0 ;  /* 0x2000003eff437230 */ /* 0x000fc40000004100 */
[C---:B------:R-:W-:Y:S01]  /*5490*/  FMUL.FTZ R119, R64.reuse, R119 ;  /* 0x0000007740777220 */ /* 0x040fe20000410000 */
[----:B------:R-:W-:Y:S02]  /*54a0*/  HADD2.F32 R62, -RZ, R62.H1_H1 ;  /* 0x3000003eff3e7230 */ /* 0x000fe40000004100 */
[-C--:B------:R-:W-:Y:S01]  /*54b0*/  FFMA.FTZ R44, R64, R60.reuse, -R44 ;  /* 0x0000003c402c7223 */ /* 0x080fe2000001082c */
[----:B------:R-:W-:Y:S02]  /*54c0*/  HADD2.F32 R64, -RZ, R132.H0_H0 ;  /* 0x20000084ff407230 */ /* 0x000fe40000004100 */
[----:B------:R-:W-:Y:S01]  /*54d0*/  FFMA.FTZ R58, R58, R60, R119 ;  /* 0x0000003c3a3a7223 */ /* 0x000fe20000010077 */
[--C-:B------:R-:W-:Y:S02]  /*54e0*/  HADD2.F32 R60, -RZ, R66.reuse.H0_H0 ;  /* 0x20000042ff3c7230 */ /* 0x100fe40000004100 */
[----:B------:R-:W-:Y:S01]  /*54f0*/  HADD2.F32 R66, -RZ, R66.H1_H1 ;  /* 0x30000042ff427230 */ /* 0x000fe20000004100 */
[----:B------:R-:W-:-:S02]  /*5500*/  F2FP.F16.F32.PACK_AB R44, R44, R122 ;  /* 0x0000007a2c2c723e */ /* 0x000fc400000000ff */
[-C--:B------:R-:W-:Y:S01]  /*5510*/  FMUL.FTZ R119, R60, R121.reuse ;  /* 0x000000793c777220 */ /* 0x080fe20000410000 */
[C---:B------:R-:W-:Y:S01]  /*5520*/  FMUL.FTZ R121, R67.reuse, R121 ;  /* 0x0000007943797220 */ /* 0x040fe20000410000 */
[----:B------:R-:W-:Y:S02]  /*5530*/  F2FP.F16.F32.PACK_AB R58, R58, R123 ;  /* 0x0000007b3a3a723e */ /* 0x000fe400000000ff */
[-C--:B------:R-:W-:Y:S01]  /*5540*/  FFMA.FTZ R119, R67, R64.reuse, -R119 ;  /* 0x0000004043777223 */ /* 0x080fe20000010877 */
[----:B------:R-:W-:Y:S01]  /*5550*/  FFMA.FTZ R121, R60, R64, R121 ;  /* 0x000000403c797223 */ /* 0x000fe20000010079 */
[-C--:B------:R-:W-:Y:S01]  /*5560*/  FMUL.FTZ R60, R66, R47.reuse ;  /* 0x0000002f423c7220 */ /* 0x080fe20000410000 */
[C---:B------:R-:W-:Y:S01]  /*5570*/  FMUL.FTZ R47, R62.reuse, R47 ;  /* 0x0000002f3e2f7220 */ /* 0x040fe20000410000 */
[----:B------:R-:W-:Y:S02]  /*5580*/  IMAD.MOV.U32 R64, RZ, RZ, R58 ;  /* 0x000000ffff407224 */ /* 0x000fe400078e003a */
[-C--:B------:R-:W-:Y:S01]  /*5590*/  FFMA.FTZ R60, R62, R46.reuse, -R60 ;  /* 0x0000002e3e3c7223 */ /* 0x080fe2000001083c */
[----:B------:R-:W-:Y:S01]  /*55a0*/  FFMA.FTZ R47, R66, R46, R47 ;  /* 0x0000002e422f7223 */ /* 0x000fe2000001002f */
[----:B------:R-:W-:-:S03]  /*55b0*/  IMAD.MOV.U32 R67, RZ, RZ, R59 ;  /* 0x000000ffff437224 */ /* 0x000fc600078e003b */
[----:B------:R-:W-:Y:S01]  /*55c0*/  F2FP.F16.F32.PACK_AB R119, R60, R119 ;  /* 0x000000773c77723e */ /* 0x000fe200000000ff */
[----:B------:R-:W-:Y:S01]  /*55d0*/  IMAD.MOV.U32 R60, RZ, RZ, R44 ;  /* 0x000000ffff3c7224 */ /* 0x000fe200078e002c */
[----:B------:R-:W-:-:S03]  /*55e0*/  F2FP.F16.F32.PACK_AB R47, R47, R121 ;  /* 0x000000792f2f723e */ /* 0x000fc600000000ff */
[----:B------:R-:W-:Y:S02]  /*55f0*/  IMAD.MOV.U32 R62, RZ, RZ, R119 ;  /* 0x000000ffff3e7224 */ /* 0x000fe400078e0077 */
[----:B------:R-:W-:-:S07]  /*5600*/  IMAD.MOV.U32 R66, RZ, RZ, R47 ;  /* 0x000000ffff427224 */ /* 0x000fce00078e002f */
.L_x_460:
[----:B------:R-:W-:Y:S05]  /*5610*/  BSYNC B2 ;  /* 0x0000000000027941 */ /* 0x000fea0003800000 */
.L_x_459:
[----:B------:R-:W-:-:S13]  /*5620*/  ISETP.GE.AND P4, PT, R118, R113, PT ;  /* 0x000000717600720c */ /* 0x000fda0003f86270 */
[--C-:B------:R-:W-:Y:S02]  /*5630*/  @!P4 SHF.R.S32.HI R47, RZ, 0x1f, R118.reuse ;  /* 0x0000001fff2fc819 */ /* 0x100fe40000011476 */
[----:B------:R-:W-:-:S04]  /*5640*/  @!P4 IADD3 R118, P5, P6, R28, R96, R118 ;  /* 0x000000601c76c210 */ /* 0x000fc80007ebe076 */
[----:B------:R-:W-:Y:S02]  /*5650*/  @!P4 IADD3.X R47, R3, R114, R47, P5, P6 ;  /* 0x00000072032fc210 */ /* 0x000fe40002fec42f */
[----:B------:R-:W-:-:S04]  /*5660*/  IADD3 R45, P5, P6, R28, R96, R81 ;  /* 0x000000601c2d7210 */ /* 0x000fc80007ebe051 */
[----:B------:R-:W-:Y:S02]  /*5670*/  IADD3.X R46, R3, R114, R103, P5, P6 ;  /* 0x00000072032e7210 */ /* 0x000fe40002fec467 */
[----:B------:R-:W-:-:S04]  /*5680*/  LEA R44, P5, R45, R94, 0x1 ;  /* 0x0000005e2d2c7211 */ /* 0x000fc800078a08ff */
[----:B------:R-:W-:Y:S02]  /*5690*/  LEA.HI.X R45, R45, R95, R46, 0x1, P5 ;  /* 0x0000005f2d2d7211 */ /* 0x000fe400028f0c2e */
[----:B------:R-:W-:-:S03]  /*56a0*/  @!P4 LEA R46, P5, R118, R94, 0x1 ;  /* 0x0000005e762ec211 */ /* 0x000fc600078a08ff */
[----:B--2---:R2:W-:Y:S01]  /*56b0*/  STG.E.128 desc[UR60][R44.64], R60 ;  /* 0x0000003c2c007986 */ /* 0x0045e2000c101d3c */
[----:B------:R-:W-:-:S05]  /*56c0*/  @!P4 LEA.HI.X R47, R118, R95, R47, 0x1, P5 ;  /* 0x0000005f762fc211 */ /* 0x000fca00028f0c2f */
[----:B-1----:R2:W-:Y:S04]  /*56d0*/  @!P4 STG.E.128 desc[UR60][R46.64], R64 ;  /* 0x000000402e00c986 */ /* 0x0025e8000c101d3c */
.L_x_458:
[----:B------:R-:W-:Y:S05]  /*56e0*/  BSYNC B1 ;  /* 0x0000000000017941 */ /* 0x000fea0003800000 */
.L_x_457:
[----:B------:R-:W-:Y:S01]  /*56f0*/  ISETP.NE.AND P4, PT, R11, RZ, PT ;  /* 0x000000ff0b00720c */ /* 0x000fe20003f85270 */
[----:B------:R-:W-:-:S12]  /*5700*/  BSSY B1, `(.L_x_461) ;  /* 0x0000082000017945 */ /* 0x000fd80003800000 */
[----:B------:R-:W-:Y:S05]  /*5710*/  @!P4 BRA `(.L_x_462) ;  /* 0x000000080000c947 */ /* 0x000fea0003800000 */
[----:B------:R-:W3:Y:S04]  /*5720*/  LDL R56, [R1+0x54] ;  /* 0x0000540001387983 */ /* 0x000ee80000100800 */
[----:B--2---:R-:W2:Y:S04]  /*5730*/  LDL R46, [R1+0x58] ;  /* 0x00005800012e7983 */ /* 0x004ea80000100800 */
        /* <DEDUP_REMOVED lines=12> */
[----:B---3--:R-:W-:-:S04]  /*5800*/  LOP3.LUT R44, R56, 0x18, R60, 0xf8, !PT ;  /* 0x00000018382c7812 */ /* 0x008fc800078ef83c */
[----:B--2---:R-:W-:Y:S01]  /*5810*/  LOP3.LUT R44, R44, R46, RZ, 0x3c, !PT ;  /* 0x0000002e2c2c7212 */ /* 0x004fe200078e3cff */
        /* <DEDUP_REMOVED lines=10> */
[----:B--2---:R-:W-:Y:S01]  /*58c0*/  MOV R61, R45 ;  /* 0x0000002d003d7202 */ /* 0x004fe20000000f00 */
[--C-:B------:R-:W-:Y:S01]  /*58d0*/  HADD2.F32 R63, -RZ, R131.reuse.H1_H1 ;  /* 0x30000083ff3f7230 */ /* 0x100fe20000004100 */
[--C-:B------:R-:W-:Y:S01]  /*58e0*/  SHF.R.U64 R40, R40, 0x10, R41.reuse ;  /* 0x0000001028287819 */ /* 0x100fe20000001229 */
[----:B------:R-:W-:Y:S01]  /*58f0*/  HADD2.F32 R64, -RZ, R131.H0_H0 ;  /* 0x20000083ff407230 */ /* 0x000fe20000004100 */
[----:B------:R-:W-:Y:S01]  /*5900*/  SHF.R.U32.HI R41, RZ, 0x10, R41 ;  /* 0x00000010ff297819 */ /* 0x000fe20000011629 */
[--C-:B------:R-:W-:Y:S01]  /*5910*/  HADD2.F32 R45, -RZ, R62.reuse.H0_H0 ;  /* 0x2000003eff2d7230 */ /* 0x100fe20000004100 */
[----:B------:R-:W-:Y:S01]  /*5920*/  SHF.R.U64 R42, R42, 0x10, R43 ;  /* 0x000000102a2a7819 */ /* 0x000fe2000000122b */
[----:B------:R-:W-:Y:S02]  /*5930*/  HADD2.F32 R65, -RZ, R61.H0_H0 ;  /* 0x2000003dff417230 */ /* 0x000fe40000004100 */
[----:B------:R-:W-:-:S02]  /*5940*/  HADD2.F32 R62, -RZ, R62.H1_H1 ;  /* 0x3000003eff3e7230 */ /* 0x000fc40000004100 */
[-C--:B------:R-:W-:Y:S01]  /*5950*/  FMUL.FTZ R57, R45, R63.reuse ;  /* 0x0000003f2d397220 */ /* 0x080fe20000410000 */
[----:B------:R-:W-:Y:S02]  /*5960*/  HADD2.F32 R41, -RZ, R41.H0_H0 ;  /* 0x20000029ff297230 */ /* 0x000fe40000004100 */
[C---:B------:R-:W-:Y:S01]  /*5970*/  FMUL.FTZ R63, R65.reuse, R63 ;  /* 0x0000003f413f7220 */ /* 0x040fe20000410000 */
[----:B------:R-:W-:Y:S02]  /*5980*/  HADD2.F32 R40, -RZ, R40.H0_H0 ;  /* 0x20000028ff287230 */ /* 0x000fe40000004100 */
[-C--:B------:R-:W-:Y:S01]  /*5990*/  FFMA.FTZ R57, R65, R64.reuse, -R57 ;  /* 0x0000004041397223 */ /* 0x080fe20000010839 */
[----:B------:R-:W-:Y:S02]  /*59a0*/  HADD2.F32 R42, -RZ, R42.H0_H0 ;  /* 0x2000002aff2a7230 */ /* 0x000fe40000004100 */
[----:B------:R-:W-:Y:S01]  /*59b0*/  FFMA.FTZ R45, R45, R64, R63 ;  /* 0x000000402d2d7223 */ /* 0x000fe2000001003f */
[--C-:B------:R-:W-:Y:S01]  /*59c0*/  SHF.R.U32.HI R63, RZ, 0x10, R53.reuse ;  /* 0x00000010ff3f7819 */ /* 0x100fe20000011635 */
[----:B------:R-:W-:Y:S01]  /*59d0*/  HADD2.F32 R64, -RZ, R130.H1_H1 ;  /* 0x30000082ff407230 */ /* 0x000fe20000004100 */
[----:B------:R-:W-:Y:S01]  /*59e0*/  SHF.R.U64 R53, R52, 0x10, R53 ;  /* 0x0000001034357819 */ /* 0x000fe20000001235 */
[----:B------:R-:W-:-:S02]  /*59f0*/  HADD2.F32 R52, -RZ, R61.H1_H1 ;  /* 0x3000003dff347230 */ /* 0x000fc40000004100 */
[----:B------:R-:W-:Y:S02]  /*5a00*/  HADD2.F32 R63, -RZ, R63.H0_H0 ;  /* 0x2000003fff3f7230 */ /* 0x000fe40000004100 */
[----:B------:R-:W-:-:S03]  /*5a10*/  HADD2.F32 R53, -RZ, R53.H0_H0 ;  /* 0x20000035ff357230 */ /* 0x000fc60000004100 */
[-C--:B------:R-:W-:Y:S01]  /*5a20*/  FMUL.FTZ R61, R62, R63.reuse ;  /* 0x0000003f3e3d7220 */ /* 0x080fe20000410000 */
[----:B------:R-:W-:-:S03]  /*5a30*/  FMUL.FTZ R63, R52, R63 ;  /* 0x0000003f343f7220 */ /* 0x000fc60000410000 */
[-C--:B------:R-:W-:Y:S01]  /*5a40*/  FFMA.FTZ R52, R52, R41.reuse, -R61 ;  /* 0x0000002934347223 */ /* 0x080fe2000001083d */
[----:B------:R-:W-:Y:S02]  /*5a50*/  HADD2.F32 R61, -RZ, R59.H0_H0 ;  /* 0x2000003bff3d7230 */ /* 0x000fe40000004100 */
[----:B------:R-:W-:Y:S01]  /*5a60*/  FFMA.FTZ R41, R62, R41, R63 ;  /* 0x000000293e297223 */ /* 0x000fe2000001003f */
[----:B------:R-:W-:Y:S02]  /*5a70*/  HADD2.F32 R62, -RZ, R130.H0_H0 ;  /* 0x20000082ff3e7230 */ /* 0x000fe40000004100 */
[--C-:B------:R-:W-:Y:S02]  /*5a80*/  HADD2.F32 R63, -RZ, R47.reuse.H0_H0 ;  /* 0x2000002fff3f7230 */ /* 0x100fe40000004100 */
[----:B------:R-:W-:Y:S01]  /*5a90*/  FMUL.FTZ R65, R61, R64 ;  /* 0x000000403d417220 */ /* 0x000fe20000410000 */
[----:B------:R-:W-:Y:S01]  /*5aa0*/  HADD2.F32 R47, -RZ, R47.H1_H1 ;  /* 0x3000002fff2f7230 */ /* 0x000fe20000004100 */
[----:B------:R-:W-:-:S02]  /*5ab0*/  F2FP.F16.F32.PACK_AB R52, R52, R57 ;  /* 0x000000393434723e */ /* 0x000fc400000000ff */
[C---:B------:R-:W-:Y:S01]  /*5ac0*/  FFMA.FTZ R65, R63.reuse, R62, -R65 ;  /* 0x0000003e3f417223 */ /* 0x040fe20000010841 */
[----:B------:R-:W-:Y:S01]  /*5ad0*/  FMUL.FTZ R63, R63, R64 ;  /* 0x000000403f3f7220 */ /* 0x000fe20000410000 */
[----:B------:R-:W-:Y:S01]  /*5ae0*/  F2FP.F16.F32.PACK_AB R41, R41, R45 ;  /* 0x0000002d2929723e */ /* 0x000fe200000000ff */
[----:B------:R-:W-:Y:S02]  /*5af0*/  IMAD.MOV.U32 R45, RZ, RZ, R52 ;  /* 0x000000ffff2d7224 */ /* 0x000fe400078e0034 */
[----:B------:R-:W-:Y:S01]  /*5b00*/  FFMA.FTZ R63, R61, R62, R63 ;  /* 0x0000003e3d3f7223 */ /* 0x000fe2000001003f */
[----:B------:R-:W-:Y:S01]  /*5b10*/  SHF.R.U32.HI R61, RZ, 0x10, R43 ;  /* 0x00000010ff3d7819 */ /* 0x000fe2000001162b */
[----:B------:R-:W-:Y:S01]  /*5b20*/  IMAD.MOV.U32 R57, RZ, RZ, R41 ;  /* 0x000000ffff397224 */ /* 0x000fe200078e0029 */
[--C-:B------:R-:W-:Y:S02]  /*5b30*/  SHF.R.U64 R43, R54, 0x10, R55.reuse ;  /* 0x00000010362b7819 */ /* 0x100fe40000001237 */
[----:B------:R-:W-:Y:S01]  /*5b40*/  SHF.R.U32.HI R54, RZ, 0x10, R55 ;  /* 0x00000010ff367819 */ /* 0x000fe20000011637 */
[----:B------:R-:W-:-:S02]  /*5b50*/  HADD2.F32 R55, -RZ, R59.H1_H1 ;  /* 0x3000003bff377230 */ /* 0x000fc40000004100 */
[----:B------:R-:W-:Y:S02]  /*5b60*/  HADD2.F32 R61, -RZ, R61.H0_H0 ;  /* 0x2000003dff3d7230 */ /* 0x000fe40000004100 */
[----:B------:R-:W-:Y:S02]  /*5b70*/  HADD2.F32 R54, -RZ, R54.H0_H0 ;  /* 0x20000036ff367230 */ /* 0x000fe40000004100 */
[----:B------:R-:W-:-:S03]  /*5b80*/  HADD2.F32 R43, -RZ, R43.H0_H0 ;  /* 0x2000002bff2b7230 */ /* 0x000fc60000004100 */
[----:B------:R-:W-:-:S04]  /*5b90*/  FMUL.FTZ R59, R55, R54 ;  /* 0x00000036373b7220 */ /* 0x000fc80000410000 */
[CC--:B------:R-:W-:Y:S01]  /*5ba0*/  FFMA.FTZ R59, R47.reuse, R61.reuse, -R59 ;  /* 0x0000003d2f3b7223 */ /* 0x0c0fe2000001083b */
[----:B------:R-:W-:Y:S01]  /*5bb0*/  FMUL.FTZ R47, R47, R54 ;  /* 0x000000362f2f7220 */ /* 0x000fe20000410000 */
[--C-:B------:R-:W-:Y:S02]  /*5bc0*/  HADD2.F32 R54, -RZ, R56.reuse.H0_H0 ;  /* 0x20000038ff367230 */ /* 0x100fe40000004100 */
[----:B------:R-:W-:Y:S02]  /*5bd0*/  HADD2.F32 R56, -RZ, R56.H1_H1 ;  /* 0x30000038ff387230 */ /* 0x000fe40000004100 */
[----:B------:R-:W-:Y:S01]  /*5be0*/  FFMA.FTZ R47, R55, R61, R47 ;  /* 0x0000003d372f7223 */ /* 0x000fe2000001002f */
[--C-:B------:R-:W-:Y:S01]  /*5bf0*/  HADD2.F32 R61, -RZ, R129.reuse.H1_H1 ;  /* 0x30000081ff3d7230 */ /* 0x100fe20000004100 */
[----:B------:R-:W-:Y:S01]  /*5c00*/  F2FP.F16.F32.PACK_AB R59, R59, R65 ;  /* 0x000000413b3b723e */ /* 0x000fe200000000ff */
[----:B------:R-:W-:Y:S02]  /*5c10*/  HADD2.F32 R55, -RZ, R44.H0_H0 ;  /* 0x2000002cff377230 */ /* 0x000fe40000004100 */
[----:B------:R-:W-:-:S02]  /*5c20*/  HADD2.F32 R129, -RZ, R129.H0_H0 ;  /* 0x20000081ff817230 */ /* 0x000fc40000004100 */
[CC--:B------:R-:W-:Y:S01]  /*5c30*/  FMUL.FTZ R62, R54.reuse, R61.reuse ;  /* 0x0000003d363e7220 */ /* 0x0c0fe20000410000 */
[----:B------:R-:W-:Y:S02]  /*5c40*/  HADD2.F32 R44, -RZ, R44.H1_H1 ;  /* 0x3000002cff2c7230 */ /* 0x000fe40000004100 */
[----:B------:R-:W-:Y:S01]  /*5c50*/  FMUL.FTZ R61, R55, R61 ;  /* 0x0000003d373d7220 */ /* 0x000fe20000410000 */
[----:B------:R-:W-:Y:S01]  /*5c60*/  F2FP.F16.F32.PACK_AB R63, R47, R63 ;  /* 0x0000003f2f3f723e */ /* 0x000fe200000000ff */
[-C--:B------:R-:W-:Y:S01]  /*5c70*/  FFMA.FTZ R62, R55, R129.reuse, -R62 ;  /* 0x00000081373e7223 */ /* 0x080fe2000001083e */
[--C-:B------:R-:W-:Y:S02]  /*5c80*/  HADD2.F32 R55, -RZ, R128.reuse.H0_H0 ;  /* 0x20000080ff377230 */ /* 0x100fe40000004100 */
[----:B------:R-:W-:Y:S01]  /*5c90*/  FFMA.FTZ R61, R54, R129, R61 ;  /* 0x00000081363d7223 */ /* 0x000fe2000001003d */
[-C--:B------:R-:W-:Y:S01]  /*5ca0*/  FMUL.FTZ R54, R56, R53.reuse ;  /* 0x0000003538367220 */ /* 0x080fe20000410000 */
[----:B------:R-:W-:Y:S01]  /*5cb0*/  FMUL.FTZ R53, R44, R53 ;  /* 0x000000352c357220 */ /* 0x000fe20000410000 */
[----:B------:R-:W-:-:S02]  /*5cc0*/  HADD2.F32 R128, -RZ, R128.H1_H1 ;  /* 0x30000080ff807230 */ /* 0x000fc40000004100 */
[-C--:B------:R-:W-:Y:S01]  /*5cd0*/  FFMA.FTZ R54, R44, R40.reuse, -R54 ;  /* 0x000000282c367223 */ /* 0x080fe20000010836 */
[----:B------:R-:W-:Y:S01]  /*5ce0*/  FFMA.FTZ R53, R56, R40, R53 ;  /* 0x0000002838357223 */ /* 0x000fe20000010035 */
[----:B------:R-:W-:Y:S02]  /*5cf0*/  HADD2.F32 R40, -RZ, R58.H0_H0 ;  /* 0x2000003aff287230 */ /* 0x000fe40000004100 */
[----:B------:R-:W-:Y:S01]  /*5d00*/  HADD2.F32 R44, -RZ, R46.H0_H0 ;  /* 0x2000002eff2c7230 */ /* 0x000fe20000004100 */
[----:B------:R-:W-:Y:S01]  /*5d10*/  F2FP.F16.F32.PACK_AB R54, R54, R62 ;  /* 0x0000003e3636723e */ /* 0x000fe200000000ff */
[----:B------:R-:W-:Y:S02]  /*5d20*/  HADD2.F32 R58, -RZ, R58.H1_H1 ;  /* 0x3000003aff3a7230 */ /* 0x000fe40000004100 */
[-C--:B------:R-:W-:Y:S01]  /*5d30*/  FMUL.FTZ R56, R40, R55.reuse ;  /* 0x0000003728387220 */ /* 0x080fe20000410000 */
[----:B------:R-:W-:Y:S02]  /*5d40*/  HADD2.F32 R46, -RZ, R46.H1_H1 ;  /* 0x3000002eff2e7230 */ /* 0x000fe40000004100 */
[C---:B------:R-:W-:Y:S01]  /*5d50*/  FMUL.FTZ R55, R44.reuse, R55 ;  /* 0x000000372c377220 */ /* 0x040fe20000410000 */
[----:B------:R-:W-:Y:S01]  /*5d60*/  F2FP.F16.F32.PACK_AB R53, R53, R61 ;  /* 0x0000003d3535723e */ /* 0x000fe200000000ff */
[----:B------:R-:W-:Y:S01]  /*5d70*/  FFMA.FTZ R56, R44, R128, -R56 ;  /* 0x000000802c387223 */ /* 0x000fe20000010838 */
[----:B------:R-:W-:-:S02]  /*5d80*/  IMAD.MOV.U32 R47, RZ, RZ, R59 ;  /* 0x000000ffff2f7224 */ /* 0x000fc400078e003b */
        /* <DEDUP_REMOVED lines=12> */
.L_x_464:
[----:B------:R-:W-:Y:S05]  /*5e50*/  BSYNC B2 ;  /* 0x0000000000027941 */ /* 0x000fea0003800000 */
.L_x_463:
        /* <DEDUP_REMOVED lines=12> */
.L_x_462:
[----:B------:R-:W-:Y:S05]  /*5f20*/  BSYNC B1 ;  /* 0x0000000000017941 */ /* 0x000fea0003800000 */
.L_x_461:
[----:B------:R-:W-:-:S13]  /*5f30*/  ISETP.NE.AND P4, PT, R12, RZ, PT ;  /* 0x000000ff0c00720c */ /* 0x000fda0003f85270 */
[----:B------:R-:W-:Y:S05]  /*5f40*/  @!P4 BRA `(.L_x_429) ;  /* 0x000000080088c947 */ /* 0x000fea0003800000 */
[----:B---3--:R-:W3:Y:S04]  /*5f50*/  LDL R40, [R1+0x50] ;  /* 0x0000500001287983 */ /* 0x008ee80000100800 */
[----:B------:R-:W2:Y:S04]  /*5f60*/  LDL R43, [R1+0x54] ;  /* 0x00005400012b7983 */ /* 0x000ea80000100800 */
[----:B------:R-:W4:Y:S04]  /*5f70*/  LDL R42, [R1+0x5c] ;  /* 0x00005c00012a7983 */ /* 0x000f280000100800 */
[----:B------:R-:W5:Y:S01]  /*5f80*/  LDL R41, [R1+0x58] ;  /* 0x0000580001297983 */ /* 0x000f620000100800 */
[----:B------:R-:W-:Y:S01]  /*5f90*/  BSSY B1, `(.L_x_465) ;  /* 0x0000073000017945 */ /* 0x000fe20003800000 */
[----:B---3--:R-:W-:-:S02]  /*5fa0*/  LOP3.LUT P6, RZ, R40, 0x1, RZ, 0xc0, !PT ;  /* 0x0000000128ff7812 */ /* 0x008fc400078cc0ff */
[----:B------:R-:W-:Y:S01]  /*5fb0*/  IADD3 R40, P4, P5, R28, R96, R27 ;  /* 0x000000601c287210 */ /* 0x000fe20007d9e01b */
[----:B--2---:R-:W-:Y:S02]  /*5fc0*/  IMAD.MOV.U32 R44, RZ, RZ, R43 ;  /* 0x000000ffff2c7224 */ /* 0x004fe400078e002b */
[----:B----4-:R-:W-:Y:S01]  /*5fd0*/  IMAD.MOV.U32 R43, RZ, RZ, R42 ;  /* 0x000000ffff2b7224 */ /* 0x010fe200078e002a */
[----:B------:R-:W-:Y:S01]  /*5fe0*/  SEL R117, R110, R117, !P6 ;  /* 0x000000756e757207 */ /* 0x000fe20007000000 */
[----:B-----5:R-:W-:Y:S01]  /*5ff0*/  IMAD.MOV.U32 R42, RZ, RZ, R41 ;  /* 0x000000ffff2a7224 */ /* 0x020fe200078e0029 */
[----:B------:R-:W-:Y:S02]  /*6000*/  IADD3.X R41, R3, R114, R101, P4, P5 ;  /* 0x0000007203297210 */ /* 0x000fe400027ea465 */
[----:B------:R-:W-:-:S04]  /*6010*/  LEA R52, P4, R40, R94, 0x1 ;  /* 0x0000005e28347211 */ /* 0x000fc800078808ff */
[----:B------:R-:W-:Y:S02]  /*6020*/  LEA.HI.X R53, R40, R95, R41, 0x1, P4 ;  /* 0x0000005f28357211 */ /* 0x000fe400020f0c29 */
[----:B------:R-:W-:-:S04]  /*6030*/  SHF.R.S32.HI R40, RZ, 0x1f, R117 ;  /* 0x0000001fff287819 */ /* 0x000fc80000011475 */
[----:B------:R-:W-:-:S04]  /*6040*/  LEA.HI R40, R40, R117, RZ, 0x4 ;  /* 0x0000007528287211 */ /* 0x000fc800078f20ff */
[----:B------:R-:W-:-:S04]  /*6050*/  SHF.R.S32.HI R40, RZ, 0x4, R40 ;  /* 0x00000004ff287819 */ /* 0x000fc80000011428 */
[----:B------:R-:W-:-:S04]  /*6060*/  LEA.HI.SX32 R40, R9, R40, 0x1d ;  /* 0x0000002809287211 */ /* 0x000fc800078feaff */
[----:B------:R-:W-:Y:S01]  /*6070*/  SHF.R.S32.HI R41, RZ, 0x1f, R40 ;  /* 0x0000001fff297819 */ /* 0x000fe20000011428 */
[----:B------:R-:W-:-:S03]  /*6080*/  IMAD.SHL.U32 R54, R40, 0x8, RZ ;  /* 0x0000000828367824 */ /* 0x000fc600078e00ff */
[----:B------:R-:W-:Y:S02]  /*6090*/  LEA.HI R41, R41, R40, RZ, 0x2 ;  /* 0x0000002829297211 */ /* 0x000fe400078f10ff */
[----:B------:R-:W-:Y:S02]  /*60a0*/  LOP3.LUT R40, R44, 0x18, R54, 0xf8, !PT ;  /* 0x000000182c287812 */ /* 0x000fe400078ef836 */
[----:B------:R-:W-:Y:S02]  /*60b0*/  SHF.R.S32.HI R41, RZ, 0x2, R41 ;  /* 0x00000002ff297819 */ /* 0x000fe40000011429 */
[----:B------:R-:W-:-:S03]  /*60c0*/  LOP3.LUT R40, R40, R42, RZ, 0x3c, !PT ;  /* 0x0000002a28287212 */ /* 0x000fc600078e3cff */
[----:B------:R-:W-:-:S04]  /*60d0*/  IMAD R41, R41, 0x1200, R43 ;  /* 0x0000120029297824 */ /* 0x000fc800078e022b */
[----:B------:R-:W-:Y:S02]  /*60e0*/  IMAD.IADD R40, R41, 0x1, R40 ;  /* 0x0000000129287824 */ /* 0x000fe400078e0228 */
[C---:B------:R-:W-:Y:S02]  /*60f0*/  IMAD R41, R17.reuse, 0x3600, R104 ;  /* 0x0000360011297824 */ /* 0x040fe400078e0268 */
[----:B------:R-:W-:Y:S02]  /*6100*/  IMAD R43, R17, 0x3600, R40 ;  /* 0x00003600112b7824 */ /* 0x000fe400078e0228 */
[--C-:B------:R-:W-:Y:S02]  /*6110*/  IMAD R41, R41, 0x2, R16.reuse ;  /* 0x0000000229297824 */ /* 0x100fe400078e0210 */
[----:B------:R-:W-:-:S04]  /*6120*/  IMAD R44, R43, 0x2, R16 ;  /* 0x000000022b2c7824 */ /* 0x000fc800078e0210 */
[----:B------:R-:W1:Y:S04]  /*6130*/  LDS.128 R40, [R41+0x16a00] ;  /* 0x016a000029287984 */ /* 0x000e680000000c00 */
[----:B------:R-:W2:Y:S01]  /*6140*/  LDS.128 R44, [R44+0x16a00] ;  /* 0x016a00002c2c7984 */ /* 0x000ea20000000c00 */
[----:B------:R-:W-:-:S13]  /*6150*/  ISETP.GE.AND P4, PT, R4, R108, PT ;  /* 0x0000006c0400720c */ /* 0x000fda0003f86270 */
[----:B------:R-:W-:Y:S05]  /*6160*/  @P4 BRA `(.L_x_466) ;  /* 0x0000000400544947 */ /* 0x000fea0003800000 */
[----:B------:R-:W-:Y:S01]  /*6170*/  HADD2.F32 R58, -RZ, R127.H1_H1 ;  /* 0x3000007fff3a7230 */ /* 0x000fe20000004100 */
[----:B------:R-:W-:Y:S01]  /*6180*/  SHF.R.U64 R48, R48, 0x10, R49 ;  /* 0x0000001030307819 */ /* 0x000fe20000001231 */
[----:B--2---:R-:W-:Y:S01]  /*6190*/  HADD2.F32 R55, -RZ, R45.H0_H0 ;  /* 0x2000002dff377230 */ /* 0x004fe20000004100 */
[----:B------:R-:W-:Y:S01]  /*61a0*/  SHF.R.U64 R50, R50, 0x10, R51 ;  /* 0x0000001032327819 */ /* 0x000fe20000001233 */
[----:B-1----:R-:W-:Y:S02]  /*61b0*/  HADD2.F32 R56, -RZ, R41.H0_H0 ;  /* 0x20000029ff387230 */ /* 0x002fe40000004100 */
[----:B------:R-:W-:Y:S02]  /*61c0*/  HADD2.F32 R57, -RZ, R125.H1_H1 ;  /* 0x3000007dff397230 */ /* 0x000fe40000004100 */
[-C--:B------:R-:W-:Y:S01]  /*61d0*/  FMUL.FTZ R59, R55, R58.reuse ;  /* 0x0000003a373b7220 */ /* 0x080fe20000410000 */
[----:B------:R-:W-:Y:S02]  /*61e0*/  HADD2.F32 R127, -RZ, R127.H0_H0 ;  /* 0x2000007fff7f7230 */ /* 0x000fe40000004100 */
[----:B------:R-:W-:Y:S01]  /*61f0*/  FMUL.FTZ R58, R56, R58 ;  /* 0x0000003a383a7220 */ /* 0x000fe20000410000 */
[----:B------:R-:W-:-:S02]  /*6200*/  HADD2.F32 R125, -RZ, R125.H0_H0 ;  /* 0x2000007dff7d7230 */ /* 0x000fc40000004100 */
[-C--:B------:R-:W-:Y:S01]  /*6210*/  FFMA.FTZ R56, R56, R57.reuse, -R59 ;  /* 0x0000003938387223 */ /* 0x080fe2000001083b */
[----:B------:R-:W-:Y:S01]  /*6220*/  SHF.R.U32.HI R59, RZ, 0x10, R37 ;  /* 0x00000010ff3b7819 */ /* 0x000fe20000011625 */
[----:B------:R-:W-:Y:S01]  /*6230*/  FFMA.FTZ R55, R55, R57, R58 ;  /* 0x0000003937377223 */ /* 0x000fe2000001003a */
[----:B------:R-:W-:Y:S01]  /*6240*/  SHF.R.U32.HI R58, RZ, 0x10, R49 ;  /* 0x00000010ff3a7819 */ /* 0x000fe20000011631 */
[----:B------:R-:W-:Y:S02]  /*6250*/  HADD2.F32 R57, -RZ, R45.H1_H1 ;  /* 0x3000002dff397230 */ /* 0x000fe40000004100 */
[----:B------:R-:W-:Y:S02]  /*6260*/  HADD2.F32 R49, -RZ, R47.H0_H0 ;  /* 0x2000002fff317230 */ /* 0x000fe40000004100 */
[----:B------:R-:W-:Y:S02]  /*6270*/  HADD2.F32 R45, -RZ, R58.H0_H0 ;  /* 0x2000003aff2d7230 */ /* 0x000fe40000004100 */
[----:B------:R-:W-:-:S02]  /*6280*/  HADD2.F32 R58, -RZ, R41.H1_H1 ;  /* 0x30000029ff3a7230 */ /* 0x000fc40000004100 */
[----:B------:R-:W-:Y:S02]  /*6290*/  HADD2.F32 R41, -RZ, R59.H0_H0 ;  /* 0x2000003bff297230 */ /* 0x000fe40000004100 */
[CC--:B------:R-:W-:Y:S01]  /*62a0*/  FMUL.FTZ R59, R57.reuse, R45.reuse ;  /* 0x0000002d393b7220 */ /* 0x0c0fe20000410000 */
[----:B------:R-:W-:Y:S02]  /*62b0*/  HADD2.F32 R47, -RZ, R47.H1_H1 ;  /* 0x3000002fff2f7230 */ /* 0x000fe40000004100 */
[C---:B------:R-:W-:Y:S01]  /*62c0*/  FMUL.FTZ R60, R58.reuse, R45 ;  /* 0x0000002d3a3c7220 */ /* 0x040fe20000410000 */
[-C--:B------:R-:W-:Y:S01]  /*62d0*/  FFMA.FTZ R45, R58, R41.reuse, -R59 ;  /* 0x000000293a2d7223 */ /* 0x080fe2000001083b */
[----:B------:R-:W-:Y:S02]  /*62e0*/  HADD2.F32 R58, -RZ, R126.H1_H1 ;  /* 0x3000007eff3a7230 */ /* 0x000fe40000004100 */
[----:B------:R-:W-:Y:S01]  /*62f0*/  FFMA.FTZ R41, R57, R41, R60 ;  /* 0x0000002939297223 */ /* 0x000fe2000001003c */
[----:B------:R-:W-:-:S02]  /*6300*/  HADD2.F32 R57, -RZ, R43.H0_H0 ;  /* 0x2000002bff397230 */ /* 0x000fc40000004100 */
[----:B------:R-:W-:Y:S02]  /*6310*/  HADD2.F32 R59, -RZ, R124.H1_H1 ;  /* 0x3000007cff3b7230 */ /* 0x000fe40000004100 */
[-C--:B------:R-:W-:Y:S01]  /*6320*/  FMUL.FTZ R60, R49, R58.reuse ;  /* 0x0000003a313c7220 */ /* 0x080fe20000410000 */
[----:B------:R-:W-:Y:S02]  /*6330*/  HADD2.F32 R126, -RZ, R126.H0_H0 ;  /* 0x2000007eff7e7230 */ /* 0x000fe40000004100 */
[C---:B------:R-:W-:Y:S01]  /*6340*/  FMUL.FTZ R58, R57.reuse, R58 ;  /* 0x0000003a393a7220 */ /* 0x040fe20000410000 */
[----:B------:R-:W-:Y:S02]  /*6350*/  HADD2.F32 R124, -RZ, R124.H0_H0 ;  /* 0x2000007cff7c7230 */ /* 0x000fe40000004100 */
[-C--:B------:R-:W-:Y:S01]  /*6360*/  FFMA.FTZ R60, R57, R59.reuse, -R60 ;  /* 0x0000003b393c7223 */ /* 0x080fe2000001083c */
[----:B------:R-:W-:Y:S02]  /*6370*/  HADD2.F32 R57, -RZ, R43.H1_H1 ;  /* 0x3000002bff397230 */ /* 0x000fe40000004100 */
[----:B------:R-:W-:Y:S01]  /*6380*/  FFMA.FTZ R58, R49, R59, R58 ;  /* 0x0000003b313a7223 */ /* 0x000fe2000001003a */
[----:B------:R-:W-:-:S02]  /*6390*/  SHF.R.U32.HI R49, RZ, 0x10, R51 ;  /* 0x00000010ff317819 */ /* 0x000fc40000011633 */
[--C-:B------:R-:W-:Y:S02]  /*63a0*/  SHF.R.U32.HI R59, RZ, 0x10, R39.reuse ;  /* 0x00000010ff3b7819 */ /* 0x100fe40000011627 */
[----:B------:R-:W-:Y:S01]  /*63b0*/  SHF.R.U64 R39, R38, 0x10, R39 ;  /* 0x0000001026277819 */ /* 0x000fe20000001227 */
[----:B------:R-:W-:Y:S01]  /*63c0*/  HADD2.F32 R49, -RZ, R49.H0_H0 ;  /* 0x20000031ff317230 */ /* 0x000fe20000004100 */
[----:B------:R-:W-:Y:S01]  /*63d0*/  F2FP.F16.F32.PACK_AB R45, R45, R56 ;  /* 0x000000382d2d723e */ /* 0x000fe200000000ff */
[----:B------:R-:W-:Y:S01]  /*63e0*/  HADD2.F32 R43, -RZ, R59.H0_H0 ;  /* 0x2000003bff2b7230 */ /* 0x000fe20000004100 */
[----:B------:R-:W-:Y:S01]  /*63f0*/  F2FP.F16.F32.PACK_AB R55, R41, R55 ;  /* 0x000000372937723e */ /* 0x000fe200000000ff */
[----:B------:R-:W-:Y:S02]  /*6400*/  HADD2.F32 R39, -RZ, R39.H0_H0 ;  /* 0x20000027ff277230 */ /* 0x000fe40000004100 */
[-C--:B------:R-:W-:Y:S01]  /*6410*/  FMUL.FTZ R59, R47, R49.reuse ;  /* 0x000000312f3b7220 */ /* 0x080fe20000410000 */
[----:B------:R-:W-:Y:S01]  /*6420*/  FMUL.FTZ R49, R57, R49 ;  /* 0x0000003139317220 */ /* 0x000fe20000410000 */
[----:B------:R-:W-:-:S02]  /*6430*/  IMAD.MOV.U32 R41, RZ, RZ, R45 ;  /* 0x000000ffff297224 */ /* 0x000fc400078e002d */
[-C--:B------:R-:W-:Y:S01]  /*6440*/  FFMA.FTZ R59, R57, R43.reuse, -R59 ;  /* 0x0000002b393b7223 */ /* 0x080fe2000001083b */
[----:B------:R-:W-:Y:S01]  /*6450*/  FFMA.FTZ R49, R47, R43, R49 ;  /* 0x0000002b2f317223 */ /* 0x000fe20000010031 */
[----:B------:R-:W-:Y:S02]  /*6460*/  HADD2.F32 R43, -RZ, R44.H0_H0 ;  /* 0x2000002cff2b7230 */ /* 0x000fe40000004100 */
[----:B------:R-:W-:Y:S01]  /*6470*/  HADD2.F32 R47, -RZ, R40.H0_H0 ;  /* 0x20000028ff2f7230 */ /* 0x000fe20000004100 */
[----:B------:R-:W-:Y:S01]  /*6480*/  F2FP.F16.F32.PACK_AB R59, R59, R60 ;  /* 0x0000003c3b3b723e */ /* 0x000fe200000000ff */
[----:B------:R-:W-:Y:S02]  /*6490*/  HADD2.F32 R44, -RZ, R44.H1_H1 ;  /* 0x3000002cff2c7230 */ /* 0x000fe40000004100 */
[-C--:B------:R-:W-:Y:S01]  /*64a0*/  FMUL.FTZ R57, R43, R127.reuse ;  /* 0x0000007f2b397220 */ /* 0x080fe20000410000 */
[----:B------:R-:W-:Y:S02]  /*64b0*/  IMAD.MOV.U32 R45, RZ, RZ, R55 ;  /* 0x000000ffff2d7224 */ /* 0x000fe400078e0037 */
[C---:B------:R-:W-:Y:S01]  /*64c0*/  FMUL.FTZ R127, R47.reuse, R127 ;  /* 0x0000007f2f7f7220 */ /* 0x040fe20000410000 */
[----:B------:R-:W-:-:S03]  /*64d0*/  FFMA.FTZ R57, R47, R125, -R57 ;  /* 0x0000007d2f397223 */ /* 0x000fc60000010839 */
[----:B------:R-:W-:Y:S01]  /*64e0*/  FFMA.FTZ R127, R43, R125, R127 ;  /* 0x0000007d2b7f7223 */ /* 0x000fe2000001007f */
[----:B------:R-:W-:Y:S01]  /*64f0*/  SHF.R.U64 R43, R36, 0x10, R37 ;  /* 0x00000010242b7819 */ /* 0x000fe20000001225 */
[----:B------:R-:W-:Y:S02]  /*6500*/  HADD2.F32 R37, -RZ, R48.H0_H0 ;  /* 0x20000030ff257230 */ /* 0x000fe40000004100 */
[----:B------:R-:W-:Y:S02]  /*6510*/  HADD2.F32 R36, -RZ, R40.H1_H1 ;  /* 0x30000028ff247230 */ /* 0x000fe40000004100 */
[----:B------:R-:W-:Y:S02]  /*6520*/  HADD2.F32 R43, -RZ, R43.H0_H0 ;  /* 0x2000002bff2b7230 */ /* 0x000fe40000004100 */
[-C--:B------:R-:W-:Y:S01]  /*6530*/  FMUL.FTZ R47, R44, R37.reuse ;  /* 0x000000252c2f7220 */ /* 0x080fe20000410000 */
[----:B------:R-:W-:-:S03]  /*6540*/  FMUL.FTZ R37, R36, R37 ;  /* 0x0000002524257220 */ /* 0x000fc60000410000 */
[-C--:B------:R-:W-:Y:S01]  /*6550*/  FFMA.FTZ R36, R36, R43.reuse, -R47 ;  /* 0x0000002b24247223 */ /* 0x080fe2000001082f */
[----:B------:R-:W-:Y:S02]  /*6560*/  HADD2.F32 R47, -RZ, R50.H0_H0 ;  /* 0x20000032ff2f7230 */ /* 0x000fe40000004100 */
[----:B------:R-:W-:Y:S01]  /*6570*/  FFMA.FTZ R40, R44, R43, R37 ;  /* 0x0000002b2c287223 */ /* 0x000fe20000010025 */
[----:B------:R-:W-:Y:S02]  /*6580*/  HADD2.F32 R43, -RZ, R46.H0_H0 ;  /* 0x2000002eff2b7230 */ /* 0x000fe40000004100 */
[----:B------:R-:W-:Y:S02]  /*6590*/  HADD2.F32 R37, -RZ, R42.H0_H0 ;  /* 0x2000002aff257230 */ /* 0x000fe40000004100 */
[----:B------:R-:W-:Y:S02]  /*65a0*/  HADD2.F32 R46, -RZ, R46.H1_H1 ;  /* 0x3000002eff2e7230 */ /* 0x000fe40000004100 */
[----:B------:R-:W-:Y:S01]  /*65b0*/  FMUL.FTZ R44, R43, R126 ;  /* 0x0000007e2b2c7220 */ /* 0x000fe20000410000 */
[----:B------:R-:W-:-:S02]  /*65c0*/  HADD2.F32 R42, -RZ, R42.H1_H1 ;  /* 0x3000002aff2a7230 */ /* 0x000fc40000004100 */
[C---:B------:R-:W-:Y:S01]  /*65d0*/  FMUL.FTZ R126, R37.reuse, R126 ;  /* 0x0000007e257e7220 */ /* 0x040fe20000410000 */
[-C--:B------:R-:W-:Y:S01]  /*65e0*/  FMUL.FTZ R51, R46, R47.reuse ;  /* 0x0000002f2e337220 */ /* 0x080fe20000410000 */
[-C--:B------:R-:W-:Y:S01]  /*65f0*/  FFMA.FTZ R37, R37, R124.reuse, -R44 ;  /* 0x0000007c25257223 */ /* 0x080fe2000001082c */
[----:B------:R-:W-:Y:S01]  /*6600*/  FMUL.FTZ R47, R42, R47 ;  /* 0x0000002f2a2f7220 */ /* 0x000fe20000410000 */
[----:B------:R-:W-:Y:S01]  /*6610*/  FFMA.FTZ R43, R43, R124, R126 ;  /* 0x0000007c2b2b7223 */ /* 0x000fe2000001007e */
[----:B------:R-:W-:Y:S01]  /*6620*/  F2FP.F16.F32.PACK_AB R44, R36, R57 ;  /* 0x00000039242c723e */ /* 0x000fe200000000ff */
[-C--:B------:R-:W-:Y:S01]  /*6630*/  FFMA.FTZ R42, R42, R39.reuse, -R51 ;  /* 0x000000272a2a7223 */ /* 0x080fe20000010833 */
[----:B------:R-:W-:Y:S01]  /*6640*/  FFMA.FTZ R46, R46, R39, R47 ;  /* 0x000000272e2e7223 */ /* 0x000fe2000001002f */
[----:B------:R-:W-:Y:S02]  /*6650*/  F2FP.F16.F32.PACK_AB R36, R40, R127 ;  /* 0x0000007f2824723e */ /* 0x000fe400000000ff */
[----:B------:R-:W-:Y:S01]  /*6660*/  IMAD.MOV.U32 R40, RZ, RZ, R44 ;  /* 0x000000ffff287224 */ /* 0x000fe200078e002c */
[----:B------:R-:W-:-:S02]  /*6670*/  F2FP.F16.F32.PACK_AB R47, R49, R58 ;  /* 0x0000003a312f723e */ /* 0x000fc400000000ff */
[----:B------:R-:W-:Y:S01]  /*6680*/  F2FP.F16.F32.PACK_AB R46, R46, R43 ;  /* 0x0000002b2e2e723e */ /* 0x000fe200000000ff */
[----:B------:R-:W-:Y:S01]  /*6690*/  IMAD.MOV.U32 R44, RZ, RZ, R36 ;  /* 0x000000ffff2c7224 */ /* 0x000fe200078e0024 */
[----:B------:R-:W-:Y:S01]  /*66a0*/  F2FP.F16.F32.PACK_AB R42, R42, R37 ;  /* 0x000000252a2a723e */ /* 0x000fe200000000ff */
[----:B------:R-:W-:-:S07]  /*66b0*/  IMAD.MOV.U32 R43, RZ, RZ, R59 ;  /* 0x000000ffff2b7224 */ /* 0x000fce00078e003b */
.L_x_466:
[----:B------:R-:W-:Y:S05]  /*66c0*/  BSYNC B1 ;  /* 0x0000000000017941 */ /* 0x000fea0003800000 */
.L_x_465:
[----:B-1----:R1:W-:Y:S01]  /*66d0*/  STG.E.128 desc[UR60][R52.64], R40 ;  /* 0x0000002834007986 */ /* 0x0023e2000c101d3c */
[----:B------:R-:W-:-:S13]  /*66e0*/  ISETP.GE.AND P4, PT, R54, R113, PT ;  /* 0x000000713600720c */ /* 0x000fda0003f86270 */
[----:B------:R-:W-:Y:S05]  /*66f0*/  @P4 BRA `(.L_x_429) ;  /* 0x00000000009c4947 */ /* 0x000fea0003800000 */
[--C-:B------:R-:W-:Y:S02]  /*6700*/  SHF.R.S32.HI R36, RZ, 0x1f, R54.reuse ;  /* 0x0000001fff247819 */ /* 0x100fe40000011436 */
[----:B------:R-:W-:-:S04]  /*6710*/  IADD3 R54, P4, P5, R28, R96, R54 ;  /* 0x000000601c367210 */ /* 0x000fc80007d9e036 */
[----:B------:R-:W-:Y:S02]  /*6720*/  IADD3.X R36, R3, R114, R36, P4, P5 ;  /* 0x0000007203247210 */ /* 0x000fe400027ea424 */
[----:B------:R-:W-:-:S04]  /*6730*/  LEA R94, P4, R54, R94, 0x1 ;  /* 0x0000005e365e7211 */ /* 0x000fc800078808ff */
[----:B------:R-:W-:-:S05]  /*6740*/  LEA.HI.X R95, R54, R95, R36, 0x1, P4 ;  /* 0x0000005f365f7211 */ /* 0x000fca00020f0c24 */
[----:B--2---:R2:W-:Y:S01]  /*6750*/  STG.E.128 desc[UR60][R94.64], R44 ;  /* 0x0000002c5e007986 */ /* 0x0045e2000c101d3c */
[----:B------:R-:W-:Y:S05]  /*6760*/  BRA `(.L_x_429) ;  /* 0x0000000000807947 */ /* 0x000fea0003800000 */
.L_x_422:
[----:B------:R-:W2:Y:S02]  /*6770*/  LDL R36, [R1+0x4c] ;  /* 0x00004c0001247983 */ /* 0x000ea40000100800 */
[----:B--2---:R-:W-:-:S13]  /*6780*/  ISETP.NE.AND P3, PT, R36, 0x3, PT ;  /* 0x000000032400780c */ /* 0x004fda0003f65270 */
[----:B------:R-:W-:Y:S05]  /*6790*/  @!P3 BRA `(.L_x_467) ;  /* 0x000000000004b947 */ /* 0x000fea0003800000 */
[----:B------:R-:W-:Y:S01]  /*67a0*/  BPT.TRAP 0x1 ;  /* 0x000000040000795c */ /* 0x000fe20000300000 */
.L_x_467:
[----:B------:R-:W-:Y:S01]  /*67b0*/  IMAD R21, R17, 0x8, R16 ;  /* 0x0000000811157824 */ /* 0x000fe200078e0210 */
[----:B------:R-:W-:Y:S01]  /*67c0*/  SHF.L.U32 R91, R155, 0x1f, RZ ;  /* 0x0000001f9b5b7819 */ /* 0x000fe200000006ff */
[----:B------:R-:W-:Y:S01]  /*67d0*/  IMAD R90, R24, -0x90, R2 ;  /* 0xffffff70185a7824 */ /* 0x000fe200078e0202 */
[----:B------:R-:W-:Y:S02]  /*67e0*/  BSSY B1, `(.L_x_468) ;  /* 0x0000004000017945 */ /* 0x000fe40003800000 */
[----:B------:R-:W0:Y:S02]  /*67f0*/  SYNCS.PHASECHK.TRANS64.TRYWAIT P4, [R21+URZ+0x31c90], R91 ;  /* 0x031c905b150075a7 */ /* 0x000e24000808017f */
[----:B------:R-:W-:Y:S01]  /*6800*/  VIMNMX R90, R90, 0x90, PT ;  /* 0x000000905a5a7848 */ /* 0x000fe20003fe0100 */
[----:B0-----:R-:W-:Y:S06]  /*6810*/  @!P4 BRA `(.L_x_469) ;  /* 0x000001a000a8c947 */ /* 0x001fec0003800000 */
.L_x_723:
[----:B------:R-:W-:Y:S05]  /*6820*/  BSYNC B1 ;  /* 0x0000000000017941 */ /* 0x000fea0003800000 */
.L_x_468:
[----:B------:R-:W-:-:S13]  /*6830*/  ISETP.GE.AND P4, PT, R19, R90, PT ;  /* 0x0000005a1300720c */ /* 0x000fda0003f86270 */
[----:B------:R-:W-:Y:S05]  /*6840*/  @P4 BRA `(.L_x_429) ;  /* 0x0000000000484947 */ /* 0x000fea0003800000 */
[----:B------:R-:W-:-:S13]  /*6850*/  ISETP.NE.AND P4, PT, R10, RZ, PT ;  /* 0x000000ff0a00720c */ /* 0x000fda0003f85270 */
[----:B------:R-:W1:Y:S04]  /*6860*/  @P4 LDS.128 R36, [R83+0x16800] ;  /* 0x0168000053244984 */ /* 0x000e680000000c00 */
[----:B-1----:R-:W-:Y:S01]  /*6870*/  @P4 STG.E.128 desc[UR60][R40.64], R36 ;  /* 0x0000002428004986 */ /* 0x002fe2000c101d3c */
        /* <DEDUP_REMOVED lines=14> */
[----:B-1----:R1:W-:Y:S02]  /*6960*/  @P4 STG.E.128 desc[UR60][R40.64+0xa0], R36 ;  /* 0x0000a02428004986 */ /* 0x0023e4000c101d3c */
.L_x_429:
[----:B------:R-:W-:Y:S05]  /*6970*/  BSYNC B0 ;  /* 0x0000000000007941 */ /* 0x000fea0003800000 */
.L_x_421:
[----:B-1234-:R-:W1:Y:S01]  /*6980*/  S2R R36, SR_TID.X ;  /* 0x0000000000247919 */ /* 0x01ee620000002100 */
[----:B------:R-:W-:Y:S01]  /*6990*/  @!PT LDS RZ, [RZ] ;  /* 0x00000000fffff984 */ /* 0x000fe20000000800 */
[----:B------:R-:W-:Y:S01]  /*69a0*/  @!PT LDS RZ, [RZ] ;  /* 0x00000000fffff984 */ /* 0x000fe20000000800 */
[----:B------:R-:W-:Y:S01]  /*69b0*/  @!PT LDS RZ, [RZ] ;  /* 0x00000000fffff984 */ /* 0x000fe20000000800 */
[----:B------:R-:W-:Y:S01]  /*69c0*/  @!PT LDS RZ, [RZ] ;  /* 0x00000000fffff984 */ /* 0x000fe20000000800 */
[----:B------:R2:W-:Y:S06]  /*69d0*/  MEMBAR.ALL.CTA ;  /* 0x0000000000007992 */ /* 0x0005ec0000008000 */
[----:B--2---:R-:W2:Y:S01]  /*69e0*/  FENCE.VIEW.ASYNC.S ;  /* 0x00000000000073c6 */ /* 0x004ea20000000000 */
[----:B------:R-:W-:Y:S05]  /*69f0*/  WARPSYNC.ALL ;  /* 0x0000000000007948 */ /* 0x000fea0003800000 */
[----:B------:R-:W-:Y:S01]  /*6a00*/  BSSY B0, `(.L_x_470) ;  /* 0x0000009000007945 */ /* 0x000fe20003800000 */
[----:B-1----:R-:W-:Y:S01]  /*6a10*/  LOP3.LUT R36, R36, 0x7f, RZ, 0xc0, !PT ;  /* 0x0000007f24247812 */ /* 0x002fe200078ec0ff */
[----:B--2---:R1:W-:Y:S03]  /*6a20*/  BAR.SYNC.DEFER_BLOCKING R115, 0x80 ;  /* 0x000200730000751d */ /* 0x0043e60000010000 */
[----:B------:R-:W-:-:S13]  /*6a30*/  ISETP.NE.AND P4, PT, R36, RZ, PT ;  /* 0x000000ff2400720c */ /* 0x000fda0003f85270 */
[----:B------:R-:W-:-:S05]  /*6a40*/  @!P4 VIADD R36, R21, 0x31ca0 ;  /* 0x00031ca01524c836 */ /* 0x000fca0000000000 */
[----:B------:R-:W-:-:S04]  /*6a50*/  @!P4 PRMT R36, RZ, 0x654, R36 ;  /* 0x00000654ff24c816 */ /* 0x000fc80000000024 */
[----:B------:R1:W-:Y:S01]  /*6a60*/  @!P4 SYNCS.ARRIVE.TRANS64.RED.A1T0 RZ, [R36+URZ], RZ ;  /* 0x000000ff24ffc9a7 */ /* 0x0003e2000810043f */
[----:B------:R-:W-:Y:S05]  /*6a70*/  @!P3 BRA `(.L_x_471) ;  /* 0x000000000004b947 */ /* 0x000fea0003800000 */
[----:B------:R-:W-:Y:S01]  /*6a80*/  BPT.TRAP 0x1 ;  /* 0x000000040000795c */ /* 0x000fe20000300000 */
.L_x_471:
[----:B------:R-:W-:Y:S05]  /*6a90*/  BSYNC B0 ;  /* 0x0000000000007941 */ /* 0x000fea0003800000 */
.L_x_470:
[----:B------:R-:W2:Y:S01]  /*6aa0*/  SYNCS.PHASECHK.TRANS64.TRYWAIT P3, [R21+URZ+0x31cb0], R91 ;  /* 0x031cb05b150075a7 */ /* 0x000ea2000806017f */
[----:B------:R-:W-:Y:S04]  /*6ab0*/  BSSY B0, `(.L_x_472) ;  /* 0x0000002000007945 */ /* 0x000fe80003800000 */
[----:B--2---:R-:W-:Y:S05]  /*6ac0*/  @!P3 BRA `(.L_x_473) ;  /* 0x000001a00010b947 */ /* 0x004fea0003800000 */
.L_x_724:
[----:B------:R-:W-:Y:S05]  /*6ad0*/  BSYNC B0 ;  /* 0x0000000000007941 */ /* 0x000fea0003800000 */
.L_x_472:
[----:B------:R-:W-:Y:S01]  /*6ae0*/  ISETP.GE.AND P3, PT, R19, R90, PT ;  /* 0x0000005a1300720c */ /* 0x000fe20003f66270 */
[----:B------:R-:W-:-:S12]  /*6af0*/  BSSY B0, `(.L_x_474) ;  /* 0x0000020000007945 */ /* 0x000fd80003800000 */
[----:B------:R-:W-:Y:S05]  /*6b00*/  @P3 BRA `(.L_x_475) ;  /* 0x0000000000783947 */ /* 0x000fea0003800000 */
[----:B------:R-:W-:Y:S01]  /*6b10*/  IMAD.WIDE R38, R24, 0x90, R72 ;  /* 0x0000009018267825 */ /* 0x000fe200078e0248 */
[----:B------:R-:W-:-:S03]  /*6b20*/  ULDC.64 UR4, c[0x0][0x328] ;  /* 0x0000ca0000047ab9 */ /* 0x000fc60000000a00 */
[----:B------:R-:W-:Y:S02]  /*6b30*/  IMAD R39, R39, UR4, RZ ;  /* 0x0000000427277c24 */ /* 0x000fe4000f8e02ff */
[----:B-1----:R-:W-:Y:S02]  /*6b40*/  IMAD.MOV.U32 R36, RZ, RZ, R30 ;  /* 0x000000ffff247224 */ /* 0x002fe400078e001e */
[----:B------:R-:W-:Y:S02]  /*6b50*/  IMAD.MOV.U32 R37, RZ, RZ, R89 ;  /* 0x000000ffff257224 */ /* 0x000fe400078e0059 */
[C---:B------:R-:W-:Y:S02]  /*6b60*/  IMAD R39, R38.reuse, UR5, R39 ;  /* 0x0000000526277c24 */ /* 0x040fe4000f8e0227 */
[----:B------:R-:W-:Y:S01]  /*6b70*/  IMAD.WIDE.U32 R36, R38, UR4, R36 ;  /* 0x0000000426247c25 */ /* 0x000fe2000f8e0024 */
[----:B------:R-:W-:-:S04]  /*6b80*/  ULDC.64 UR4, c[0x0][0x318] ;  /* 0x0000c60000047ab9 */ /* 0x000fc80000000a00 */
[----:B------:R-:W-:Y:S02]  /*6b90*/  IADD3 R37, R37, R39, RZ ;  /* 0x0000002725257210 */ /* 0x000fe40007ffe0ff */
[----:B------:R-:W-:Y:S01]  /*6ba0*/  LEA R40, P3, R36, UR4, 0x1 ;  /* 0x0000000424287c11 */ /* 0x000fe2000f8608ff */
[----:B------:R-:W-:-:S03]  /*6bb0*/  ULDC UR4, c[0x0][0x2f4] ;  /* 0x0000bd0000047ab9 */ /* 0x000fc60000000800 */
[----:B------:R-:W-:Y:S02]  /*6bc0*/  LEA.HI.X R41, R36, UR5, R37, 0x1, P3 ;  /* 0x0000000524297c11 */ /* 0x000fe400098f0c25 */
[----:B------:R-:W-:-:S13]  /*6bd0*/  ISETP.GE.AND P3, PT, R22, UR4, PT ;  /* 0x0000000416007c0c */ /* 0x000fda000bf66270 */
[----:B------:R-:W1:Y:S04]  /*6be0*/  @!P3 LDS.128 R36, [R83] ;  /* 0x000000005324b984 */ /* 0x000e680000000c00 */
[----:B-1----:R-:W-:Y:S01]  /*6bf0*/  @!P3 STG.E.128 desc[UR60][R40.64], R36 ;  /* 0x000000242800b986 */ /* 0x002fe2000c101d3c */
[----:B------:R-:W-:-:S13]  /*6c00*/  ISETP.GE.AND P3, PT, R4, UR4, PT ;  /* 0x0000000404007c0c */ /* 0x000fda000bf66270 */
[----:B------:R-:W1:Y:S04]  /*6c10*/  @!P3 LDS.128 R36, [R83+0x2400] ;  /* 0x002400005324b984 */ /* 0x000e680000000c00 */
[----:B-1----:R-:W-:Y:S01]  /*6c20*/  @!P3 STG.E.128 desc[UR60][R40.64+0x40], R36 ;  /* 0x000040242800b986 */ /* 0x002fe2000c101d3c */
[----:B------:R-:W-:-:S13]  /*6c30*/  ISETP.GE.AND P3, PT, R6, UR4, PT ;  /* 0x0000000406007c0c */ /* 0x000fda000bf66270 */
[----:B------:R-:W1:Y:S04]  /*6c40*/  @!P3 LDS.128 R36, [R83+0x4800] ;  /* 0x004800005324b984 */ /* 0x000e680000000c00 */
[----:B-1----:R-:W-:Y:S01]  /*6c50*/  @!P3 STG.E.128 desc[UR60][R40.64+0x80], R36 ;  /* 0x000080242800b986 */ /* 0x002fe2000c101d3c */
        /* <DEDUP_REMOVED lines=8> */
[----:B-1----:R3:W-:Y:S02]  /*6ce0*/  @!P3 STG.E.128 desc[UR60][R40.64+0xa0], R36 ;  /* 0x0000a0242800b986 */ /* 0x0027e4000c101d3c */
.L_x_475:
[----:B------:R-:W-:Y:S05]  /*6cf0*/  BSYNC B0 ;  /* 0x0000000000007941 */ /* 0x000fea0003800000 */
.L_x_474:
[----:B------:R-:W-:Y:S01]  /*6d00*/  @!PT LDS RZ, [RZ] ;  /* 0x00000000fffff984 */ /* 0x000fe20000000800 */
[----:B------:R-:W-:Y:S01]  /*6d10*/  @!PT LDS RZ, [RZ] ;  /* 0x00000000fffff984 */ /* 0x000fe20000000800 */
[----:B------:R-:W-:Y:S01]  /*6d20*/  @!PT LDS RZ, [RZ] ;  /* 0x00000000fffff984 */ /* 0x000fe20000000800 */
[----:B------:R-:W-:Y:S01]  /*6d30*/  @!PT LDS RZ, [RZ] ;  /* 0x00000000fffff984 */ /* 0x000fe20000000800 */
[----:B------:R4:W-:Y:S06]  /*6d40*/  MEMBAR.ALL.CTA ;  /* 0x0000000000007992 */ /* 0x0009ec0000008000 */
[----:B----4-:R-:W4:Y:S01]  /*6d50*/  FENCE.VIEW.ASYNC.S ;  /* 0x00000000000073c6 */ /* 0x010f220000000000 */
[----:B------:R-:W-:Y:S02]  /*6d60*/  VIADD R17, R17, 0x1 ;  /* 0x0000000111117836 */ /* 0x000fe40000000000 */
[----:B0-2---:R-:W-:Y:S01]  /*6d70*/  @!P4 VIADD R21, R21, 0x31cc0 ;  /* 0x00031cc01515c836 */ /* 0x005fe20000000000 */
[----:B----4-:R0:W-:Y:S02]  /*6d80*/  BAR.SYNC.DEFER_BLOCKING R115, 0x80 ;  /* 0x000200730000751d */ /* 0x0101e40000010000 */
[----:B------:R-:W-:-:S02]  /*6d90*/  ISETP.NE.AND P3, PT, R17, 0x2, PT ;  /* 0x000000021100780c */ /* 0x000fc40003f65270 */
[----:B------:R-:W-:Y:S02]  /*6da0*/  @!P4 PRMT R21, RZ, 0x654, R21 ;  /* 0x00000654ff15c816 */ /* 0x000fe40000000015 */
[----:B------:R-:W-:Y:S02]  /*6db0*/  SEL R26, RZ, 0x1, P3 ;  /* 0x00000001ff1a7807 */ /* 0x000fe40001800000 */
[----:B------:R-:W-:Y:S02]  /*6dc0*/  SEL R17, R17, RZ, P3 ;  /* 0x000000ff11117207 */ /* 0x000fe40001800000 */
[----:B------:R-:W-:Y:S01]  /*6dd0*/  LOP3.LUT R155, R155, R26, RZ, 0x3c, !PT ;  /* 0x0000001a9b9b7212 */ /* 0x000fe200078e3cff */
[----:B------:R0:W-:Y:S01]  /*6de0*/  @!P4 SYNCS.ARRIVE.TRANS64.RED.A1T0 RZ, [R21+URZ], RZ ;  /* 0x000000ff15ffc9a7 */ /* 0x0001e2000810043f */
[----:B------:R-:W-:Y:S05]  /*6df0*/  @P2 BRA `(.L_x_476) ;  /* 0xffffffbc002c2947 */ /* 0x000fea000383ffff */
[----:B-1-3--:R-:W1:Y:S01]  /*6e00*/  S2R R36, SR_TID.X ;  /* 0x0000000000247919 */ /* 0x00ae620000002100 */
[----:B------:R-:W-:Y:S02]  /*6e10*/  PLOP3.LUT P0, PT, PT, PT, PT, 0x8, 0x0 ;  /* 0x000000000000781c */ /* 0x000fe40003f0e170 */
[----:B-1----:R-:W-:-:S04]  /*6e20*/  SHF.R.U32.HI R36, RZ, 0x7, R36 ;  /* 0x00000007ff247819 */ /* 0x002fc80000011624 */
[----:B------:R-:W-:-:S13]  /*6e30*/  ISETP.NE.AND P5, PT, R36, 0x1, PT ;  /* 0x000000012400780c */ /* 0x000fda0003fa5270 */
[----:B------:R-:W-:Y:S06]  /*6e40*/  @!P5 BAR.ARV 0x9, 0x100 ;  /* 0x024400000000db1d */ /* 0x000fec0000002000 */
.L_x_416:
[----:B------:R-:W-:Y:S01]  /*6e50*/  IMAD.MOV.U32 R2, RZ, RZ, RZ ;  /* 0x000000ffff027224 */ /* 0x000fe200078e00ff */
[----:B------:R-:W-:Y:S06]  /*6e60*/  @P0 BRA `(.L_x_477) ;  /* 0x00000000000c0947 */ /* 0x000fec0003800000 */
[----:B------:R-:W1:Y:S01]  /*6e70*/  FENCE.VIEW.ASYNC.G ;  /* 0x00000000000073c6 */ /* 0x000e620000000100 */
[----:B------:R-:W-:Y:S05]  /*6e80*/  WARPSYNC.ALL ;  /* 0x0000000000007948 */ /* 0x000fea0003800000 */
[----:B-1----:R-:W-:Y:S06]  /*6e90*/  BAR.ARV 0xc, 0x200 ;  /* 0x0308000000007b1d */ /* 0x002fec0000002000 */
.L_x_477:
[----:B------:R-:W2:Y:S01]  /*6ea0*/  LDL R0, [R1+0x50] ;  /* 0x0000500001007983 */ /* 0x000ea20000100800 */
[----:B------:R-:W-:Y:S01]  /*6eb0*/  BSSY B0, `(.L_x_478) ;  /* 0x0000022000007945 */ /* 0x000fe20003800000 */
[----:B--2---:R-:W-:-:S13]  /*6ec0*/  LOP3.LUT P0, RZ, R0, 0x4, RZ, 0xc0, !PT ;  /* 0x0000000400ff7812 */ /* 0x004fda000780c0ff */
[----:B------:R-:W-:Y:S05]  /*6ed0*/  @!P0 BRA `(.L_x_479) ;  /* 0x00000000007c8947 */ /* 0x000fea0003800000 */
[----:B------:R-:W2:Y:S01]  /*6ee0*/  LDL R0, [R1+0x94] ;  /* 0x0000940001007983 */ /* 0x000ea20000100800 */
[----:B------:R-:W-:Y:S01]  /*6ef0*/  ULDC UR4, c[0x0][0x9f0] ;  /* 0x00027c0000047ab9 */ /* 0x000fe20000000800 */
[----:B--2---:R-:W-:-:S04]  /*6f00*/  ISETP.NE.AND P0, PT, R0, RZ, PT ;  /* 0x000000ff0000720c */ /* 0x004fc80003f05270 */
[----:B0-----:R-:W-:-:S04]  /*6f10*/  SEL R6, R0, UR4, P0 ;  /* 0x0000000400067c07 */ /* 0x001fc80008000000 */
[-C--:B------:R-:W-:Y:S02]  /*6f20*/  IABS R5, R6.reuse ;  /* 0x0000000600057213 */ /* 0x080fe40000000000 */
        /* <DEDUP_REMOVED lines=26> */
.L_x_479:
[----:B------:R-:W-:Y:S05]  /*70d0*/  BSYNC B0 ;  /* 0x0000000000007941 */ /* 0x000fea0003800000 */
.L_x_478:
[----:B------:R-:W2:Y:S01]  /*70e0*/  LDL R0, [R1+0xb0] ;  /* 0x0000b00001007983 */ /* 0x000ea20000100800 */
[----:B------:R-:W-:Y:S02]  /*70f0*/  PLOP3.LUT P0, PT, PT, PT, PT, 0x80, 0x0 ;  /* 0x000000000000781c */ /* 0x000fe40003f0f070 */
        /* <DEDUP_REMOVED lines=17> */
[----:B0-----:R-:W-:Y:S02]  /*7210*/  CS2R R20, SRZ ;  /* 0x0000000000147805 */ /* 0x001fe4000001ff00 */
[----:B------:R-:W-:Y:S02]  /*7220*/  CS2R R74, SRZ ;  /* 0x00000000004a7805 */ /* 0x000fe4000001ff00 */
[----:B------:R-:W-:Y:S02]  /*7230*/  CS2R R8, SRZ ;  /* 0x0000000000087805 */ /* 0x000fe4000001ff00 */
[----:B------:R-:W-:Y:S02]  /*7240*/  CS2R R72, SRZ ;  /* 0x0000000000487805 */ /* 0x000fe4000001ff00 */
[----:B------:R-:W-:Y:S02]  /*7250*/  CS2R R6, SRZ ;  /* 0x0000000000067805 */ /* 0x000fe4000001ff00 */
[----:B------:R-:W-:-:S02]  /*7260*/  CS2R R68, SRZ ;  /* 0x0000000000447805 */ /* 0x000fc4000001ff00 */
[----:B------:R-:W-:Y:S01]  /*7270*/  CS2R R4, SRZ ;  /* 0x0000000000047805 */ /* 0x000fe2000001ff00 */
[----:B--2---:R-:W-:Y:S02]  /*7280*/  IMAD R3, R0, R2, RZ ;  /* 0x0000000200037224 */ /* 0x004fe400078e02ff */
[----:B------:R-:W-:-:S03]  /*7290*/  IMAD.MOV.U32 R0, RZ, RZ, RZ ;  /* 0x000000ffff007224 */ /* 0x000fc600078e00ff */
[----:B------:R0:W-:Y:S01]  /*72a0*/  STL [R1+0x78], R3 ;  /* 0x0000780301007387 */ /* 0x0001e20000100800 */
[----:B------:R-:W-:Y:S01]  /*72b0*/  VIADDMNMX R111, R3, R2, R111, PT ;  /* 0x00000002036f7246 */ /* 0x000fe2000380016f */
[----:B------:R-:W-:-:S03]  /*72c0*/  IMAD.MOV.U32 R2, RZ, RZ, RZ ;  /* 0x000000ffff027224 */ /* 0x000fc600078e00ff */
[----:B------:R-:W-:-:S13]  /*72d0*/  ISETP.GT.AND P1, PT, R111, R3, PT ;  /* 0x000000036f00720c */ /* 0x000fda0003f24270 */
[----:B0-----:R-:W-:Y:S05]  /*72e0*/  @!P1 BRA `(.L_x_480) ;  /* 0x000000e800f09947 */ /* 0x001fea0003800000 */
[----:B------:R-:W0:Y:S01]  /*72f0*/  S2R R3, SR_TID.X ;  /* 0x0000000000037919 */ /* 0x000e220000002100 */
[----:B------:R-:W-:Y:S01]  /*7300*/  UMOV UR4, 0xffffffff ;  /* 0xffffffff00047882 */ /* 0x000fe20000000000 */
[----:B0-----:R-:W-:-:S05]  /*7310*/  VIADD R38, R3, 0xffffff80 ;  /* 0xffffff8003267836 */ /* 0x001fca0000000000 */
[----:B------:R-:W-:-:S04]  /*7320*/  SHF.R.S32.HI R39, RZ, 0x1f, R38 ;  /* 0x0000001fff277819 */ /* 0x000fc80000011426 */
[----:B------:R-:W-:-:S04]  /*7330*/  LEA.HI R13, R39, R38, RZ, 0x7 ;  /* 0x00000026270d7211 */ /* 0x000fc800078f38ff */
[----:B------:R-:W-:Y:S01]  /*7340*/  SHF.R.S32.HI R13, RZ, 0x7, R13 ;  /* 0x00000007ff0d7819 */ /* 0x000fe2000001140d */
[----:B------:R-:W-:Y:S06]  /*7350*/  BRA.DIV UR4, `(.L_x_481) ;  /* 0x0000019a04007947 */ /* 0x000fec000b800000 */
[----:B------:R-:W0:Y:S04]  /*7360*/  SHFL.IDX PT, R0, R13, RZ, 0x1f ;  /* 0x00001fff0d007589 */ /* 0x000e2800000e0000 */
[----:B0-----:R1:W-:Y:S02]  /*7370*/  STL [R1+0x7c], R0 ;  /* 0x00007c0001007387 */ /* 0x0013e40000100800 */
.L_x_727:
[----:B------:R-:W1:Y:S01]  /*7380*/  LDL R3, [R1+0x7c] ;  /* 0x00007c0001037983 */ /* 0x000e620000100800 */
[----:B------:R-:W-:Y:S01]  /*7390*/  BSSY B6, `(.L_x_482) ;  /* 0x000001b000067945 */ /* 0x000fe20003800000 */
[----:B-1----:R-:W-:-:S05]  /*73a0*/  IMAD.HI R0, R3, 0x55555556, RZ ;  /* 0x5555555603007827 */ /* 0x002fca00078e02ff */
[----:B------:R-:W-:-:S05]  /*73b0*/  LEA.HI R2, R0, R0, RZ, 0x1 ;  /* 0x0000000000027211 */ /* 0x000fca00078f08ff */
[----:B------:R-:W-:Y:S02]  /*73c0*/  IMAD R2, R2, -0x3, R3 ;  /* 0xfffffffd02027824 */ /* 0x000fe400078e0203 */
[----:B------:R-:W-:-:S04]  /*73d0*/  VIADD R3, R16, 0x24300 ;  /* 0x0002430010037836 */ /* 0x000fc80000000000 */
[----:B------:R-:W-:Y:S01]  /*73e0*/  IMAD R0, R2, 0x800, R3 ;  /* 0x0000080002007824 */ /* 0x000fe200078e0203 */
[----:B------:R-:W-:-:S04]  /*73f0*/  LOP3.LUT P0, RZ, R3, 0x9f, RZ, 0xc0, !PT ;  /* 0x0000009f03ff7812 */ /* 0x000fc8000780c0ff */
[----:B------:R-:W-:-:S04]  /*7400*/  SHF.R.U32.HI R0, RZ, 0x4, R0 ;  /* 0x00000004ff007819 */ /* 0x000fc80000011600 */
[----:B------:R-:W-:-:S05]  /*7410*/  LOP3.LUT R0, R0, 0x3fff, RZ, 0xc0, !PT ;  /* 0x00003fff00007812 */ /* 0x000fca00078ec0ff */
[----:B------:R1:W-:Y:S01]  /*7420*/  STL [R1+0x84], R0 ;  /* 0x0000840001007387 */ /* 0x0003e20000100800 */
[----:B------:R-:W-:Y:S05]  /*7430*/  @!P0 BRA `(.L_x_483) ;  /* 0x0000000000408947 */ /* 0x000fea0003800000 */
[----:B-1----:R-:W-:Y:S01]  /*7440*/  MOV R0, 0x0 ;  /* 0x0000000000007802 */ /* 0x002fe20000000f00 */
[----:B------:R-:W-:Y:S01]  /*7450*/  ULDC.64 UR4, c[0x4][0xa8] ;  /* 0x01002a0000047ab9 */ /* 0x000fe20000000a00 */
[----:B------:R-:W-:Y:S01]  /*7460*/  ULDC.64 UR6, c[0x4][0xb0] ;  /* 0x01002c0000067ab9 */ /* 0x000fe20000000a00 */
[----:B------:R-:W-:Y:S01]  /*7470*/  IMAD.U32 R4, RZ, RZ, UR4 ;  /* 0x00000004ff047e24 */ /* 0x000fe2000f8e00ff */
[----:B0-----:R0:W1:Y:S01]  /*7480*/  LDC.64 R14, c[0x4][R0] ;  /* 0x01000000000e7b82 */ /* 0x0010620000000a00 */
        /* <DEDUP_REMOVED lines=10> */
[----:B-1---5:R-:W-:Y:S05]  /*7530*/  CALL.ABS.NOINC R14 ;  /* 0x000000000e007343 */ /* 0x022fea0003c00000 */
.L_x_483:
[----:B------:R-:W-:Y:S05]  /*7540*/  BSYNC B6 ;  /* 0x0000000000067941 */ /* 0x000fea0003800000 */
.L_x_482:
[----:B------:R-:W-:Y:S02]  /*7550*/  ULDC UR4, c[0x0][0x3f4] ;  /* 0x0000fd0000047ab9 */ /* 0x000fe40000000800 */
[----:B------:R-:W-:-:S13]  /*7560*/  ISETP.LT.AND P0, PT, RZ, UR4, PT ;  /* 0x00000004ff007c0c */ /* 0x000fda000bf01270 */
[----:B------:R-:W-:Y:S05]  /*7570*/  @P0 BRA `(.L_x_484) ;  /* 0x0000000000400947 */ /* 0x000fea0003800000 */
[----:B------:R-:W1:Y:S02]  /*7580*/  LDL R20, [R1+0xa4] ;  /* 0x0000a40001147983 */ /* 0x000e640000100800 */
[----:B-1----:R-:W-:-:S04]  /*7590*/  LEA.HI R0, R20, R20, RZ, 0x1 ;  /* 0x0000001414007211 */ /* 0x002fc800078f08ff */
[----:B------:R-:W-:-:S05]  /*75a0*/  LOP3.LUT R0, R0, 0xfffffffe, RZ, 0xc0, !PT ;  /* 0xfffffffe00007812 */ /* 0x000fca00078ec0ff */
[----:B------:R-:W-:-:S05]  /*75b0*/  IMAD.IADD R0, R20, 0x1, -R0 ;  /* 0x0000000114007824 */ /* 0x000fca00078e0a00 */
[----:B------:R-:W-:-:S04]  /*75c0*/  SHF.L.U32 R3, R0, 0x1f, RZ ;  /* 0x0000001f00037819 */ /* 0x000fc800000006ff */
[----:B------:R1:W2:Y:S03]  /*75d0*/  SYNCS.PHASECHK.TRANS64.TRYWAIT P0, [R16+URZ+0x31c00], R3 ;  /* 0x031c0003100075a7 */ /* 0x0002a6000800017f */
[----:B--2---:R-:W-:Y:S05]  /*75e0*/  @!P0 NANOSLEEP.SYNCS 0x989680 ;  /* 0x009896800000895d */ /* 0x004fea0003900000 */
[----:B------:R-:W2:Y:S01]  /*75f0*/  @!P0 SYNCS.PHASECHK.TRANS64 P0, [R16+URZ+0x31c00], R3 ;  /* 0x031c0003100085a7 */ /* 0x000ea2000800007f */
[----:B------:R-:W-:Y:S04]  /*7600*/  BSSY B0, `(.L_x_485) ;  /* 0x0000006000007945 */ /* 0x000fe80003800000 */
[----:B--2---:R-:W-:Y:S05]  /*7610*/  @P0 BRA `(.L_x_486) ;  /* 0x0000000000100947 */ /* 0x004fea0003800000 */
.L_x_487:
[----:B--2---:R2:W3:Y:S02]  /*7620*/  SYNCS.PHASECHK.TRANS64.TRYWAIT P0, [R16+URZ+0x31c00], R3 ;  /* 0x031c0003100075a7 */ /* 0x0044e4000800017f */
[----:B---3--:R-:W-:Y:S05]  /*7630*/  @!P0 NANOSLEEP.SYNCS 0x989680 ;  /* 0x009896800000895d */ /* 0x008fea0003900000 */
[----:B------:R-:W3:Y:S02]  /*7640*/  @!P0 SYNCS.PHASECHK.TRANS64 P0, [R16+URZ+0x31c00], R3 ;  /* 0x031c0003100085a7 */ /* 0x000ee4000800007f */
[----:B---3--:R-:W-:Y:S05]  /*7650*/  @!P0 BRA `(.L_x_487) ;  /* 0xfffffffc00f08947 */ /* 0x008fea000383ffff */
.L_x_486:
[----:B------:R-:W-:Y:S05]  /*7660*/  BSYNC B0 ;  /* 0x0000000000007941 */ /* 0x000fea0003800000 */
.L_x_485:
[----:B------:R-:W-:Y:S05]  /*7670*/  BRA `(.L_x_488) ;  /* 0x0000003800f47947 */ /* 0x000fea0003800000 */
.L_x_484:
[----:B------:R-:W2:Y:S01]  /*7680*/  LDL R3, [R1+0xc8] ;  /* 0x0000c80001037983 */ /* 0x000ea20000100800 */
[----:B-1---5:R-:W-:Y:S01]  /*7690*/  SHF.R.S32.HI R0, RZ, 0x1f, R107 ;  /* 0x0000001fff007819 */ /* 0x022fe2000001146b */
[----:B------:R-:W-:Y:S01]  /*76a0*/  ULDC.64 UR4, c[0x0][0x3f8] ;  /* 0x0000fe0000047ab9 */ /* 0x000fe20000000a00 */
[----:B------:R-:W-:Y:S01]  /*76b0*/  ULDC.64 UR6, c[0x0][0x408] ;  /* 0x0001020000067ab9 */ /* 0x000fe20000000a00 */
[----:B------:R-:W-:-:S04]  /*76c0*/  IMAD.WIDE.U32 R4, R107, UR4, RZ ;  /* 0x000000046b047c25 */ /* 0x000fc8000f8e00ff */
[C---:B------:R-:W-:Y:S02]  /*76d0*/  IMAD R6, R0.reuse, UR4, RZ ;  /* 0x0000000400067c24 */ /* 0x040fe4000f8e02ff */
[----:B------:R-:W-:Y:S02]  /*76e0*/  IMAD R0, R0, UR6, RZ ;  /* 0x0000000600007c24 */ /* 0x000fe4000f8e02ff */
[C---:B------:R-:W-:Y:S01]  /*76f0*/  IMAD R25, R107.reuse, UR5, R6 ;  /* 0x000000056b197c24 */ /* 0x040fe2000f8e0206 */
[----:B------:R-:W-:Y:S01]  /*7700*/  ULDC.64 UR4, c[0x0][0x3e8] ;  /* 0x0000fa0000047ab9 */ /* 0x000fe20000000a00 */
[C---:B------:R-:W-:Y:S01]  /*7710*/  IMAD R27, R107.reuse, UR7, R0 ;  /* 0x000000076b1b7c24 */ /* 0x040fe2000f8e0200 */
[----:B------:R-:W-:Y:S01]  /*7720*/  LEA R24, P1, R4, UR4, 0x1 ;  /* 0x0000000404187c11 */ /* 0x000fe2000f8208ff */
[----:B------:R-:W-:Y:S01]  /*7730*/  IMAD.WIDE.U32 R6, R107, UR6, RZ ;  /* 0x000000066b067c25 */ /* 0x000fe2000f8e00ff */
[----:B------:R-:W-:-:S03]  /*7740*/  ULDC.64 UR6, c[0x0][0x400] ;  /* 0x0001000000067ab9 */ /* 0x000fc60000000a00 */
[----:B------:R-:W-:Y:S01]  /*7750*/  IMAD.IADD R25, R25, 0x1, R5 ;  /* 0x0000000119197824 */ /* 0x000fe200078e0205 */
[----:B------:R-:W-:Y:S01]  /*7760*/  LEA R26, P2, R6, UR6, 0x1 ;  /* 0x00000006061a7c11 */ /* 0x000fe2000f8408ff */
[----:B------:R-:W-:-:S03]  /*7770*/  IMAD.IADD R27, R27, 0x1, R7 ;  /* 0x000000011b1b7824 */ /* 0x000fc600078e0207 */
[----:B------:R-:W-:Y:S02]  /*7780*/  LEA.HI.X R25, R4, UR5, R25, 0x1, P1 ;  /* 0x0000000504197c11 */ /* 0x000fe400088f0c19 */
[----:B------:R-:W-:Y:S02]  /*7790*/  LEA.HI.X R27, R6, UR7, R27, 0x1, P2 ;  /* 0x00000007061b7c11 */ /* 0x000fe400090f0c1b */
[----:B--2---:R-:W-:-:S13]  /*77a0*/  LOP3.LUT P0, RZ, R3, 0x1bf, RZ, 0xc0, !PT ;  /* 0x000001bf03ff7812 */ /* 0x004fda000780c0ff */
[----:B------:R-:W-:Y:S05]  /*77b0*/  @!P0 BRA `(.L_x_489) ;  /* 0x0000000000408947 */ /* 0x000fea0003800000 */
[----:B------:R-:W-:Y:S01]  /*77c0*/  MOV R0, 0x0 ;  /* 0x0000000000007802 */ /* 0x000fe20000000f00 */
[----:B------:R-:W-:Y:S01]  /*77d0*/  ULDC.64 UR4, c[0x4][0xa8] ;  /* 0x01002a0000047ab9 */ /* 0x000fe20000000a00 */
[----:B------:R-:W-:Y:S01]  /*77e0*/  ULDC.64 UR6, c[0x4][0xb0] ;  /* 0x01002c0000067ab9 */ /* 0x000fe20000000a00 */
[----:B------:R-:W-:Y:S01]  /*77f0*/  IMAD.U32 R4, RZ, RZ, UR4 ;  /* 0x00000004ff047e24 */ /* 0x000fe2000f8e00ff */
[----:B0-----:R0:W1:Y:S01]  /*7800*/  LDC.64 R14, c[0x4][R0] ;  /* 0x01000000000e7b82 */ /* 0x0010620000000a00 */
        /* <DEDUP_REMOVED lines=11> */
.L_x_489:
[----:B------:R-:W-:Y:S01]  /*78c0*/  ULDC.U8 UR4, c[0x0][0x410] ;  /* 0x0001040000047ab9 */ /* 0x000fe20000000000 */
[----:B------:R-:W-:Y:S01]  /*78d0*/  BSSY B0, `(.L_x_490) ;  /* 0x000038f000007945 */ /* 0x000fe20003800000 */
[----:B------:R-:W-:Y:S01]  /*78e0*/  ISETP.NE.AND P0, PT, RZ, UR4, PT ;  /* 0x00000004ff007c0c */ /* 0x000fe2000bf05270 */
[----:B------:R-:W-:-:S12]  /*78f0*/  IMAD R7, R109, 0xc0, R19 ;  /* 0x000000c06d077824 */ /* 0x000fd800078e0213 */
[----:B------:R-:W-:Y:S05]  /*7900*/  @!P0 BRA `(.L_x_491) ;  /* 0x0000001800fc8947 */ /* 0x000fea0003800000 */
[----:B------:R-:W-:-:S03]  /*7910*/  UMOV UR4, 0xffffffff ;  /* 0xffffffff00047882 */ /* 0x000fc60000000000 */
[----:B------:R-:W-:Y:S05]  /*7920*/  BRA.DIV UR4, `(.L_x_492) ;  /* 0x0000019204b47947 */ /* 0x000fea000b800000 */
[----:B------:R1:W2:Y:S04]  /*7930*/  SHFL.IDX PT, R3, R25, RZ, 0x1e1f ;  /* 0x001e1fff19037589 */ /* 0x0002a800000e0000 */
[----:B------:R1:W3:Y:S04]  /*7940*/  SHFL.IDX PT, R0, R24, RZ, 0x1e1f ;  /* 0x001e1fff18007589 */ /* 0x0002e800000e0000 */
[----:B------:R1:W4:Y:S04]  /*7950*/  SHFL.IDX PT, R5, R27, RZ, 0x1e1f ;  /* 0x001e1fff1b057589 */ /* 0x00032800000e0000 */
[----:B------:R1:W0:Y:S02]  /*7960*/  SHFL.IDX PT, R4, R26, RZ, 0x1e1f ;  /* 0x001e1fff1a047589 */ /* 0x00022400000e0000 */
.L_x_733:
[----:B------:R-:W5:Y:S01]  /*7970*/  LDL R53, [R1+0xa4] ;  /* 0x0000a40001357983 */ /* 0x000f620000100800 */
[----:B------:R-:W-:Y:S01]  /*7980*/  ULDC UR4, c[0x0][0x448] ;  /* 0x0001120000047ab9 */ /* 0x000fe20000000800 */
[----:B------:R-:W-:Y:S01]  /*7990*/  BSSY B1, `(.L_x_493) ;  /* 0x0000060000017945 */ /* 0x000fe20003800000 */
[----:B------:R-:W-:Y:S01]  /*79a0*/  IMAD R112, R112, UR4, RZ ;  /* 0x0000000470707c24 */ /* 0x000fe2000f8e02ff */
[----:B------:R-:W-:Y:S02]  /*79b0*/  CS2R R34, SRZ ;  /* 0x0000000000227805 */ /* 0x000fe4000001ff00 */
[----:B------:R-:W-:Y:S02]  /*79c0*/  CS2R R30, SRZ ;  /* 0x00000000001e7805 */ /* 0x000fe4000001ff00 */
[----:B-1----:R-:W-:Y:S01]  /*79d0*/  CS2R R26, SRZ ;  /* 0x00000000001a7805 */ /* 0x002fe2000001ff00 */
[----:B------:R-:W-:Y:S01]  /*79e0*/  IMAD R6, R109, -0xc0, R112 ;  /* 0xffffff406d067824 */ /* 0x000fe200078e0270 */
[----:B------:R-:W-:-:S02]  /*79f0*/  ISETP.GE.AND P1, PT, R7, R112, PT ;  /* 0x000000700700720c */ /* 0x000fc40003f26270 */
[----:B------:R-:W-:Y:S02]  /*7a00*/  CS2R R20, SRZ ;  /* 0x0000000000147805 */ /* 0x000fe4000001ff00 */
[----:B------:R-:W-:Y:S02]  /*7a10*/  CS2R R12, SRZ ;  /* 0x00000000000c7805 */ /* 0x000fe4000001ff00 */
[----:B------:R-:W-:Y:S02]  /*7a20*/  CS2R R8, SRZ ;  /* 0x0000000000087805 */ /* 0x000fe4000001ff00 */
[----:B------:R-:W-:Y:S02]  /*7a30*/  VIMNMX R6, R6, 0xc0, PT ;  /* 0x000000c006067848 */ /* 0x000fe40003fe0100 */
[----:B------:R-:W-:Y:S02]  /*7a40*/  CS2R R36, SRZ ;  /* 0x0000000000247805 */ /* 0x000fe4000001ff00 */
[----:B------:R-:W-:-:S02]  /*7a50*/  CS2R R32, SRZ ;  /* 0x0000000000207805 */ /* 0x000fc4000001ff00 */
[----:B------:R-:W-:Y:S02]  /*7a60*/  CS2R R28, SRZ ;  /* 0x00000000001c7805 */ /* 0x000fe4000001ff00 */
[----:B------:R-:W-:Y:S02]  /*7a70*/  ISETP.GE.AND P0, PT, R19, R6, PT ;  /* 0x000000061300720c */ /* 0x000fe40003f06270 */
[----:B------:R-:W-:Y:S02]  /*7a80*/  CS2R R24, SRZ ;  /* 0x0000000000187805 */ /* 0x000fe4000001ff00 */
[----:B0-----:R-:W-:Y:S02]  /*7a90*/  CS2R R14, SRZ ;  /* 0x00000000000e7805 */ /* 0x001fe4000001ff00 */
[----:B------:R-:W-:Y:S02]  /*7aa0*/  CS2R R10, SRZ ;  /* 0x00000000000a7805 */ /* 0x000fe4000001ff00 */
[----:B-----5:R-:W-:Y:S01]  /*7ab0*/  LEA.HI R52, R53, R53, RZ, 0x1 ;  /* 0x0000003535347211 */ /* 0x020fe200078f08ff */
[----:B------:R-:W-:Y:S06]  /*7ac0*/  @P1 BRA `(.L_x_494) ;  /* 0x0000000400301947 */ /* 0x000fec0003800000 */
[----:B------:R-:W2:Y:S01]  /*7ad0*/  LDL R45, [R1+0x6c] ;  /* 0x00006c00012d7983 */ /* 0x000ea20000100800 */
[----:B------:R-:W-:-:S03]  /*7ae0*/  ULDC UR4, c[0x0][0x3f4] ;  /* 0x0000fd0000047ab9 */ /* 0x000fc60000000800 */
[----:B------:R-:W3:Y:S04]  /*7af0*/  LDL R44, [R1+0x68] ;  /* 0x00006800012c7983 */ /* 0x000ee80000100800 */
[----:B------:R-:W4:Y:S04]  /*7b00*/  LDL R43, [R1+0x70] ;  /* 0x00007000012b7983 */ /* 0x000f280000100800 */
[----:B------:R-:W4:Y:S04]  /*7b10*/  LDL R42, [R1+0x64] ;  /* 0x00006400012a7983 */ /* 0x000f280000100800 */
[----:B------:R-:W4:Y:S04]  /*7b20*/  LDL.64 R40, [R1+0x40] ;  /* 0x0000400001287983 */ /* 0x000f280000100a00 */
[----:B------:R-:W4:Y:S01]  /*7b30*/  LDL R14, [R1+0x74] ;  /* 0x00007400010e7983 */ /* 0x000f220000100800 */
        /* <DEDUP_REMOVED lines=8> */
[C---:B--2---:R-:W-:Y:S01]  /*7bc0*/  ISETP.GE.AND P4, PT, R45.reuse, UR4, PT ;  /* 0x000000042d007c0c */ /* 0x044fe2000bf86270 */
[C---:B------:R-:W-:Y:S01]  /*7bd0*/  IMAD.SHL.U32 R9, R45.reuse, 0x2, RZ ;  /* 0x000000022d097824 */ /* 0x040fe200078e00ff */
[----:B------:R-:W-:Y:S02]  /*7be0*/  SHF.R.S32.HI R6, RZ, 0x1f, R45 ;  /* 0x0000001fff067819 */ /* 0x000fe4000001142d */
[----:B---3--:R-:W-:Y:S02]  /*7bf0*/  ISETP.GE.AND P3, PT, R44, UR4, PT ;  /* 0x000000042c007c0c */ /* 0x008fe4000bf66270 */
[----:B------:R-:W-:-:S07]  /*7c00*/  SHF.L.U64.HI R10, R45, 0x1, R6 ;  /* 0x000000012d0a7819 */ /* 0x000fce0000010206 */
[-C--:B------:R-:W-:Y:S02]  /*7c10*/  @!P4 IADD3 R8, P2, R4, R9.reuse, RZ ;  /* 0x000000090408c210 */ /* 0x080fe40007f5e0ff */
[----:B------:R-:W-:-:S03]  /*7c20*/  @!P4 IADD3 R6, P1, R0, R9, RZ ;  /* 0x000000090006c210 */ /* 0x000fc60007f3e0ff */
[--C-:B----4-:R-:W-:Y:S01]  /*7c30*/  @!P4 IMAD.X R9, R5, 0x1, R10.reuse, P2 ;  /* 0x000000010509c824 */ /* 0x110fe200010e060a */
[----:B------:R-:W-:Y:S01]  /*7c40*/  ISETP.GE.AND P2, PT, R43, UR4, PT ;  /* 0x000000042b007c0c */ /* 0x000fe2000bf46270 */
[----:B------:R-:W-:Y:S01]  /*7c50*/  @!P4 IMAD.X R7, R3, 0x1, R10, P1 ;  /* 0x000000010307c824 */ /* 0x000fe200008e060a */
[----:B------:R-:W-:Y:S01]  /*7c60*/  SHF.R.S32.HI R10, RZ, 0x1f, R44 ;  /* 0x0000001fff0a7819 */ /* 0x000fe2000001142c */
[----:B------:R-:W-:Y:S01]  /*7c70*/  IMAD.SHL.U32 R49, R44, 0x2, RZ ;  /* 0x000000022c317824 */ /* 0x000fe200078e00ff */
[----:B------:R-:W5:Y:S01]  /*7c80*/  @!P4 LD.E.64 R30, desc[UR60][R8.64] ;  /* 0x0000003c081ec980 */ /* 0x000f62000c101b00 */
[----:B------:R-:W-:Y:S01]  /*7c90*/  ISETP.GE.AND P1, PT, R42, UR4, PT ;  /* 0x000000042a007c0c */ /* 0x000fe2000bf26270 */
[----:B------:R-:W-:Y:S01]  /*7ca0*/  IMAD.SHL.U32 R45, R43, 0x2, RZ ;  /* 0x000000022b2d7824 */ /* 0x000fe200078e00ff */
[----:B------:R-:W-:Y:S01]  /*7cb0*/  SHF.L.U64.HI R10, R44, 0x1, R10 ;  /* 0x000000012c0a7819 */ /* 0x000fe2000001020a */
[----:B------:R0:W5:Y:S01]  /*7cc0*/  @!P4 LD.E.64 R32, desc[UR60][R6.64] ;  /* 0x0000003c0620c980 */ /* 0x000162000c101b00 */
[----:B------:R-:W-:-:S02]  /*7cd0*/  @!P3 IADD3 R48, P4, R4, R49, RZ ;  /* 0x000000310430b210 */ /* 0x000fc40007f9e0ff */
[----:B------:R-:W-:Y:S02]  /*7ce0*/  @!P3 IADD3 R50, P5, R0, R49, RZ ;  /* 0x000000310032b210 */ /* 0x000fe40007fbe0ff */
[----:B------:R-:W-:Y:S01]  /*7cf0*/  SHF.R.S32.HI R11, RZ, 0x1f, R43 ;  /* 0x0000001fff0b7819 */ /* 0x000fe2000001142b */
[--C-:B------:R-:W-:Y:S01]  /*7d00*/  @!P3 IMAD.X R49, R5, 0x1, R10.reuse, P4 ;  /* 0x000000010531b824 */ /* 0x100fe200020e060a */
[-C--:B------:R-:W-:Y:S01]  /*7d10*/  @!P2 IADD3 R44, P4, R4, R45.reuse, RZ ;  /* 0x0000002d042ca210 */ /* 0x080fe20007f9e0ff */
[----:B------:R-:W-:Y:S01]  /*7d20*/  @!P3 IMAD.X R51, R3, 0x1, R10, P5 ;  /* 0x000000010333b824 */ /* 0x000fe200028e060a */
[----:B------:R-:W-:Y:S01]  /*7d30*/  SHF.R.S32.HI R12, RZ, 0x1f, R42 ;  /* 0x0000001fff0c7819 */ /* 0x000fe2000001142a */
[----:B0-----:R-:W-:Y:S01]  /*7d40*/  IMAD.SHL.U32 R7, R42, 0x2, RZ ;  /* 0x000000022a077824 */ /* 0x001fe200078e00ff */
[----:B------:R-:W-:Y:S01]  /*7d50*/  SHF.L.U64.HI R6, R43, 0x1, R11 ;  /* 0x000000012b067819 */ /* 0x000fe2000001020b */
[----:B------:R-:W-:Y:S01]  /*7d60*/  IMAD.SHL.U32 R13, R14, 0x2, RZ ;  /* 0x000000020e0d7824 */ /* 0x000fe200078e00ff */
[----:B------:R-:W-:Y:S01]  /*7d70*/  @!P2 IADD3 R46, P5, R0, R45, RZ ;  /* 0x0000002d002ea210 */ /* 0x000fe20007fbe0ff */
[----:B------:R-:W5:Y:S01]  /*7d80*/  @!P3 LD.E.64 R28, desc[UR60][R50.64] ;  /* 0x0000003c321cb980 */ /* 0x000f62000c101b00 */
[----:B------:R-:W-:Y:S01]  /*7d90*/  SHF.L.U64.HI R12, R42, 0x1, R12 ;  /* 0x000000012a0c7819 */ /* 0x000fe2000001020c */
[--C-:B------:R-:W-:Y:S01]  /*7da0*/  @!P2 IMAD.X R45, R5, 0x1, R6.reuse, P4 ;  /* 0x00000001052da824 */ /* 0x100fe200020e0606 */
[----:B------:R-:W-:Y:S01]  /*7db0*/  @!P1 IADD3 R42, P4, R0, R7, RZ ;  /* 0x00000007002a9210 */ /* 0x000fe20007f9e0ff */
[C---:B------:R-:W-:Y:S01]  /*7dc0*/  @!P2 IMAD.X R47, R3.reuse, 0x1, R6, P5 ;  /* 0x00000001032fa824 */ /* 0x040fe200028e0606 */
[----:B------:R-:W-:Y:S01]  /*7dd0*/  ISETP.GE.AND P5, PT, R40, UR4, PT ;  /* 0x0000000428007c0c */ /* 0x000fe2000bfa6270 */
[----:B------:R-:W5:Y:S01]  /*7de0*/  @!P3 LD.E.64 R26, desc[UR60][R48.64] ;  /* 0x0000003c301ab980 */ /* 0x000f62000c101b00 */
[----:B------:R-:W-:-:S02]  /*7df0*/  @!P1 IADD3.X R43, R3, R12, RZ, P4, !PT ;  /* 0x0000000c032b9210 */ /* 0x000fc400027fe4ff */
[----:B------:R-:W-:Y:S01]  /*7e00*/  @!P1 IADD3 R6, P4, R4, R7, RZ ;  /* 0x0000000704069210 */ /* 0x000fe20007f9e0ff */
[----:B------:R-:W5:Y:S04]  /*7e10*/  @!P2 LD.E.64 R24, desc[UR60][R46.64] ;  /* 0x0000003c2e18a980 */ /* 0x000f68000c101b00 */
[----:B------:R-:W-:Y:S01]  /*7e20*/  @!P1 IMAD.X R7, R5, 0x1, R12, P4 ;  /* 0x0000000105079824 */ /* 0x000fe200020e060c */
[----:B------:R-:W-:Y:S01]  /*7e30*/  ISETP.GE.AND P4, PT, R14, UR4, PT ;  /* 0x000000040e007c0c */ /* 0x000fe2000bf86270 */
[----:B------:R-:W5:Y:S02]  /*7e40*/  @!P2 LD.E.64 R20, desc[UR60][R44.64] ;  /* 0x0000003c2c14a980 */ /* 0x000f64000c101b00 */
[----:B------:R-:W-:Y:S02]  /*7e50*/  @!P5 IMAD.MOV.U32 R8, RZ, RZ, R0 ;  /* 0x000000ffff08d224 */ /* 0x000fe400078e0000 */
[----:B------:R-:W-:-:S02]  /*7e60*/  @!P5 IMAD.MOV.U32 R9, RZ, RZ, R3 ;  /* 0x000000ffff09d224 */ /* 0x000fc400078e0003 */
[----:B------:R-:W-:Y:S01]  /*7e70*/  @!P5 IMAD.WIDE R10, R40, 0x2, R4 ;  /* 0x00000002280ad825 */ /* 0x000fe200078e0204 */
[----:B------:R-:W-:-:S03]  /*7e80*/  SHF.R.S32.HI R12, RZ, 0x1f, R14 ;  /* 0x0000001fff0c7819 */ /* 0x000fc6000001140e */
[----:B------:R-:W-:Y:S01]  /*7e90*/  @!P5 IMAD.WIDE R8, R40, 0x2, R8 ;  /* 0x000000022808d825 */ /* 0x000fe200078e0208 */
[----:B------:R0:W5:Y:S01]  /*7ea0*/  @!P5 LD.E.64 R34, desc[UR60][R10.64] ;  /* 0x0000003c0a22d980 */ /* 0x000162000c101b00 */
[----:B------:R-:W-:-:S03]  /*7eb0*/  SHF.L.U64.HI R12, R14, 0x1, R12 ;  /* 0x000000010e0c7819 */ /* 0x000fc6000001020c */
[----:B------:R1:W5:Y:S01]  /*7ec0*/  @!P5 LD.E.64 R36, desc[UR60][R8.64] ;  /* 0x0000003c0824d980 */ /* 0x000362000c101b00 */
[----:B------:R-:W-:-:S05]  /*7ed0*/  @!P4 IADD3 R40, P5, R0, R13, RZ ;  /* 0x0000000d0028c210 */ /* 0x000fca0007fbe0ff */
[--C-:B------:R-:W-:Y:S01]  /*7ee0*/  @!P4 IMAD.X R41, R3, 0x1, R12.reuse, P5 ;  /* 0x000000010329c824 */ /* 0x100fe200028e060c */
[----:B------:R-:W-:Y:S02]  /*7ef0*/  @!P4 IADD3 R4, P5, R4, R13, RZ ;  /* 0x0000000d0404c210 */ /* 0x000fe40007fbe0ff */
[----:B------:R-:W-:Y:S02]  /*7f00*/  CS2R R14, SRZ ;  /* 0x00000000000e7805 */ /* 0x000fe4000001ff00 */
[----:B0-----:R-:W-:Y:S02]  /*7f10*/  CS2R R10, SRZ ;  /* 0x00000000000a7805 */ /* 0x001fe4000001ff00 */
[----:B-1----:R-:W-:Y:S01]  /*7f20*/  CS2R R8, SRZ ;  /* 0x0000000000087805 */ /* 0x002fe2000001ff00 */
[----:B------:R-:W-:Y:S01]  /*7f30*/  @!P4 IMAD.X R5, R5, 0x1, R12, P5 ;  /* 0x000000010505c824 */ /* 0x000fe200028e060c */
[----:B------:R-:W-:Y:S01]  /*7f40*/  CS2R R12, SRZ ;  /* 0x00000000000c7805 */ /* 0x000fe2000001ff00 */
[----:B------:R0:W5:Y:S04]  /*7f50*/  @!P1 LD.E.64 R14, desc[UR60][R42.64] ;  /* 0x0000003c2a0e9980 */ /* 0x000168000c101b00 */
[----:B------:R0:W5:Y:S04]  /*7f60*/  @!P4 LD.E.64 R10, desc[UR60][R40.64] ;  /* 0x0000003c280ac980 */ /* 0x000168000c101b00 */
[----:B------:R0:W5:Y:S04]  /*7f70*/  @!P1 LD.E.64 R12, desc[UR60][R6.64] ;  /* 0x0000003c060c9980 */ /* 0x000168000c101b00 */
[----:B------:R0:W5:Y:S02]  /*7f80*/  @!P4 LD.E.64 R8, desc[UR60][R4.64] ;  /* 0x0000003c0408c980 */ /* 0x000164000c101b00 */
.L_x_494:
[----:B------:R-:W-:Y:S05]  /*7f90*/  BSYNC B1 ;  /* 0x0000000000017941 */ /* 0x000fea0003800000 */
.L_x_493:
[----:B--2--5:R-:W-:Y:S01]  /*7fa0*/  IMAD.MOV.U32 R3, RZ, RZ, R35 ;  /* 0x000000ffff037224 */ /* 0x024fe200078e0023 */
[----:B------:R-:W-:Y:S01]  /*7fb0*/  LOP3.LUT R52, R52, 0xfffffffe, RZ, 0xc0, !PT ;  /* 0xfffffffe34347812 */ /* 0x000fe200078ec0ff */
[----:B---3--:R-:W-:Y:S01]  /*7fc0*/  IMAD.MOV.U32 R0, RZ, RZ, R34 ;  /* 0x000000ffff007224 */ /* 0x008fe200078e0022 */
[----:B------:R-:W-:Y:S01]  /*7fd0*/  BSSY B1, `(.L_x_495) ;  /* 0x000002b000017945 */ /* 0x000fe20003800000 */
[----:B0-----:R-:W-:Y:S01]  /*7fe0*/  IMAD.MOV.U32 R4, RZ, RZ, R30 ;  /* 0x000000ffff047224 */ /* 0x001fe200078e001e */
[----:B------:R-:W-:Y:S01]  /*7ff0*/  PRMT R47, R47, 0x5410, R3 ;  /* 0x000054102f2f7816 */ /* 0x000fe20000000003 */
[----:B------:R-:W-:Y:S01]  /*8000*/  IMAD.IADD R3, R53, 0x1, -R52 ;  /* 0x0000000135037824 */ /* 0x000fe200078e0a34 */
[----:B------:R-:W-:Y:S01]  /*8010*/  PRMT R48, R0, 0x7610, R48 ;  /* 0x0000761000307816 */ /* 0x000fe20000000030 */
[----:B------:R-:W-:Y:S01]  /*8020*/  IMAD.MOV.U32 R0, RZ, RZ, R31 ;  /* 0x000000ffff007224 */ /* 0x000fe200078e001f */
[----:B------:R-:W-:Y:S01]  /*8030*/  PRMT R56, R4, 0x7610, R56 ;  /* 0x0000761004387816 */ /* 0x000fe20000000038 */
[----:B------:R-:W-:Y:S01]  /*8040*/  IMAD.MOV.U32 R4, RZ, RZ, R26 ;  /* 0x000000ffff047224 */ /* 0x000fe200078e001a */
[----:B------:R-:W-:Y:S01]  /*8050*/  SHF.L.U32 R3, R3, 0x1f, RZ ;  /* 0x0000001f03037819 */ /* 0x000fe200000006ff */
[----:B----4-:R-:W-:Y:S01]  /*8060*/  IMAD.MOV.U32 R5, RZ, RZ, R27 ;  /* 0x000000ffff057224 */ /* 0x010fe200078e001b */
[----:B------:R-:W-:Y:S01]  /*8070*/  PRMT R56, R56, 0x5410, R0 ;  /* 0x0000541038387816 */ /* 0x000fe20000000000 */
[----:B------:R-:W-:Y:S01]  /*8080*/  IMAD.MOV.U32 R0, RZ, RZ, R20 ;  /* 0x000000ffff007224 */ /* 0x000fe200078e0014 */
[----:B------:R-:W0:Y:S01]  /*8090*/  SYNCS.PHASECHK.TRANS64.TRYWAIT P1, [R16+URZ+0x31c00], R3 ;  /* 0x031c0003100075a7 */ /* 0x000e22000802017f */
[----:B------:R-:W-:Y:S01]  /*80a0*/  PRMT R47, R4, 0x7610, R47 ;  /* 0x00007610042f7816 */ /* 0x000fe2000000002f */
[----:B------:R-:W-:Y:S01]  /*80b0*/  IMAD.MOV.U32 R4, RZ, RZ, R21 ;  /* 0x000000ffff047224 */ /* 0x000fe200078e0015 */
[----:B------:R-:W-:Y:S01]  /*80c0*/  PRMT R46, R46, 0x5410, R5 ;  /* 0x000054102e2e7816 */ /* 0x000fe20000000005 */
[----:B------:R-:W-:-:S02]  /*80d0*/  IMAD.MOV.U32 R5, RZ, RZ, R12 ;  /* 0x000000ffff057224 */ /* 0x000fc400078e000c */
[----:B------:R-:W-:Y:S01]  /*80e0*/  IMAD.MOV.U32 R6, RZ, RZ, R13 ;  /* 0x000000ffff067224 */ /* 0x000fe200078e000d */
[----:B------:R-:W-:Y:S01]  /*80f0*/  PRMT R44, R0, 0x5410, R4 ;  /* 0x00005410002c7816 */ /* 0x000fe20000000004 */
[----:B------:R-:W-:Y:S02]  /*8100*/  IMAD.MOV.U32 R0, RZ, RZ, R8 ;  /* 0x000000ffff007224 */ /* 0x000fe400078e0008 */
[----:B------:R-:W-:Y:S01]  /*8110*/  IMAD.MOV.U32 R4, RZ, RZ, R9 ;  /* 0x000000ffff047224 */ /* 0x000fe200078e0009 */
[----:B------:R-:W-:Y:S01]  /*8120*/  PRMT R42, R5, 0x5410, R6 ;  /* 0x00005410052a7816 */ /* 0x000fe20000000006 */
[----:B------:R-:W-:Y:S02]  /*8130*/  IMAD.MOV.U32 R5, RZ, RZ, R36 ;  /* 0x000000ffff057224 */ /* 0x000fe400078e0024 */
[----:B------:R-:W-:Y:S01]  /*8140*/  IMAD.MOV.U32 R6, RZ, RZ, R37 ;  /* 0x000000ffff067224 */ /* 0x000fe200078e0025 */
[----:B------:R-:W-:Y:S01]  /*8150*/  PRMT R40, R0, 0x5410, R4 ;  /* 0x0000541000287816 */ /* 0x000fe20000000004 */
[----:B------:R-:W-:Y:S01]  /*8160*/  IMAD.MOV.U32 R0, RZ, RZ, R32 ;  /* 0x000000ffff007224 */ /* 0x000fe200078e0020 */
[----:B------:R-:W-:Y:S01]  /*8170*/  PRMT R48, R48, 0x5410, R5 ;  /* 0x0000541030307816 */ /* 0x000fe20000000005 */
[----:B------:R-:W-:Y:S01]  /*8180*/  IMAD.MOV.U32 R4, RZ, RZ, R33 ;  /* 0x000000ffff047224 */ /* 0x000fe200078e0021 */
[----:B------:R-:W-:Y:S01]  /*8190*/  PRMT R57, R6, 0x7610, R57 ;  /* 0x0000761006397816 */ /* 0x000fe20000000039 */
[----:B------:R-:W-:Y:S01]  /*81a0*/  IMAD.MOV.U32 R5, RZ, RZ, R28 ;  /* 0x000000ffff057224 */ /* 0x000fe200078e001c */
[----:B------:R-:W-:-:S02]  /*81b0*/  MOV R6, R29 ;  /* 0x0000001d00067202 */ /* 0x000fc40000000f00 */
[----:B------:R-:W-:Y:S01]  /*81c0*/  PRMT R57, R57, 0x5410, R0 ;  /* 0x0000541039397816 */ /* 0x000fe20000000000 */
[----:B------:R-:W-:Y:S01]  /*81d0*/  IMAD.MOV.U32 R0, RZ, RZ, R24 ;  /* 0x000000ffff007224 */ /* 0x000fe200078e0018 */
[----:B------:R-:W-:Y:S01]  /*81e0*/  PRMT R58, R4, 0x5410, R5 ;  /* 0x00005410043a7816 */ /* 0x000fe20000000005 */
        /* <DEDUP_REMOVED lines=8> */
[----:B0-----:R-:W-:Y:S06]  /*8270*/  @!P1 BRA `(.L_x_496) ;  /* 0x0000018800d49947 */ /* 0x001fec0003800000 */
.L_x_734:
[----:B------:R-:W-:Y:S05]  /*8280*/  BSYNC B1 ;  /* 0x0000000000017941 */ /* 0x000fea0003800000 */
.L_x_495:
[----:B------:R-:W-:Y:S01]  /*8290*/  PRMT R41, R0, 0x5410, R4 ;  /* 0x0000541000297816 */ /* 0x000fe20000000004 */
[----:B------:R-:W-:Y:S06]  /*82a0*/  @P0 BRA `(.L_x_497) ;  /* 0x0000002c00c40947 */ /* 0x000fec0003800000 */
[----:B------:R-:W2:Y:S01]  /*82b0*/  LDL.64 R52, [R1+0x40] ;  /* 0x0000400001347983 */ /* 0x000ea20000100a00 */
[----:B------:R-:W2:Y:S03]  /*82c0*/  LDC R4, c[0x0][0x3f4] ;  /* 0x0000fd00ff047b82 */ /* 0x000ea60000000800 */
[----:B------:R-:W3:Y:S04]  /*82d0*/  LDL R54, [R1+0x88] ;  /* 0x0000880001367983 */ /* 0x000ee80000100800 */
[----:B------:R-:W4:Y:S04]  /*82e0*/  LDL R51, [R1+0x6c] ;  /* 0x00006c0001337983 */ /* 0x000f280000100800 */
[----:B------:R-:W5:Y:S04]  /*82f0*/  LDL R50, [R1+0x68] ;  /* 0x0000680001327983 */ /* 0x000f680000100800 */
[----:B------:R-:W5:Y:S04]  /*8300*/  LDL R49, [R1+0x70] ;  /* 0x0000700001317983 */ /* 0x000f680000100800 */
[----:B------:R-:W5:Y:S04]  /*8310*/  LDL R7, [R1+0x64] ;  /* 0x0000640001077983 */ /* 0x000f680000100800 */
[----:B------:R-:W5:Y:S01]  /*8320*/  LDL R6, [R1+0x74] ;  /* 0x0000740001067983 */ /* 0x000f620000100800 */
[----:B------:R-:W-:-:S04]  /*8330*/  LEA.HI R38, R39, R38, RZ, 0x2 ;  /* 0x0000002627267211 */ /* 0x000fc800078f10ff */
[--C-:B------:R-:W-:Y:S02]  /*8340*/  SHF.R.S32.HI R0, RZ, 0x2, R38.reuse ;  /* 0x00000002ff007819 */ /* 0x100fe40000011426 */
[----:B0-----:R-:W-:-:S04]  /*8350*/  SHF.R.S32.HI R3, RZ, 0x1f, R38 ;  /* 0x0000001fff037819 */ /* 0x001fc80000011426 */
[----:B------:R-:W-:-:S04]  /*8360*/  LEA.HI R3, R3, R0, RZ, 0x2 ;  /* 0x0000000003037211 */ /* 0x000fc800078f10ff */
[----:B------:R-:W-:Y:S01]  /*8370*/  LOP3.LUT R5, R3, 0xfffffffc, RZ, 0xc0, !PT ;  /* 0xfffffffc03057812 */ /* 0x000fe200078ec0ff */
[----:B------:R-:W-:Y:S04]  /*8380*/  BSSY B1, `(.L_x_498) ;  /* 0x0000036000017945 */ /* 0x000fe80003800000 */
[----:B------:R-:W-:-:S05]  /*8390*/  IMAD.IADD R5, R0, 0x1, -R5 ;  /* 0x0000000100057824 */ /* 0x000fca00078e0a05 */
[----:B------:R-:W-:Y:S02]  /*83a0*/  LOP3.LUT P0, RZ, R5, 0x2, RZ, 0xc0, !PT ;  /* 0x0000000205ff7812 */ /* 0x000fe4000780c0ff */
[----:B--2---:R-:W-:Y:S01]  /*83b0*/  ISETP.GE.AND P6, PT, R52, R4, PT ;  /* 0x000000043400720c */ /* 0x004fe20003fc6270 */
[----:B---3--:R-:W-:-:S04]  /*83c0*/  IMAD R3, R54, 0x2, R16 ;  /* 0x0000000236037824 */ /* 0x008fc800078e0210 */
[----:B------:R-:W-:Y:S01]  /*83d0*/  VIADD R0, R3, 0x20 ;  /* 0x0000002003007836 */ /* 0x000fe20000000000 */
[-C--:B----4-:R-:W-:Y:S02]  /*83e0*/  ISETP.GE.AND P1, PT, R51, R4.reuse, PT ;  /* 0x000000043300720c */ /* 0x090fe40003f26270 */
[-C--:B-----5:R-:W-:Y:S02]  /*83f0*/  ISETP.GE.AND P2, PT, R50, R4.reuse, PT ;  /* 0x000000043200720c */ /* 0x0a0fe40003f46270 */
[-C--:B------:R-:W-:Y:S02]  /*8400*/  ISETP.GE.AND P3, PT, R49, R4.reuse, PT ;  /* 0x000000043100720c */ /* 0x080fe40003f66270 */
[-C--:B------:R-:W-:Y:S02]  /*8410*/  ISETP.GE.AND P4, PT, R7, R4.reuse, PT ;  /* 0x000000040700720c */ /* 0x080fe40003f86270 */
[----:B------:R-:W-:Y:S01]  /*8420*/  ISETP.GE.AND P5, PT, R6, R4, PT ;  /* 0x000000040600720c */ /* 0x000fe20003fa6270 */
[----:B------:R-:W-:-:S12]  /*8430*/  @P6 BRA `(.L_x_499) ;  /* 0x0000000000a86947 */ /* 0x000fd80003800000 */
[----:B------:R-:W0:Y:S01]  /*8440*/  LDS.128 R4, [R3+0xda00] ;  /* 0x00da000003047984 */ /* 0x000e220000000c00 */
[----:B------:R-:W-:Y:S01]  /*8450*/  SHF.R.U32.HI R39, RZ, 0x10, R37 ;  /* 0x00000010ff277819 */ /* 0x000fe20000011625 */
[--C-:B------:R-:W-:Y:S01]  /*8460*/  HADD2.F32 R38, -RZ, R48.reuse.H1_H1 ;  /* 0x30000030ff267230 */ /* 0x100fe20000004100 */
[----:B------:R-:W-:Y:S01]  /*8470*/  SHF.R.U32.HI R49, RZ, 0x10, R35 ;  /* 0x00000010ff317819 */ /* 0x000fe20000011623 */
[----:B------:R-:W-:Y:S01]  /*8480*/  HADD2.F32 R48, -RZ, R48.H0_H0 ;  /* 0x20000030ff307230 */ /* 0x000fe20000004100 */
[----:B------:R-:W-:Y:S01]  /*8490*/  SHF.R.U64 R55, R36, 0x10, R37 ;  /* 0x0000001024377819 */ /* 0x000fe20000001225 */
[----:B------:R-:W-:Y:S01]  /*84a0*/  HADD2.F32 R39, -RZ, R39.H0_H0 ;  /* 0x20000027ff277230 */ /* 0x000fe20000004100 */
[----:B------:R-:W-:Y:S01]  /*84b0*/  SHF.R.U64 R53, R34, 0x10, R35 ;  /* 0x0000001022357819 */ /* 0x000fe20000001223 */
[----:B------:R-:W-:Y:S02]  /*84c0*/  HADD2.F32 R49, -RZ, R49.H0_H0 ;  /* 0x20000031ff317230 */ /* 0x000fe40000004100 */
[----:B0-----:R-:W-:-:S02]  /*84d0*/  HADD2.F32 R36, -RZ, R7.H0_H0 ;  /* 0x20000007ff247230 */ /* 0x001fc40000004100 */
[----:B------:R-:W-:Y:S02]  /*84e0*/  HADD2.F32 R37, -RZ, R7.H1_H1 ;  /* 0x30000007ff257230 */ /* 0x000fe40000004100 */
[--C-:B------:R-:W-:Y:S02]  /*84f0*/  HADD2.F32 R7, -RZ, R4.reuse.H0_H0 ;  /* 0x20000004ff077230 */ /* 0x100fe40000004100 */
[----:B------:R-:W-:Y:S02]  /*8500*/  HADD2.F32 R4, -RZ, R4.H1_H1 ;  /* 0x30000004ff047230 */ /* 0x000fe40000004100 */
[C---:B------:R-:W-:Y:S01]  /*8510*/  FMUL.FTZ R52, R37.reuse, R39 ;  /* 0x0000002725347220 */ /* 0x040fe20000410000 */
[-C--:B------:R-:W-:Y:S01]  /*8520*/  FMUL.FTZ R51, R37, R49.reuse ;  /* 0x0000003125337220 */ /* 0x080fe20000410000 */
[--C-:B------:R-:W-:Y:S02]  /*8530*/  HADD2.F32 R34, -RZ, R6.reuse.H0_H0 ;  /* 0x20000006ff227230 */ /* 0x100fe40000004100 */
[----:B------:R-:W-:Y:S01]  /*8540*/  FMUL.FTZ R50, R4, R48 ;  /* 0x0000003004327220 */ /* 0x000fe20000410000 */
[----:B------:R-:W-:Y:S01]  /*8550*/  FFMA.FTZ R54, R36, R49, R52 ;  /* 0x0000003124367223 */ /* 0x000fe20000010034 */
[----:B------:R-:W-:-:S02]  /*8560*/  HADD2.F32 R35, -RZ, R6.H1_H1 ;  /* 0x30000006ff237230 */ /* 0x000fc40000004100 */
[-C--:B------:R-:W-:Y:S01]  /*8570*/  FMUL.FTZ R52, R4, R38.reuse ;  /* 0x0000002604347220 */ /* 0x080fe20000410000 */
[C---:B------:R-:W-:Y:S01]  /*8580*/  FFMA.FTZ R50, R7.reuse, R38, -R50 ;  /* 0x0000002607327223 */ /* 0x040fe20000010832 */
[----:B------:R-:W-:Y:S02]  /*8590*/  HADD2.F32 R6, -RZ, R5.H0_H0 ;  /* 0x20000005ff067230 */ /* 0x000fe40000004100 */
[----:B------:R-:W-:Y:S01]  /*85a0*/  FFMA.FTZ R51, R36, R39, -R51 ;  /* 0x0000002724337223 */ /* 0x000fe20000010833 */
[----:B------:R-:W-:Y:S02]  /*85b0*/  HADD2.F32 R38, -RZ, R47.H1_H1 ;  /* 0x3000002fff267230 */ /* 0x000fe40000004100 */
[----:B------:R-:W-:Y:S01]  /*85c0*/  FFMA.FTZ R39, R7, R48, R52 ;  /* 0x0000003007277223 */ /* 0x000fe20000010034 */
[----:B------:R-:W-:Y:S02]  /*85d0*/  HADD2.F32 R5, -RZ, R5.H1_H1 ;  /* 0x30000005ff057230 */ /* 0x000fe40000004100 */
[----:B------:R-:W-:-:S02]  /*85e0*/  HADD2.F32 R36, -RZ, R57.H0_H0 ;  /* 0x20000039ff247230 */ /* 0x000fc40000004100 */
[C---:B------:R-:W-:Y:S01]  /*85f0*/  FMUL.FTZ R49, R35.reuse, R38 ;  /* 0x0000002623317220 */ /* 0x040fe20000410000 */
[----:B------:R-:W-:Y:S02]  /*8600*/  HADD2.F32 R37, -RZ, R53.H0_H0 ;  /* 0x20000035ff257230 */ /* 0x000fe40000004100 */
[----:B------:R-:W-:Y:S02]  /*8610*/  HADD2.F32 R4, -RZ, R55.H0_H0 ;  /* 0x20000037ff047230 */ /* 0x000fe40000004100 */
[-C--:B------:R-:W-:Y:S01]  /*8620*/  FMUL.FTZ R35, R35, R36.reuse ;  /* 0x0000002423237220 */ /* 0x080fe20000410000 */
[C---:B------:R-:W-:Y:S01]  /*8630*/  FFMA.FTZ R49, R34.reuse, R36, -R49 ;  /* 0x0000002422317223 */ /* 0x040fe20000010831 */
[C---:B------:R-:W-:Y:S01]  /*8640*/  FMUL.FTZ R7, R5.reuse, R37 ;  /* 0x0000002505077220 */ /* 0x040fe20000410000 */
[----:B------:R-:W-:Y:S01]  /*8650*/  FMUL.FTZ R48, R5, R4 ;  /* 0x0000000405307220 */ /* 0x000fe20000410000 */
[----:B------:R-:W-:Y:S02]  /*8660*/  FFMA.FTZ R34, R34, R38, R35 ;  /* 0x0000002622227223 */ /* 0x000fe40000010023 */
[----:B------:R-:W-:Y:S01]  /*8670*/  FFMA.FTZ R5, R6, R4, -R7 ;  /* 0x0000000406057223 */ /* 0x000fe20000010807 */
[----:B------:R-:W-:Y:S01]  /*8680*/  F2FP.F16.F32.PACK_AB R7, R54, R51 ;  /* 0x000000333607723e */ /* 0x000fe200000000ff */
[----:B------:R-:W-:Y:S01]  /*8690*/  FFMA.FTZ R48, R6, R37, R48 ;  /* 0x0000002506307223 */ /* 0x000fe20000010030 */
[----:B------:R-:W-:-:S02]  /*86a0*/  F2FP.F16.F32.PACK_AB R4, R39, R50 ;  /* 0x000000322704723e */ /* 0x000fc400000000ff */
[----:B------:R-:W-:Y:S02]  /*86b0*/  F2FP.F16.F32.PACK_AB R6, R34, R49 ;  /* 0x000000312206723e */ /* 0x000fe400000000ff */
[----:B------:R-:W-:-:S05]  /*86c0*/  F2FP.F16.F32.PACK_AB R5, R48, R5 ;  /* 0x000000053005723e */ /* 0x000fca00000000ff */
[----:B------:R0:W-:Y:S02]  /*86d0*/  STS.128 [R3+0xda00], R4 ;  /* 0x00da000403007388 */ /* 0x0001e40000000c00 */
.L_x_499:
[----:B------:R-:W-:Y:S05]  /*86e0*/  BSYNC B1 ;  /* 0x0000000000017941 */ /* 0x000fea0003800000 */
.L_x_498:
[----:B------:R-:W-:Y:S01]  /*86f0*/  BSSY B1, `(.L_x_500) ;  /* 0x000002d000017945 */ /* 0x000fe20003800000 */
[----:B------:R-:W-:-:S03]  /*8700*/  @P0 VIADD R0, R3, 0xffffffe0 ;  /* 0xffffffe003000836 */ /* 0x000fc60000000000 */
[----:B------:R-:W-:Y:S05]  /*8710*/  @P1 BRA `(.L_x_501) ;  /* 0x0000000000a81947 */ /* 0x000fea0003800000 */
[----:B0-----:R-:W0:Y:S01]  /*8720*/  LDS.128 R4, [R0+0xda00] ;  /* 0x00da000000047984 */ /* 0x001e220000000c00 */
[----:B------:R-:W-:Y:S01]  /*8730*/  SHF.R.U32.HI R35, RZ, 0x10, R33 ;  /* 0x00000010ff237819 */ /* 0x000fe20000011621 */
[----:B------:R-:W-:Y:S01]  /*8740*/  HADD2.F32 R36, -RZ, R56.H0_H0 ;  /* 0x20000038ff247230 */ /* 0x000fe20000004100 */
[----:B------:R-:W-:Y:S01]  /*8750*/  SHF.R.U32.HI R37, RZ, 0x10, R31 ;  /* 0x00000010ff257819 */ /* 0x000fe2000001161f */
[----:B------:R-:W-:Y:S01]  /*8760*/  HADD2.F32 R34, -RZ, R57.H1_H1 ;  /* 0x30000039ff227230 */ /* 0x000fe20000004100 */
        /* <DEDUP_REMOVED lines=16> */
[--C-:B------:R-:W-:Y:S02]  /*8870*/  HADD2.F32 R6, -RZ, R5.reuse.H0_H0 ;  /* 0x20000005ff067230 */ /* 0x100fe40000004100 */
        /* <DEDUP_REMOVED lines=20> */
.L_x_501:
[----:B------:R-:W-:Y:S05]  /*89c0*/  BSYNC B1 ;  /* 0x0000000000017941 */ /* 0x000fea0003800000 */
.L_x_500:
[----:B------:R-:W-:Y:S04]  /*89d0*/  BSSY B1, `(.L_x_502) ;  /* 0x000002c000017945 */ /* 0x000fe80003800000 */
[----:B------:R-:W-:Y:S05]  /*89e0*/  @P2 BRA `(.L_x_503) ;  /* 0x0000000000a82947 */ /* 0x000fea0003800000 */
[----:B01----:R-:W0:Y:S01]  /*89f0*/  LDS.128 R4, [R3+0x10a00] ;  /* 0x010a000003047984 */ /* 0x003e220000000c00 */
[----:B------:R-:W-:Y:S01]  /*8a00*/  SHF.R.U32.HI R32, RZ, 0x10, R27 ;  /* 0x00000010ff207819 */ /* 0x000fe2000001161b */
[----:B------:R-:W-:Y:S01]  /*8a10*/  HADD2.F32 R30, -RZ, R58.H1_H1 ;  /* 0x3000003aff1e7230 */ /* 0x000fe20000004100 */
[--C-:B------:R-:W-:Y:S01]  /*8a20*/  SHF.R.U32.HI R31, RZ, 0x10, R29.reuse ;  /* 0x00000010ff1f7819 */ /* 0x100fe2000001161d */
[----:B------:R-:W-:Y:S01]  /*8a30*/  HADD2.F32 R47, -RZ, R47.H0_H0 ;  /* 0x2000002fff2f7230 */ /* 0x000fe20000004100 */
[----:B------:R-:W-:Y:S01]  /*8a40*/  SHF.R.U64 R37, R28, 0x10, R29 ;  /* 0x000000101c257819 */ /* 0x000fe2000000121d */
[----:B------:R-:W-:Y:S01]  /*8a50*/  HADD2.F32 R32, -RZ, R32.H0_H0 ;  /* 0x20000020ff207230 */ /* 0x000fe20000004100 */
[----:B------:R-:W-:Y:S01]  /*8a60*/  SHF.R.U64 R35, R26, 0x10, R27 ;  /* 0x000000101a237819 */ /* 0x000fe2000000121b */
[----:B------:R-:W-:Y:S02]  /*8a70*/  HADD2.F32 R31, -RZ, R31.H0_H0 ;  /* 0x2000001fff1f7230 */ /* 0x000fe40000004100 */
[----:B0-----:R-:W-:-:S02]  /*8a80*/  HADD2.F32 R29, -RZ, R7.H1_H1 ;  /* 0x30000007ff1d7230 */ /* 0x001fc40000004100 */
[----:B------:R-:W-:Y:S02]  /*8a90*/  HADD2.F32 R28, -RZ, R7.H0_H0 ;  /* 0x20000007ff1c7230 */ /* 0x000fe40000004100 */
[--C-:B------:R-:W-:Y:S02]  /*8aa0*/  HADD2.F32 R7, -RZ, R4.reuse.H0_H0 ;  /* 0x20000004ff077230 */ /* 0x100fe40000004100 */
[CC--:B------:R-:W-:Y:S01]  /*8ab0*/  FMUL.FTZ R33, R29.reuse, R32.reuse ;  /* 0x000000201d217220 */ /* 0x0c0fe20000410000 */
[----:B------:R-:W-:Y:S01]  /*8ac0*/  FMUL.FTZ R29, R29, R31 ;  /* 0x0000001f1d1d7220 */ /* 0x000fe20000410000 */
[----:B------:R-:W-:Y:S02]  /*8ad0*/  HADD2.F32 R4, -RZ, R4.H1_H1 ;  /* 0x30000004ff047230 */ /* 0x000fe40000004100 */
[--C-:B------:R-:W-:Y:S02]  /*8ae0*/  HADD2.F32 R26, -RZ, R6.reuse.H0_H0 ;  /* 0x20000006ff1a7230 */ /* 0x100fe40000004100 */
[----:B------:R-:W-:Y:S01]  /*8af0*/  FFMA.FTZ R36, R28, R32, R29 ;  /* 0x000000201c247223 */ /* 0x000fe2000001001d */
[----:B------:R-:W-:-:S02]  /*8b00*/  HADD2.F32 R27, -RZ, R6.H1_H1 ;  /* 0x30000006ff1b7230 */ /* 0x000fc40000004100 */
[----:B------:R-:W-:Y:S01]  /*8b10*/  FMUL.FTZ R34, R4, R47 ;  /* 0x0000002f04227220 */ /* 0x000fe20000410000 */
[--C-:B------:R-:W-:Y:S02]  /*8b20*/  HADD2.F32 R29, -RZ, R46.reuse.H1_H1 ;  /* 0x3000002eff1d7230 */ /* 0x100fe40000004100 */
[----:B------:R-:W-:Y:S01]  /*8b30*/  FFMA.FTZ R33, R28, R31, -R33 ;  /* 0x0000001f1c217223 */ /* 0x000fe20000010821 */
[--C-:B------:R-:W-:Y:S02]  /*8b40*/  HADD2.F32 R6, -RZ, R5.reuse.H0_H0 ;  /* 0x20000005ff067230 */ /* 0x100fe40000004100 */
[-C--:B------:R-:W-:Y:S01]  /*8b50*/  FMUL.FTZ R32, R4, R30.reuse ;  /* 0x0000001e04207220 */ /* 0x080fe20000410000 */
[----:B------:R-:W-:Y:S02]  /*8b60*/  HADD2.F32 R46, -RZ, R46.H0_H0 ;  /* 0x2000002eff2e7230 */ /* 0x000fe40000004100 */
[----:B------:R-:W-:Y:S01]  /*8b70*/  FFMA.FTZ R34, R7, R30, -R34 ;  /* 0x0000001e07227223 */ /* 0x000fe20000010822 */
[----:B------:R-:W-:-:S02]  /*8b80*/  HADD2.F32 R5, -RZ, R5.H1_H1 ;  /* 0x30000005ff057230 */ /* 0x000fc40000004100 */
[----:B------:R-:W-:Y:S01]  /*8b90*/  FFMA.FTZ R47, R7, R47, R32 ;  /* 0x0000002f072f7223 */ /* 0x000fe20000010020 */
[----:B------:R-:W-:Y:S02]  /*8ba0*/  HADD2.F32 R28, -RZ, R35.H0_H0 ;  /* 0x20000023ff1c7230 */ /* 0x000fe40000004100 */
[CC--:B------:R-:W-:Y:S01]  /*8bb0*/  FMUL.FTZ R31, R27.reuse, R29.reuse ;  /* 0x0000001d1b1f7220 */ /* 0x0c0fe20000410000 */
[----:B------:R-:W-:Y:S02]  /*8bc0*/  HADD2.F32 R4, -RZ, R37.H0_H0 ;  /* 0x20000025ff047230 */ /* 0x000fe40000004100 */
[----:B------:R-:W-:Y:S01]  /*8bd0*/  FMUL.FTZ R30, R27, R46 ;  /* 0x0000002e1b1e7220 */ /* 0x000fe20000410000 */
[C---:B------:R-:W-:Y:S01]  /*8be0*/  FMUL.FTZ R7, R5.reuse, R28 ;  /* 0x0000001c05077220 */ /* 0x040fe20000410000 */
[C---:B------:R-:W-:Y:S01]  /*8bf0*/  FFMA.FTZ R31, R26.reuse, R46, -R31 ;  /* 0x0000002e1a1f7223 */ /* 0x040fe2000001081f */
[-C--:B------:R-:W-:Y:S01]  /*8c00*/  FMUL.FTZ R27, R5, R4.reuse ;  /* 0x00000004051b7220 */ /* 0x080fe20000410000 */
[----:B------:R-:W-:Y:S01]  /*8c10*/  FFMA.FTZ R30, R26, R29, R30 ;  /* 0x0000001d1a1e7223 */ /* 0x000fe2000001001e */
[----:B------:R-:W-:Y:S01]  /*8c20*/  FFMA.FTZ R5, R6, R4, -R7 ;  /* 0x0000000406057223 */ /* 0x000fe20000010807 */
[----:B------:R-:W-:Y:S01]  /*8c30*/  F2FP.F16.F32.PACK_AB R7, R36, R33 ;  /* 0x000000212407723e */ /* 0x000fe200000000ff */
[----:B------:R-:W-:Y:S01]  /*8c40*/  FFMA.FTZ R28, R6, R28, R27 ;  /* 0x0000001c061c7223 */ /* 0x000fe2000001001b */
[----:B------:R-:W-:-:S02]  /*8c50*/  F2FP.F16.F32.PACK_AB R4, R47, R34 ;  /* 0x000000222f04723e */ /* 0x000fc400000000ff */
[----:B------:R-:W-:Y:S02]  /*8c60*/  F2FP.F16.F32.PACK_AB R6, R30, R31 ;  /* 0x0000001f1e06723e */ /* 0x000fe400000000ff */
[----:B------:R-:W-:-:S05]  /*8c70*/  F2FP.F16.F32.PACK_AB R5, R28, R5 ;  /* 0x000000051c05723e */ /* 0x000fca00000000ff */
[----:B------:R2:W-:Y:S02]  /*8c80*/  STS.128 [R3+0x10a00], R4 ;  /* 0x010a000403007388 */ /* 0x0005e40000000c00 */
.L_x_503:
[----:B------:R-:W-:Y:S05]  /*8c90*/  BSYNC B1 ;  /* 0x0000000000017941 */ /* 0x000fea0003800000 */
.L_x_502:
[----:B------:R-:W-:Y:S04]  /*8ca0*/  BSSY B1, `(.L_x_504) ;  /* 0x000002c000017945 */ /* 0x000fe80003800000 */
[----:B------:R-:W-:Y:S05]  /*8cb0*/  @P3 BRA `(.L_x_505) ;  /* 0x0000000000a83947 */ /* 0x000fea0003800000 */
[----:B012---:R-:W0:Y:S01]  /*8cc0*/  LDS.128 R4, [R0+0x10a00] ;  /* 0x010a000000047984 */ /* 0x007e220000000c00 */
[----:B------:R-:W-:Y:S01]  /*8cd0*/  SHF.R.U32.HI R27, RZ, 0x10, R25 ;  /* 0x00000010ff1b7819 */ /* 0x000fe20000011619 */
[----:B------:R-:W-:Y:S01]  /*8ce0*/  HADD2.F32 R26, -RZ, R45.H0_H0 ;  /* 0x2000002dff1a7230 */ /* 0x000fe20000004100 */
[----:B------:R-:W-:Y:S01]  /*8cf0*/  SHF.R.U32.HI R29, RZ, 0x10, R21 ;  /* 0x00000010ff1d7819 */ /* 0x000fe20000011615 */
[--C-:B------:R-:W-:Y:S01]  /*8d00*/  HADD2.F32 R28, -RZ, R44.reuse.H0_H0 ;  /* 0x2000002cff1c7230 */ /* 0x100fe20000004100 */
[----:B------:R-:W-:Y:S01]  /*8d10*/  SHF.R.U64 R35, R24, 0x10, R25 ;  /* 0x0000001018237819 */ /* 0x000fe20000001219 */
[----:B------:R-:W-:Y:S01]  /*8d20*/  HADD2.F32 R27, -RZ, R27.H0_H0 ;  /* 0x2000001bff1b7230 */ /* 0x000fe20000004100 */
[----:B------:R-:W-:Y:S01]  /*8d30*/  SHF.R.U64 R33, R20, 0x10, R21 ;  /* 0x0000001014217819 */ /* 0x000fe20000001215 */
[----:B------:R-:W-:Y:S02]  /*8d40*/  HADD2.F32 R29, -RZ, R29.H0_H0 ;  /* 0x2000001dff1d7230 */ /* 0x000fe40000004100 */
[----:B------:R-:W-:-:S02]  /*8d50*/  HADD2.F32 R44, -RZ, R44.H1_H1 ;  /* 0x3000002cff2c7230 */ /* 0x000fc40000004100 */
[----:B------:R-:W-:Y:S02]  /*8d60*/  HADD2.F32 R45, -RZ, R45.H1_H1 ;  /* 0x3000002dff2d7230 */ /* 0x000fe40000004100 */
[--C-:B0-----:R-:W-:Y:S02]  /*8d70*/  HADD2.F32 R25, -RZ, R7.reuse.H1_H1 ;  /* 0x30000007ff197230 */ /* 0x101fe40000004100 */
[----:B------:R-:W-:Y:S02]  /*8d80*/  HADD2.F32 R24, -RZ, R7.H0_H0 ;  /* 0x20000007ff187230 */ /* 0x000fe40000004100 */
[--C-:B------:R-:W-:Y:S02]  /*8d90*/  HADD2.F32 R7, -RZ, R4.reuse.H0_H0 ;  /* 0x20000004ff077230 */ /* 0x100fe40000004100 */
[C---:B------:R-:W-:Y:S01]  /*8da0*/  FMUL.FTZ R32, R25.reuse, R27 ;  /* 0x0000001b19207220 */ /* 0x040fe20000410000 */
[----:B------:R-:W-:Y:S02]  /*8db0*/  HADD2.F32 R4, -RZ, R4.H1_H1 ;  /* 0x30000004ff047230 */ /* 0x000fe40000004100 */
[----:B------:R-:W-:Y:S01]  /*8dc0*/  FMUL.FTZ R31, R25, R29 ;  /* 0x0000001d191f7220 */ /* 0x000fe20000410000 */
[----:B------:R-:W-:-:S02]  /*8dd0*/  HADD2.F32 R20, -RZ, R6.H0_H0 ;  /* 0x20000006ff147230 */ /* 0x000fc40000004100 */
[----:B------:R-:W-:Y:S01]  /*8de0*/  FFMA.FTZ R34, R24, R29, R32 ;  /* 0x0000001d18227223 */ /* 0x000fe20000010020 */
[----:B------:R-:W-:Y:S02]  /*8df0*/  HADD2.F32 R21, -RZ, R6.H1_H1 ;  /* 0x30000006ff157230 */ /* 0x000fe40000004100 */
[----:B------:R-:W-:Y:S01]  /*8e00*/  FMUL.FTZ R30, R4, R28 ;  /* 0x0000001c041e7220 */ /* 0x000fe20000410000 */
[--C-:B------:R-:W-:Y:S02]  /*8e10*/  HADD2.F32 R6, -RZ, R5.reuse.H0_H0 ;  /* 0x20000005ff067230 */ /* 0x100fe40000004100 */
[----:B------:R-:W-:Y:S01]  /*8e20*/  FFMA.FTZ R31, R24, R27, -R31 ;  /* 0x0000001b181f7223 */ /* 0x000fe2000001081f */
[-C--:B------:R-:W-:Y:S01]  /*8e30*/  FMUL.FTZ R32, R4, R26.reuse ;  /* 0x0000001a04207220 */ /* 0x080fe20000410000 */
[----:B------:R-:W-:Y:S02]  /*8e40*/  HADD2.F32 R5, -RZ, R5.H1_H1 ;  /* 0x30000005ff057230 */ /* 0x000fe40000004100 */
[----:B------:R-:W-:Y:S01]  /*8e50*/  FFMA.FTZ R30, R7, R26, -R30 ;  /* 0x0000001a071e7223 */ /* 0x000fe2000001081e */
[----:B------:R-:W-:-:S02]  /*8e60*/  HADD2.F32 R24, -RZ, R33.H0_H0 ;  /* 0x20000021ff187230 */ /* 0x000fc40000004100 */
[----:B------:R-:W-:Y:S01]  /*8e70*/  FFMA.FTZ R25, R7, R28, R32 ;  /* 0x0000001c07197223 */ /* 0x000fe20000010020 */
[----:B------:R-:W-:Y:S02]  /*8e80*/  HADD2.F32 R4, -RZ, R35.H0_H0 ;  /* 0x20000023ff047230 */ /* 0x000fe40000004100 */
[C---:B------:R-:W-:Y:S01]  /*8e90*/  FMUL.FTZ R27, R21.reuse, R44 ;  /* 0x0000002c151b7220 */ /* 0x040fe20000410000 */
[-C--:B------:R-:W-:Y:S01]  /*8ea0*/  FMUL.FTZ R29, R21, R45.reuse ;  /* 0x0000002d151d7220 */ /* 0x080fe20000410000 */
[C---:B------:R-:W-:Y:S01]  /*8eb0*/  FMUL.FTZ R7, R5.reuse, R24 ;  /* 0x0000001805077220 */ /* 0x040fe20000410000 */
[----:B------:R-:W-:Y:S01]  /*8ec0*/  FMUL.FTZ R21, R5, R4 ;  /* 0x0000000405157220 */ /* 0x000fe20000410000 */
[C---:B------:R-:W-:Y:S01]  /*8ed0*/  FFMA.FTZ R27, R20.reuse, R45, -R27 ;  /* 0x0000002d141b7223 */ /* 0x040fe2000001081b */
[----:B------:R-:W-:Y:S01]  /*8ee0*/  FFMA.FTZ R20, R20, R44, R29 ;  /* 0x0000002c14147223 */ /* 0x000fe2000001001d */
[C---:B------:R-:W-:Y:S01]  /*8ef0*/  FFMA.FTZ R5, R6.reuse, R4, -R7 ;  /* 0x0000000406057223 */ /* 0x040fe20000010807 */
[----:B------:R-:W-:Y:S01]  /*8f00*/  FFMA.FTZ R24, R6, R24, R21 ;  /* 0x0000001806187223 */ /* 0x000fe20000010015 */
[----:B------:R-:W-:-:S02]  /*8f10*/  F2FP.F16.F32.PACK_AB R7, R34, R31 ;  /* 0x0000001f2207723e */ /* 0x000fc400000000ff */
[----:B------:R-:W-:Y:S02]  /*8f20*/  F2FP.F16.F32.PACK_AB R6, R20, R27 ;  /* 0x0000001b1406723e */ /* 0x000fe400000000ff */
[----:B------:R-:W-:Y:S02]  /*8f30*/  F2FP.F16.F32.PACK_AB R4, R25, R30 ;  /* 0x0000001e1904723e */ /* 0x000fe400000000ff */
[----:B------:R-:W-:-:S05]  /*8f40*/  F2FP.F16.F32.PACK_AB R5, R24, R5 ;  /* 0x000000051805723e */ /* 0x000fca00000000ff */
[----:B------:R3:W-:Y:S02]  /*8f50*/  STS.128 [R0+0x10a00], R4 ;  /* 0x010a000400007388 */ /* 0x0007e40000000c00 */
.L_x_505:
[----:B------:R-:W-:Y:S05]  /*8f60*/  BSYNC B1 ;  /* 0x0000000000017941 */ /* 0x000fea0003800000 */
.L_x_504:
[----:B------:R-:W-:Y:S04]  /*8f70*/  BSSY B1, `(.L_x_506) ;  /* 0x000002c000017945 */ /* 0x000fe80003800000 */
[----:B------:R-:W-:Y:S05]  /*8f80*/  @P4 BRA `(.L_x_507) ;  /* 0x0000000000a84947 */ /* 0x000fea0003800000 */
[----:B0123--:R-:W0:Y:S01]  /*8f90*/  LDS.128 R4, [R3+0x13a00] ;  /* 0x013a000003047984 */ /* 0x00fe220000000c00 */
        /* <DEDUP_REMOVED lines=41> */
.L_x_507:
[----:B------:R-:W-:Y:S05]  /*9230*/  BSYNC B1 ;  /* 0x0000000000017941 */ /* 0x000fea0003800000 */
.L_x_506:
[----:B------:R-:W-:Y:S05]  /*9240*/  @P5 BRA `(.L_x_497) ;  /* 0x0000001c00dc5947 */ /* 0x000fea0003800000 */
[----:B01234-:R-:W0:Y:S01]  /*9250*/  LDS.128 R4, [R0+0x13a00] ;  /* 0x013a000000047984 */ /* 0x01fe220000000c00 */
[----:B------:R-:W-:Y:S01]  /*9260*/  SHF.R.U32.HI R14, RZ, 0x10, R9 ;  /* 0x00000010ff0e7819 */ /* 0x000fe20000011609 */
[--C-:B------:R-:W-:Y:S01]  /*9270*/  HADD2.F32 R13, -RZ, R40.reuse.H0_H0 ;  /* 0x20000028ff0d7230 */ /* 0x100fe20000004100 */
[--C-:B------:R-:W-:Y:S01]  /*9280*/  SHF.R.U32.HI R12, RZ, 0x10, R11.reuse ;  /* 0x00000010ff0c7819 */ /* 0x100fe2000001160b */
[----:B------:R-:W-:Y:S01]  /*9290*/  HADD2.F32 R40, -RZ, R40.H1_H1 ;  /* 0x30000028ff287230 */ /* 0x000fe20000004100 */
[----:B------:R-:W-:Y:S01]  /*92a0*/  SHF.R.U64 R24, R10, 0x10, R11 ;  /* 0x000000100a187819 */ /* 0x000fe2000000120b */
[----:B------:R-:W-:Y:S01]  /*92b0*/  HADD2.F32 R14, -RZ, R14.H0_H0 ;  /* 0x2000000eff0e7230 */ /* 0x000fe20000004100 */
[----:B------:R-:W-:Y:S01]  /*92c0*/  SHF.R.U64 R21, R8, 0x10, R9 ;  /* 0x0000001008157819 */ /* 0x000fe20000001209 */
[----:B------:R-:W-:Y:S02]  /*92d0*/  HADD2.F32 R12, -RZ, R12.H0_H0 ;  /* 0x2000000cff0c7230 */ /* 0x000fe40000004100 */
[----:B------:R-:W-:-:S02]  /*92e0*/  HADD2.F32 R11, -RZ, R41.H0_H0 ;  /* 0x20000029ff0b7230 */ /* 0x000fc40000004100 */
[----:B------:R-:W-:Y:S02]  /*92f0*/  HADD2.F32 R41, -RZ, R41.H1_H1 ;  /* 0x30000029ff297230 */ /* 0x000fe40000004100 */
[--C-:B0-----:R-:W-:Y:S02]  /*9300*/  HADD2.F32 R10, -RZ, R7.reuse.H1_H1 ;  /* 0x30000007ff0a7230 */ /* 0x101fe40000004100 */
[--C-:B------:R-:W-:Y:S02]  /*9310*/  HADD2.F32 R3, -RZ, R4.reuse.H0_H0 ;  /* 0x20000004ff037230 */ /* 0x100fe40000004100 */
[----:B------:R-:W-:Y:S02]  /*9320*/  HADD2.F32 R9, -RZ, R7.H0_H0 ;  /* 0x20000007ff097230 */ /* 0x000fe40000004100 */
[C---:B------:R-:W-:Y:S01]  /*9330*/  FMUL.FTZ R20, R10.reuse, R14 ;  /* 0x0000000e0a147220 */ /* 0x040fe20000410000 */
[----:B------:R-:W-:Y:S02]  /*9340*/  HADD2.F32 R4, -RZ, R4.H1_H1 ;  /* 0x30000004ff047230 */ /* 0x000fe40000004100 */
[----:B------:R-:W-:Y:S01]  /*9350*/  FMUL.FTZ R15, R10, R12 ;  /* 0x0000000c0a0f7220 */ /* 0x000fe20000410000 */
[----:B------:R-:W-:-:S02]  /*9360*/  HADD2.F32 R7, -RZ, R6.H0_H0 ;  /* 0x20000006ff077230 */ /* 0x000fc40000004100 */
[C---:B------:R-:W-:Y:S01]  /*9370*/  FFMA.FTZ R20, R9.reuse, R12, -R20 ;  /* 0x0000000c09147223 */ /* 0x040fe20000010814 */
[----:B------:R-:W-:Y:S02]  /*9380*/  HADD2.F32 R8, -RZ, R6.H1_H1 ;  /* 0x30000006ff087230 */ /* 0x000fe40000004100 */
[C---:B------:R-:W-:Y:S01]  /*9390*/  FMUL.FTZ R10, R4.reuse, R13 ;  /* 0x0000000d040a7220 */ /* 0x040fe20000410000 */
[--C-:B------:R-:W-:Y:S02]  /*93a0*/  HADD2.F32 R6, -RZ, R5.reuse.H0_H0 ;  /* 0x20000005ff067230 */ /* 0x100fe40000004100 */
[----:B------:R-:W-:Y:S01]  /*93b0*/  FFMA.FTZ R15, R9, R14, R15 ;  /* 0x0000000e090f7223 */ /* 0x000fe2000001000f */
[-C--:B------:R-:W-:Y:S01]  /*93c0*/  FMUL.FTZ R12, R4, R11.reuse ;  /* 0x0000000b040c7220 */ /* 0x080fe20000410000 */
[----:B------:R-:W-:Y:S02]  /*93d0*/  HADD2.F32 R5, -RZ, R5.H1_H1 ;  /* 0x30000005ff057230 */ /* 0x000fe40000004100 */
[----:B------:R-:W-:Y:S01]  /*93e0*/  FFMA.FTZ R10, R3, R11, -R10 ;  /* 0x0000000b030a7223 */ /* 0x000fe2000001080a */
[----:B------:R-:W-:-:S02]  /*93f0*/  HADD2.F32 R9, -RZ, R21.H0_H0 ;  /* 0x20000015ff097230 */ /* 0x000fc40000004100 */
[----:B------:R-:W-:Y:S01]  /*9400*/  FFMA.FTZ R3, R3, R13, R12 ;  /* 0x0000000d03037223 */ /* 0x000fe2000001000c */
[----:B------:R-:W-:Y:S02]  /*9410*/  HADD2.F32 R4, -RZ, R24.H0_H0 ;  /* 0x20000018ff047230 */ /* 0x000fe40000004100 */
[C---:B------:R-:W-:Y:S01]  /*9420*/  FMUL.FTZ R12, R8.reuse, R40 ;  /* 0x00000028080c7220 */ /* 0x040fe20000410000 */
[----:B------:R-:W-:Y:S01]  /*9430*/  FMUL.FTZ R13, R8, R41 ;  /* 0x00000029080d7220 */ /* 0x000fe20000410000 */
        /* <DEDUP_REMOVED lines=10> */
[----:B------:R0:W-:Y:S01]  /*94e0*/  STS.128 [R0+0x13a00], R4 ;  /* 0x013a000400007388 */ /* 0x0001e20000000c00 */
[----:B------:R-:W-:Y:S05]  /*94f0*/  BRA `(.L_x_497) ;  /* 0x0000001c00307947 */ /* 0x000fea0003800000 */
.L_x_491:
[----:B------:R-:W-:-:S03]  /*9500*/  UMOV UR4, 0xffffffff ;  /* 0xffffffff00047882 */ /* 0x000fc60000000000 */
[----:B------:R-:W-:Y:S05]  /*9510*/  BRA.DIV UR4, `(.L_x_508) ;  /* 0x0000017a04407947 */ /* 0x000fea000b800000 */
[----:B------:R-:W1:Y:S04]  /*9520*/  SHFL.IDX PT, R3, R25, RZ, 0x1e1f ;  /* 0x001e1fff19037589 */ /* 0x000e6800000e0000 */
[----:B------:R-:W2:Y:S04]  /*9530*/  SHFL.IDX PT, R0, R24, RZ, 0x1e1f ;  /* 0x001e1fff18007589 */ /* 0x000ea800000e0000 */
[----:B------:R3:W4:Y:S04]  /*9540*/  SHFL.IDX PT, R5, R27, RZ, 0x1e1f ;  /* 0x001e1fff1b057589 */ /* 0x00072800000e0000 */
[----:B0-----:R3:W0:Y:S01]  /*9550*/  SHFL.IDX PT, R14, R26, RZ, 0x1e1f ;  /* 0x001e1fff1a0e7589 */ /* 0x00162200000e0000 */
[----:B-1----:R-:W-:-:S02]  /*9560*/  IMAD.MOV.U32 R21, RZ, RZ, R3 ;  /* 0x000000ffff157224 */ /* 0x002fc400078e0003 */
[----:B--23--:R-:W-:-:S07]  /*9570*/  IMAD.MOV.U32 R20, RZ, RZ, R0 ;  /* 0x000000ffff147224 */ /* 0x00cfce00078e0000 */
.L_x_740:
[----:B------:R-:W2:Y:S01]  /*9580*/  LDL R39, [R1+0xa4] ;  /* 0x0000a40001277983 */ /* 0x000ea20000100800 */
[----:B------:R-:W-:Y:S01]  /*9590*/  ULDC UR4, c[0x0][0x448] ;  /* 0x0001120000047ab9 */ /* 0x000fe20000000800 */
[----:B------:R-:W-:Y:S01]  /*95a0*/  BSSY B1, `(.L_x_509) ;  /* 0x0000041000017945 */ /* 0x000fe20003800000 */
[----:B------:R-:W-:Y:S01]  /*95b0*/  IMAD R112, R112, UR4, RZ ;  /* 0x0000000470707c24 */ /* 0x000fe2000f8e02ff */
[----:B------:R-:W-:Y:S01]  /*95c0*/  CS2R R8, SRZ ;  /* 0x0000000000087805 */ /* 0x000fe2000001ff00 */
[----:B0-----:R-:W-:Y:S01]  /*95d0*/  IMAD.MOV.U32 R36, RZ, RZ, R14 ;  /* 0x000000ffff247224 */ /* 0x001fe200078e000e */
[----:B------:R-:W-:Y:S01]  /*95e0*/  CS2R R10, SRZ ;  /* 0x00000000000a7805 */ /* 0x000fe2000001ff00 */
[----:B------:R-:W-:Y:S01]  /*95f0*/  IMAD R0, R109, -0xc0, R112 ;  /* 0xffffff406d007824 */ /* 0x000fe200078e0270 */
[----:B------:R-:W-:Y:S01]  /*9600*/  ISETP.GE.AND P1, PT, R7, R112, PT ;  /* 0x000000700700720c */ /* 0x000fe20003f26270 */
[----:B----4-:R-:W-:Y:S01]  /*9610*/  IMAD.MOV.U32 R37, RZ, RZ, R5 ;  /* 0x000000ffff257224 */ /* 0x010fe200078e0005 */
[----:B------:R-:W-:-:S02]  /*9620*/  CS2R R4, SRZ ;  /* 0x0000000000047805 */ /* 0x000fc4000001ff00 */
[----:B------:R-:W-:Y:S02]  /*9630*/  CS2R R6, SRZ ;  /* 0x0000000000067805 */ /* 0x000fe4000001ff00 */
[----:B------:R-:W-:Y:S02]  /*9640*/  VIMNMX R0, R0, 0xc0, PT ;  /* 0x000000c000007848 */ /* 0x000fe40003fe0100 */
[----:B------:R-:W-:Y:S02]  /*9650*/  CS2R R12, SRZ ;  /* 0x00000000000c7805 */ /* 0x000fe4000001ff00 */
[----:B------:R-:W-:Y:S02]  /*9660*/  CS2R R14, SRZ ;  /* 0x00000000000e7805 */ /* 0x000fe4000001ff00 */
[----:B------:R-:W-:Y:S02]  /*9670*/  CS2R R24, SRZ ;  /* 0x0000000000187805 */ /* 0x000fe4000001ff00 */
[----:B------:R-:W-:-:S02]  /*9680*/  ISETP.GE.AND P0, PT, R19, R0, PT ;  /* 0x000000001300720c */ /* 0x000fc40003f06270 */
[----:B------:R-:W-:Y:S02]  /*9690*/  CS2R R26, SRZ ;  /* 0x00000000001a7805 */ /* 0x000fe4000001ff00 */
[----:B------:R-:W-:Y:S02]  /*96a0*/  CS2R R28, SRZ ;  /* 0x00000000001c7805 */ /* 0x000fe4000001ff00 */
[----:B------:R-:W-:Y:S02]  /*96b0*/  CS2R R30, SRZ ;  /* 0x00000000001e7805 */ /* 0x000fe4000001ff00 */
[----:B------:R-:W-:Y:S02]  /*96c0*/  CS2R R32, SRZ ;  /* 0x0000000000207805 */ /* 0x000fe4000001ff00 */
[----:B------:R-:W-:Y:S02]  /*96d0*/  CS2R R34, SRZ ;  /* 0x0000000000227805 */ /* 0x000fe4000001ff00 */
[----:B--2---:R-:W-:Y:S01]  /*96e0*/  LEA.HI R0, R39, R39, RZ, 0x1 ;  /* 0x0000002727007211 */ /* 0x004fe200078f08ff */
[----:B------:R-:W-:Y:S06]  /*96f0*/  @P1 BRA `(.L_x_510) ;  /* 0x0000000000ac1947 */ /* 0x000fec0003800000 */
[----:B------:R-:W2:Y:S04]  /*9700*/  LDL R43, [R1+0x68] ;  /* 0x00006800012b7983 */ /* 0x000ea80000100800 */
[----:B------:R-:W3:Y:S04]  /*9710*/  LDL R42, [R1+0x64] ;  /* 0x00006400012a7983 */ /* 0x000ee80000100800 */
[----:B------:R-:W2:Y:S01]  /*9720*/  LDL.64 R40, [R1+0x40] ;  /* 0x0000400001287983 */ /* 0x000ea20000100a00 */
[C---:B------:R-:W-:Y:S01]  /*9730*/  VIADD R3, R22.reuse, 0x10 ;  /* 0x0000001016037836 */ /* 0x040fe20000000000 */
[----:B------:R-:W-:Y:S01]  /*9740*/  ULDC UR4, c[0x0][0x3f4] ;  /* 0x0000fd0000047ab9 */ /* 0x000fe20000000800 */
[C---:B------:R-:W-:Y:S01]  /*9750*/  VIADD R4, R22.reuse, 0x20 ;  /* 0x0000002016047836 */ /* 0x040fe20000000000 */
[----:B------:R-:W-:-:S02]  /*9760*/  ISETP.GE.AND P1, PT, R22, UR4, PT ;  /* 0x0000000416007c0c */ /* 0x000fc4000bf26270 */
[----:B------:R-:W-:Y:S02]  /*9770*/  CS2R R24, SRZ ;  /* 0x0000000000187805 */ /* 0x000fe4000001ff00 */
[----:B------:R-:W-:Y:S02]  /*9780*/  ISETP.GE.AND P2, PT, R3, UR4, PT ;  /* 0x0000000403007c0c */ /* 0x000fe4000bf46270 */
[----:B------:R-:W-:Y:S02]  /*9790*/  CS2R R26, SRZ ;  /* 0x00000000001a7805 */ /* 0x000fe4000001ff00 */
[----:B------:R-:W-:Y:S02]  /*97a0*/  ISETP.GE.AND P3, PT, R4, UR4, PT ;  /* 0x0000000404007c0c */ /* 0x000fe4000bf66270 */
[----:B------:R-:W-:Y:S02]  /*97b0*/  CS2R R28, SRZ ;  /* 0x00000000001c7805 */ /* 0x000fe4000001ff00 */
[----:B------:R-:W-:-:S02]  /*97c0*/  CS2R R30, SRZ ;  /* 0x00000000001e7805 */ /* 0x000fc4000001ff00 */
[----:B------:R-:W-:Y:S01]  /*97d0*/  CS2R R8, SRZ ;  /* 0x0000000000087805 */ /* 0x000fe2000001ff00 */
[----:B------:R-:W-:Y:S01]  /*97e0*/  @!P1 IMAD.WIDE R12, R22, 0x2, R20 ;  /* 0x00000002160c9825 */ /* 0x000fe200078e0214 */
[----:B------:R-:W-:Y:S02]  /*97f0*/  CS2R R10, SRZ ;  /* 0x00000000000a7805 */ /* 0x000fe4000001ff00 */
[----:B------:R-:W-:Y:S02]  /*9800*/  CS2R R32, SRZ ;  /* 0x0000000000207805 */ /* 0x000fe4000001ff00 */
[----:B------:R-:W-:Y:S02]  /*9810*/  CS2R R34, SRZ ;  /* 0x0000000000227805 */ /* 0x000fe4000001ff00 */
[----:B------:R-:W-:Y:S01]  /*9820*/  CS2R R14, SRZ ;  /* 0x00000000000e7805 */ /* 0x000fe2000001ff00 */
[----:B------:R0:W5:Y:S02]  /*9830*/  @!P1 LD.E.128 R24, desc[UR60][R12.64] ;  /* 0x0000003c0c189980 */ /* 0x000164000c101d00 */
[----:B0-----:R-:W-:Y:S01]  /*9840*/  CS2R R12, SRZ ;  /* 0x00000000000c7805 */ /* 0x001fe2000001ff00 */
[----:B--2---:R-:W-:-:S02]  /*9850*/  IMAD.IADD R3, R40, 0x1, R43 ;  /* 0x0000000128037824 */ /* 0x004fc400078e022b */
[----:B---3--:R-:W-:-:S03]  /*9860*/  IMAD.IADD R5, R40, 0x1, R42 ;  /* 0x0000000128057824 */ /* 0x008fc600078e022a */
[----:B------:R-:W-:Y:S02]  /*9870*/  SHF.R.S32.HI R4, RZ, 0x1f, R3 ;  /* 0x0000001fff047819 */ /* 0x000fe40000011403 */
[----:B------:R-:W-:Y:S02]  /*9880*/  SHF.R.S32.HI R6, RZ, 0x1f, R5 ;  /* 0x0000001fff067819 */ /* 0x000fe40000011405 */
[----:B------:R-:W-:Y:S02]  /*9890*/  LEA.HI R3, R4, R3, RZ, 0x3 ;  /* 0x0000000304037211 */ /* 0x000fe400078f18ff */
[----:B------:R-:W-:Y:S02]  /*98a0*/  LEA.HI R6, R6, R5, RZ, 0x3 ;  /* 0x0000000506067211 */ /* 0x000fe400078f18ff */
[----:B------:R-:W-:Y:S02]  /*98b0*/  SHF.R.S32.HI R3, RZ, 0x3, R3 ;  /* 0x00000003ff037819 */ /* 0x000fe40000011403 */
[----:B------:R-:W-:-:S03]  /*98c0*/  SHF.R.S32.HI R45, RZ, 0x3, R6 ;  /* 0x00000003ff2d7819 */ /* 0x000fc60000011406 */
[----:B------:R-:W-:Y:S02]  /*98d0*/  @!P2 IMAD.SHL.U32 R3, R3, 0x8, RZ ;  /* 0x000000080303a824 */ /* 0x000fe400078e00ff */
[----:B------:R-:W-:Y:S01]  /*98e0*/  @!P3 IMAD.SHL.U32 R45, R45, 0x8, RZ ;  /* 0x000000082d2db824 */ /* 0x000fe200078e00ff */
[----:B------:R-:W-:Y:S01]  /*98f0*/  CS2R R4, SRZ ;  /* 0x0000000000047805 */ /* 0x000fe2000001ff00 */
[----:B------:R-:W-:Y:S01]  /*9900*/  @!P2 IMAD.WIDE R40, R3, 0x2, R20 ;  /* 0x000000020328a825 */ /* 0x000fe200078e0214 */
[----:B------:R-:W-:-:S03]  /*9910*/  CS2R R6, SRZ ;  /* 0x0000000000067805 */ /* 0x000fc6000001ff00 */
[----:B------:R-:W-:Y:S01]  /*9920*/  @!P3 IMAD.WIDE R42, R45, 0x2, R20 ;  /* 0x000000022d2ab825 */ /* 0x000fe200078e0214 */
[----:B------:R0:W5:Y:S03]  /*9930*/  @!P2 LD.E.128 R28, desc[UR60][R40.64] ;  /* 0x0000003c281ca980 */ /* 0x000166000c101d00 */
[--C-:B------:R-:W-:Y:S01]  /*9940*/  @!P2 IMAD.WIDE R20, R3, 0x2, R36.reuse ;  /* 0x000000020314a825 */ /* 0x100fe200078e0224 */
[----:B------:R0:W5:Y:S03]  /*9950*/  @!P3 LD.E.128 R32, desc[UR60][R42.64] ;  /* 0x0000003c2a20b980 */ /* 0x000166000c101d00 */
[--C-:B------:R-:W-:Y:S01]  /*9960*/  @!P3 IMAD.WIDE R44, R45, 0x2, R36.reuse ;  /* 0x000000022d2cb825 */ /* 0x100fe200078e0224 */
[----:B------:R0:W5:Y:S03]  /*9970*/  @!P2 LD.E.128 R8, desc[UR60][R20.64] ;  /* 0x0000003c1408a980 */ /* 0x000166000c101d00 */
[----:B------:R-:W-:Y:S01]  /*9980*/  @!P1 IMAD.WIDE R36, R22, 0x2, R36 ;  /* 0x0000000216249825 */ /* 0x000fe200078e0224 */
[----:B------:R0:W5:Y:S04]  /*9990*/  @!P3 LD.E.128 R12, desc[UR60][R44.64] ;  /* 0x0000003c2c0cb980 */ /* 0x000168000c101d00 */
[----:B------:R0:W5:Y:S02]  /*99a0*/  @!P1 LD.E.128 R4, desc[UR60][R36.64] ;  /* 0x0000003c24049980 */ /* 0x000164000c101d00 */
.L_x_510:
[----:B------:R-:W-:Y:S05]  /*99b0*/  BSYNC B1 ;  /* 0x0000000000017941 */ /* 0x000fea0003800000 */
.L_x_509:
[----:B------:R-:W-:Y:S01]  /*99c0*/  LOP3.LUT R0, R0, 0xfffffffe, RZ, 0xc0, !PT ;  /* 0xfffffffe00007812 */ /* 0x000fe200078ec0ff */
[----:B-----5:R-:W-:Y:S01]  /*99d0*/  IMAD.MOV.U32 R3, RZ, RZ, R4 ;  /* 0x000000ffff037224 */ /* 0x020fe200078e0004 */
[----:B------:R-:W-:Y:S01]  /*99e0*/  BSSY B1, `(.L_x_511) ;  /* 0x000002f000017945 */ /* 0x000fe20003800000 */
[----:B0-----:R-:W-:Y:S02]  /*99f0*/  IMAD.MOV.U32 R20, RZ, RZ, R5 ;  /* 0x000000ffff147224 */ /* 0x001fe400078e0005 */
[----:B------:R-:W-:Y:S01]  /*9a00*/  IMAD.IADD R0, R39, 0x1, -R0 ;  /* 0x0000000127007824 */ /* 0x000fe200078e0a00 */
[----:B------:R-:W-:Y:S01]  /*9a10*/  PRMT R61, R3, 0x7610, R61 ;  /* 0x00007610033d7816 */ /* 0x000fe2000000003d */
[----:B------:R-:W-:Y:S01]  /*9a20*/  IMAD.MOV.U32 R21, RZ, RZ, R6 ;  /* 0x000000ffff157224 */ /* 0x000fe200078e0006 */
[----:B------:R-:W-:Y:S01]  /*9a30*/  PRMT R59, R20, 0x7610, R59 ;  /* 0x00007610143b7816 */ /* 0x000fe2000000003b */
[----:B------:R-:W-:Y:S01]  /*9a40*/  IMAD.MOV.U32 R36, RZ, RZ, R9 ;  /* 0x000000ffff247224 */ /* 0x000fe200078e0009 */
[----:B------:R-:W-:Y:S01]  /*9a50*/  SHF.L.U32 R3, R0, 0x1f, RZ ;  /* 0x0000001f00037819 */ /* 0x000fe200000006ff */
[----:B------:R-:W-:Y:S01]  /*9a60*/  IMAD.MOV.U32 R0, RZ, RZ, R10 ;  /* 0x000000ffff007224 */ /* 0x000fe200078e000a */
[----:B------:R-:W-:Y:S01]  /*9a70*/  PRMT R64, R21, 0x7610, R64 ;  /* 0x0000761015407816 */ /* 0x000fe20000000040 */
[----:B------:R-:W-:Y:S01]  /*9a80*/  IMAD.MOV.U32 R21, RZ, RZ, R8 ;  /* 0x000000ffff157224 */ /* 0x000fe200078e0008 */
[----:B------:R-:W0:Y:S01]  /*9a90*/  SYNCS.PHASECHK.TRANS64.TRYWAIT P1, [R16+URZ+0x31c00], R3 ;  /* 0x031c0003100075a7 */ /* 0x000e22000802017f */
[----:B------:R-:W-:-:S02]  /*9aa0*/  MOV R20, R7 ;  /* 0x0000000700147202 */ /* 0x000fc40000000f00 */
[----:B------:R-:W-:Y:S01]  /*9ab0*/  PRMT R49, R36, 0x7610, R49 ;  /* 0x0000761024317816 */ /* 0x000fe20000000031 */
[----:B------:R-:W-:Y:S01]  /*9ac0*/  IMAD.MOV.U32 R36, RZ, RZ, R13 ;  /* 0x000000ffff247224 */ /* 0x000fe200078e000d */
[----:B------:R-:W-:Y:S01]  /*9ad0*/  PRMT R64, R64, 0x5410, R20 ;  /* 0x0000541040407816 */ /* 0x000fe20000000014 */
[----:B------:R-:W-:Y:S01]  /*9ae0*/  IMAD.MOV.U32 R20, RZ, RZ, R11 ;  /* 0x000000ffff147224 */ /* 0x000fe200078e000b */
[----:B------:R-:W-:Y:S01]  /*9af0*/  PRMT R48, R48, 0x5410, R21 ;  /* 0x0000541030307816 */ /* 0x000fe20000000015 */
[----:B------:R-:W-:-:S03]  /*9b00*/  IMAD.MOV.U32 R21, RZ, RZ, R12 ;  /* 0x000000ffff157224 */ /* 0x000fc600078e000c */
        /* <DEDUP_REMOVED lines=24> */
[----:B------:R-:W-:-:S02]  /*9c90*/  IMAD.MOV.U32 R0, RZ, RZ, R34 ;  /* 0x000000ffff007224 */ /* 0x000fc400078e0022 */
[----:B------:R-:W-:Y:S01]  /*9ca0*/  IMAD.MOV.U32 R20, RZ, RZ, R35 ;  /* 0x000000ffff147224 */ /* 0x000fe200078e0023 */
[----:B------:R-:W-:Y:S01]  /*9cb0*/  PRMT R46, R21, 0x5410, R36 ;  /* 0x00005410152e7816 */ /* 0x000fe20000000024 */
[----:B0-----:R-:W-:Y:S06]  /*9cc0*/  @!P1 BRA `(.L_x_512) ;  /* 0x0000017000cc9947 */ /* 0x001fec0003800000 */
.L_x_741:
[----:B------:R-:W-:Y:S05]  /*9cd0*/  BSYNC B1 ;  /* 0x0000000000017941 */ /* 0x000fea0003800000 */
.L_x_511:
[----:B------:R-:W-:Y:S01]  /*9ce0*/  PRMT R47, R0, 0x5410, R20 ;  /* 0x00005410002f7816 */ /* 0x000fe20000000014 */
[----:B------:R-:W-:Y:S06]  /*9cf0*/  @P0 BRA `(.L_x_497) ;  /* 0x0000001400300947 */ /* 0x000fec0003800000 */
[----:B------:R1:W5:Y:S01]  /*9d00*/  LDL R71, [R1+0x54] ;  /* 0x0000540001477983 */ /* 0x0003620000100800 */
[----:B0-----:R-:W0:Y:S03]  /*9d10*/  LDC R3, c[0x0][0x3f4] ;  /* 0x0000fd00ff037b82 */ /* 0x001e260000000800 */
[----:B------:R1:W5:Y:S04]  /*9d20*/  LDL R70, [R1+0xc8] ;  /* 0x0000c80001467983 */ /* 0x0003680000100800 */
[----:B------:R1:W5:Y:S04]  /*9d30*/  LDL R69, [R1+0x5c] ;  /* 0x00005c0001457983 */ /* 0x0003680000100800 */
[----:B------:R1:W5:Y:S01]  /*9d40*/  LDL R67, [R1+0x58] ;  /* 0x0000580001437983 */ /* 0x0003620000100800 */
[C---:B------:R-:W-:Y:S01]  /*9d50*/  VIADD R0, R22.reuse, 0x10 ;  /* 0x0000001016007836 */ /* 0x040fe20000000000 */
[----:B------:R-:W-:Y:S01]  /*9d60*/  BSSY B1, `(.L_x_513) ;  /* 0x000006b000017945 */ /* 0x000fe20003800000 */
[C---:B------:R-:W-:Y:S01]  /*9d70*/  VIADD R20, R22.reuse, 0x20 ;  /* 0x0000002016147836 */ /* 0x040fe20000000000 */
[----:B0-----:R-:W-:-:S02]  /*9d80*/  ISETP.GE.AND P0, PT, R22, R3, PT ;  /* 0x000000031600720c */ /* 0x001fc40003f06270 */
[-C--:B------:R-:W-:Y:S02]  /*9d90*/  ISETP.GE.AND P1, PT, R0, R3.reuse, PT ;  /* 0x000000030000720c */ /* 0x080fe40003f26270 */
[----:B------:R-:W-:-:S09]  /*9da0*/  ISETP.GE.AND P2, PT, R20, R3, PT ;  /* 0x000000031400720c */ /* 0x000fd20003f46270 */
[----:B-1----:R-:W-:Y:S05]  /*9db0*/  @P0 BRA `(.L_x_514) ;  /* 0x0000000400940947 */ /* 0x002fea0003800000 */
[----:B------:R-:W-:Y:S01]  /*9dc0*/  LEA.HI R0, R38, R38, RZ, 0x1 ;  /* 0x0000002626007211 */ /* 0x000fe200078f08ff */
[----:B------:R-:W-:Y:S01]  /*9dd0*/  HADD2.F32 R59, -RZ, R59.H0_H0 ;  /* 0x2000003bff3b7230 */ /* 0x000fe20000004100 */
[----:B-----5:R-:W-:Y:S01]  /*9de0*/  LOP3.LUT R20, R71, 0x18, R22, 0xf8, !PT ;  /* 0x0000001847147812 */ /* 0x020fe200078ef816 */
[----:B------:R-:W-:Y:S01]  /*9df0*/  HADD2.F32 R56, -RZ, R56.H0_H0 ;  /* 0x20000038ff387230 */ /* 0x000fe20000004100 */
[----:B------:R-:W-:Y:S02]  /*9e00*/  LOP3.LUT R21, R0, 0xfffffffe, RZ, 0xc0, !PT ;  /* 0xfffffffe00157812 */ /* 0x000fe400078ec0ff */
[----:B------:R-:W-:Y:S02]  /*9e10*/  LOP3.LUT R20, R20, R67, RZ, 0x3c, !PT ;  /* 0x0000004314147212 */ /* 0x000fe400078e3cff */
[----:B------:R-:W-:Y:S01]  /*9e20*/  SHF.R.U32.HI R60, RZ, 0x10, R5 ;  /* 0x00000010ff3c7819 */ /* 0x000fe20000011605 */
[----:B------:R-:W-:Y:S01]  /*9e30*/  IMAD.IADD R0, R38, 0x1, -R21 ;  /* 0x0000000126007824 */ /* 0x000fe200078e0a15 */
[----:B------:R-:W-:-:S02]  /*9e40*/  IADD3 R36, R69, R20, RZ ;  /* 0x0000001445247210 */ /* 0x000fc40007ffe0ff */
[----:B------:R-:W-:Y:S01]  /*9e50*/  SHF.R.U32.HI R57, RZ, 0x10, R25 ;  /* 0x00000010ff397819 */ /* 0x000fe20000011619 */
[----:B------:R-:W-:Y:S01]  /*9e60*/  HADD2.F32 R60, -RZ, R60.H0_H0 ;  /* 0x2000003cff3c7230 */ /* 0x000fe20000004100 */
[----:B------:R-:W-:Y:S02]  /*9e70*/  LEA.HI R0, R3, R0, RZ, 0x1d ;  /* 0x0000000003007211 */ /* 0x000fe400078fe8ff */
[----:B------:R-:W-:Y:S01]  /*9e80*/  SHF.R.U32.HI R63, RZ, 0x10, R7 ;  /* 0x00000010ff3f7819 */ /* 0x000fe20000011607 */
[----:B------:R-:W-:Y:S01]  /*9e90*/  HADD2.F32 R57, -RZ, R57.H0_H0 ;  /* 0x20000039ff397230 */ /* 0x000fe20000004100 */
[----:B------:R-:W-:-:S04]  /*9ea0*/  SHF.R.S32.HI R21, RZ, 0x1f, R0 ;  /* 0x0000001fff157819 */ /* 0x000fc80000011400 */
[----:B------:R-:W-:Y:S01]  /*9eb0*/  LEA.HI R21, R21, R0, RZ, 0x2 ;  /* 0x0000000015157211 */ /* 0x000fe200078f10ff */
[----:B------:R-:W-:-:S03]  /*9ec0*/  IMAD.SHL.U32 R0, R0, 0x8, RZ ;  /* 0x0000000800007824 */ /* 0x000fc600078e00ff */
[----:B------:R-:W-:Y:S02]  /*9ed0*/  SHF.R.S32.HI R21, RZ, 0x2, R21 ;  /* 0x00000002ff157819 */ /* 0x000fe40000011415 */
[----:B------:R-:W-:Y:S01]  /*9ee0*/  LOP3.LUT R20, R71, 0x18, R0, 0xf8, !PT ;  /* 0x0000001847147812 */ /* 0x000fe200078ef800 */
[----:B------:R-:W-:Y:S02]  /*9ef0*/  IMAD R0, R36, 0x2, R70 ;  /* 0x0000000224007824 */ /* 0x000fe400078e0246 */
[----:B------:R-:W-:Y:S01]  /*9f00*/  IMAD R21, R21, 0x1800, R69 ;  /* 0x0000180015157824 */ /* 0x000fe200078e0245 */
[----:B------:R-:W-:Y:S02]  /*9f10*/  LOP3.LUT R20, R20, R67, RZ, 0x3c, !PT ;  /* 0x0000004314147212 */ /* 0x000fe400078e3cff */
[----:B------:R-:W0:Y:S03]  /*9f20*/  LDS.128 R36, [R0] ;  /* 0x0000000000247984 */ /* 0x000e260000000c00 */
[----:B------:R-:W-:-:S04]  /*9f30*/  IMAD.IADD R21, R21, 0x1, R20 ;  /* 0x0000000115157824 */ /* 0x000fc800078e0214 */
[----:B------:R-:W-:Y:S01]  /*9f40*/  IMAD R20, R21, 0x2, R16 ;  /* 0x0000000215147824 */ /* 0x000fe200078e0210 */
[----:B------:R-:W-:Y:S02]  /*9f50*/  SHF.R.U64 R21, R24, 0x10, R25 ;  /* 0x0000001018157819 */ /* 0x000fe40000001219 */
[----:B------:R-:W-:Y:S02]  /*9f60*/  SHF.R.U64 R24, R4, 0x10, R5 ;  /* 0x0000001004187819 */ /* 0x000fe40000001205 */
[----:B------:R-:W1:Y:S01]  /*9f70*/  LDS.128 R40, [R20+0xda00] ;  /* 0x00da000014287984 */ /* 0x000e620000000c00 */
[----:B------:R-:W-:Y:S01]  /*9f80*/  SHF.R.U64 R5, R6, 0x10, R7 ;  /* 0x0000001006057819 */ /* 0x000fe20000001207 */
[----:B------:R-:W-:Y:S01]  /*9f90*/  HADD2.F32 R21, -RZ, R21.H0_H0 ;  /* 0x20000015ff157230 */ /* 0x000fe20000004100 */
[--C-:B------:R-:W-:Y:S02]  /*9fa0*/  SHF.R.U64 R4, R26, 0x10, R27.reuse ;  /* 0x000000101a047819 */ /* 0x100fe4000000121b */
[----:B------:R-:W-:-:S05]  /*9fb0*/  SHF.R.U32.HI R26, RZ, 0x10, R27 ;  /* 0x00000010ff1a7819 */ /* 0x000fca000001161b */
[----:B------:R-:W-:Y:S02]  /*9fc0*/  HADD2.F32 R26, -RZ, R26.H0_H0 ;  /* 0x2000001aff1a7230 */ /* 0x000fe40000004100 */
[--C-:B0-----:R-:W-:Y:S02]  /*9fd0*/  HADD2.F32 R25, -RZ, R37.reuse.H0_H0 ;  /* 0x20000025ff197230 */ /* 0x101fe40000004100 */
[----:B------:R-:W-:Y:S02]  /*9fe0*/  HADD2.F32 R52, -RZ, R37.H1_H1 ;  /* 0x30000025ff347230 */ /* 0x000fe40000004100 */
[----:B------:R-:W-:Y:S02]  /*9ff0*/  HADD2.F32 R37, -RZ, R36.H0_H0 ;  /* 0x20000024ff257230 */ /* 0x000fe40000004100 */
[----:B------:R-:W-:Y:S02]  /*a000*/  HADD2.F32 R27, -RZ, R38.H0_H0 ;  /* 0x20000026ff1b7230 */ /* 0x000fe40000004100 */
[----:B------:R-:W-:-:S02]  /*a010*/  HADD2.F32 R7, -RZ, R39.H0_H0 ;  /* 0x20000027ff077230 */ /* 0x000fc40000004100 */
[----:B------:R-:W-:Y:S02]  /*a020*/  HADD2.F32 R39, -RZ, R39.H1_H1 ;  /* 0x30000027ff277230 */ /* 0x000fe40000004100 */
[--C-:B-1----:R-:W-:Y:S02]  /*a030*/  HADD2.F32 R6, -RZ, R41.reuse.H0_H0 ;  /* 0x20000029ff067230 */ /* 0x102fe40000004100 */
[----:B------:R-:W-:Y:S02]  /*a040*/  HADD2.F32 R53, -RZ, R41.H1_H1 ;  /* 0x30000029ff357230 */ /* 0x000fe40000004100 */
[----:B------:R-:W-:Y:S02]  /*a050*/  HADD2.F32 R41, -RZ, R40.H0_H0 ;  /* 0x20000028ff297230 */ /* 0x000fe40000004100 */
[C---:B------:R-:W-:Y:S01]  /*a060*/  FMUL.FTZ R58, R6.reuse, R59 ;  /* 0x0000003b063a7220 */ /* 0x040fe20000410000 */
[----:B------:R-:W-:Y:S01]  /*a070*/  FMUL.FTZ R62, R6, R56 ;  /* 0x00000038063e7220 */ /* 0x000fe20000410000 */
[----:B------:R-:W-:-:S02]  /*a080*/  HADD2.F32 R54, -RZ, R42.H0_H0 ;  /* 0x2000002aff367230 */ /* 0x000fc40000004100 */
[----:B------:R-:W-:Y:S01]  /*a090*/  FFMA.FTZ R6, R25, R56, -R58 ;  /* 0x0000003819067223 */ /* 0x000fe2000001083a */
[----:B------:R-:W-:Y:S02]  /*a0a0*/  HADD2.F32 R58, -RZ, R61.H0_H0 ;  /* 0x2000003dff3a7230 */ /* 0x000fe40000004100 */
[----:B------:R-:W-:Y:S01]  /*a0b0*/  FMUL.FTZ R61, R53, R60 ;  /* 0x0000003c353d7220 */ /* 0x000fe20000410000 */
[----:B------:R-:W-:Y:S01]  /*a0c0*/  FFMA.FTZ R25, R25, R59, R62 ;  /* 0x0000003b19197223 */ /* 0x000fe2000001003e */
[----:B------:R-:W-:Y:S02]  /*a0d0*/  HADD2.F32 R56, -RZ, R65.H0_H0 ;  /* 0x20000041ff387230 */ /* 0x000fe40000004100 */
[-C--:B------:R-:W-:Y:S01]  /*a0e0*/  FMUL.FTZ R59, R53, R57.reuse ;  /* 0x00000039353b7220 */ /* 0x080fe20000410000 */
[----:B------:R-:W-:Y:S01]  /*a0f0*/  FMUL.FTZ R62, R41, R58 ;  /* 0x0000003a293e7220 */ /* 0x000fe20000410000 */
[----:B------:R-:W-:Y:S01]  /*a100*/  FFMA.FTZ R61, R52, R57, -R61 ;  /* 0x00000039343d7223 */ /* 0x000fe2000001083d */
[----:B------:R-:W-:-:S02]  /*a110*/  HADD2.F32 R55, -RZ, R43.H0_H0 ;  /* 0x2000002bff377230 */ /* 0x000fc40000004100 */
[-C--:B------:R-:W-:Y:S01]  /*a120*/  FMUL.FTZ R57, R41, R56.reuse ;  /* 0x0000003829397220 */ /* 0x080fe20000410000 */
[C---:B------:R-:W-:Y:S01]  /*a130*/  FFMA.FTZ R62, R37.reuse, R56, -R62 ;  /* 0x00000038253e7223 */ /* 0x040fe2000001083e */
[--C-:B------:R-:W-:Y:S02]  /*a140*/  HADD2.F32 R53, -RZ, R64.reuse.H0_H0 ;  /* 0x20000040ff357230 */ /* 0x100fe40000004100 */
[----:B------:R-:W-:Y:S01]  /*a150*/  FFMA.FTZ R60, R52, R60, R59 ;  /* 0x0000003c343c7223 */ /* 0x000fe2000001003b */
[----:B------:R-:W-:Y:S02]  /*a160*/  HADD2.F32 R41, -RZ, R65.H1_H1 ;  /* 0x30000041ff297230 */ /* 0x000fe40000004100 */
[----:B------:R-:W-:Y:S01]  /*a170*/  FFMA.FTZ R57, R37, R58, R57 ;  /* 0x0000003a25397223 */ /* 0x000fe20000010039 */
[----:B------:R-:W-:Y:S02]  /*a180*/  HADD2.F32 R56, -RZ, R64.H1_H1 ;  /* 0x30000040ff387230 */ /* 0x000fe40000004100 */
[----:B------:R-:W-:Y:S01]  /*a190*/  FMUL.FTZ R58, R54, R53 ;  /* 0x00000035363a7220 */ /* 0x000fe20000410000 */
[----:B------:R-:W-:-:S02]  /*a1a0*/  HADD2.F32 R52, -RZ, R66.H0_H0 ;  /* 0x20000042ff347230 */ /* 0x000fc40000004100 */
[-C--:B------:R-:W-:Y:S01]  /*a1b0*/  FMUL.FTZ R64, R54, R41.reuse ;  /* 0x0000002936407220 */ /* 0x080fe20000410000 */
[----:B------:R-:W-:Y:S02]  /*a1c0*/  HADD2.F32 R43, -RZ, R43.H1_H1 ;  /* 0x3000002bff2b7230 */ /* 0x000fe40000004100 */
[C---:B------:R-:W-:Y:S01]  /*a1d0*/  FMUL.FTZ R66, R55.reuse, R56 ;  /* 0x0000003837427220 */ /* 0x040fe20000410000 */
[----:B------:R-:W-:Y:S02]  /*a1e0*/  HADD2.F32 R54, -RZ, R63.H0_H0 ;  /* 0x2000003fff367230 */ /* 0x000fe40000004100 */
[-C--:B------:R-:W-:Y:S01]  /*a1f0*/  FMUL.FTZ R55, R55, R52.reuse ;  /* 0x0000003437377220 */ /* 0x080fe20000410000 */
[C---:B------:R-:W-:Y:S01]  /*a200*/  FFMA.FTZ R58, R27.reuse, R41, -R58 ;  /* 0x000000291b3a7223 */ /* 0x040fe2000001083a */
[----:B------:R-:W-:Y:S01]  /*a210*/  FFMA.FTZ R64, R27, R53, R64 ;  /* 0x000000351b407223 */ /* 0x000fe20000010040 */
[C---:B------:R-:W-:Y:S01]  /*a220*/  FFMA.FTZ R66, R7.reuse, R52, -R66 ;  /* 0x0000003407427223 */ /* 0x040fe20000010842 */
[----:B------:R-:W-:Y:S01]  /*a230*/  FFMA.FTZ R55, R7, R56, R55 ;  /* 0x0000003807377223 */ /* 0x000fe20000010037 */
[----:B------:R-:W-:-:S02]  /*a240*/  HADD2.F32 R40, -RZ, R40.H1_H1 ;  /* 0x30000028ff287230 */ /* 0x000fc40000004100 */
[C---:B------:R-:W-:Y:S01]  /*a250*/  FMUL.FTZ R68, R43.reuse, R54 ;  /* 0x000000362b447220 */ /* 0x040fe20000410000 */
[----:B------:R-:W-:Y:S02]  /*a260*/  HADD2.F32 R42, -RZ, R42.H1_H1 ;  /* 0x3000002aff2a7230 */ /* 0x000fe40000004100 */
[-C--:B------:R-:W-:Y:S01]  /*a270*/  FMUL.FTZ R52, R43, R26.reuse ;  /* 0x0000001a2b347220 */ /* 0x080fe20000410000 */
[----:B------:R-:W-:Y:S02]  /*a280*/  HADD2.F32 R7, -RZ, R24.H0_H0 ;  /* 0x20000018ff077230 */ /* 0x000fe40000004100 */
[C---:B------:R-:W-:Y:S01]  /*a290*/  FFMA.FTZ R41, R39.reuse, R26, -R68 ;  /* 0x0000001a27297223 */ /* 0x040fe20000010844 */
[----:B------:R-:W-:Y:S02]  /*a2a0*/  HADD2.F32 R27, -RZ, R5.H0_H0 ;  /* 0x20000005ff1b7230 */ /* 0x000fe40000004100 */
[----:B------:R-:W-:Y:S01]  /*a2b0*/  FFMA.FTZ R52, R39, R54, R52 ;  /* 0x0000003627347223 */ /* 0x000fe20000010034 */
[----:B------:R-:W-:-:S02]  /*a2c0*/  HADD2.F32 R5, -RZ, R4.H0_H0 ;  /* 0x20000004ff057230 */ /* 0x000fc40000004100 */
[----:B------:R-:W-:Y:S01]  /*a2d0*/  FMUL.FTZ R37, R40, R7 ;  /* 0x0000000728257220 */ /* 0x000fe20000410000 */
[----:B------:R-:W-:Y:S02]  /*a2e0*/  HADD2.F32 R36, -RZ, R36.H1_H1 ;  /* 0x30000024ff247230 */ /* 0x000fe40000004100 */
[----:B------:R-:W-:Y:S01]  /*a2f0*/  FMUL.FTZ R39, R42, R27 ;  /* 0x0000001b2a277220 */ /* 0x000fe20000410000 */
[----:B------:R-:W-:Y:S02]  /*a300*/  HADD2.F32 R38, -RZ, R38.H1_H1 ;  /* 0x30000026ff267230 */ /* 0x000fe40000004100 */
[----:B------:R-:W-:Y:S01]  /*a310*/  FMUL.FTZ R40, R40, R21 ;  /* 0x0000001528287220 */ /* 0x000fe20000410000 */
[----:B------:R-:W-:Y:S01]  /*a320*/  FMUL.FTZ R42, R42, R5 ;  /* 0x000000052a2a7220 */ /* 0x000fe20000410000 */
[----:B------:R-:W-:Y:S01]  /*a330*/  FFMA.FTZ R37, R36, R21, -R37 ;  /* 0x0000001524257223 */ /* 0x000fe20000010825 */
[----:B------:R-:W-:Y:S01]  /*a340*/  F2FP.F16.F32.PACK_AB R25, R60, R25 ;  /* 0x000000193c19723e */ /* 0x000fe200000000ff */
[----:B------:R-:W-:Y:S01]  /*a350*/  FFMA.FTZ R39, R38, R5, -R39 ;  /* 0x0000000526277223 */ /* 0x000fe20000010827 */
[----:B------:R-:W-:Y:S01]  /*a360*/  FFMA.FTZ R24, R36, R7, R40 ;  /* 0x0000000724187223 */ /* 0x000fe20000010028 */
[----:B------:R-:W-:Y:S01]  /*a370*/  FFMA.FTZ R21, R38, R27, R42 ;  /* 0x0000001b26157223 */ /* 0x000fe2000001002a */
[----:B------:R-:W-:-:S02]  /*a380*/  F2FP.F16.F32.PACK_AB R5, R61, R6 ;  /* 0x000000063d05723e */ /* 0x000fc400000000ff */
[----:B------:R-:W-:Y:S02]  /*a390*/  F2FP.F16.F32.PACK_AB R7, R41, R66 ;  /* 0x000000422907723e */ /* 0x000fe400000000ff */
[----:B------:R-:W-:Y:S02]  /*a3a0*/  F2FP.F16.F32.PACK_AB R4, R37, R62 ;  /* 0x0000003e2504723e */ /* 0x000fe400000000ff */
[----:B------:R-:W-:Y:S02]  /*a3b0*/  F2FP.F16.F32.PACK_AB R6, R39, R58 ;  /* 0x0000003a2706723e */ /* 0x000fe400000000ff */
[----:B------:R-:W-:Y:S02]  /*a3c0*/  F2FP.F16.F32.PACK_AB R27, R52, R55 ;  /* 0x00000037341b723e */ /* 0x000fe400000000ff */
[----:B------:R-:W-:Y:S01]  /*a3d0*/  F2FP.F16.F32.PACK_AB R24, R24, R57 ;  /* 0x000000391818723e */ /* 0x000fe200000000ff */
[----:B------:R0:W-:Y:S01]  /*a3e0*/  STS.128 [R0], R4 ;  /* 0x0000000400007388 */ /* 0x0001e20000000c00 */
[----:B------:R-:W-:-:S05]  /*a3f0*/  F2FP.F16.F32.PACK_AB R26, R21, R64 ;  /* 0x00000040151a723e */ /* 0x000fca00000000ff */
[----:B------:R0:W-:Y:S02]  /*a400*/  STS.128 [R20+0xda00], R24 ;  /* 0x00da001814007388 */ /* 0x0001e40000000c00 */
.L_x_514:
[----:B------:R-:W-:Y:S05]  /*a410*/  BSYNC B1 ;  /* 0x0000000000017941 */ /* 0x000fea0003800000 */
.L_x_513:
[----:B------:R-:W-:Y:S04]  /*a420*/  BSSY B1, `(.L_x_515) ;  /* 0x000006d000017945 */ /* 0x000fe80003800000 */
[----:B------:R-:W-:Y:S05]  /*a430*/  @P1 BRA `(.L_x_516) ;  /* 0x0000000400ac1947 */ /* 0x000fea0003800000 */
[----:B0-----:R-:W2:Y:S04]  /*a440*/  LDL R0, [R1+0x68] ;  /* 0x0000680001007983 */ /* 0x001ea80000100800 */
[----:B------:R-:W2:Y:S01]  /*a450*/  LDL.64 R4, [R1+0x40] ;  /* 0x0000400001047983 */ /* 0x000ea20000100a00 */
[----:B------:R-:W-:Y:S01]  /*a460*/  HADD2.F32 R39, -RZ, R49.H0_H0 ;  /* 0x20000031ff277230 */ /* 0x000fe20000004100 */
[--C-:B------:R-:W-:Y:S01]  /*a470*/  SHF.R.U32.HI R36, RZ, 0x10, R9.reuse ;  /* 0x00000010ff247819 */ /* 0x100fe20000011609 */
[----:B------:R-:W-:Y:S01]  /*a480*/  HADD2.F32 R37, -RZ, R50.H1_H1 ;  /* 0x30000032ff257230 */ /* 0x000fe20000004100 */
[----:B------:R-:W-:Y:S02]  /*a490*/  SHF.R.U64 R53, R8, 0x10, R9 ;  /* 0x0000001008357819 */ /* 0x000fe40000001209 */
[----:B------:R-:W-:Y:S01]  /*a4a0*/  SHF.R.U32.HI R38, RZ, 0x10, R29 ;  /* 0x00000010ff267819 */ /* 0x000fe2000001161d */
[----:B------:R-:W-:Y:S01]  /*a4b0*/  HADD2.F32 R36, -RZ, R36.H0_H0 ;  /* 0x20000024ff247230 */ /* 0x000fe20000004100 */
[----:B------:R-:W-:-:S02]  /*a4c0*/  SHF.R.U64 R55, R30, 0x10, R31 ;  /* 0x000000101e377819 */ /* 0x000fc4000000121f */
[--C-:B------:R-:W-:Y:S02]  /*a4d0*/  SHF.R.U32.HI R42, RZ, 0x10, R11.reuse ;  /* 0x00000010ff2a7819 */ /* 0x100fe4000001160b */
[----:B------:R-:W-:Y:S02]  /*a4e0*/  SHF.R.U64 R52, R10, 0x10, R11 ;  /* 0x000000100a347819 */ /* 0x000fe4000000120b */
[----:B------:R-:W-:Y:S01]  /*a4f0*/  SHF.R.U32.HI R54, RZ, 0x10, R31 ;  /* 0x00000010ff367819 */ /* 0x000fe2000001161f */
[----:B--2---:R-:W-:-:S05]  /*a500*/  IMAD.IADD R0, R4, 0x1, R0 ;  /* 0x0000000104007824 */ /* 0x004fca00078e0200 */
[----:B------:R-:W-:-:S04]  /*a510*/  SHF.R.S32.HI R5, RZ, 0x1f, R0 ;  /* 0x0000001fff057819 */ /* 0x000fc80000011400 */
[CC--:B------:R-:W-:Y:S02]  /*a520*/  LEA.HI R4, R5.reuse, R0.reuse, RZ, 0x3 ;  /* 0x0000000005047211 */ /* 0x0c0fe400078f18ff */
[----:B------:R-:W-:Y:S02]  /*a530*/  LEA.HI R5, R5, R0, RZ, 0x5 ;  /* 0x0000000005057211 */ /* 0x000fe400078f28ff */
[--C-:B------:R-:W-:Y:S02]  /*a540*/  SHF.R.S32.HI R6, RZ, 0x3, R4.reuse ;  /* 0x00000003ff067819 */ /* 0x100fe40000011404 */
[----:B-----5:R-:W-:Y:S02]  /*a550*/  LOP3.LUT R4, R71, 0x18, R4, 0xf8, !PT ;  /* 0x0000001847047812 */ /* 0x020fe400078ef804 */
[----:B------:R-:W-:Y:S02]  /*a560*/  LEA.HI R0, R3, R6, RZ, 0x1d ;  /* 0x0000000603007211 */ /* 0x000fe400078fe8ff */
[----:B------:R-:W-:-:S02]  /*a570*/  SHF.R.S32.HI R6, RZ, 0x5, R5 ;  /* 0x00000005ff067819 */ /* 0x000fc40000011405 */
[----:B------:R-:W-:Y:S02]  /*a580*/  SHF.R.S32.HI R5, RZ, 0x1f, R0 ;  /* 0x0000001fff057819 */ /* 0x000fe40000011400 */
[----:B------:R-:W-:Y:S01]  /*a590*/  LOP3.LUT R7, R4, R67, RZ, 0x3c, !PT ;  /* 0x0000004304077212 */ /* 0x000fe200078e3cff */
[----:B------:R-:W-:Y:S01]  /*a5a0*/  IMAD R6, R6, 0x1800, R69 ;  /* 0x0000180006067824 */ /* 0x000fe200078e0245 */
[----:B------:R-:W-:Y:S01]  /*a5b0*/  LEA.HI R5, R5, R0, RZ, 0x2 ;  /* 0x0000000005057211 */ /* 0x000fe200078f10ff */
[----:B------:R-:W-:Y:S02]  /*a5c0*/  IMAD.SHL.U32 R0, R0, 0x8, RZ ;  /* 0x0000000800007824 */ /* 0x000fe400078e00ff */
[----:B------:R-:W-:Y:S01]  /*a5d0*/  IMAD.IADD R6, R6, 0x1, R7 ;  /* 0x0000000106067824 */ /* 0x000fe200078e0207 */
[----:B------:R-:W-:Y:S02]  /*a5e0*/  SHF.R.S32.HI R5, RZ, 0x2, R5 ;  /* 0x00000002ff057819 */ /* 0x000fe40000011405 */
[----:B------:R-:W-:Y:S01]  /*a5f0*/  LOP3.LUT R4, R71, 0x18, R0, 0xf8, !PT ;  /* 0x0000001847047812 */ /* 0x000fe200078ef800 */
[----:B------:R-:W-:-:S02]  /*a600*/  IMAD R0, R6, 0x2, R70 ;  /* 0x0000000206007824 */ /* 0x000fc400078e0246 */
[----:B------:R-:W-:Y:S01]  /*a610*/  IMAD R20, R5, 0x1800, R69 ;  /* 0x0000180005147824 */ /* 0x000fe200078e0245 */
[----:B------:R-:W-:Y:S02]  /*a620*/  LOP3.LUT R21, R4, R67, RZ, 0x3c, !PT ;  /* 0x0000004304157212 */ /* 0x000fe400078e3cff */
[----:B------:R-:W0:Y:S03]  /*a630*/  LDS.128 R4, [R0] ;  /* 0x0000000000047984 */ /* 0x000e260000000c00 */
[----:B------:R-:W-:-:S04]  /*a640*/  IMAD.IADD R21, R20, 0x1, R21 ;  /* 0x0000000114157824 */ /* 0x000fc800078e0215 */
[----:B------:R-:W-:Y:S01]  /*a650*/  IMAD R20, R21, 0x2, R16 ;  /* 0x0000000215147824 */ /* 0x000fe200078e0210 */
[----:B------:R-:W-:-:S04]  /*a660*/  SHF.R.U64 R21, R28, 0x10, R29 ;  /* 0x000000101c157819 */ /* 0x000fc8000000121d */
[----:B------:R-:W1:Y:S01]  /*a670*/  LDS.128 R24, [R20+0xda00] ;  /* 0x00da000014187984 */ /* 0x000e620000000c00 */
[----:B------:R-:W-:Y:S02]  /*a680*/  HADD2.F32 R21, -RZ, R21.H0_H0 ;  /* 0x20000015ff157230 */ /* 0x000fe40000004100 */
[--C-:B0-----:R-:W-:Y:S02]  /*a690*/  HADD2.F32 R8, -RZ, R5.reuse.H0_H0 ;  /* 0x20000005ff087230 */ /* 0x101fe40000004100 */
[----:B------:R-:W-:Y:S02]  /*a6a0*/  HADD2.F32 R9, -RZ, R5.H1_H1 ;  /* 0x30000005ff097230 */ /* 0x000fe40000004100 */
[--C-:B------:R-:W-:Y:S02]  /*a6b0*/  HADD2.F32 R10, -RZ, R7.reuse.H0_H0 ;  /* 0x20000007ff0a7230 */ /* 0x100fe40000004100 */
[----:B------:R-:W-:Y:S02]  /*a6c0*/  HADD2.F32 R11, -RZ, R7.H1_H1 ;  /* 0x30000007ff0b7230 */ /* 0x000fe40000004100 */
[----:B------:R-:W-:-:S02]  /*a6d0*/  HADD2.F32 R5, -RZ, R4.H0_H0 ;  /* 0x20000004ff057230 */ /* 0x000fc40000004100 */
[----:B------:R-:W-:Y:S02]  /*a6e0*/  HADD2.F32 R7, -RZ, R6.H0_H0 ;  /* 0x20000006ff077230 */ /* 0x000fe40000004100 */
[--C-:B-1----:R-:W-:Y:S02]  /*a6f0*/  HADD2.F32 R28, -RZ, R25.reuse.H0_H0 ;  /* 0x20000019ff1c7230 */ /* 0x102fe40000004100 */
[----:B------:R-:W-:Y:S02]  /*a700*/  HADD2.F32 R29, -RZ, R25.H1_H1 ;  /* 0x30000019ff1d7230 */ /* 0x000fe40000004100 */
[----:B------:R-:W-:Y:S02]  /*a710*/  HADD2.F32 R30, -RZ, R27.H0_H0 ;  /* 0x2000001bff1e7230 */ /* 0x000fe40000004100 */
[C---:B------:R-:W-:Y:S01]  /*a720*/  FMUL.FTZ R41, R28.reuse, R39 ;  /* 0x000000271c297220 */ /* 0x040fe20000410000 */
[----:B------:R-:W-:Y:S01]  /*a730*/  FMUL.FTZ R43, R28, R37 ;  /* 0x000000251c2b7220 */ /* 0x000fe20000410000 */
[----:B------:R-:W-:-:S02]  /*a740*/  HADD2.F32 R28, -RZ, R38.H0_H0 ;  /* 0x20000026ff1c7230 */ /* 0x000fc40000004100 */
[C---:B------:R-:W-:Y:S01]  /*a750*/  FMUL.FTZ R38, R29.reuse, R36 ;  /* 0x000000241d267220 */ /* 0x040fe20000410000 */
[C---:B------:R-:W-:Y:S01]  /*a760*/  FFMA.FTZ R40, R8.reuse, R37, -R41 ;  /* 0x0000002508287223 */ /* 0x040fe20000010829 */
[----:B------:R-:W-:Y:S02]  /*a770*/  HADD2.F32 R41, -RZ, R51.H1_H1 ;  /* 0x30000033ff297230 */ /* 0x000fe40000004100 */
[----:B------:R-:W-:Y:S01]  /*a780*/  FFMA.FTZ R43, R8, R39, R43 ;  /* 0x00000027082b7223 */ /* 0x000fe2000001002b */
[----:B------:R-:W-:Y:S02]  /*a790*/  HADD2.F32 R37, -RZ, R50.H0_H0 ;  /* 0x20000032ff257230 */ /* 0x000fe40000004100 */
[-C--:B------:R-:W-:Y:S01]  /*a7a0*/  FMUL.FTZ R8, R29, R28.reuse ;  /* 0x0000001c1d087220 */ /* 0x080fe20000410000 */
[----:B------:R-:W-:Y:S01]  /*a7b0*/  FFMA.FTZ R29, R9, R28, -R38 ;  /* 0x0000001c091d7223 */ /* 0x000fe20000010826 */
[----:B------:R-:W-:Y:S01]  /*a7c0*/  FMUL.FTZ R39, R30, R41 ;  /* 0x000000291e277220 */ /* 0x000fe20000410000 */
[----:B------:R-:W-:-:S02]  /*a7d0*/  HADD2.F32 R31, -RZ, R27.H1_H1 ;  /* 0x3000001bff1f7230 */ /* 0x000fc40000004100 */
[-C--:B------:R-:W-:Y:S01]  /*a7e0*/  FMUL.FTZ R30, R30, R37.reuse ;  /* 0x000000251e1e7220 */ /* 0x080fe20000410000 */
[----:B------:R-:W-:Y:S02]  /*a7f0*/  HADD2.F32 R38, -RZ, R42.H0_H0 ;  /* 0x2000002aff267230 */ /* 0x000fe40000004100 */
[C---:B------:R-:W-:Y:S01]  /*a800*/  FFMA.FTZ R39, R10.reuse, R37, -R39 ;  /* 0x000000250a277223 */ /* 0x040fe20000010827 */
[----:B------:R-:W-:Y:S02]  /*a810*/  HADD2.F32 R28, -RZ, R54.H0_H0 ;  /* 0x20000036ff1c7230 */ /* 0x000fe40000004100 */
[----:B------:R-:W-:Y:S01]  /*a820*/  FFMA.FTZ R41, R10, R41, R30 ;  /* 0x000000290a297223 */ /* 0x000fe2000001001e */
[----:B------:R-:W-:Y:S02]  /*a830*/  HADD2.F32 R25, -RZ, R24.H0_H0 ;  /* 0x20000018ff197230 */ /* 0x000fe40000004100 */
[----:B------:R-:W-:Y:S01]  /*a840*/  FFMA.FTZ R36, R9, R36, R8 ;  /* 0x0000002409247223 */ /* 0x000fe20000010008 */
[----:B------:R-:W-:Y:S01]  /*a850*/  FMUL.FTZ R10, R31, R38 ;  /* 0x000000261f0a7220 */ /* 0x000fe20000410000 */
[----:B------:R-:W-:-:S02]  /*a860*/  HADD2.F32 R30, -RZ, R48.H1_H1 ;  /* 0x30000030ff1e7230 */ /* 0x000fc40000004100 */
[-C--:B------:R-:W-:Y:S01]  /*a870*/  FMUL.FTZ R50, R31, R28.reuse ;  /* 0x0000001c1f327220 */ /* 0x080fe20000410000 */
[----:B------:R-:W-:Y:S02]  /*a880*/  HADD2.F32 R8, -RZ, R49.H1_H1 ;  /* 0x30000031ff087230 */ /* 0x000fe40000004100 */
[----:B------:R-:W-:Y:S01]  /*a890*/  FFMA.FTZ R42, R11, R28, -R10 ;  /* 0x0000001c0b2a7223 */ /* 0x000fe2000001080a */
[----:B------:R-:W-:Y:S02]  /*a8a0*/  HADD2.F32 R27, -RZ, R26.H0_H0 ;  /* 0x2000001aff1b7230 */ /* 0x000fe40000004100 */
[C---:B------:R-:W-:Y:S01]  /*a8b0*/  FMUL.FTZ R28, R25.reuse, R30 ;  /* 0x0000001e191c7220 */ /* 0x040fe20000410000 */
[----:B------:R-:W-:Y:S02]  /*a8c0*/  HADD2.F32 R48, -RZ, R48.H0_H0 ;  /* 0x20000030ff307230 */ /* 0x000fe40000004100 */
[----:B------:R-:W-:Y:S01]  /*a8d0*/  FMUL.FTZ R25, R25, R8 ;  /* 0x0000000819197220 */ /* 0x000fe20000410000 */
[----:B------:R-:W-:-:S02]  /*a8e0*/  HADD2.F32 R10, -RZ, R51.H0_H0 ;  /* 0x20000033ff0a7230 */ /* 0x000fc40000004100 */
[----:B------:R-:W-:Y:S01]  /*a8f0*/  FFMA.FTZ R50, R11, R38, R50 ;  /* 0x000000260b327223 */ /* 0x000fe20000010032 */
[----:B------:R-:W-:Y:S01]  /*a900*/  FFMA.FTZ R28, R5, R8, -R28 ;  /* 0x00000008051c7223 */ /* 0x000fe2000001081c */
[----:B------:R-:W-:Y:S01]  /*a910*/  FMUL.FTZ R38, R27, R48 ;  /* 0x000000301b267220 */ /* 0x000fe20000410000 */
[----:B------:R-:W-:Y:S01]  /*a920*/  FFMA.FTZ R8, R5, R30, R25 ;  /* 0x0000001e05087223 */ /* 0x000fe20000010019 */
[----:B------:R-:W-:Y:S02]  /*a930*/  HADD2.F32 R24, -RZ, R24.H1_H1 ;  /* 0x30000018ff187230 */ /* 0x000fe40000004100 */
[-C--:B------:R-:W-:Y:S01]  /*a940*/  FMUL.FTZ R30, R27, R10.reuse ;  /* 0x0000000a1b1e7220 */ /* 0x080fe20000410000 */
[----:B------:R-:W-:Y:S02]  /*a950*/  HADD2.F32 R26, -RZ, R26.H1_H1 ;  /* 0x3000001aff1a7230 */ /* 0x000fe40000004100 */
[----:B------:R-:W-:Y:S01]  /*a960*/  FFMA.FTZ R38, R7, R10, -R38 ;  /* 0x0000000a07267223 */ /* 0x000fe20000010826 */
[----:B------:R-:W-:-:S02]  /*a970*/  HADD2.F32 R9, -RZ, R53.H0_H0 ;  /* 0x20000035ff097230 */ /* 0x000fc40000004100 */
[----:B------:R-:W-:Y:S01]  /*a980*/  FFMA.FTZ R10, R7, R48, R30 ;  /* 0x00000030070a7223 */ /* 0x000fe2000001001e */
[----:B------:R-:W-:Y:S02]  /*a990*/  HADD2.F32 R11, -RZ, R52.H0_H0 ;  /* 0x20000034ff0b7230 */ /* 0x000fe40000004100 */
[----:B------:R-:W-:Y:S02]  /*a9a0*/  HADD2.F32 R5, -RZ, R55.H0_H0 ;  /* 0x20000037ff057230 */ /* 0x000fe40000004100 */
        /* <DEDUP_REMOVED lines=15> */
[----:B------:R-:W-:Y:S01]  /*aaa0*/  F2FP.F16.F32.PACK_AB R11, R50, R41 ;  /* 0x00000029320b723e */ /* 0x000fe200000000ff */
[----:B------:R1:W-:Y:S01]  /*aab0*/  STS.128 [R0], R4 ;  /* 0x0000000400007388 */ /* 0x0003e20000000c00 */
[----:B------:R-:W-:Y:S02]  /*aac0*/  F2FP.F16.F32.PACK_AB R8, R25, R8 ;  /* 0x000000081908723e */ /* 0x000fe400000000ff */
[----:B------:R-:W-:-:S05]  /*aad0*/  F2FP.F16.F32.PACK_AB R10, R31, R10 ;  /* 0x0000000a1f0a723e */ /* 0x000fca00000000ff */
[----:B------:R1:W-:Y:S02]  /*aae0*/  STS.128 [R20+0xda00], R8 ;  /* 0x00da000814007388 */ /* 0x0003e40000000c00 */
.L_x_516:
[----:B------:R-:W-:Y:S05]  /*aaf0*/  BSYNC B1 ;  /* 0x0000000000017941 */ /* 0x000fea0003800000 */
.L_x_515:
[----:B------:R-:W-:Y:S05]  /*ab00*/  @P2 BRA `(.L_x_497) ;  /* 0x0000000400ac2947 */ /* 0x000fea0003800000 */
[----:B01----:R-:W2:Y:S04]  /*ab10*/  LDL R0, [R1+0x64] ;  /* 0x0000640001007983 */ /* 0x003ea80000100800 */
[----:B------:R-:W2:Y:S01]  /*ab20*/  LDL.64 R4, [R1+0x40] ;  /* 0x0000400001047983 */ /* 0x000ea20000100a00 */
[----:B------:R-:W-:Y:S01]  /*ab30*/  HADD2.F32 R29, -RZ, R44.H1_H1 ;  /* 0x3000002cff1d7230 */ /* 0x000fe20000004100 */
[--C-:B------:R-:W-:Y:S01]  /*ab40*/  SHF.R.U32.HI R26, RZ, 0x10, R13.reuse ;  /* 0x00000010ff1a7819 */ /* 0x100fe2000001160d */
[----:B------:R-:W-:Y:S01]  /*ab50*/  HADD2.F32 R27, -RZ, R46.H1_H1 ;  /* 0x3000002eff1b7230 */ /* 0x000fe20000004100 */
[----:B------:R-:W-:Y:S01]  /*ab60*/  SHF.R.U64 R36, R12, 0x10, R13 ;  /* 0x000000100c247819 */ /* 0x000fe2000000120d */
[----:B------:R-:W-:Y:S01]  /*ab70*/  HADD2.F32 R44, -RZ, R44.H0_H0 ;  /* 0x2000002cff2c7230 */ /* 0x000fe20000004100 */
[--C-:B------:R-:W-:Y:S01]  /*ab80*/  SHF.R.U32.HI R30, RZ, 0x10, R33.reuse ;  /* 0x00000010ff1e7819 */ /* 0x100fe20000011621 */
[----:B------:R-:W-:Y:S01]  /*ab90*/  HADD2.F32 R26, -RZ, R26.H0_H0 ;  /* 0x2000001aff1a7230 */ /* 0x000fe20000004100 */
[----:B------:R-:W-:Y:S01]  /*aba0*/  SHF.R.U64 R38, R32, 0x10, R33 ;  /* 0x0000001020267819 */ /* 0x000fe20000001221 */
[----:B------:R-:W-:Y:S01]  /*abb0*/  HADD2.F32 R46, -RZ, R46.H0_H0 ;  /* 0x2000002eff2e7230 */ /* 0x000fe20000004100 */
[----:B------:R-:W-:-:S02]  /*abc0*/  SHF.R.U32.HI R32, RZ, 0x10, R15 ;  /* 0x00000010ff207819 */ /* 0x000fc4000001160f */
[--C-:B------:R-:W-:Y:S02]  /*abd0*/  SHF.R.U64 R37, R34, 0x10, R35.reuse ;  /* 0x0000001022257819 */ /* 0x100fe40000001223 */
[----:B------:R-:W-:Y:S02]  /*abe0*/  SHF.R.U32.HI R34, RZ, 0x10, R35 ;  /* 0x00000010ff227819 */ /* 0x000fe40000011623 */
[----:B------:R-:W-:Y:S01]  /*abf0*/  SHF.R.U64 R35, R14, 0x10, R15 ;  /* 0x000000100e237819 */ /* 0x000fe2000000120f */
[----:B--2---:R-:W-:-:S05]  /*ac00*/  IMAD.IADD R0, R4, 0x1, R0 ;  /* 0x0000000104007824 */ /* 0x004fca00078e0200 */
[----:B------:R-:W-:-:S04]  /*ac10*/  SHF.R.S32.HI R5, RZ, 0x1f, R0 ;  /* 0x0000001fff057819 */ /* 0x000fc80000011400 */
[CC--:B------:R-:W-:Y:S02]  /*ac20*/  LEA.HI R4, R5.reuse, R0.reuse, RZ, 0x3 ;  /* 0x0000000005047211 */ /* 0x0c0fe400078f18ff */
[----:B------:R-:W-:Y:S02]  /*ac30*/  LEA.HI R0, R5, R0, RZ, 0x5 ;  /* 0x0000000005007211 */ /* 0x000fe400078f28ff */
[----:B------:R-:W-:Y:S02]  /*ac40*/  SHF.R.S32.HI R6, RZ, 0x3, R4 ;  /* 0x00000003ff067819 */ /* 0x000fe40000011404 */
[----:B------:R-:W-:Y:S02]  /*ac50*/  SHF.R.S32.HI R5, RZ, 0x5, R0 ;  /* 0x00000005ff057819 */ /* 0x000fe40000011400 */
[----:B------:R-:W-:Y:S02]  /*ac60*/  LEA.HI R3, R3, R6, RZ, 0x1d ;  /* 0x0000000603037211 */ /* 0x000fe400078fe8ff */
[----:B-----5:R-:W-:Y:S01]  /*ac70*/  LOP3.LUT R4, R71, 0x18, R4, 0xf8, !PT ;  /* 0x0000001847047812 */ /* 0x020fe200078ef804 */
[----:B------:R-:W-:Y:S01]  /*ac80*/  IMAD R5, R5, 0x1800, R69 ;  /* 0x0000180005057824 */ /* 0x000fe200078e0245 */
[----:B------:R-:W-:-:S02]  /*ac90*/  SHF.R.S32.HI R0, RZ, 0x1f, R3 ;  /* 0x0000001fff007819 */ /* 0x000fc40000011403 */
[----:B------:R-:W-:Y:S02]  /*aca0*/  LOP3.LUT R4, R4, R67, RZ, 0x3c, !PT ;  /* 0x0000004304047212 */ /* 0x000fe400078e3cff */
[----:B------:R-:W-:Y:S01]  /*acb0*/  LEA.HI R0, R0, R3, RZ, 0x2 ;  /* 0x0000000300007211 */ /* 0x000fe200078f10ff */
[----:B------:R-:W-:Y:S02]  /*acc0*/  IMAD.SHL.U32 R3, R3, 0x8, RZ ;  /* 0x0000000803037824 */ /* 0x000fe400078e00ff */
[----:B------:R-:W-:Y:S01]  /*acd0*/  IMAD.IADD R5, R5, 0x1, R4 ;  /* 0x0000000105057824 */ /* 0x000fe200078e0204 */
[----:B------:R-:W-:Y:S02]  /*ace0*/  SHF.R.S32.HI R4, RZ, 0x2, R0 ;  /* 0x00000002ff047819 */ /* 0x000fe40000011400 */
[----:B------:R-:W-:Y:S01]  /*acf0*/  LOP3.LUT R3, R71, 0x18, R3, 0xf8, !PT ;  /* 0x0000001847037812 */ /* 0x000fe200078ef803 */
[----:B------:R-:W-:Y:S02]  /*ad00*/  IMAD R0, R5, 0x2, R70 ;  /* 0x0000000205007824 */ /* 0x000fe400078e0246 */
[----:B------:R-:W-:Y:S01]  /*ad10*/  IMAD R8, R4, 0x1800, R69 ;  /* 0x0000180004087824 */ /* 0x000fe200078e0245 */
[----:B------:R-:W-:-:S02]  /*ad20*/  LOP3.LUT R3, R3, R67, RZ, 0x3c, !PT ;  /* 0x0000004303037212 */ /* 0x000fc400078e3cff */
[----:B------:R-:W0:Y:S03]  /*ad30*/  LDS.128 R4, [R0] ;  /* 0x0000000000047984 */ /* 0x000e260000000c00 */
[----:B------:R-:W-:-:S04]  /*ad40*/  IMAD.IADD R3, R8, 0x1, R3 ;  /* 0x0000000108037824 */ /* 0x000fc800078e0203 */
[----:B------:R-:W-:-:S05]  /*ad50*/  IMAD R3, R3, 0x2, R16 ;  /* 0x0000000203037824 */ /* 0x000fca00078e0210 */
[----:B------:R-:W1:Y:S01]  /*ad60*/  LDS.128 R8, [R3+0xda00] ;  /* 0x00da000003087984 */ /* 0x000e620000000c00 */
[--C-:B0-----:R-:W-:Y:S02]  /*ad70*/  HADD2.F32 R12, -RZ, R5.reuse.H0_H0 ;  /* 0x20000005ff0c7230 */ /* 0x101fe40000004100 */
[----:B------:R-:W-:Y:S02]  /*ad80*/  HADD2.F32 R13, -RZ, R5.H1_H1 ;  /* 0x30000005ff0d7230 */ /* 0x000fe40000004100 */
[--C-:B------:R-:W-:Y:S02]  /*ad90*/  HADD2.F32 R14, -RZ, R7.reuse.H0_H0 ;  /* 0x20000007ff0e7230 */ /* 0x100fe40000004100 */
[----:B------:R-:W-:Y:S02]  /*ada0*/  HADD2.F32 R15, -RZ, R7.H1_H1 ;  /* 0x30000007ff0f7230 */ /* 0x000fe40000004100 */
[----:B------:R-:W-:Y:S02]  /*adb0*/  HADD2.F32 R5, -RZ, R4.H0_H0 ;  /* 0x20000004ff057230 */ /* 0x000fe40000004100 */
[----:B------:R-:W-:-:S02]  /*adc0*/  HADD2.F32 R7, -RZ, R6.H0_H0 ;  /* 0x20000006ff077230 */ /* 0x000fc40000004100 */
[--C-:B-1----:R-:W-:Y:S02]  /*add0*/  HADD2.F32 R20, -RZ, R9.reuse.H0_H0 ;  /* 0x20000009ff147230 */ /* 0x102fe40000004100 */
[----:B------:R-:W-:Y:S02]  /*ade0*/  HADD2.F32 R21, -RZ, R9.H1_H1 ;  /* 0x30000009ff157230 */ /* 0x000fe40000004100 */
[----:B------:R-:W-:Y:S02]  /*adf0*/  HADD2.F32 R24, -RZ, R11.H0_H0 ;  /* 0x2000000bff187230 */ /* 0x000fe40000004100 */
[C---:B------:R-:W-:Y:S01]  /*ae00*/  FMUL.FTZ R31, R20.reuse, R29 ;  /* 0x0000001d141f7220 */ /* 0x040fe20000410000 */
[-C--:B------:R-:W-:Y:S01]  /*ae10*/  FMUL.FTZ R33, R20, R27.reuse ;  /* 0x0000001b14217220 */ /* 0x080fe20000410000 */
[----:B------:R-:W-:Y:S02]  /*ae20*/  HADD2.F32 R20, -RZ, R30.H0_H0 ;  /* 0x2000001eff147230 */ /* 0x000fe40000004100 */
[----:B------:R-:W-:Y:S01]  /*ae30*/  FMUL.FTZ R30, R21, R26 ;  /* 0x0000001a151e7220 */ /* 0x000fe20000410000 */
[----:B------:R-:W-:Y:S01]  /*ae40*/  FFMA.FTZ R28, R12, R27, -R31 ;  /* 0x0000001b0c1c7223 */ /* 0x000fe2000001081f */
[----:B------:R-:W-:-:S02]  /*ae50*/  HADD2.F32 R31, -RZ, R45.H1_H1 ;  /* 0x3000002dff1f7230 */ /* 0x000fc40000004100 */
[----:B------:R-:W-:Y:S01]  /*ae60*/  FFMA.FTZ R33, R12, R29, R33 ;  /* 0x0000001d0c217223 */ /* 0x000fe20000010021 */
[----:B------:R-:W-:Y:S02]  /*ae70*/  HADD2.F32 R27, -RZ, R47.H1_H1 ;  /* 0x3000002fff1b7230 */ /* 0x000fe40000004100 */
[-C--:B------:R-:W-:Y:S01]  /*ae80*/  FMUL.FTZ R12, R21, R20.reuse ;  /* 0x00000014150c7220 */ /* 0x080fe20000410000 */
[C---:B------:R-:W-:Y:S01]  /*ae90*/  FFMA.FTZ R29, R13.reuse, R20, -R30 ;  /* 0x000000140d1d7223 */ /* 0x040fe2000001081e */
[C---:B------:R-:W-:Y:S01]  /*aea0*/  FMUL.FTZ R21, R24.reuse, R31 ;  /* 0x0000001f18157220 */ /* 0x040fe20000410000 */
[----:B------:R-:W-:Y:S02]  /*aeb0*/  HADD2.F32 R25, -RZ, R11.H1_H1 ;  /* 0x3000000bff197230 */ /* 0x000fe40000004100 */
[-C--:B------:R-:W-:Y:S01]  /*aec0*/  FMUL.FTZ R24, R24, R27.reuse ;  /* 0x0000001b18187220 */ /* 0x080fe20000410000 */
[----:B------:R-:W-:Y:S02]  /*aed0*/  HADD2.F32 R20, -RZ, R32.H0_H0 ;  /* 0x20000020ff147230 */ /* 0x000fe40000004100 */
[----:B------:R-:W-:Y:S01]  /*aee0*/  FFMA.FTZ R26, R13, R26, R12 ;  /* 0x0000001a0d1a7223 */ /* 0x000fe2000001000c */
[----:B------:R-:W-:Y:S01]  /*aef0*/  FFMA.FTZ R27, R14, R27, -R21 ;  /* 0x0000001b0e1b7223 */ /* 0x000fe20000010815 */
[----:B------:R-:W-:-:S02]  /*af00*/  HADD2.F32 R12, -RZ, R34.H0_H0 ;  /* 0x20000022ff0c7230 */ /* 0x000fc40000004100 */
[----:B------:R-:W-:Y:S01]  /*af10*/  FFMA.FTZ R31, R14, R31, R24 ;  /* 0x0000001f0e1f7223 */ /* 0x000fe20000010018 */
[C---:B------:R-:W-:Y:S01]  /*af20*/  FMUL.FTZ R14, R25.reuse, R20 ;  /* 0x00000014190e7220 */ /* 0x040fe20000410000 */
[----:B------:R-:W-:Y:S02]  /*af30*/  HADD2.F32 R9, -RZ, R8.H0_H0 ;  /* 0x20000008ff097230 */ /* 0x000fe40000004100 */
[-C--:B------:R-:W-:Y:S01]  /*af40*/  FMUL.FTZ R30, R25, R12.reuse ;  /* 0x0000000c191e7220 */ /* 0x080fe20000410000 */
[----:B------:R-:W-:Y:S01]  /*af50*/  FFMA.FTZ R32, R15, R12, -R14 ;  /* 0x0000000c0f207223 */ /* 0x000fe2000001080e */
[----:B------:R-:W-:Y:S02]  /*af60*/  HADD2.F32 R11, -RZ, R10.H0_H0 ;  /* 0x2000000aff0b7230 */ /* 0x000fe40000004100 */
[C---:B------:R-:W-:Y:S01]  /*af70*/  FMUL.FTZ R24, R9.reuse, R44 ;  /* 0x0000002c09187220 */ /* 0x040fe20000410000 */
[----:B------:R-:W-:Y:S02]  /*af80*/  HADD2.F32 R14, -RZ, R45.H0_H0 ;  /* 0x2000002dff0e7230 */ /* 0x000fe40000004100 */
[----:B------:R-:W-:Y:S01]  /*af90*/  FMUL.FTZ R9, R9, R46 ;  /* 0x0000002e09097220 */ /* 0x000fe20000410000 */
[----:B------:R-:W-:-:S02]  /*afa0*/  HADD2.F32 R12, -RZ, R47.H0_H0 ;  /* 0x2000002fff0c7230 */ /* 0x000fc40000004100 */
[----:B------:R-:W-:Y:S01]  /*afb0*/  FFMA.FTZ R34, R15, R20, R30 ;  /* 0x000000140f227223 */ /* 0x000fe2000001001e */
[----:B------:R-:W-:Y:S02]  /*afc0*/  HADD2.F32 R8, -RZ, R8.H1_H1 ;  /* 0x30000008ff087230 */ /* 0x000fe40000004100 */
[C---:B------:R-:W-:Y:S01]  /*afd0*/  FMUL.FTZ R20, R11.reuse, R14 ;  /* 0x0000000e0b147220 */ /* 0x040fe20000410000 */
[----:B------:R-:W-:Y:S02]  /*afe0*/  HADD2.F32 R10, -RZ, R10.H1_H1 ;  /* 0x3000000aff0a7230 */ /* 0x000fe40000004100 */
[----:B------:R-:W-:Y:S01]  /*aff0*/  FMUL.FTZ R30, R11, R12 ;  /* 0x0000000c0b1e7220 */ /* 0x000fe20000410000 */
[C---:B------:R-:W-:Y:S01]  /*b000*/  FFMA.FTZ R24, R5.reuse, R46, -R24 ;  /* 0x0000002e05187223 */ /* 0x040fe20000010818 */
[----:B------:R-:W-:Y:S01]  /*b010*/  FFMA.FTZ R44, R5, R44, R9 ;  /* 0x0000002c052c7223 */ /* 0x000fe20000010009 */
[----:B------:R-:W-:Y:S02]  /*b020*/  HADD2.F32 R11, -RZ, R36.H0_H0 ;  /* 0x20000024ff0b7230 */ /* 0x000fe40000004100 */
[----:B------:R-:W-:Y:S01]  /*b030*/  FFMA.FTZ R20, R7, R12, -R20 ;  /* 0x0000000c07147223 */ /* 0x000fe20000010814 */
[----:B------:R-:W-:-:S02]  /*b040*/  HADD2.F32 R13, -RZ, R35.H0_H0 ;  /* 0x20000023ff0d7230 */ /* 0x000fc40000004100 */
[----:B------:R-:W-:Y:S01]  /*b050*/  FFMA.FTZ R30, R7, R14, R30 ;  /* 0x0000000e071e7223 */ /* 0x000fe2000001001e */
[----:B------:R-:W-:Y:S02]  /*b060*/  HADD2.F32 R5, -RZ, R38.H0_H0 ;  /* 0x20000026ff057230 */ /* 0x000fe40000004100 */
[----:B------:R-:W-:Y:S01]  /*b070*/  FMUL.FTZ R7, R8, R11 ;  /* 0x0000000b08077220 */ /* 0x000fe20000410000 */
[----:B------:R-:W-:Y:S02]  /*b080*/  HADD2.F32 R9, -RZ, R37.H0_H0 ;  /* 0x20000025ff097230 */ /* 0x000fe40000004100 */
[----:B------:R-:W-:Y:S01]  /*b090*/  FMUL.FTZ R25, R10, R13 ;  /* 0x0000000d0a197220 */ /* 0x000fe20000410000 */
[----:B------:R-:W-:Y:S02]  /*b0a0*/  HADD2.F32 R4, -RZ, R4.H1_H1 ;  /* 0x30000004ff047230 */ /* 0x000fe40000004100 */
[----:B------:R-:W-:Y:S01]  /*b0b0*/  FMUL.FTZ R8, R8, R5 ;  /* 0x0000000508087220 */ /* 0x000fe20000410000 */
[----:B------:R-:W-:-:S02]  /*b0c0*/  HADD2.F32 R6, -RZ, R6.H1_H1 ;  /* 0x30000006ff067230 */ /* 0x000fc40000004100 */
[----:B------:R-:W-:Y:S01]  /*b0d0*/  FMUL.FTZ R10, R10, R9 ;  /* 0x000000090a0a7220 */ /* 0x000fe20000410000 */
[C---:B------:R-:W-:Y:S01]  /*b0e0*/  FFMA.FTZ R15, R4.reuse, R5, -R7 ;  /* 0x00000005040f7223 */ /* 0x040fe20000010807 */
[----:B------:R-:W-:Y:S01]  /*b0f0*/  FFMA.FTZ R21, R4, R11, R8 ;  /* 0x0000000b04157223 */ /* 0x000fe20000010008 */
[C---:B------:R-:W-:Y:S01]  /*b100*/  FFMA.FTZ R25, R6.reuse, R9, -R25 ;  /* 0x0000000906197223 */ /* 0x040fe20000010819 */
[----:B------:R-:W-:Y:S01]  /*b110*/  FFMA.FTZ R13, R6, R13, R10 ;  /* 0x0000000d060d7223 */ /* 0x000fe2000001000a */
[----:B------:R-:W-:Y:S02]  /*b120*/  F2FP.F16.F32.PACK_AB R5, R29, R28 ;  /* 0x0000001c1d05723e */ /* 0x000fe400000000ff */
[----:B------:R-:W-:Y:S02]  /*b130*/  F2FP.F16.F32.PACK_AB R7, R32, R27 ;  /* 0x0000001b2007723e */ /* 0x000fe400000000ff */
[----:B------:R-:W-:Y:S02]  /*b140*/  F2FP.F16.F32.PACK_AB R4, R15, R24 ;  /* 0x000000180f04723e */ /* 0x000fe400000000ff */
[----:B------:R-:W-:-:S02]  /*b150*/  F2FP.F16.F32.PACK_AB R6, R25, R20 ;  /* 0x000000141906723e */ /* 0x000fc400000000ff */
[----:B------:R-:W-:Y:S02]  /*b160*/  F2FP.F16.F32.PACK_AB R9, R26, R33 ;  /* 0x000000211a09723e */ /* 0x000fe400000000ff */
[----:B------:R-:W-:Y:S01]  /*b170*/  F2FP.F16.F32.PACK_AB R11, R34, R31 ;  /* 0x0000001f220b723e */ /* 0x000fe200000000ff */
[----:B------:R0:W-:Y:S01]  /*b180*/  STS.128 [R0], R4 ;  /* 0x0000000400007388 */ /* 0x0001e20000000c00 */
[----:B------:R-:W-:Y:S02]  /*b190*/  F2FP.F16.F32.PACK_AB R8, R21, R44 ;  /* 0x0000002c1508723e */ /* 0x000fe400000000ff */
[----:B------:R-:W-:-:S05]  /*b1a0*/  F2FP.F16.F32.PACK_AB R10, R13, R30 ;  /* 0x0000001e0d0a723e */ /* 0x000fca00000000ff */
[----:B------:R0:W-:Y:S02]  /*b1b0*/  STS.128 [R3+0xda00], R8 ;  /* 0x00da000803007388 */ /* 0x0001e40000000c00 */
.L_x_497:
[----:B------:R-:W-:Y:S05]  /*b1c0*/  BSYNC B0 ;  /* 0x0000000000007941 */ /* 0x000fea0003800000 */
.L_x_490:
[----:B------:R-:W-:Y:S01]  /*b1d0*/  @!PT LDS RZ, [RZ] ;  /* 0x00000000fffff984 */ /* 0x000fe20000000800 */
[----:B------:R-:W-:Y:S01]  /*b1e0*/  @!PT LDS RZ, [RZ] ;  /* 0x00000000fffff984 */ /* 0x000fe20000000800 */
[----:B------:R-:W-:Y:S01]  /*b1f0*/  @!PT LDS RZ, [RZ] ;  /* 0x00000000fffff984 */ /* 0x000fe20000000800 */
[----:B------:R-:W-:Y:S01]  /*b200*/  @!PT LDS RZ, [RZ] ;  /* 0x00000000fffff984 */ /* 0x000fe20000000800 */
[----:B------:R1:W-:Y:S06]  /*b210*/  MEMBAR.ALL.CTA ;  /* 0x0000000000007992 */ /* 0x0003ec0000008000 */
[----:B-1----:R-:W1:Y:S01]  /*b220*/  FENCE.VIEW.ASYNC.S ;  /* 0x00000000000073c6 */ /* 0x002e620000000000 */
[----:B------:R-:W-:Y:S05]  /*b230*/  WARPSYNC.ALL ;  /* 0x0000000000007948 */ /* 0x000fea0003800000 */
[----:B-1----:R-:W-:Y:S06]  /*b240*/  BAR.SYNC.DEFER_BLOCKING 0xd, 0x180 ;  /* 0x0346000000007b1d */ /* 0x002fec0000010000 */
.L_x_488:
[----:B0--3--:R-:W3:Y:S02]  /*b250*/  LDL R0, [R1+0x4c] ;  /* 0x00004c0001007983 */ /* 0x009ee40000100800 */
[----:B---3--:R-:W-:-:S13]  /*b260*/  ISETP.NE.AND P0, PT, R0, 0x3, PT ;  /* 0x000000030000780c */ /* 0x008fda0003f05270 */
[----:B------:R-:W-:Y:S05]  /*b270*/  @!P0 BRA `(.L_x_517) ;  /* 0x0000000000048947 */ /* 0x000fea0003800000 */
[----:B------:R-:W-:Y:S01]  /*b280*/  BPT.TRAP 0x1 ;  /* 0x000000040000795c */ /* 0x000fe20000300000 */
.L_x_517:
[----:B-12-4-:R-:W2:Y:S01]  /*b290*/  LDL R3, [R1+0x60] ;  /* 0x0000600001037983 */ /* 0x016ea20000100800 */
[----:B------:R-:W-:Y:S01]  /*b2a0*/  IMAD R0, R154, 0x8, R16 ;  /* 0x000000089a007824 */ /* 0x000fe200078e0210 */
[----:B--2---:R-:W-:-:S04]  /*b2b0*/  SHF.L.U32 R5, R3, 0x1f, RZ ;  /* 0x0000001f03057819 */ /* 0x004fc800000006ff */
[----:B------:R0:W1:Y:S01]  /*b2c0*/  SYNCS.PHASECHK.TRANS64.TRYWAIT P1, [R0+URZ+0x31c30], R5 ;  /* 0x031c3005000075a7 */ /* 0x000062000802017f */
[----:B------:R-:W-:Y:S05]  /*b2d0*/  @!P0 BRA `(.L_x_518) ;  /* 0x0000000000048947 */ /* 0x000fea0003800000 */
[----:B------:R-:W-:Y:S01]  /*b2e0*/  BPT.TRAP 0x1 ;  /* 0x000000040000795c */ /* 0x000fe20000300000 */
.L_x_518:
[----:B------:R-:W-:Y:S02]  /*b2f0*/  IMAD R2, R2, 0x1000, R16 ;  /* 0x0000100002027824 */ /* 0x000fe400078e0210 */
[----:B------:R-:W-:Y:S02]  /*b300*/  VIADD R4, R16, 0x16a00 ;  /* 0x00016a0010047836 */ /* 0x000fe40000000000 */
[----:B------:R-:W-:-:S03]  /*b310*/  VIADD R3, R2, 0xda00 ;  /* 0x0000da0002037836 */ /* 0x000fc60000000000 */
[----:B------:R-:W-:Y:S02]  /*b320*/  SHF.R.U32.HI R2, RZ, 0x4, R4 ;  /* 0x00000004ff027819 */ /* 0x000fe40000011604 */
[----:B------:R-:W-:Y:S02]  /*b330*/  SHF.R.U32.HI R3, RZ, 0x4, R3 ;  /* 0x00000004ff037819 */ /* 0x000fe40000011603 */
[----:B------:R-:W-:Y:S02]  /*b340*/  LOP3.LUT R2, R2, 0x3fff, RZ, 0xc0, !PT ;  /* 0x00003fff02027812 */ /* 0x000fe400078ec0ff */
[----:B------:R-:W-:Y:S02]  /*b350*/  LOP3.LUT R3, R3, 0x3fff, RZ, 0xc0, !PT ;  /* 0x00003fff03037812 */ /* 0x000fe400078ec0ff */
[----:B------:R-:W-:-:S05]  /*b360*/  LOP3.LUT R2, R2, 0x10000, RZ, 0xfc, !PT ;  /* 0x0001000002027812 */ /* 0x000fca00078efcff */
[----:B------:R2:W-:Y:S01]  /*b370*/  STL [R1+0x80], R2 ;  /* 0x0000800201007387 */ /* 0x0005e20000100800 */
[----:B-1----:R-:W-:Y:S05]  /*b380*/  @P1 BRA `(.L_x_519) ;  /* 0x0000000000081947 */ /* 0x002fea0003800000 */
[----:B------:R-:W1:Y:S02]  /*b390*/  SYNCS.PHASECHK.TRANS64.TRYWAIT P1, [R0+URZ+0x31c30], R5 ;  /* 0x031c3005000075a7 */ /* 0x000e64000802017f */
[----:B-1----:R-:W-:Y:S05]  /*b3a0*/  @!P1 BRA `(.L_x_520) ;  /* 0x0000015c00289947 */ /* 0x002fea0003800000 */
.L_x_519:
[----:B------:R-:W3:Y:S01]  /*b3b0*/  LDL R4, [R1+0x80] ;  /* 0x0000800001047983 */ /* 0x000ee20000100800 */
[----:B--2---:R-:W-:Y:S01]  /*b3c0*/  LOP3.LUT R2, R3, 0x10000, RZ, 0xfc, !PT ;  /* 0x0001000003027812 */ /* 0x004fe200078efcff */
[----:B------:R-:W-:Y:S02]  /*b3d0*/  IMAD.MOV.U32 R15, RZ, RZ, -0x7fffffe0 ;  /* 0x80000020ff0f7424 */ /* 0x000fe400078e00ff */
[----:B------:R-:W-:Y:S01]  /*b3e0*/  IMAD.MOV.U32 R3, RZ, RZ, -0x7fffffe0 ;  /* 0x80000020ff037424 */ /* 0x000fe200078e00ff */
[----:B------:R-:W-:Y:S05]  /*b3f0*/  WARPSYNC.ALL ;  /* 0x0000000000007948 */ /* 0x000fea0003800000 */
[----:B------:R-:W-:Y:S01]  /*b400*/  R2UR UR7, R15 ;  /* 0x000000000f0772ca */ /* 0x000fe200000e0000 */
[----:B------:R-:W2:Y:S01]  /*b410*/  LDL R99, [R1+0x8c] ;  /* 0x00008c0001637983 */ /* 0x000ea20000100800 */
[----:B------:R-:W-:-:S02]  /*b420*/  R2UR UR4, R2 ;  /* 0x00000000020472ca */ /* 0x000fc400000e0000 */
[C---:B------:R-:W-:Y:S01]  /*b430*/  R2UR UR5, R3.reuse ;  /* 0x00000000030572ca */ /* 0x040fe200000e0000 */
[----:B------:R-:W-:Y:S01]  /*b440*/  WARPGROUP.ARRIVE ;  /* 0x00000000000079c5 */ /* 0x000fe20000000000 */
[----:B01----:R-:W-:Y:S02]  /*b450*/  IMAD.MOV.U32 R5, RZ, RZ, -0x7fffffe0 ;  /* 0x80000020ff057424 */ /* 0x003fe400078e00ff */
[----:B------:R-:W-:Y:S01]  /*b460*/  IMAD.MOV.U32 R7, RZ, RZ, -0x7fffffe0 ;  /* 0x80000020ff077424 */ /* 0x000fe200078e00ff */
[C---:B------:R-:W-:Y:S02]  /*b470*/  R2UR UR8, R2.reuse ;  /* 0x00000000020872ca */ /* 0x040fe400000e0000 */
[----:B------:R-:W-:Y:S02]  /*b480*/  R2UR UR9, R3 ;  /* 0x00000000030972ca */ /* 0x000fe400000e0000 */
[----:B------:R-:W-:Y:S02]  /*b490*/  R2UR UR11, R7 ;  /* 0x00000000070b72ca */ /* 0x000fe400000e0000 */
[----:B------:R-:W-:-:S02]  /*b4a0*/  R2UR UR12, R2 ;  /* 0x00000000020c72ca */ /* 0x000fc400000e0000 */
[C---:B------:R-:W-:Y:S01]  /*b4b0*/  R2UR UR13, R3.reuse ;  /* 0x00000000030d72ca */ /* 0x040fe200000e0000 */
[----:B------:R-:W-:Y:S01]  /*b4c0*/  IMAD.MOV.U32 R9, RZ, RZ, -0x7fffffe0 ;  /* 0x80000020ff097424 */ /* 0x000fe200078e00ff */
[----:B------:R-:W-:Y:S02]  /*b4d0*/  R2UR UR16, R2 ;  /* 0x00000000021072ca */ /* 0x000fe400000e0000 */
[----:B------:R-:W-:Y:S02]  /*b4e0*/  R2UR UR17, R3 ;  /* 0x00000000031172ca */ /* 0x000fe400000e0000 */
[----:B------:R-:W-:Y:S01]  /*b4f0*/  R2UR UR19, R9 ;  /* 0x00000000091372ca */ /* 0x000fe200000e0000 */
[----:B---3--:R-:W-:-:S05]  /*b500*/  IMAD R14, R154, 0x6c0, R4 ;  /* 0x000006c09a0e7824 */ /* 0x008fca00078e0204 */
[----:B------:R-:W-:-:S13]  /*b510*/  R2UR UR6, R14 ;  /* 0x000000000e0672ca */ /* 0x000fda00000e0000 */
[----:B------:R-:W-:Y:S01]  /*b520*/  HGMMA.64x16x16.F32 R88, gdesc[UR4], RZ, !UPT, gsb0 ;  /* 0x00200000045879f0 */ /* 0x000fe2000c0008ff */
[----:B------:R-:W-:Y:S01]  /*b530*/  VIADD R4, R14, 0x40 ;  /* 0x000000400e047836 */ /* 0x000fe20000000000 */
[----:B------:R-:W-:Y:S02]  /*b540*/  R2UR UR7, R5 ;  /* 0x00000000050772ca */ /* 0x000fe400000e0000 */
[----:B------:R-:W-:Y:S02]  /*b550*/  R2UR UR4, R2 ;  /* 0x00000000020472ca */ /* 0x000fe400000e0000 */
[----:B------:R-:W-:Y:S02]  /*b560*/  R2UR UR6, R4 ;  /* 0x00000000040672ca */ /* 0x000fe400000e0000 */
[----:B------:R-:W-:Y:S01]  /*b570*/  R2UR UR5, R3 ;  /* 0x00000000030572ca */ /* 0x000fe200000e0000 */
[----:B------:R-:W-:Y:S02]  /*b580*/  WARPGROUP.DEPBAR.LE gsb0, 0x0 ;  /* 0x00008000000079c5 */ /* 0x000fe40000010000 */
[----:B------:R-:W-:-:S10]  /*b590*/  WARPGROUP.ARRIVE ;  /* 0x00000000000079c5 */ /* 0x000fd40000000000 */
[----:B------:R-:W-:Y:S01]  /*b5a0*/  HGMMA.64x16x16.F32 R80, gdesc[UR4], RZ, !UPT, gsb0 ;  /* 0x00200000045079f0 */ /* 0x000fe2000c0008ff */
[----:B------:R-:W-:-:S05]  /*b5b0*/  VIADD R6, R14, 0x80 ;  /* 0x000000800e067836 */ /* 0x000fca0000000000 */
[----:B------:R-:W-:Y:S01]  /*b5c0*/  R2UR UR10, R6 ;  /* 0x00000000060a72ca */ /* 0x000fe200000e0000 */
[----:B------:R-:W-:Y:S02]  /*b5d0*/  WARPGROUP.DEPBAR.LE gsb0, 0x0 ;  /* 0x00008000000079c5 */ /* 0x000fe40000010000 */
[----:B------:R-:W-:-:S10]  /*b5e0*/  WARPGROUP.ARRIVE ;  /* 0x00000000000079c5 */ /* 0x000fd40000000000 */
[----:B------:R-:W-:Y:S01]  /*b5f0*/  HGMMA.64x16x16.F32 R72, gdesc[UR8], RZ, !UPT, gsb0 ;  /* 0x00200000084879f0 */ /* 0x000fe2000c0008ff */
[----:B------:R-:W-:Y:S01]  /*b600*/  IMAD.MOV.U32 R5, RZ, RZ, -0x7fffffe0 ;  /* 0x80000020ff057424 */ /* 0x000fe200078e00ff */
[----:B------:R-:W-:-:S04]  /*b610*/  IADD3 R4, R14, 0xc0, RZ ;  /* 0x000000c00e047810 */ /* 0x000fc80007ffe0ff */
[----:B------:R-:W-:Y:S02]  /*b620*/  R2UR UR14, R4 ;  /* 0x00000000040e72ca */ /* 0x000fe400000e0000 */
[----:B------:R-:W-:Y:S01]  /*b630*/  R2UR UR15, R5 ;  /* 0x00000000050f72ca */ /* 0x000fe200000e0000 */
[----:B------:R-:W-:Y:S02]  /*b640*/  WARPGROUP.DEPBAR.LE gsb0, 0x0 ;  /* 0x00008000000079c5 */ /* 0x000fe40000010000 */
[----:B-----5:R-:W-:-:S10]  /*b650*/  WARPGROUP.ARRIVE ;  /* 0x00000000000079c5 */ /* 0x020fd40000000000 */
[----:B------:R-:W-:Y:S01]  /*b660*/  HGMMA.64x16x16.F32 R64, gdesc[UR12], RZ, !UPT, gsb0 ;  /* 0x002000000c4079f0 */ /* 0x000fe2000c0008ff */
[----:B------:R-:W-:-:S05]  /*b670*/  VIADD R8, R14, 0x100 ;  /* 0x000001000e087836 */ /* 0x000fca0000000000 */
[----:B------:R-:W-:Y:S01]  /*b680*/  R2UR UR18, R8 ;  /* 0x00000000081272ca */ /* 0x000fe200000e0000 */
[----:B------:R-:W-:Y:S02]  /*b690*/  WARPGROUP.DEPBAR.LE gsb0, 0x0 ;  /* 0x00008000000079c5 */ /* 0x000fe40000010000 */
[----:B------:R-:W-:-:S10]  /*b6a0*/  WARPGROUP.ARRIVE ;  /* 0x00000000000079c5 */ /* 0x000fd40000000000 */
[----:B------:R-:W-:Y:S01]  /*b6b0*/  HGMMA.64x16x16.F32 R56, gdesc[UR16], RZ, !UPT, gsb0 ;  /* 0x00200000103879f0 */ /* 0x000fe2000c0008ff */
[----:B------:R-:W-:Y:S02]  /*b6c0*/  VIADD R6, R14, 0x140 ;  /* 0x000001400e067836 */ /* 0x000fe40000000000 */
[----:B------:R-:W-:Y:S01]  /*b6d0*/  IMAD.MOV.U32 R7, RZ, RZ, -0x7fffffe0 ;  /* 0x80000020ff077424 */ /* 0x000fe200078e00ff */
[----:B------:R-:W-:Y:S02]  /*b6e0*/  R2UR UR20, R2 ;  /* 0x00000000021472ca */ /* 0x000fe400000e0000 */
[----:B------:R-:W-:Y:S02]  /*b6f0*/  R2UR UR22, R6 ;  /* 0x00000000061672ca */ /* 0x000fe400000e0000 */
[----:B------:R-:W-:Y:S02]  /*b700*/  R2UR UR23, R7 ;  /* 0x00000000071772ca */ /* 0x000fe400000e0000 */
[----:B------:R-:W-:Y:S01]  /*b710*/  R2UR UR21, R3 ;  /* 0x00000000031572ca */ /* 0x000fe200000e0000 */
[----:B------:R-:W-:-:S02]  /*b720*/  WARPGROUP.DEPBAR.LE gsb0, 0x0 ;  /* 0x00008000000079c5 */ /* 0x000fc40000010000 */
        /* <DEDUP_REMOVED lines=30> */
[----:B------:R-:W-:Y:S02]  /*b910*/  IMAD.MOV.U32 R5, RZ, RZ, -0x7fffffe0 ;  /* 0x80000020ff057424 */ /* 0x000fe400078e00ff */
[----:B------:R-:W-:Y:S02]  /*b920*/  VIADD R8, R2, 0x2 ;  /* 0x0000000202087836 */ /* 0x000fe40000000000 */
[----:B------:R-:W-:Y:S01]  /*b930*/  IMAD.MOV.U32 R9, RZ, RZ, -0x7fffffe0 ;  /* 0x80000020ff097424 */ /* 0x000fe200078e00ff */
[----:B------:R-:W-:Y:S02]  /*b940*/  R2UR UR38, R4 ;  /* 0x00000000042672ca */ /* 0x000fe400000e0000 */
[----:B------:R-:W-:-:S02]  /*b950*/  R2UR UR39, R5 ;  /* 0x00000000052772ca */ /* 0x000fc400000e0000 */
[----:B------:R-:W-:Y:S02]  /*b960*/  R2UR UR36, R8 ;  /* 0x00000000082472ca */ /* 0x000fe400000e0000 */
[----:B------:R-:W-:Y:S01]  /*b970*/  R2UR UR37, R9 ;  /* 0x00000000092572ca */ /* 0x000fe200000e0000 */
[----:B------:R-:W-:Y:S02]  /*b980*/  WARPGROUP.DEPBAR.LE gsb0, 0x0 ;  /* 0x00008000000079c5 */ /* 0x000fe40000010000 */
[----:B------:R-:W-:-:S10]  /*b990*/  WARPGROUP.ARRIVE ;  /* 0x00000000000079c5 */ /* 0x000fd40000000000 */
[----:B------:R-:W-:Y:S01]  /*b9a0*/  HGMMA.64x16x16.F32 R88, gdesc[UR36], R88, gsb0 ;  /* 0x00200000245879f0 */ /* 0x000fe20008000858 */
        /* <DEDUP_REMOVED lines=27> */
[----:B------:R-:W-:Y:S01]  /*bb60*/  VIADD R10, R14, 0x102 ;  /* 0x000001020e0a7836 */ /* 0x000fe20000000000 */
[----:B------:R-:W-:Y:S02]  /*bb70*/  MOV R11, 0x80000020 ;  /* 0x80000020000b7802 */ /* 0x000fe40000000f00 */
        /* <DEDUP_REMOVED lines=209> */
[----:B------:R-:W-:Y:S02]  /*c890*/  IMAD.MOV.U32 R7, RZ, RZ, -0x7fffffe0 ;  /* 0x80000020ff077424 */ /* 0x000fe400078e00ff */
[----:B------:R-:W-:-:S03]  /*c8a0*/  VIADD R6, R14, 0x480 ;  /* 0x000004800e067836 */ /* 0x000fc60000000000 */
[----:B------:R-:W-:Y:S01]  /*c8b0*/  R2UR UR39, R7 ;  /* 0x00000000072772ca */ /* 0x000fe200000e0000 */
[----:B------:R-:W-:Y:S01]  /*c8c0*/  IMAD.MOV.U32 R7, RZ, RZ, -0x7fffffe0 ;  /* 0x80000020ff077424 */ /* 0x000fe200078e00ff */
[----:B------:R-:W-:Y:S02]  /*c8d0*/  R2UR UR38, R6 ;  /* 0x00000000062672ca */ /* 0x000fe400000e0000 */
[----:B------:R-:W-:Y:S02]  /*c8e0*/  IADD3 R6, R2, 0x600, RZ ;  /* 0x0000060002067810 */ /* 0x000fe40007ffe0ff */
        /* <DEDUP_REMOVED lines=78> */
[----:B------:R-:W-:Y:S02]  /*cdd0*/  VIADD R4, R2, 0x602 ;  /* 0x0000060202047836 */ /* 0x000fe40000000000 */
[----:B------:R-:W-:Y:S02]  /*cde0*/  IMAD.MOV.U32 R97, RZ, RZ, -0x7fffffe0 ;  /* 0x80000020ff617424 */ /* 0x000fe400078e00ff */
        /* <DEDUP_REMOVED lines=18> */
[----:B------:R-:W-:Y:S01]  /*cf10*/  MOV R21, 0x80000020 ;  /* 0x8000002000157802 */ /* 0x000fe20000000f00 */
[----:B------:R-:W-:Y:S01]  /*cf20*/  ULDC UR4, c[0x0][0x9d8] ;  /* 0x0002760000047ab9 */ /* 0x000fe20000000800 */
[----:B------:R-:W-:Y:S01]  /*cf30*/  R2UR UR8, R4 ;  /* 0x00000000040872ca */ /* 0x000fe200000e0000 */
[----:B------:R-:W-:Y:S01]  /*cf40*/  ULDC UR5, c[0x0][0x988] ;  /* 0x0002620000057ab9 */ /* 0x000fe20000000800 */
        /* <DEDUP_REMOVED lines=44> */
[----:B------:R-:W-:Y:S01]  /*d210*/  R2UR UR8, R4 ;  /* 0x00000000040872ca */ /* 0x000fe200000e0000 */
[----:B------:R-:W-:Y:S01]  /*d220*/  FMUL.FTZ R15, R88, UR4 ;  /* 0x00000004580f7c20 */ /* 0x000fe20008410000 */
[----:B------:R-:W-:Y:S02]  /*d230*/  R2UR UR10, R20 ;  /* 0x00000000140a72ca */ /* 0x000fe400000e0000 */
[----:B------:R-:W-:Y:S02]  /*d240*/  R2UR UR11, R21 ;  /* 0x00000000150b72ca */ /* 0x000fe400000e0000 */
[----:B------:R-:W-:Y:S01]  /*d250*/  R2UR UR9, R5 ;  /* 0x00000000050972ca */ /* 0x000fe200000e0000 */
[----:B------:R-:W-:Y:S01]  /*d260*/  FMUL.FTZ R88, R89, UR4 ;  /* 0x0000000459587c20 */ /* 0x000fe20008410000 */
[----:B------:R-:W-:Y:S01]  /*d270*/  FMUL.FTZ R89, R90, UR4 ;  /* 0x000000045a597c20 */ /* 0x000fe20008410000 */
[----:B------:R-:W-:Y:S01]  /*d280*/  FMUL.FTZ R90, R91, UR4 ;  /* 0x000000045b5a7c20 */ /* 0x000fe20008410000 */
[----:B------:R-:W-:Y:S01]  /*d290*/  FMUL.FTZ R91, R92, UR4 ;  /* 0x000000045c5b7c20 */ /* 0x000fe20008410000 */
[----:B------:R-:W-:Y:S01]  /*d2a0*/  FMUL.FTZ R92, R93, UR4 ;  /* 0x000000045d5c7c20 */ /* 0x000fe20008410000 */
[----:B------:R-:W-:Y:S01]  /*d2b0*/  FMUL.FTZ R93, R94, UR4 ;  /* 0x000000045e5d7c20 */ /* 0x000fe20008410000 */
[----:B------:R-:W-:Y:S01]  /*d2c0*/  FMUL.FTZ R94, R95, UR4 ;  /* 0x000000045f5e7c20 */ /* 0x000fe20008410000 */
[----:B------:R-:W-:Y:S01]  /*d2d0*/  FMUL.FTZ R74, R74, UR4 ;  /* 0x000000044a4a7c20 */ /* 0x000fe20008410000 */
[----:B------:R-:W-:Y:S01]  /*d2e0*/  MUFU.TANH R15, R15 ;  /* 0x0000000f000f7308 */ /* 0x000fe20000002400 */
[----:B--2---:R-:W-:Y:S01]  /*d2f0*/  IADD3 R116, R116, 0x90, -R99 ;  /* 0x0000009074747810 */ /* 0x004fe20007ffe863 */
[----:B------:R-:W-:-:S06]  /*d300*/  FMUL.FTZ R96, R54, UR4 ;  /* 0x0000000436607c20 */ /* 0x000fcc0008410000 */
[----:B------:R-:W-:Y:S08]  /*d310*/  MUFU.TANH R92, R92 ;  /* 0x0000005c005c7308 */ /* 0x000ff00000002400 */
[----:B------:R-:W0:Y:S01]  /*d320*/  MUFU.TANH R94, R94 ;  /* 0x0000005e005e7308 */ /* 0x000e220000002400 */
[----:B------:R-:W-:Y:S01]  /*d330*/  FMUL.FTZ R80, R80, UR4 ;  /* 0x0000000450507c20 */ /* 0x000fe20008410000 */
[----:B------:R-:W-:-:S02]  /*d340*/  WARPGROUP.DEPBAR.LE gsb0, 0x0 ;  /* 0x00008000000079c5 */ /* 0x000fc40000010000 */
[----:B------:R-:W-:-:S04]  /*d350*/  WARPGROUP.ARRIVE ;  /* 0x00000000000079c5 */ /* 0x000fc80000000000 */
[----:B------:R-:W1:Y:S02]  /*d360*/  MUFU.TANH R88, R88 ;  /* 0x0000005800587308 */ /* 0x000e640000002400 */
[----:B------:R-:W-:Y:S01]  /*d370*/  HGMMA.64x16x16.F32 R32, gdesc[UR8], R32, gsb0 ;  /* 0x00200000082079f0 */ /* 0x000fe20008000820 */
[----:B------:R-:W-:-:S05]  /*d380*/  FMUL.FTZ R54, R43, UR4 ;  /* 0x000000042b367c20 */ /* 0x000fca0008410000 */
[----:B------:R-:W-:Y:S01]  /*d390*/  MUFU.TANH R74, R74 ;  /* 0x0000004a004a7308 */ /* 0x000fe20000002400 */
[----:B------:R-:W-:Y:S02]  /*d3a0*/  IMAD R43, R111, -0x90, R116 ;  /* 0xffffff706f2b7824 */ /* 0x000fe400078e0274 */
[----:B------:R-:W-:-:S05]  /*d3b0*/  FMUL.FTZ R81, R81, UR4 ;  /* 0x0000000451517c20 */ /* 0x000fca0008410000 */
[----:B------:R-:W2:Y:S01]  /*d3c0*/  MUFU.TANH R91, R91 ;  /* 0x0000005b005b7308 */ /* 0x000ea20000002400 */
[----:B------:R-:W-:Y:S01]  /*d3d0*/  FMUL.FTZ R97, R55, UR4 ;  /* 0x0000000437617c20 */ /* 0x000fe20008410000 */
[----:B------:R-:W-:Y:S01]  /*d3e0*/  ISETP.GT.AND P3, PT, R43, 0x9, PT ;  /* 0x000000092b00780c */ /* 0x000fe20003f64270 */
[----:B------:R-:W-:Y:S01]  /*d3f0*/  FMUL.FTZ R55, R41, UR4 ;  /* 0x0000000429377c20 */ /* 0x000fe20008410000 */
[----:B------:R-:W-:Y:S01]  /*d400*/  IMAD.MOV.U32 R41, RZ, RZ, -0x7fffffe0 ;  /* 0x80000020ff297424 */ /* 0x000fe200078e00ff */
[----:B------:R-:W-:-:S03]  /*d410*/  ISETP.GT.AND P5, PT, R43, RZ, PT ;  /* 0x000000ff2b00720c */ /* 0x000fc60003fa4270 */
[----:B------:R-:W3:Y:S01]  /*d420*/  MUFU.TANH R89, R89 ;  /* 0x0000005900597308 */ /* 0x000ee20000002400 */
[----:B------:R-:W-:Y:S01]  /*d430*/  ISETP.GT.AND P1, PT, R43, 0x1, PT ;  /* 0x000000012b00780c */ /* 0x000fe20003f24270 */
[----:B------:R-:W-:Y:S01]  /*d440*/  FMUL.FTZ R84, R84, UR4 ;  /* 0x0000000454547c20 */ /* 0x000fe20008410000 */
[----:B------:R-:W-:Y:S01]  /*d450*/  FMUL.FTZ R98, R53, UR4 ;  /* 0x0000000435627c20 */ /* 0x000fe20008410000 */
[----:B------:R-:W-:Y:S01]  /*d460*/  FMUL.FTZ R53, R42, UR4 ;  /* 0x000000042a357c20 */ /* 0x000fe20008410000 */
[----:B0-----:R-:W-:-:S03]  /*d470*/  FSEL R94, R94, -INF , P3 ;  /* 0xff8000005e5e7808 */ /* 0x001fc60001800000 */
[----:B------:R-:W0:Y:S01]  /*d480*/  MUFU.TANH R80, R80 ;  /* 0x0000005000507308 */ /* 0x000e220000002400 */
[----:B------:R-:W-:Y:S01]  /*d490*/  FSEL R92, R92, -INF , P3 ;  /* 0xff8000005c5c7808 */ /* 0x000fe20001800000 */
[----:B------:R-:W-:Y:S01]  /*d4a0*/  FMUL.FTZ R95, R40, UR4 ;  /* 0x00000004285f7c20 */ /* 0x000fe20008410000 */
[----:B------:R-:W-:Y:S01]  /*d4b0*/  ISETP.GT.AND P3, PT, R43, 0x20, PT ;  /* 0x000000202b00780c */ /* 0x000fe20003f64270 */
[----:B------:R-:W-:Y:S01]  /*d4c0*/  FMUL.FTZ R85, R85, UR4 ;  /* 0x0000000455557c20 */ /* 0x000fe20008410000 */
[----:B------:R-:W-:-:S03]  /*d4d0*/  ISETP.GT.AND P2, PT, R43, 0x8, PT ;  /* 0x000000082b00780c */ /* 0x000fc60003f44270 */
[----:B------:R-:W4:Y:S01]  /*d4e0*/  MUFU.TANH R90, R90 ;  /* 0x0000005a005a7308 */ /* 0x000f220000002400 */
[----:B------:R-:W-:Y:S01]  /*d4f0*/  FSEL R20, R15, -INF , P5 ;  /* 0xff8000000f147808 */ /* 0x000fe20002800000 */
[----:B------:R-:W-:Y:S01]  /*d500*/  VIADD R40, R14, 0x682 ;  /* 0x000006820e287836 */ /* 0x000fe20000000000 */
[----:B-1----:R-:W-:Y:S02]  /*d510*/  FSEL R88, R88, -INF , P1 ;  /* 0xff80000058587808 */ /* 0x002fe40000800000 */
[----:B------:R-:W-:-:S03]  /*d520*/  R2UR UR15, R41 ;  /* 0x00000000290f72ca */ /* 0x000fc600000e0000 */
[----:B------:R-:W1:Y:S01]  /*d530*/  MUFU.TANH R81, R81 ;  /* 0x0000005100517308 */ /* 0x000e620000002400 */
[----:B------:R-:W-:Y:S01]  /*d540*/  FMUL.FTZ R82, R82, UR4 ;  /* 0x0000000452527c20 */ /* 0x000fe20008410000 */
[----:B--2---:R-:W-:Y:S01]  /*d550*/  FSEL R91, R91, -INF , P2 ;  /* 0xff8000005b5b7808 */ /* 0x004fe20001000000 */
[----:B------:R-:W-:Y:S01]  /*d560*/  FMUL.FTZ R72, R72, UR4 ;  /* 0x0000000448487c20 */ /* 0x000fe20008410000 */
[----:B------:R-:W-:-:S04]  /*d570*/  R2UR UR14, R40 ;  /* 0x00000000280e72ca */ /* 0x000fc800000e0000 */
[----:B------:R-:W2:Y:S01]  /*d580*/  MUFU.TANH R93, R93 ;  /* 0x0000005d005d7308 */ /* 0x000ea20000002400 */
[----:B------:R-:W-:Y:S01]  /*d590*/  FMUL.FTZ R83, R83, UR4 ;  /* 0x0000000453537c20 */ /* 0x000fe20008410000 */
[----:B------:R-:W-:-:S06]  /*d5a0*/  ISETP.GT.AND P4, PT, R43, 0x10, PT ;  /* 0x000000102b00780c */ /* 0x000fcc0003f84270 */
[----:B------:R3:W-:Y:S01]  /*d5b0*/  MUFU.TANH R41, R53 ;  /* 0x0000003500297308 */ /* 0x0007e20000002400 */
[----:B------:R-:W-:-:S07]  /*d5c0*/  FMUL.FTZ R73, R73, UR4 ;  /* 0x0000000449497c20 */ /* 0x000fce0008410000 */
[----:B------:R-:W2:Y:S01]  /*d5d0*/  MUFU.TANH R84, R84 ;  /* 0x0000005400547308 */ /* 0x000ea20000002400 */
[----:B---3--:R-:W-:Y:S02]  /*d5e0*/  FSEL R53, R74, -INF , P3 ;  /* 0xff8000004a357808 */ /* 0x008fe40001800000 */
[----:B------:R-:W-:-:S05]  /*d5f0*/  FMNMX.FTZ R74, R20, R88, !PT ;  /* 0x00000058144a7209 */ /* 0x000fca0007810000 */
[----:B------:R-:W3:Y:S01]  /*d600*/  MUFU.TANH R85, R85 ;  /* 0x0000005500557308 */ /* 0x000ee20000002400 */
[----:B------:R-:W-:Y:S01]  /*d610*/  FSEL R89, R89, -INF , P5 ;  /* 0xff80000059597808 */ /* 0x000fe20002800000 */
[----:B------:R-:W-:Y:S01]  /*d620*/  FMUL.FTZ R86, R86, UR4 ;  /* 0x0000000456567c20 */ /* 0x000fe20008410000 */
[----:B------:R-:W-:-:S05]  /*d630*/  ISETP.GT.AND P5, PT, R43, 0x11, PT ;  /* 0x000000112b00780c */ /* 0x000fca0003fa4270 */
[----:B------:R4:W-:Y:S01]  /*d640*/  MUFU.TANH R40, R55 ;  /* 0x0000003700287308 */ /* 0x0009e20000002400 */
[----:B0-----:R-:W-:Y:S01]  /*d650*/  FSEL R80, R80, -INF , P4 ;  /* 0xff80000050507808 */ /* 0x001fe20002000000 */
[----:B------:R-:W-:Y:S01]  /*d660*/  FMUL.FTZ R76, R76, UR4 ;  /* 0x000000044c4c7c20 */ /* 0x000fe20008410000 */
[----:B----4-:R-:W-:-:S05]  /*d670*/  FMNMX.FTZ R55, R91, R74, !PT ;  /* 0x0000004a5b377209 */ /* 0x010fca0007810000 */
[----:B------:R-:W0:Y:S01]  /*d680*/  MUFU.TANH R82, R82 ;  /* 0x0000005200527308 */ /* 0x000e220000002400 */
[----:B------:R-:W-:-:S07]  /*d690*/  FMNMX.FTZ R55, R92, R55, !PT ;  /* 0x000000375c377209 */ /* 0x000fce0007810000 */
[----:B------:R-:W4:Y:S01]  /*d6a0*/  MUFU.TANH R72, R72 ;  /* 0x0000004800487308 */ /* 0x000f220000002400 */
[----:B------:R-:W-:Y:S01]  /*d6b0*/  FSEL R90, R90, -INF , P1 ;  /* 0xff8000005a5a7808 */ /* 0x000fe20000800000 */
[----:B------:R-:W-:Y:S01]  /*d6c0*/  FMUL.FTZ R87, R87, UR4 ;  /* 0x0000000457577c20 */ /* 0x000fe20008410000 */
[----:B------:R-:W-:Y:S01]  /*d6d0*/  ISETP.GT.AND P1, PT, R43, 0x18, PT ;  /* 0x000000182b00780c */ /* 0x000fe20003f24270 */
[----:B------:R-:W-:Y:S01]  /*d6e0*/  FMUL.FTZ R77, R77, UR4 ;  /* 0x000000044d4d7c20 */ /* 0x000fe20008410000 */
[----:B-1----:R-:W-:-:S03]  /*d6f0*/  FSEL R81, R81, -INF , P5 ;  /* 0xff80000051517808 */ /* 0x002fc60002800000 */
[----:B------:R-:W1:Y:S01]  /*d700*/  MUFU.TANH R83, R83 ;  /* 0x0000005300537308 */ /* 0x000e620000002400 */
[----:B------:R-:W-:Y:S02]  /*d710*/  FMNMX.FTZ R74, R80, R55, !PT ;  /* 0x00000037504a7209 */ /* 0x000fe40007810000 */
[----:B--2---:R-:W-:-:S05]  /*d720*/  FSEL R93, R93, -INF , P2 ;  /* 0xff8000005d5d7808 */ /* 0x004fca0001000000 */
[----:B------:R-:W2:Y:S01]  /*d730*/  MUFU.TANH R73, R73 ;  /* 0x0000004900497308 */ /* 0x000ea20000002400 */
[----:B------:R-:W-:Y:S01]  /*d740*/  ISETP.GT.AND P2, PT, R43, 0x19, PT ;  /* 0x000000192b00780c */ /* 0x000fe20003f44270 */
[----:B------:R-:W-:Y:S01]  /*d750*/  FMUL.FTZ R64, R64, UR4 ;  /* 0x0000000440407c20 */ /* 0x000fe20008410000 */
[----:B------:R-:W-:Y:S02]  /*d760*/  FSEL R84, R84, -INF , P1 ;  /* 0xff80000054547808 */ /* 0x000fe40000800000 */
[----:B------:R-:W-:-:S03]  /*d770*/  FMNMX.FTZ R55, R81, R74, !PT ;  /* 0x0000004a51377209 */ /* 0x000fc60007810000 */
[----:B------:R-:W2:Y:S01]  /*d780*/  MUFU.TANH R86, R86 ;  /* 0x0000005600567308 */ /* 0x000ea20000002400 */
[----:B------:R-:W-:Y:S01]  /*d790*/  FMUL.FTZ R75, R75, UR4 ;  /* 0x000000044b4b7c20 */ /* 0x000fe20008410000 */
[----:B---3--:R-:W-:-:S06]  /*d7a0*/  FSEL R85, R85, -INF , P2 ;  /* 0xff80000055557808 */ /* 0x008fcc0001000000 */
[----:B------:R-:W3:Y:S01]  /*d7b0*/  MUFU.TANH R76, R76 ;  /* 0x0000004c004c7308 */ /* 0x000ee20000002400 */
[----:B------:R-:W-:Y:S01]  /*d7c0*/  FMNMX.FTZ R74, R84, R55, !PT ;  /* 0x00000037544a7209 */ /* 0x000fe20007810000 */
[----:B------:R-:W-:Y:S01]  /*d7d0*/  FMUL.FTZ R65, R65, UR4 ;  /* 0x0000000441417c20 */ /* 0x000fe20008410000 */
[----:B------:R-:W-:-:S05]  /*d7e0*/  R2UR UR12, R4 ;  /* 0x00000000040c72ca */ /* 0x000fca00000e0000 */
[----:B------:R-:W3:Y:S01]  /*d7f0*/  MUFU.TANH R87, R87 ;  /* 0x0000005700577308 */ /* 0x000ee20000002400 */
[----:B------:R-:W-:Y:S01]  /*d800*/  R2UR UR13, R5 ;  /* 0x00000000050d72ca */ /* 0x000fe200000e0000 */
[----:B------:R-:W-:Y:S01]  /*d810*/  FMUL.FTZ R78, R78, UR4 ;  /* 0x000000044e4e7c20 */ /* 0x000fe20008410000 */
[----:B0-----:R-:W-:-:S05]  /*d820*/  FSEL R82, R82, -INF , P4 ;  /* 0xff80000052527808 */ /* 0x001fca0002000000 */
[----:B------:R-:W0:Y:S01]  /*d830*/  MUFU.TANH R77, R77 ;  /* 0x0000004d004d7308 */ /* 0x000e220000002400 */
[----:B------:R-:W-:Y:S01]  /*d840*/  ISETP.GT.AND P4, PT, R43, 0x21, PT ;  /* 0x000000212b00780c */ /* 0x000fe20003f84270 */
[----:B------:R-:W-:Y:S01]  /*d850*/  FMUL.FTZ R68, R68, UR4 ;  /* 0x0000000444447c20 */ /* 0x000fe20008410000 */
[----:B----4-:R-:W-:Y:S02]  /*d860*/  FSEL R72, R72, -INF , P3 ;  /* 0xff80000048487808 */ /* 0x010fe40001800000 */
[----:B------:R-:W-:-:S03]  /*d870*/  FMNMX.FTZ R55, R85, R74, !PT ;  /* 0x0000004a55377209 */ /* 0x000fc60007810000 */
[----:B------:R-:W4:Y:S01]  /*d880*/  MUFU.TANH R64, R64 ;  /* 0x0000004000407308 */ /* 0x000f220000002400 */
[----:B-1----:R-:W-:Y:S01]  /*d890*/  FSEL R83, R83, -INF , P5 ;  /* 0xff80000053537808 */ /* 0x002fe20002800000 */
[----:B------:R-:W-:Y:S01]  /*d8a0*/  FMUL.FTZ R79, R79, UR4 ;  /* 0x000000044f4f7c20 */ /* 0x000fe20008410000 */
[----:B------:R-:W-:Y:S02]  /*d8b0*/  WARPGROUP.DEPBAR.LE gsb0, 0x0 ;  /* 0x00008000000079c5 */ /* 0x000fe40000010000 */
[----:B------:R-:W-:-:S03]  /*d8c0*/  ISETP.GT.AND P5, PT, R43, 0x28, PT ;  /* 0x000000282b00780c */ /* 0x000fc60003fa4270 */
[----:B------:R-:W1:Y:S01]  /*d8d0*/  MUFU.TANH R75, R75 ;  /* 0x0000004b004b7308 */ /* 0x000e620000002400 */
[----:B--2---:R-:W-:Y:S01]  /*d8e0*/  FSEL R73, R73, -INF , P4 ;  /* 0xff80000049497808 */ /* 0x004fe20002000000 */
[----:B------:R-:W-:Y:S01]  /*d8f0*/  FMUL.FTZ R69, R69, UR4 ;  /* 0x0000000445457c20 */ /* 0x000fe20008410000 */
[----:B------:R-:W-:Y:S01]  /*d900*/  FMNMX.FTZ R74, R72, R55, !PT ;  /* 0x00000037484a7209 */ /* 0x000fe20007810000 */
[----:B------:R-:W-:-:S04]  /*d910*/  WARPGROUP.ARRIVE ;  /* 0x00000000000079c5 */ /* 0x000fc80000000000 */
[----:B------:R-:W2:Y:S01]  /*d920*/  MUFU.TANH R65, R65 ;  /* 0x0000004100417308 */ /* 0x000ea20000002400 */
[----:B------:R-:W-:Y:S01]  /*d930*/  FSEL R86, R86, -INF , P1 ;  /* 0xff80000056567808 */ /* 0x000fe20000800000 */
[----:B------:R-:W-:Y:S01]  /*d940*/  FMUL.FTZ R66, R66, UR4 ;  /* 0x0000000442427c20 */ /* 0x000fe20008410000 */
[----:B------:R-:W-:Y:S01]  /*d950*/  ISETP.GT.AND P1, PT, R43, 0x29, PT ;  /* 0x000000292b00780c */ /* 0x000fe20003f24270 */
[----:B------:R-:W-:Y:S01]  /*d960*/  FMUL.FTZ R56, R56, UR4 ;  /* 0x0000000438387c20 */ /* 0x000fe20008410000 */
[----:B---3--:R-:W-:-:S03]  /*d970*/  FSEL R76, R76, -INF , P5 ;  /* 0xff8000004c4c7808 */ /* 0x008fc60002800000 */
[----:B------:R-:W3:Y:S01]  /*d980*/  MUFU.TANH R78, R78 ;  /* 0x0000004e004e7308 */ /* 0x000ee20000002400 */
[----:B------:R-:W-:Y:S01]  /*d990*/  FSEL R87, R87, -INF , P2 ;  /* 0xff80000057577808 */ /* 0x000fe20001000000 */
[----:B------:R-:W-:Y:S01]  /*d9a0*/  FMUL.FTZ R55, R32, UR4 ;  /* 0x0000000420377c20 */ /* 0x000fe20008410000 */
[----:B------:R-:W-:Y:S05]  /*d9b0*/  HGMMA.64x16x16.F32 R24, gdesc[UR12], R24, gsb0 ;  /* 0x002000000c1879f0 */ /* 0x000fea0008000818 */
[----:B------:R-:W3:Y:S01]  /*d9c0*/  MUFU.TANH R68, R68 ;  /* 0x0000004400447308 */ /* 0x000ee20000002400 */
[----:B------:R-:W-:Y:S01]  /*d9d0*/  FMUL.FTZ R67, R67, UR4 ;  /* 0x0000000443437c20 */ /* 0x000fe20008410000 */
[----:B------:R-:W-:-:S06]  /*d9e0*/  ISETP.GT.AND P2, PT, R43, 0x30, PT ;  /* 0x000000302b00780c */ /* 0x000fcc0003f44270 */
[----:B------:R4:W-:Y:S01]  /*d9f0*/  MUFU.TANH R15, R95 ;  /* 0x0000005f000f7308 */ /* 0x0009e20000002400 */
[----:B0-----:R-:W-:Y:S01]  /*da00*/  FSEL R77, R77, -INF , P1 ;  /* 0xff8000004d4d7808 */ /* 0x001fe20000800000 */
[----:B------:R-:W-:Y:S01]  /*da10*/  FMUL.FTZ R57, R57, UR4 ;  /* 0x0000000439397c20 */ /* 0x000fe20008410000 */
[----:B----4-:R-:W-:-:S05]  /*da20*/  FMNMX.FTZ R95, R73, R74, !PT ;  /* 0x0000004a495f7209 */ /* 0x010fca0007810000 */
[----:B------:R-:W0:Y:S01]  /*da30*/  MUFU.TANH R79, R79 ;  /* 0x0000004f004f7308 */ /* 0x000e220000002400 */
[----:B------:R-:W-:Y:S01]  /*da40*/  FMNMX.FTZ R32, R76, R95, !PT ;  /* 0x0000005f4c207209 */ /* 0x000fe20007810000 */
[----:B------:R-:W-:-:S06]  /*da50*/  FMUL.FTZ R74, R33, UR4 ;  /* 0x00000004214a7c20 */ /* 0x000fcc0008410000 */
[----:B------:R-:W4:Y:S01]  /*da60*/  MUFU.TANH R69, R69 ;  /* 0x0000004500457308 */ /* 0x000f220000002400 */
[----:B------:R-:W-:Y:S01]  /*da70*/  FMUL.FTZ R70, R70, UR4 ;  /* 0x0000000446467c20 */ /* 0x000fe20008410000 */
[----:B------:R-:W-:Y:S01]  /*da80*/  ISETP.GT.AND P3, PT, R43, 0x31, PT ;  /* 0x000000312b00780c */ /* 0x000fe20003f64270 */
[----:B------:R-:W-:Y:S01]  /*da90*/  FMUL.FTZ R60, R60, UR4 ;  /* 0x000000043c3c7c20 */ /* 0x000fe20008410000 */
[----:B------:R-:W-:Y:S02]  /*daa0*/  FSEL R64, R64, -INF , P2 ;  /* 0xff80000040407808 */ /* 0x000fe40001000000 */
[----:B------:R-:W-:Y:S02]  /*dab0*/  FMNMX.FTZ R33, R77, R32, !PT ;  /* 0x000000204d217209 */ /* 0x000fe40007810000 */
[----:B------:R-:W4:Y:S01]  /*dac0*/  MUFU.TANH R66, R66 ;  /* 0x0000004200427308 */ /* 0x000f220000002400 */
[----:B-1----:R-:W-:Y:S01]  /*dad0*/  FSEL R75, R75, -INF , P4 ;  /* 0xff8000004b4b7808 */ /* 0x002fe20002000000 */
[----:B------:R-:W-:Y:S01]  /*dae0*/  FMUL.FTZ R71, R71, UR4 ;  /* 0x0000000447477c20 */ /* 0x000fe20008410000 */
[----:B------:R-:W-:-:S05]  /*daf0*/  ISETP.GT.AND P4, PT, R43, 0x38, PT ;  /* 0x000000382b00780c */ /* 0x000fca0003f84270 */
[----:B------:R-:W1:Y:S01]  /*db00*/  MUFU.TANH R56, R56 ;  /* 0x0000003800387308 */ /* 0x000e620000002400 */
[----:B--2---:R-:W-:Y:S01]  /*db10*/  FSEL R65, R65, -INF , P3 ;  /* 0xff80000041417808 */ /* 0x004fe20001800000 */
[----:B------:R-:W-:Y:S01]  /*db20*/  FMUL.FTZ R61, R61, UR4 ;  /* 0x000000043d3d7c20 */ /* 0x000fe20008410000 */
[----:B------:R-:W-:-:S05]  /*db30*/  FMNMX.FTZ R32, R64, R33, !PT ;  /* 0x0000002140207209 */ /* 0x000fca0007810000 */
[----:B------:R-:W2:Y:S01]  /*db40*/  MUFU.TANH R67, R67 ;  /* 0x0000004300437308 */ /* 0x000ea20000002400 */
[----:B---3--:R-:W-:Y:S01]  /*db50*/  FSEL R78, R78, -INF , P5 ;  /* 0xff8000004e4e7808 */ /* 0x008fe20002800000 */
[----:B------:R-:W-:Y:S01]  /*db60*/  FMUL.FTZ R58, R58, UR4 ;  /* 0x000000043a3a7c20 */ /* 0x000fe20008410000 */
[----:B------:R-:W-:-:S05]  /*db70*/  ISETP.GT.AND P5, PT, R43, 0x39, PT ;  /* 0x000000392b00780c */ /* 0x000fca0003fa4270 */
[----:B------:R-:W3:Y:S01]  /*db80*/  MUFU.TANH R57, R57 ;  /* 0x0000003900397308 */ /* 0x000ee20000002400 */
[----:B------:R-:W-:Y:S01]  /*db90*/  FSEL R68, R68, -INF , P4 ;  /* 0xff80000044447808 */ /* 0x000fe20002000000 */
[----:B------:R-:W-:Y:S01]  /*dba0*/  FMUL.FTZ R48, R48, UR4 ;  /* 0x0000000430307c20 */ /* 0x000fe20008410000 */
[----:B------:R-:W-:-:S05]  /*dbb0*/  FMNMX.FTZ R33, R65, R32, !PT ;  /* 0x0000002041217209 */ /* 0x000fca0007810000 */
[----:B------:R-:W3:Y:S01]  /*dbc0*/  MUFU.TANH R70, R70 ;  /* 0x0000004600467308 */ /* 0x000ee20000002400 */
[----:B0-----:R-:W-:Y:S01]  /*dbd0*/  FSEL R79, R79, -INF , P1 ;  /* 0xff8000004f4f7808 */ /* 0x001fe20000800000 */
[----:B------:R-:W-:Y:S01]  /*dbe0*/  FMUL.FTZ R59, R59, UR4 ;  /* 0x000000043b3b7c20 */ /* 0x000fe20008410000 */
[----:B------:R-:W-:-:S05]  /*dbf0*/  ISETP.GT.AND P1, PT, R43, 0x40, PT ;  /* 0x000000402b00780c */ /* 0x000fca0003f24270 */
[----:B------:R-:W0:Y:S01]  /*dc00*/  MUFU.TANH R60, R60 ;  /* 0x0000003c003c7308 */ /* 0x000e220000002400 */
[----:B----4-:R-:W-:Y:S01]  /*dc10*/  FSEL R69, R69, -INF , P5 ;  /* 0xff80000045457808 */ /* 0x010fe20002800000 */
[----:B------:R-:W-:Y:S01]  /*dc20*/  FMUL.FTZ R49, R49, UR4 ;  /* 0x0000000431317c20 */ /* 0x000fe20008410000 */
[----:B------:R-:W-:-:S05]  /*dc30*/  FMNMX.FTZ R32, R68, R33, !PT ;  /* 0x0000002144207209 */ /* 0x000fca0007810000 */
[----:B------:R-:W4:Y:S01]  /*dc40*/  MUFU.TANH R71, R71 ;  /* 0x0000004700477308 */ /* 0x000f220000002400 */
[----:B------:R-:W-:Y:S01]  /*dc50*/  FSEL R66, R66, -INF , P2 ;  /* 0xff80000042427808 */ /* 0x000fe20001000000 */
[----:B------:R-:W-:Y:S01]  /*dc60*/  FMUL.FTZ R62, R62, UR4 ;  /* 0x000000043e3e7c20 */ /* 0x000fe20008410000 */
[----:B------:R-:W-:-:S05]  /*dc70*/  ISETP.GT.AND P2, PT, R43, 0x41, PT ;  /* 0x000000412b00780c */ /* 0x000fca0003f44270 */
[----:B------:R-:W4:Y:S01]  /*dc80*/  MUFU.TANH R61, R61 ;  /* 0x0000003d003d7308 */ /* 0x000f220000002400 */
[----:B-1----:R-:W-:Y:S01]  /*dc90*/  FSEL R56, R56, -INF , P1 ;  /* 0xff80000038387808 */ /* 0x002fe20000800000 */
[----:B------:R-:W-:Y:S01]  /*dca0*/  FMUL.FTZ R52, R52, UR4 ;  /* 0x0000000434347c20 */ /* 0x000fe20008410000 */
[----:B------:R-:W-:-:S05]  /*dcb0*/  FMNMX.FTZ R33, R69, R32, !PT ;  /* 0x0000002045217209 */ /* 0x000fca0007810000 */
[----:B------:R-:W1:Y:S01]  /*dcc0*/  MUFU.TANH R58, R58 ;  /* 0x0000003a003a7308 */ /* 0x000e620000002400 */
[----:B--2---:R-:W-:Y:S01]  /*dcd0*/  FSEL R67, R67, -INF , P3 ;  /* 0xff80000043437808 */ /* 0x004fe20001800000 */
[----:B------:R-:W-:Y:S01]  /*dce0*/  FMUL.FTZ R63, R63, UR4 ;  /* 0x000000043f3f7c20 */ /* 0x000fe20008410000 */
[----:B------:R-:W-:-:S05]  /*dcf0*/  ISETP.GT.AND P3, PT, R43, 0x48, PT ;  /* 0x000000482b00780c */ /* 0x000fca0003f64270 */
[----:B------:R-:W2:Y:S01]  /*dd00*/  MUFU.TANH R48, R48 ;  /* 0x0000003000307308 */ /* 0x000ea20000002400 */
[----:B---3--:R-:W-:Y:S02]  /*dd10*/  FSEL R57, R57, -INF , P2 ;  /* 0xff80000039397808 */ /* 0x008fe40001000000 */
[----:B------:R-:W-:-:S05]  /*dd20*/  FMNMX.FTZ R32, R56, R33, !PT ;  /* 0x0000002138207209 */ /* 0x000fca0007810000 */
[----:B------:R-:W3:Y:S01]  /*dd30*/  MUFU.TANH R59, R59 ;  /* 0x0000003b003b7308 */ /* 0x000ee20000002400 */
[----:B------:R-:W-:Y:S01]  /*dd40*/  FSEL R70, R70, -INF , P4 ;  /* 0xff80000046467808 */ /* 0x000fe20002000000 */
[----:B------:R-:W-:Y:S01]  /*dd50*/  FMUL.FTZ R50, R50, UR4 ;  /* 0x0000000432327c20 */ /* 0x000fe20008410000 */
[----:B------:R-:W-:-:S05]  /*dd60*/  ISETP.GT.AND P4, PT, R43, 0x49, PT ;  /* 0x000000492b00780c */ /* 0x000fca0003f84270 */
[----:B------:R-:W3:Y:S01]  /*dd70*/  MUFU.TANH R49, R49 ;  /* 0x0000003100317308 */ /* 0x000ee20000002400 */
[----:B0-----:R-:W-:Y:S02]  /*dd80*/  FSEL R60, R60, -INF , P3 ;  /* 0xff8000003c3c7808 */ /* 0x001fe40001800000 */
[----:B------:R-:W-:-:S05]  /*dd90*/  FMNMX.FTZ R33, R57, R32, !PT ;  /* 0x0000002039217209 */ /* 0x000fca0007810000 */
[----:B------:R-:W0:Y:S01]  /*dda0*/  MUFU.TANH R62, R62 ;  /* 0x0000003e003e7308 */ /* 0x000e220000002400 */
[----:B----4-:R-:W-:Y:S01]  /*ddb0*/  FSEL R71, R71, -INF , P5 ;  /* 0xff80000047477808 */ /* 0x010fe20002800000 */
[----:B------:R-:W-:Y:S01]  /*ddc0*/  FMUL.FTZ R51, R51, UR4 ;  /* 0x0000000433337c20 */ /* 0x000fe20008410000 */
[----:B------:R-:W-:-:S05]  /*ddd0*/  ISETP.GT.AND P5, PT, R43, 0x50, PT ;  /* 0x000000502b00780c */ /* 0x000fca0003fa4270 */
[----:B------:R-:W4:Y:S01]  /*dde0*/  MUFU.TANH R52, R52 ;  /* 0x0000003400347308 */ /* 0x000f220000002400 */
[----:B------:R-:W-:Y:S02]  /*ddf0*/  FSEL R61, R61, -INF , P4 ;  /* 0xff8000003d3d7808 */ /* 0x000fe40002000000 */
[----:B------:R-:W-:-:S05]  /*de00*/  FMNMX.FTZ R32, R60, R33, !PT ;  /* 0x000000213c207209 */ /* 0x000fca0007810000 */
[----:B------:R-:W4:Y:S01]  /*de10*/  MUFU.TANH R63, R63 ;  /* 0x0000003f003f7308 */ /* 0x000f220000002400 */
[----:B-1----:R-:W-:Y:S01]  /*de20*/  FSEL R58, R58, -INF , P1 ;  /* 0xff8000003a3a7808 */ /* 0x002fe20000800000 */
[----:B------:R-:W-:Y:S01]  /*de30*/  FMUL.FTZ R44, R44, UR4 ;  /* 0x000000042c2c7c20 */ /* 0x000fe20008410000 */
[----:B------:R-:W-:-:S05]  /*de40*/  ISETP.GT.AND P1, PT, R43, 0x51, PT ;  /* 0x000000512b00780c */ /* 0x000fca0003f24270 */
[----:B------:R-:W1:Y:S01]  /*de50*/  MUFU.TANH R42, R98 ;  /* 0x00000062002a7308 */ /* 0x000e620000002400 */
[----:B--2---:R-:W-:Y:S02]  /*de60*/  FSEL R48, R48, -INF , P5 ;  /* 0xff80000030307808 */ /* 0x004fe40002800000 */
[----:B------:R-:W-:-:S05]  /*de70*/  FMNMX.FTZ R33, R61, R32, !PT ;  /* 0x000000203d217209 */ /* 0x000fca0007810000 */
[----:B------:R-:W2:Y:S01]  /*de80*/  MUFU.TANH R50, R50 ;  /* 0x0000003200327308 */ /* 0x000ea20000002400 */
[----:B---3--:R-:W-:Y:S01]  /*de90*/  FSEL R59, R59, -INF , P2 ;  /* 0xff8000003b3b7808 */ /* 0x008fe20001000000 */
[----:B------:R-:W-:Y:S01]  /*dea0*/  FMUL.FTZ R45, R45, UR4 ;  /* 0x000000042d2d7c20 */ /* 0x000fe20008410000 */
[----:B------:R-:W-:Y:S02]  /*deb0*/  ISETP.GT.AND P2, PT, R43, 0x58, PT ;  /* 0x000000582b00780c */ /* 0x000fe40003f44270 */
[----:B------:R-:W-:-:S03]  /*dec0*/  FSEL R49, R49, -INF , P1 ;  /* 0xff80000031317808 */ /* 0x000fc60000800000 */
[----:B------:R-:W3:Y:S01]  /*ded0*/  MUFU.TANH R51, R51 ;  /* 0x0000003300337308 */ /* 0x000ee20000002400 */
[----:B0-----:R-:W-:Y:S02]  /*dee0*/  FSEL R62, R62, -INF , P3 ;  /* 0xff8000003e3e7808 */ /* 0x001fe40001800000 */
[----:B------:R-:W-:-:S05]  /*def0*/  ISETP.GT.AND P3, PT, R43, 0x59, PT ;  /* 0x000000592b00780c */ /* 0x000fca0003f64270 */
[----:B------:R0:W3:Y:S01]  /*df00*/  MUFU.TANH R14, R96 ;  /* 0x00000060000e7308 */ /* 0x0000e20000002400 */
[----:B----4-:R-:W-:Y:S01]  /*df10*/  FSEL R52, R52, -INF , P2 ;  /* 0xff80000034347808 */ /* 0x010fe20001000000 */
[----:B------:R-:W-:Y:S01]  /*df20*/  FMUL.FTZ R95, R35, UR4 ;  /* 0x00000004235f7c20 */ /* 0x000fe20008410000 */
[----:B0-----:R-:W-:-:S05]  /*df30*/  FMNMX.FTZ R96, R48, R33, !PT ;  /* 0x0000002130607209 */ /* 0x001fca0007810000 */
[----:B------:R-:W0:Y:S01]  /*df40*/  MUFU.TANH R44, R44 ;  /* 0x0000002c002c7308 */ /* 0x000e220000002400 */
[----:B------:R-:W-:Y:S01]  /*df50*/  FMNMX.FTZ R33, R49, R96, !PT ;  /* 0x0000006031217209 */ /* 0x000fe20007810000 */
[----:B------:R-:W-:Y:S01]  /*df60*/  FMUL.FTZ R46, R46, UR4 ;  /* 0x000000042e2e7c20 */ /* 0x000fe20008410000 */
[----:B------:R-:W-:-:S05]  /*df70*/  FSEL R63, R63, -INF , P4 ;  /* 0xff8000003f3f7808 */ /* 0x000fca0002000000 */
[----:B------:R-:W4:Y:S01]  /*df80*/  MUFU.TANH R21, R97 ;  /* 0x0000006100157308 */ /* 0x000f220000002400 */
[----:B------:R-:W-:Y:S02]  /*df90*/  ISETP.GT.AND P4, PT, R43, 0x60, PT ;  /* 0x000000602b00780c */ /* 0x000fe40003f84270 */
[----:B-1----:R-:W-:Y:S02]  /*dfa0*/  FSEL R42, R42, -INF , P3 ;  /* 0xff8000002a2a7808 */ /* 0x002fe40001800000 */
[----:B------:R-:W-:-:S03]  /*dfb0*/  FMNMX.FTZ R35, R52, R33, !PT ;  /* 0x0000002134237209 */ /* 0x000fc60007810000 */
[----:B------:R-:W1:Y:S01]  /*dfc0*/  MUFU.TANH R45, R45 ;  /* 0x0000002d002d7308 */ /* 0x000e620000002400 */
[----:B------:R-:W-:Y:S02]  /*dfd0*/  WARPGROUP.DEPBAR.LE gsb0, 0x0 ;  /* 0x00008000000079c5 */ /* 0x000fe40000010000 */
[----:B--2---:R-:W-:Y:S01]  /*dfe0*/  FSEL R50, R50, -INF , P5 ;  /* 0xff80000032327808 */ /* 0x004fe20002800000 */
[----:B------:R-:W-:Y:S01]  /*dff0*/  FMUL.FTZ R33, R24, UR4 ;  /* 0x0000000418217c20 */ /* 0x000fe20008410000 */
[----:B------:R-:W-:Y:S01]  /*e000*/  FMUL.FTZ R47, R47, UR4 ;  /* 0x000000042f2f7c20 */ /* 0x000fe20008410000 */
[----:B------:R-:W-:Y:S02]  /*e010*/  ISETP.GT.AND P5, PT, R43, 0x61, PT ;  /* 0x000000612b00780c */ /* 0x000fe40003fa4270 */
[----:B------:R-:W2:Y:S01]  /*e020*/  MUFU.TANH R55, R55 ;  /* 0x0000003700377308 */ /* 0x000ea20000002400 */
[----:B------:R-:W-:Y:S01]  /*e030*/  FSEL R24, R15, -INF , P4 ;  /* 0xff8000000f187808 */ /* 0x000fe20002000000 */
[----:B------:R-:W-:Y:S01]  /*e040*/  FMUL.FTZ R36, R36, UR4 ;  /* 0x0000000424247c20 */ /* 0x000fe20008410000 */
[----:B------:R-:W-:-:S02]  /*e050*/  FMNMX.FTZ R35, R42, R35, !PT ;  /* 0x000000232a237209 */ /* 0x000fc40007810000 */
[----:B---3--:R-:W-:-:S03]  /*e060*/  FSEL R51, R51, -INF , P1 ;  /* 0xff80000033337808 */ /* 0x008fc60000800000 */
[----:B------:R-:W3:Y:S01]  /*e070*/  MUFU.TANH R54, R54 ;  /* 0x0000003600367308 */ /* 0x000ee20000002400 */
[----:B------:R-:W-:Y:S01]  /*e080*/  ISETP.GT.AND P1, PT, R43, 0x68, PT ;  /* 0x000000682b00780c */ /* 0x000fe20003f24270 */
[----:B------:R-:W-:Y:S01]  /*e090*/  FMUL.FTZ R37, R37, UR4 ;  /* 0x0000000425257c20 */ /* 0x000fe20008410000 */
[----:B------:R-:W-:Y:S02]  /*e0a0*/  FSEL R40, R40, -INF , P5 ;  /* 0xff80000028287808 */ /* 0x000fe40002800000 */
[----:B------:R-:W-:-:S03]  /*e0b0*/  FMNMX.FTZ R35, R24, R35, !PT ;  /* 0x0000002318237209 */ /* 0x000fc60007810000 */
[----:B------:R-:W-:Y:S01]  /*e0c0*/  MUFU.TANH R46, R46 ;  /* 0x0000002e002e7308 */ /* 0x000fe20000002400 */
        /* <DEDUP_REMOVED lines=11> */
[----:B-1----:R-:W-:Y:S01]  /*e180*/  FSEL R45, R45, -INF , P2 ;  /* 0xff8000002d2d7808 */ /* 0x002fe20001000000 */
[----:B------:R-:W-:Y:S01]  /*e190*/  FMUL.FTZ R38, R25, UR4 ;  /* 0x0000000419267c20 */ /* 0x000fe20008410000 */
[----:B------:R-:W-:Y:S01]  /*e1a0*/  FMNMX.FTZ R98, R44, R35, !PT ;  /* 0x000000232c627209 */ /* 0x000fe20007810000 */
[----:B------:R-:W-:-:S04]  /*e1b0*/  FMUL.FTZ R96, R28, UR4 ;  /* 0x000000041c607c20 */ /* 0x000fc80008410000 */
[----:B------:R-:W1:Y:S01]  /*e1c0*/  MUFU.TANH R37, R37 ;  /* 0x0000002500257308 */ /* 0x000e620000002400 */
[----:B------:R-:W-:Y:S02]  /*e1d0*/  FSEL R41, R41, -INF , P4 ;  /* 0xff80000029297808 */ /* 0x000fe40002000000 */
[----:B------:R-:W-:Y:S02]  /*e1e0*/  ISETP.GT.AND P4, PT, R43, 0x71, PT ;  /* 0x000000712b00780c */ /* 0x000fe40003f84270 */
[----:B--2---:R-:W-:-:S03]  /*e1f0*/  FSEL R28, R55, -INF , P3 ;  /* 0xff800000371c7808 */ /* 0x004fc60001800000 */
[----:B------:R-:W2:Y:S01]  /*e200*/  MUFU.TANH R34, R34 ;  /* 0x0000002200227308 */ /* 0x000ea20000002400 */
[----:B------:R-:W-:Y:S02]  /*e210*/  FMNMX.FTZ R35, R45, R98, !PT ;  /* 0x000000622d237209 */ /* 0x000fe40007810000 */
[----:B---3--:R-:W-:-:S05]  /*e220*/  FSEL R54, R54, -INF , P5 ;  /* 0xff80000036367808 */ /* 0x008fca0002800000 */
[----:B------:R3:W2:Y:S01]  /*e230*/  MUFU.TANH R15, R33 ;  /* 0x00000021000f7308 */ /* 0x0006a20000002400 */
[----:B------:R-:W-:Y:S01]  /*e240*/  ISETP.GT.AND P5, PT, R43, 0x78, PT ;  /* 0x000000782b00780c */ /* 0x000fe20003fa4270 */
[----:B------:R-:W-:Y:S01]  /*e250*/  FMUL.FTZ R29, R29, UR4 ;  /* 0x000000041d1d7c20 */ /* 0x000fe20008410000 */
[----:B------:R-:W-:-:S05]  /*e260*/  FSEL R25, R74, -INF , P4 ;  /* 0xff8000004a197808 */ /* 0x000fca0002000000 */
[----:B------:R-:W2:Y:S01]  /*e270*/  MUFU.TANH R95, R95 ;  /* 0x0000005f005f7308 */ /* 0x000ea20000002400 */
[----:B---3--:R-:W-:Y:S02]  /*e280*/  FSEL R33, R46, -INF , P1 ;  /* 0xff8000002e217808 */ /* 0x008fe40000800000 */
[----:B------:R-:W-:-:S05]  /*e290*/  FMNMX.FTZ R46, R28, R35, !PT ;  /* 0x000000231c2e7209 */ /* 0x000fca0007810000 */
[----:B------:R-:W3:Y:S01]  /*e2a0*/  MUFU.TANH R38, R38 ;  /* 0x0000002600267308 */ /* 0x000ee20000002400 */
[----:B0-----:R-:W-:Y:S02]  /*e2b0*/  FSEL R35, R47, -INF , P2 ;  /* 0xff8000002f237808 */ /* 0x001fe40001000000 */
[----:B------:R-:W-:Y:S02]  /*e2c0*/  ISETP.GT.AND P1, PT, R43, 0x79, PT ;  /* 0x000000792b00780c */ /* 0x000fe40003f24270 */
[----:B----4-:R-:W-:-:S03]  /*e2d0*/  FSEL R74, R36, -INF , P5 ;  /* 0xff800000244a7808 */ /* 0x010fc60002800000 */
[----:B------:R-:W0:Y:S01]  /*e2e0*/  MUFU.TANH R14, R14 ;  /* 0x0000000e000e7308 */ /* 0x000e220000002400 */
[----:B------:R-:W-:Y:S02]  /*e2f0*/  FMNMX.FTZ R47, R25, R46, !PT ;  /* 0x0000002e192f7209 */ /* 0x000fe40007810000 */
[----:B------:R-:W-:-:S05]  /*e300*/  ISETP.GT.AND P2, PT, R43, 0x80, PT ;  /* 0x000000802b00780c */ /* 0x000fca0003f44270 */
[----:B------:R-:W4:Y:S01]  /*e310*/  MUFU.TANH R96, R96 ;  /* 0x0000006000607308 */ /* 0x000f220000002400 */
[----:B-1----:R-:W-:Y:S02]  /*e320*/  FSEL R55, R37, -INF , P1 ;  /* 0xff80000025377808 */ /* 0x002fe40000800000 */
[----:B------:R-:W-:-:S05]  /*e330*/  FMNMX.FTZ R36, R74, R47, !PT ;  /* 0x0000002f4a247209 */ /* 0x000fca0007810000 */
[----:B------:R-:W1:Y:S01]  /*e340*/  MUFU.TANH R29, R29 ;  /* 0x0000001d001d7308 */ /* 0x000e620000002400 */
[----:B--2---:R-:W-:Y:S02]  /*e350*/  FSEL R34, R34, -INF , P3 ;  /* 0xff80000022227808 */ /* 0x004fe40001800000 */
[----:B------:R-:W-:Y:S02]  /*e360*/  ISETP.GT.AND P3, PT, R43, 0x81, PT ;  /* 0x000000812b00780c */ /* 0x000fe40003f64270 */
[----:B------:R-:W-:Y:S02]  /*e370*/  FSEL R47, R15, -INF , P2 ;  /* 0xff8000000f2f7808 */ /* 0x000fe40001000000 */
[----:B------:R-:W-:Y:S02]  /*e380*/  FMNMX.FTZ R36, R55, R36, !PT ;  /* 0x0000002437247209 */ /* 0x000fe40007810000 */
[----:B------:R-:W-:Y:S02]  /*e390*/  FSEL R37, R95, -INF , P4 ;  /* 0xff8000005f257808 */ /* 0x000fe40002000000 */
[----:B------:R-:W-:-:S02]  /*e3a0*/  ISETP.GT.AND P4, PT, R43, 0x88, PT ;  /* 0x000000882b00780c */ /* 0x000fc40003f84270 */
[----:B---3--:R-:W-:Y:S02]  /*e3b0*/  FSEL R46, R38, -INF , P3 ;  /* 0xff800000262e7808 */ /* 0x008fe40001800000 */
[----:B------:R-:W-:Y:S02]  /*e3c0*/  FMNMX.FTZ R15, R47, R36, !PT ;  /* 0x000000242f0f7209 */ /* 0x000fe40007810000 */
[----:B0-----:R-:W-:Y:S02]  /*e3d0*/  FSEL R36, R14, -INF , P5 ;  /* 0xff8000000e247808 */ /* 0x001fe40002800000 */
[----:B------:R-:W-:Y:S02]  /*e3e0*/  ISETP.GT.AND P5, PT, R43, 0x89, PT ;  /* 0x000000892b00780c */ /* 0x000fe40003fa4270 */
[----:B----4-:R-:W-:Y:S02]  /*e3f0*/  FSEL R43, R96, -INF , P4 ;  /* 0xff800000602b7808 */ /* 0x010fe40002000000 */
[----:B------:R-:W-:-:S02]  /*e400*/  FMNMX.FTZ R14, R46, R15, !PT ;  /* 0x0000000f2e0e7209 */ /* 0x000fc40007810000 */
[----:B-1----:R-:W-:Y:S02]  /*e410*/  FSEL R29, R29, -INF , P5 ;  /* 0xff8000001d1d7808 */ /* 0x002fe40002800000 */
[----:B------:R-:W-:-:S04]  /*e420*/  FMNMX.FTZ R14, R43, R14, !PT ;  /* 0x0000000e2b0e7209 */ /* 0x000fc80007810000 */
[----:B------:R-:W-:-:S05]  /*e430*/  FMNMX.FTZ R95, R29, R14, !PT ;  /* 0x0000000e1d5f7209 */ /* 0x000fca0007810000 */
[----:B------:R-:W0:Y:S02]  /*e440*/  SHFL.BFLY PT, R14, R95, 0x2, 0x1f ;  /* 0x0c401f005f0e7f89 */ /* 0x000e2400000e0000 */
[----:B0-----:R-:W-:-:S05]  /*e450*/  FMNMX.FTZ R96, R95, R14, !PT ;  /* 0x0000000e5f607209 */ /* 0x001fca0007810000 */
[----:B------:R-:W0:Y:S01]  /*e460*/  SHFL.BFLY PT, R15, R96, 0x1, 0x1f ;  /* 0x0c201f00600f7f89 */ /* 0x000e2200000e0000 */
[----:B------:R-:W-:Y:S01]  /*e470*/  FMUL.FTZ R99, R26, UR4 ;  /* 0x000000041a637c20 */ /* 0x000fe20008410000 */
[----:B------:R-:W-:Y:S01]  /*e480*/  FMUL.FTZ R98, R39, UR4 ;  /* 0x0000000427627c20 */ /* 0x000fe20008410000 */
[----:B0-----:R-:W-:Y:S01]  /*e490*/  FMNMX.FTZ R14, R96, R15, !PT ;  /* 0x0000000f600e7209 */ /* 0x001fe20007810000 */
[----:B------:R-:W-:-:S03]  /*e4a0*/  IMAD.U32 R15, RZ, RZ, UR5 ;  /* 0x00000005ff0f7e24 */ /* 0x000fc6000f8e00ff */
[C---:B------:R-:W-:Y:S01]  /*e4b0*/  FSETP.NEU.FTZ.AND P6, PT, R14.reuse, -INF , PT ;  /* 0xff8000000e00780b */ /* 0x040fe20003fdd000 */
[----:B------:R-:W-:-:S05]  /*e4c0*/  FMUL.FTZ R38, R14, R15 ;  /* 0x0000000f0e267220 */ /* 0x000fca0000410000 */
[----:B------:R-:W-:-:S05]  /*e4d0*/  FSEL R38, R38, RZ, P6 ;  /* 0x000000ff26267208 */ /* 0x000fca0003000000 */
[----:B------:R-:W-:Y:S01]  /*e4e0*/  FFMA.FTZ R26, R20, R15, -R38 ;  /* 0x0000000f141a7223 */ /* 0x000fe20000010826 */
[----:B------:R-:W-:-:S04]  /*e4f0*/  FMNMX.FTZ R20, R89, R90, !PT ;  /* 0x0000005a59147209 */ /* 0x000fc80007810000 */
[----:B------:R-:W-:-:S04]  /*e500*/  FMNMX.FTZ R39, R93, R20, !PT ;  /* 0x000000145d277209 */ /* 0x000fc80007810000 */
[----:B------:R-:W-:-:S04]  /*e510*/  FMNMX.FTZ R39, R94, R39, !PT ;  /* 0x000000275e277209 */ /* 0x000fc80007810000 */
[----:B------:R-:W-:-:S04]  /*e520*/  FMNMX.FTZ R20, R82, R39, !PT ;  /* 0x0000002752147209 */ /* 0x000fc80007810000 */
[----:B------:R-:W-:-:S04]  /*e530*/  FMNMX.FTZ R39, R83, R20, !PT ;  /* 0x0000001453277209 */ /* 0x000fc80007810000 */
[----:B------:R-:W-:-:S04]  /*e540*/  FMNMX.FTZ R20, R86, R39, !PT ;  /* 0x0000002756147209 */ /* 0x000fc80007810000 */
[----:B------:R-:W-:Y:S01]  /*e550*/  FMNMX.FTZ R20, R87, R20, !PT ;  /* 0x0000001457147209 */ /* 0x000fe20007810000 */
[----:B------:R-:W-:-:S03]  /*e560*/  FFMA.FTZ R39, R72, R15, -R38 ;  /* 0x0000000f48277223 */ /* 0x000fc60000010826 */
[----:B------:R-:W-:Y:S01]  /*e570*/  FMNMX.FTZ R20, R53, R20, !PT ;  /* 0x0000001435147209 */ /* 0x000fe20007810000 */
[----:B------:R-:W-:-:S03]  /*e580*/  FFMA.FTZ R72, R73, R15, -R38 ;  /* 0x0000000f49487223 */ /* 0x000fc60000010826 */
[----:B------:R-:W-:Y:S01]  /*e590*/  FMNMX.FTZ R73, R75, R20, !PT ;  /* 0x000000144b497209 */ /* 0x000fe20007810000 */
[----:B------:R-:W-:Y:S01]  /*e5a0*/  FMUL.FTZ R101, R30, UR4 ;  /* 0x000000041e657c20 */ /* 0x000fe20008410000 */
[--C-:B------:R-:W-:Y:S02]  /*e5b0*/  FFMA.FTZ R30, R91, R15, -R38.reuse ;  /* 0x0000000f5b1e7223 */ /* 0x100fe40000010826 */
[----:B------:R-:W-:Y:S01]  /*e5c0*/  FMNMX.FTZ R20, R78, R73, !PT ;  /* 0x000000494e147209 */ /* 0x000fe20007810000 */
[----:B------:R-:W-:-:S03]  /*e5d0*/  FFMA.FTZ R91, R81, R15, -R38 ;  /* 0x0000000f515b7223 */ /* 0x000fc60000010826 */
[----:B------:R-:W-:Y:S01]  /*e5e0*/  FMNMX.FTZ R81, R79, R20, !PT ;  /* 0x000000144f517209 */ /* 0x000fe20007810000 */
[----:B------:R-:W-:-:S03]  /*e5f0*/  FFMA.FTZ R73, R76, R15, -R38 ;  /* 0x0000000f4c497223 */ /* 0x000fc60000010826 */
[----:B------:R-:W-:Y:S01]  /*e600*/  FMNMX.FTZ R20, R66, R81, !PT ;  /* 0x0000005142147209 */ /* 0x000fe20007810000 */
[----:B------:R-:W-:-:S03]  /*e610*/  FFMA.FTZ R76, R77, R15, -R38 ;  /* 0x0000000f4d4c7223 */ /* 0x000fc60000010826 */
[----:B------:R-:W-:-:S04]  /*e620*/  FMNMX.FTZ R77, R67, R20, !PT ;  /* 0x00000014434d7209 */ /* 0x000fc80007810000 */
[----:B------:R-:W-:-:S04]  /*e630*/  FMNMX.FTZ R20, R70, R77, !PT ;  /* 0x0000004d46147209 */ /* 0x000fc80007810000 */
[----:B------:R-:W-:-:S04]  /*e640*/  FMNMX.FTZ R81, R71, R20, !PT ;  /* 0x0000001447517209 */ /* 0x000fc80007810000 */
[----:B------:R-:W-:Y:S01]  /*e650*/  FMNMX.FTZ R20, R58, R81, !PT ;  /* 0x000000513a147209 */ /* 0x000fe20007810000 */
[----:B------:R-:W-:-:S03]  /*e660*/  FFMA.FTZ R81, R65, R15, -R38 ;  /* 0x0000000f41517223 */ /* 0x000fc60000010826 */
[----:B------:R-:W-:-:S04]  /*e670*/  FMNMX.FTZ R65, R59, R20, !PT ;  /* 0x000000143b417209 */ /* 0x000fc80007810000 */
[----:B------:R-:W-:-:S04]  /*e680*/  FMNMX.FTZ R20, R62, R65, !PT ;  /* 0x000000413e147209 */ /* 0x000fc80007810000 */
[----:B------:R-:W-:-:S04]  /*e690*/  FMNMX.FTZ R65, R63, R20, !PT ;  /* 0x000000143f417209 */ /* 0x000fc80007810000 */
[----:B------:R-:W-:-:S04]  /*e6a0*/  FMNMX.FTZ R20, R50, R65, !PT ;  /* 0x0000004132147209 */ /* 0x000fc80007810000 */
[----:B------:R-:W-:-:S04]  /*e6b0*/  FMNMX.FTZ R65, R51, R20, !PT ;  /* 0x0000001433417209 */ /* 0x000fc80007810000 */
[----:B------:R-:W-:-:S04]  /*e6c0*/  FMNMX.FTZ R20, R32, R65, !PT ;  /* 0x0000004120147209 */ /* 0x000fc80007810000 */
[----:B------:R-:W-:-:S04]  /*e6d0*/  FMNMX.FTZ R20, R21, R20, !PT ;  /* 0x0000001415147209 */ /* 0x000fc80007810000 */
[----:B------:R-:W-:Y:S01]  /*e6e0*/  FMNMX.FTZ R65, R41, R20, !PT ;  /* 0x0000001429417209 */ /* 0x000fe20007810000 */
[----:B------:R-:W0:Y:S03]  /*e6f0*/  MUFU.TANH R98, R98 ;  /* 0x0000006200627308 */ /* 0x000e260000002400 */
[----:B------:R-:W-:Y:S01]  /*e700*/  FMNMX.FTZ R20, R54, R65, !PT ;  /* 0x0000004136147209 */ /* 0x000fe20007810000 */
[----:B------:R-:W-:-:S03]  /*e710*/  FMUL.FTZ R100, R27, UR4 ;  /* 0x000000041b647c20 */ /* 0x000fc60008410000 */
[----:B------:R-:W-:Y:S01]  /*e720*/  FMNMX.FTZ R20, R33, R20, !PT ;  /* 0x0000001421147209 */ /* 0x000fe20007810000 */
[----:B------:R-:W1:Y:S03]  /*e730*/  MUFU.TANH R99, R99 ;  /* 0x0000006300637308 */ /* 0x000e660000002400 */
[----:B------:R-:W-:Y:S01]  /*e740*/  FMNMX.FTZ R65, R35, R20, !PT ;  /* 0x0000001423417209 */ /* 0x000fe20007810000 */
[----:B------:R-:W-:-:S03]  /*e750*/  FMUL.FTZ R97, R31, UR4 ;  /* 0x000000041f617c20 */ /* 0x000fc60008410000 */
[----:B------:R-:W-:Y:S01]  /*e760*/  FMNMX.FTZ R20, R34, R65, !PT ;  /* 0x0000004122147209 */ /* 0x000fe20007810000 */
[----:B------:R-:W2:Y:S03]  /*e770*/  MUFU.TANH R100, R100 ;  /* 0x0000006400647308 */ /* 0x000ea60000002400 */
[----:B------:R-:W-:-:S05]  /*e780*/  FMNMX.FTZ R65, R37, R20, !PT ;  /* 0x0000001425417209 */ /* 0x000fca0007810000 */
[----:B------:R-:W3:Y:S01]  /*e790*/  MUFU.TANH R101, R101 ;  /* 0x0000006500657308 */ /* 0x000ee20000002400 */
[----:B0-----:R-:W-:Y:S02]  /*e7a0*/  FSEL R98, R98, -INF , P1 ;  /* 0xff80000062627808 */ /* 0x001fe40000800000 */
[----:B------:R-:W-:-:S05]  /*e7b0*/  FMNMX.FTZ R65, R36, R65, !PT ;  /* 0x0000004124417209 */ /* 0x000fca0007810000 */
[----:B------:R-:W0:Y:S01]  /*e7c0*/  MUFU.TANH R97, R97 ;  /* 0x0000006100617308 */ /* 0x000e220000002400 */
[----:B-1----:R-:W-:Y:S02]  /*e7d0*/  FSEL R99, R99, -INF , P2 ;  /* 0xff80000063637808 */ /* 0x002fe40001000000 */
[----:B------:R-:W-:Y:S02]  /*e7e0*/  FMNMX.FTZ R20, R98, R65, !PT ;  /* 0x0000004162147209 */ /* 0x000fe40007810000 */
[----:B--2---:R-:W-:Y:S02]  /*e7f0*/  FSEL R100, R100, -INF , P3 ;  /* 0xff80000064647808 */ /* 0x004fe40001800000 */
[----:B------:R-:W-:Y:S01]  /*e800*/  FMNMX.FTZ R65, R99, R20, !PT ;  /* 0x0000001463417209 */ /* 0x000fe20007810000 */
[--C-:B------:R-:W-:Y:S01]  /*e810*/  FFMA.FTZ R31, R92, R15, -R38.reuse ;  /* 0x0000000f5c1f7223 */ /* 0x100fe20000010826 */
[----:B---3--:R-:W-:Y:S02]  /*e820*/  FSEL R101, R101, -INF , P4 ;  /* 0xff80000065657808 */ /* 0x008fe40002000000 */
[----:B------:R-:W-:Y:S01]  /*e830*/  FMNMX.FTZ R20, R100, R65, !PT ;  /* 0x0000004164147209 */ /* 0x000fe20007810000 */
[-CC-:B------:R-:W-:Y:S01]  /*e840*/  FFMA.FTZ R92, R84, R15.reuse, -R38.reuse ;  /* 0x0000000f545c7223 */ /* 0x180fe20000010826 */
[----:B------:R-:W-:-:S02]  /*e850*/  FFMA.FTZ R84, R49, R15, -R38 ;  /* 0x0000000f31547223 */ /* 0x000fc40000010826 */
[----:B------:R-:W-:Y:S02]  /*e860*/  FMNMX.FTZ R49, R101, R20, !PT ;  /* 0x0000001465317209 */ /* 0x000fe40007810000 */
[----:B0-----:R-:W-:-:S04]  /*e870*/  FSEL R102, R97, -INF , P5 ;  /* 0xff80000061667808 */ /* 0x001fc80002800000 */
[----:B------:R-:W-:-:S05]  /*e880*/  FMNMX.FTZ R20, R102, R49, !PT ;  /* 0x0000003166147209 */ /* 0x000fca0007810000 */
[----:B------:R-:W0:Y:S01]  /*e890*/  SHFL.BFLY PT, R65, R20, 0x2, 0x1f ;  /* 0x0c401f0014417f89 */ /* 0x000e2200000e0000 */
[-CC-:B------:R-:W-:Y:S01]  /*e8a0*/  FFMA.FTZ R77, R64, R15.reuse, -R38.reuse ;  /* 0x0000000f404d7223 */ /* 0x180fe20000010826 */
[-CC-:B------:R-:W-:Y:S01]  /*e8b0*/  FFMA.FTZ R64, R48, R15.reuse, -R38.reuse ;  /* 0x0000000f30407223 */ /* 0x180fe20000010826 */
[----:B------:R-:W-:Y:S01]  /*e8c0*/  FFMA.FTZ R48, R24, R15, -R38 ;  /* 0x0000000f18307223 */ /* 0x000fe20000010826 */
[----:B0-----:R-:W-:-:S05]  /*e8d0*/  FMNMX.FTZ R24, R20, R65, !PT ;  /* 0x0000004114187209 */ /* 0x001fca0007810000 */
[----:B------:R-:W0:Y:S01]  /*e8e0*/  SHFL.BFLY PT, R103, R24, 0x1, 0x1f ;  /* 0x0c201f0018677f89 */ /* 0x000e2200000e0000 */
[-CC-:B------:R-:W-:Y:S01]  /*e8f0*/  FFMA.FTZ R96, R69, R15.reuse, -R38.reuse ;  /* 0x0000000f45607223 */ /* 0x180fe20000010826 */
        /* <DEDUP_REMOVED lines=13> */
[--C-:B------:R-:W-:Y:S01]  /*e9d0*/  FFMA.FTZ R45, R45, R15, -R38.reuse ;  /* 0x0000000f2d2d7223 */ /* 0x100fe20000010826 */
[----:B0-----:R-:W-:Y:S01]  /*e9e0*/  FMNMX.FTZ R74, R24, R103, !PT ;  /* 0x00000067184a7209 */ /* 0x001fe20007810000 */
[----:B------:R-:W-:-:S03]  /*e9f0*/  FFMA.FTZ R65, R28, R15, -R38 ;  /* 0x0000000f1c417223 */ /* 0x000fc60000010826 */
[C---:B------:R-:W-:Y:S01]  /*ea00*/  FSETP.NEU.FTZ.AND P1, PT, R74.reuse, -INF , PT ;  /* 0xff8000004a00780b */ /* 0x040fe20003f3d000 */
[-C--:B------:R-:W-:Y:S01]  /*ea10*/  FMUL.FTZ R24, R74, R15.reuse ;  /* 0x0000000f4a187220 */ /* 0x080fe20000410000 */
[-CC-:B------:R-:W-:Y:S01]  /*ea20*/  FFMA.FTZ R68, R25, R15.reuse, -R38.reuse ;  /* 0x0000000f19447223 */ /* 0x180fe20000010826 */
[-CC-:B------:R-:W-:Y:S01]  /*ea30*/  FFMA.FTZ R55, R55, R15.reuse, -R38.reuse ;  /* 0x0000000f37377223 */ /* 0x180fe20000010826 */
[-CC-:B------:R-:W-:Y:S01]  /*ea40*/  FFMA.FTZ R44, R47, R15.reuse, -R38.reuse ;  /* 0x0000000f2f2c7223 */ /* 0x180fe20000010826 */
[-CC-:B------:R-:W-:Y:S01]  /*ea50*/  FFMA.FTZ R20, R46, R15.reuse, -R38.reuse ;  /* 0x0000000f2e147223 */ /* 0x180fe20000010826 */
[-CC-:B------:R-:W-:Y:S01]  /*ea60*/  FFMA.FTZ R40, R43, R15.reuse, -R38.reuse ;  /* 0x0000000f2b287223 */ /* 0x180fe20000010826 */
[----:B------:R-:W-:Y:S01]  /*ea70*/  FFMA.FTZ R42, R29, R15, -R38 ;  /* 0x0000000f1d2a7223 */ /* 0x000fe20000010826 */
[----:B------:R-:W-:-:S05]  /*ea80*/  FSEL R38, R24, RZ, P1 ;  /* 0x000000ff18267208 */ /* 0x000fca0000800000 */
[-CC-:B------:R-:W-:Y:S01]  /*ea90*/  FFMA.FTZ R43, R53, R15.reuse, -R38.reuse ;  /* 0x0000000f352b7223 */ /* 0x180fe20000010826 */
[-CC-:B------:R-:W-:Y:S01]  /*eaa0*/  FFMA.FTZ R53, R75, R15.reuse, -R38.reuse ;  /* 0x0000000f4b357223 */ /* 0x180fe20000010826 */
[-CC-:B------:R-:W-:Y:S01]  /*eab0*/  FFMA.FTZ R75, R78, R15.reuse, -R38.reuse ;  /* 0x0000000f4e4b7223 */ /* 0x180fe20000010826 */
[-CC-:B------:R-:W-:Y:S02]  /*eac0*/  FFMA.FTZ R78, R79, R15.reuse, -R38.reuse ;  /* 0x0000000f4f4e7223 */ /* 0x180fe40000010826 */
[----:B------:R-:W2:Y:S01]  /*ead0*/  LDL R79, [R1+0x78] ;  /* 0x00007800014f7983 */ /* 0x000ea20000100800 */
[----:B------:R-:W0:Y:S01]  /*eae0*/  S2R R104, SR_TID.X ;  /* 0x0000000000687919 */ /* 0x000e220000002100 */
[-CC-:B------:R-:W-:Y:S01]  /*eaf0*/  FFMA.FTZ R25, R89, R15.reuse, -R38.reuse ;  /* 0x0000000f59197223 */ /* 0x180fe20000010826 */
[-CC-:B------:R-:W-:Y:S01]  /*eb00*/  FFMA.FTZ R29, R90, R15.reuse, -R38.reuse ;  /* 0x0000000f5a1d7223 */ /* 0x180fe20000010826 */
[----:B------:R-:W-:Y:S01]  /*eb10*/  MUFU.EX2 R26, R26 ;  /* 0x0000001a001a7308 */ /* 0x000fe20000000800 */
[----:B------:R-:W-:-:S07]  /*eb20*/  FFMA.FTZ R47, R93, R15, -R38 ;  /* 0x0000000f5d2f7223 */ /* 0x000fce0000010826 */
[----:B------:R-:W1:Y:S01]  /*eb30*/  MUFU.EX2 R27, R27 ;  /* 0x0000001b001b7308 */ /* 0x000e620000000800 */
[----:B------:R-:W-:-:S07]  /*eb40*/  FFMA.FTZ R89, R94, R15, -R38 ;  /* 0x0000000f5e597223 */ /* 0x000fce0000010826 */
[----:B------:R-:W3:Y:S01]  /*eb50*/  MUFU.EX2 R30, R30 ;  /* 0x0000001e001e7308 */ /* 0x000ee20000000800 */
[----:B------:R-:W-:-:S07]  /*eb60*/  FFMA.FTZ R82, R82, R15, -R38 ;  /* 0x0000000f52527223 */ /* 0x000fce0000010826 */
[----:B------:R-:W-:Y:S01]  /*eb70*/  MUFU.EX2 R25, R25 ;  /* 0x0000001900197308 */ /* 0x000fe20000000800 */
[----:B0-----:R-:W-:-:S07]  /*eb80*/  LOP3.LUT R104, R104, 0x7f, RZ, 0xc0, !PT ;  /* 0x0000007f68687812 */ /* 0x001fce00078ec0ff */
[----:B------:R-:W0:Y:S01]  /*eb90*/  MUFU.EX2 R29, R29 ;  /* 0x0000001d001d7308 */ /* 0x000e220000000800 */
[----:B------:R-:W-:Y:S01]  /*eba0*/  ISETP.NE.AND P1, PT, R104, RZ, PT ;  /* 0x000000ff6800720c */ /* 0x000fe20003f25270 */
[----:B------:R-:W-:-:S06]  /*ebb0*/  FFMA.FTZ R46, R58, R15, -R38 ;  /* 0x0000000f3a2e7223 */ /* 0x000fcc0000010826 */
[----:B------:R-:W4:Y:S01]  /*ebc0*/  MUFU.EX2 R31, R31 ;  /* 0x0000001f001f7308 */ /* 0x000f220000000800 */
[-CC-:B------:R-:W-:Y:S01]  /*ebd0*/  FFMA.FTZ R58, R59, R15.reuse, -R38.reuse ;  /* 0x0000000f3b3a7223 */ /* 0x180fe20000010826 */
[----:B------:R-:W-:-:S06]  /*ebe0*/  FFMA.FTZ R83, R83, R15, -R38 ;  /* 0x0000000f53537223 */ /* 0x000fcc0000010826 */
[----:B------:R-:W4:Y:S01]  /*ebf0*/  MUFU.EX2 R47, R47 ;  /* 0x0000002f002f7308 */ /* 0x000f220000000800 */
[-CC-:B------:R-:W-:Y:S01]  /*ec00*/  FFMA.FTZ R59, R62, R15.reuse, -R38.reuse ;  /* 0x0000000f3e3b7223 */ /* 0x180fe20000010826 */
[----:B------:R-:W-:Y:S01]  /*ec10*/  FFMA.FTZ R62, R63, R15, -R38 ;  /* 0x0000000f3f3e7223 */ /* 0x000fe20000010826 */
[----:B-1----:R-:W-:-:S05]  /*ec20*/  FADD.FTZ R63, R26, R27 ;  /* 0x0000001b1a3f7221 */ /* 0x002fca0000010000 */
[----:B------:R-:W1:Y:S01]  /*ec30*/  MUFU.EX2 R80, R80 ;  /* 0x0000005000507308 */ /* 0x000e620000000800 */
[----:B------:R-:W-:Y:S01]  /*ec40*/  FFMA.FTZ R86, R86, R15, -R38 ;  /* 0x0000000f56567223 */ /* 0x000fe20000010826 */
[----:B------:R-:W-:-:S06]  /*ec50*/  @!P1 VIADD R24, R0, 0x31c40 ;  /* 0x00031c4000189836 */ /* 0x000fcc0000000000 */
[----:B------:R-:W1:Y:S01]  /*ec60*/  MUFU.EX2 R89, R89 ;  /* 0x0000005900597308 */ /* 0x000e620000000800 */
[----:B---3--:R-:W-:Y:S01]  /*ec70*/  FADD.FTZ R94, R30, R63 ;  /* 0x0000003f1e5e7221 */ /* 0x008fe20000010000 */
[----:B0-----:R-:W-:-:S06]  /*ec80*/  FADD.FTZ R90, R25, R29 ;  /* 0x0000001d195a7221 */ /* 0x001fcc0000010000 */
[----:B------:R-:W0:Y:S01]  /*ec90*/  MUFU.EX2 R91, R91 ;  /* 0x0000005b005b7308 */ /* 0x000e220000000800 */
[-CC-:B------:R-:W-:Y:S01]  /*eca0*/  FFMA.FTZ R87, R87, R15.reuse, -R38.reuse ;  /* 0x0000000f57577223 */ /* 0x180fe20000010826 */
[----:B------:R-:W-:-:S06]  /*ecb0*/  FFMA.FTZ R28, R50, R15, -R38 ;  /* 0x0000000f321c7223 */ /* 0x000fcc0000010826 */
[----:B------:R-:W3:Y:S01]  /*ecc0*/  MUFU.EX2 R82, R82 ;  /* 0x0000005200527308 */ /* 0x000ee20000000800 */
[----:B------:R-:W-:Y:S01]  /*ecd0*/  @!P1 PRMT R24, RZ, 0x654, R24 ;  /* 0x00000654ff189816 */ /* 0x000fe20000000018 */
[----:B------:R-:W-:Y:S01]  /*ece0*/  FFMA.FTZ R50, R51, R15, -R38 ;  /* 0x0000000f33327223 */ /* 0x000fe20000010826 */
[----:B----4-:R-:W-:-:S05]  /*ecf0*/  FADD.FTZ R51, R31, R94 ;  /* 0x0000005e1f337221 */ /* 0x010fca0000010000 */
[----:B------:R-:W4:Y:S01]  /*ed00*/  MUFU.EX2 R92, R92 ;  /* 0x0000005c005c7308 */ /* 0x000f220000000800 */
[----:B------:R-:W-:Y:S01]  /*ed10*/  FADD.FTZ R90, R47, R90 ;  /* 0x0000005a2f5a7221 */ /* 0x000fe20000010000 */
[----:B------:R0:W-:Y:S06]  /*ed20*/  @!P1 SYNCS.ARRIVE.TRANS64.RED.A1T0 RZ, [R24+URZ], RZ ;  /* 0x000000ff18ff99a7 */ /* 0x0001ec000810043f */
[----:B------:R-:W4:Y:S01]  /*ed30*/  MUFU.EX2 R83, R83 ;  /* 0x0000005300537308 */ /* 0x000f220000000800 */
[----:B-1----:R-:W-:Y:S01]  /*ed40*/  FADD.FTZ R94, R80, R51 ;  /* 0x00000033505e7221 */ /* 0x002fe20000010000 */
[----:B0-----:R-:W-:-:S06]  /*ed50*/  F2FP.F16.F32.PACK_AB R24, R27, R26 ;  /* 0x0000001a1b18723e */ /* 0x001fcc00000000ff */
[----:B------:R-:W0:Y:S01]  /*ed60*/  MUFU.EX2 R95, R95 ;  /* 0x0000005f005f7308 */ /* 0x000e220000000800 */
[----:B------:R-:W-:-:S07]  /*ed70*/  FADD.FTZ R27, R89, R90 ;  /* 0x0000005a591b7221 */ /* 0x000fce0000010000 */
[----:B------:R-:W1:Y:S01]  /*ed80*/  MUFU.EX2 R86, R86 ;  /* 0x0000005600567308 */ /* 0x000e620000000800 */
[----:B------:R-:W-:Y:S01]  /*ed90*/  FADD.FTZ R63, R91, R94 ;  /* 0x0000005e5b3f7221 */ /* 0x000fe20000010000 */
[----:B------:R-:W-:-:S06]  /*eda0*/  F2FP.F16.F32.PACK_AB R26, R31, R30 ;  /* 0x0000001e1f1a723e */ /* 0x000fcc00000000ff */
[----:B------:R-:W1:Y:S01]  /*edb0*/  MUFU.EX2 R39, R39 ;  /* 0x0000002700277308 */ /* 0x000e620000000800 */
[----:B---3--:R-:W-:-:S07]  /*edc0*/  FADD.FTZ R30, R82, R27 ;  /* 0x0000001b521e7221 */ /* 0x008fce0000010000 */
[----:B------:R-:W3:Y:S01]  /*edd0*/  MUFU.EX2 R87, R87 ;  /* 0x0000005700577308 */ /* 0x000ee20000000800 */
[----:B------:R-:W-:Y:S01]  /*ede0*/  FFMA.FTZ R51, R32, R15, -R38 ;  /* 0x0000000f20337223 */ /* 0x000fe20000010826 */
[----:B----4-:R-:W-:-:S06]  /*edf0*/  FADD.FTZ R32, R92, R63 ;  /* 0x0000003f5c207221 */ /* 0x010fcc0000010000 */
[----:B------:R-:W4:Y:S01]  /*ee00*/  MUFU.EX2 R72, R72 ;  /* 0x0000004800487308 */ /* 0x000f220000000800 */
[----:B------:R-:W-:-:S07]  /*ee10*/  FADD.FTZ R27, R83, R30 ;  /* 0x0000001e531b7221 */ /* 0x000fce0000010000 */
[----:B------:R-:W4:Y:S01]  /*ee20*/  MUFU.EX2 R43, R43 ;  /* 0x0000002b002b7308 */ /* 0x000f220000000800 */
[----:B------:R-:W-:-:S07]  /*ee30*/  FFMA.FTZ R66, R66, R15, -R38 ;  /* 0x0000000f42427223 */ /* 0x000fce0000010826 */
[----:B------:R-:W4:Y:S08]  /*ee40*/  MUFU.EX2 R73, R73 ;  /* 0x0000004900497308 */ /* 0x000f300000000800 */
[----:B------:R-:W4:Y:S08]  /*ee50*/  MUFU.EX2 R53, R53 ;  /* 0x0000003500357308 */ /* 0x000f300000000800 */
[----:B------:R0:W-:Y:S01]  /*ee60*/  MUFU.EX2 R0, R28 ;  /* 0x0000001c00007308 */ /* 0x0001e20000000800 */
[----:B------:R-:W-:-:S07]  /*ee70*/  FFMA.FTZ R67, R67, R15, -R38 ;  /* 0x0000000f43437223 */ /* 0x000fce0000010826 */
[----:B------:R-:W4:Y:S01]  /*ee80*/  MUFU.EX2 R76, R76 ;  /* 0x0000004c004c7308 */ /* 0x000f220000000800 */
[----:B0-----:R-:W-:Y:S01]  /*ee90*/  F2FP.F16.F32.PACK_AB R28, R91, R80 ;  /* 0x000000505b1c723e */ /* 0x001fe200000000ff */
[----:B------:R-:W-:Y:S01]  /*eea0*/  FADD.FTZ R80, R95, R32 ;  /* 0x000000205f507221 */ /* 0x000fe20000010000 */
[----:B-1----:R-:W-:-:S05]  /*eeb0*/  FADD.FTZ R32, R86, R27 ;  /* 0x0000001b56207221 */ /* 0x002fca0000010000 */
[----:B------:R-:W0:Y:S01]  /*eec0*/  MUFU.EX2 R75, R75 ;  /* 0x0000004b004b7308 */ /* 0x000e220000000800 */
[----:B------:R-:W-:Y:S01]  /*eed0*/  FADD.FTZ R63, R39, R80 ;  /* 0x00000050273f7221 */ /* 0x000fe20000010000 */
[----:B---3--:R-:W-:Y:S01]  /*eee0*/  FADD.FTZ R32, R87, R32 ;  /* 0x0000002057207221 */ /* 0x008fe20000010000 */
[----:B------:R-:W-:Y:S02]  /*eef0*/  F2FP.F16.F32.PACK_AB R25, R29, R25 ;  /* 0x000000191d19723e */ /* 0x000fe400000000ff */
[----:B------:R-:W-:-:S03]  /*ef00*/  F2FP.F16.F32.PACK_AB R29, R83, R82 ;  /* 0x00000052531d723e */ /* 0x000fc600000000ff */
[----:B------:R-:W1:Y:S01]  /*ef10*/  MUFU.EX2 R78, R78 ;  /* 0x0000004e004e7308 */ /* 0x000e620000000800 */
[----:B----4-:R-:W-:Y:S01]  /*ef20*/  FADD.FTZ R82, R72, R63 ;  /* 0x0000003f48527221 */ /* 0x010fe20000010000 */
[----:B------:R-:W-:Y:S01]  /*ef30*/  FADD.FTZ R32, R43, R32 ;  /* 0x000000202b207221 */ /* 0x000fe20000010000 */
[----:B------:R-:W-:Y:S01]  /*ef40*/  FFMA.FTZ R70, R70, R15, -R38 ;  /* 0x0000000f46467223 */ /* 0x000fe20000010826 */
[----:B------:R-:W-:-:S04]  /*ef50*/  F2FP.F16.F32.PACK_AB R27, R89, R47 ;  /* 0x0000002f591b723e */ /* 0x000fc800000000ff */
[----:B------:R-:W3:Y:S01]  /*ef60*/  MUFU.EX2 R77, R77 ;  /* 0x0000004d004d7308 */ /* 0x000ee20000000800 */
[----:B------:R-:W-:Y:S01]  /*ef70*/  FFMA.FTZ R47, R33, R15, -R38 ;  /* 0x0000000f212f7223 */ /* 0x000fe20000010826 */
[----:B------:R-:W-:Y:S01]  /*ef80*/  FADD.FTZ R33, R73, R82 ;  /* 0x0000005249217221 */ /* 0x000fe20000010000 */
[----:B------:R-:W-:-:S05]  /*ef90*/  FADD.FTZ R32, R53, R32 ;  /* 0x0000002035207221 */ /* 0x000fca0000010000 */
[----:B------:R-:W4:Y:S01]  /*efa0*/  MUFU.EX2 R66, R66 ;  /* 0x0000004200427308 */ /* 0x000f220000000800 */
[----:B------:R-:W-:Y:S01]  /*efb0*/  FFMA.FTZ R71, R71, R15, -R38 ;  /* 0x0000000f47477223 */ /* 0x000fe20000010826 */
[----:B------:R-:W-:-:S06]  /*efc0*/  FADD.FTZ R82, R76, R33 ;  /* 0x000000214c527221 */ /* 0x000fcc0000010000 */
[----:B------:R-:W4:Y:S01]  /*efd0*/  MUFU.EX2 R81, R81 ;  /* 0x0000005100517308 */ /* 0x000f220000000800 */
[----:B0-----:R-:W-:-:S07]  /*efe0*/  FADD.FTZ R33, R75, R32 ;  /* 0x000000204b217221 */ /* 0x001fce0000010000 */
[----:B------:R-:W0:Y:S01]  /*eff0*/  MUFU.EX2 R67, R67 ;  /* 0x0000004300437308 */ /* 0x000e220000000800 */
[----:B-1----:R-:W-:-:S07]  /*f000*/  FADD.FTZ R33, R78, R33 ;  /* 0x000000214e217221 */ /* 0x002fce0000010000 */
[----:B------:R-:W1:Y:S08]  /*f010*/  MUFU.EX2 R88, R88 ;  /* 0x0000005800587308 */ /* 0x000e700000000800 */
[----:B------:R-:W1:Y:S01]  /*f020*/  MUFU.EX2 R70, R70 ;  /* 0x0000004600467308 */ /* 0x000e620000000800 */
[----:B---3--:R-:W-:Y:S01]  /*f030*/  FADD.FTZ R82, R77, R82 ;  /* 0x000000524d527221 */ /* 0x008fe20000010000 */
[----:B----4-:R-:W-:-:S06]  /*f040*/  FADD.FTZ R32, R66, R33 ;  /* 0x0000002142207221 */ /* 0x010fcc0000010000 */
[----:B------:R-:W3:Y:S01]  /*f050*/  MUFU.EX2 R96, R96 ;  /* 0x0000006000607308 */ /* 0x000ee20000000800 */
[----:B------:R-:W-:-:S07]  /*f060*/  FFMA.FTZ R80, R35, R15, -R38 ;  /* 0x0000000f23507223 */ /* 0x000fce0000010826 */
[----:B------:R-:W4:Y:S01]  /*f070*/  MUFU.EX2 R71, R71 ;  /* 0x0000004700477308 */ /* 0x000f220000000800 */
[----:B------:R-:W-:Y:S01]  /*f080*/  FADD.FTZ R35, R81, R82 ;  /* 0x0000005251237221 */ /* 0x000fe20000010000 */
[----:B0-----:R-:W-:-:S06]  /*f090*/  FADD.FTZ R33, R67, R32 ;  /* 0x0000002043217221 */ /* 0x001fcc0000010000 */
[----:B------:R-:W0:Y:S08]  /*f0a0*/  MUFU.EX2 R56, R56 ;  /* 0x0000003800387308 */ /* 0x000e300000000800 */
[----:B------:R-:W0:Y:S01]  /*f0b0*/  MUFU.EX2 R46, R46 ;  /* 0x0000002e002e7308 */ /* 0x000e220000000800 */
[----:B-1----:R-:W-:Y:S01]  /*f0c0*/  FADD.FTZ R35, R88, R35 ;  /* 0x0000002358237221 */ /* 0x002fe20000010000 */
[----:B------:R-:W-:-:S06]  /*f0d0*/  FADD.FTZ R32, R70, R33 ;  /* 0x0000002146207221 */ /* 0x000fcc0000010000 */
[----:B------:R-:W1:Y:S08]  /*f0e0*/  MUFU.EX2 R57, R57 ;  /* 0x0000003900397308 */ /* 0x000e700000000800 */
[----:B------:R-:W2:Y:S01]  /*f0f0*/  MUFU.EX2 R58, R58 ;  /* 0x0000003a003a7308 */ /* 0x000ea20000000800 */
[----:B---3--:R-:W-:Y:S01]  /*f100*/  FADD.FTZ R35, R96, R35 ;  /* 0x0000002360237221 */ /* 0x008fe20000010000 */
[----:B----4-:R-:W-:-:S06]  /*f110*/  FADD.FTZ R33, R71, R32 ;  /* 0x0000002047217221 */ /* 0x010fcc0000010000 */
[----:B------:R-:W3:Y:S01]  /*f120*/  MUFU.EX2 R60, R60 ;  /* 0x0000003c003c7308 */ /* 0x000ee20000000800 */
[----:B------:R-:W-:-:S07]  /*f130*/  FFMA.FTZ R21, R21, R15, -R38 ;  /* 0x0000000f15157223 */ /* 0x000fce0000010826 */
[----:B------:R-:W4:Y:S01]  /*f140*/  MUFU.EX2 R59, R59 ;  /* 0x0000003b003b7308 */ /* 0x000f220000000800 */
[-CC-:B------:R-:W-:Y:S01]  /*f150*/  FFMA.FTZ R41, R41, R15.reuse, -R38.reuse ;  /* 0x0000000f29297223 */ /* 0x180fe20000010826 */
[-CC-:B------:R-:W-:Y:S01]  /*f160*/  FFMA.FTZ R54, R54, R15.reuse, -R38.reuse ;  /* 0x0000000f36367223 */ /* 0x180fe20000010826 */
[-CC-:B------:R-:W-:Y:S01]  /*f170*/  FFMA.FTZ R34, R34, R15.reuse, -R38.reuse ;  /* 0x0000000f22227223 */ /* 0x180fe20000010826 */
[----:B------:R-:W-:-:S04]  /*f180*/  FFMA.FTZ R37, R37, R15, -R38 ;  /* 0x0000000f25257223 */ /* 0x000fc80000010826 */
[----:B------:R-:W4:Y:S01]  /*f190*/  MUFU.EX2 R61, R61 ;  /* 0x0000003d003d7308 */ /* 0x000f220000000800 */
[-CC-:B------:R-:W-:Y:S01]  /*f1a0*/  FFMA.FTZ R36, R36, R15.reuse, -R38.reuse ;  /* 0x0000000f24247223 */ /* 0x180fe20000010826 */
[-CC-:B------:R-:W-:Y:S01]  /*f1b0*/  FFMA.FTZ R98, R98, R15.reuse, -R38.reuse ;  /* 0x0000000f62627223 */ /* 0x180fe20000010826 */
[-CC-:B------:R-:W-:Y:S01]  /*f1c0*/  FFMA.FTZ R99, R99, R15.reuse, -R38.reuse ;  /* 0x0000000f63637223 */ /* 0x180fe20000010826 */
[-CC-:B------:R-:W-:Y:S01]  /*f1d0*/  FFMA.FTZ R100, R100, R15.reuse, -R38.reuse ;  /* 0x0000000f64647223 */ /* 0x180fe20000010826 */
[----:B------:R-:W-:-:S03]  /*f1e0*/  FFMA.FTZ R101, R101, R15, -R38 ;  /* 0x0000000f65657223 */ /* 0x000fc60000010826 */
[----:B------:R-:W4:Y:S01]  /*f1f0*/  MUFU.EX2 R62, R62 ;  /* 0x0000003e003e7308 */ /* 0x000f220000000800 */
[----:B------:R-:W-:Y:S01]  /*f200*/  FFMA.FTZ R102, R102, R15, -R38 ;  /* 0x0000000f66667223 */ /* 0x000fe20000010826 */
[----:B0-----:R-:W-:Y:S01]  /*f210*/  FADD.FTZ R38, R56, R35 ;  /* 0x0000002338267221 */ /* 0x001fe20000010000 */
[----:B------:R-:W-:Y:S01]  /*f220*/  FADD.FTZ R33, R46, R33 ;  /* 0x000000212e217221 */ /* 0x000fe20000010000 */
[----:B------:R-:W-:-:S04]  /*f230*/  F2FP.F16.F32.PACK_AB R30, R95, R92 ;  /* 0x0000005c5f1e723e */ /* 0x000fc800000000ff */
[----:B------:R-:W0:Y:S01]  /*f240*/  MUFU.EX2 R64, R64 ;  /* 0x0000004000407308 */ /* 0x000e220000000800 */
[----:B------:R-:W-:Y:S01]  /*f250*/  F2FP.F16.F32.PACK_AB R31, R87, R86 ;  /* 0x00000056571f723e */ /* 0x000fe200000000ff */
[----:B-1----:R-:W-:Y:S01]  /*f260*/  FADD.FTZ R35, R57, R38 ;  /* 0x0000002639237221 */ /* 0x002fe20000010000 */
[----:B--2---:R-:W-:Y:S01]  /*f270*/  FADD.FTZ R32, R58, R33 ;  /* 0x000000213a207221 */ /* 0x004fe20000010000 */
[----:B------:R-:W-:Y:S04]  /*f280*/  STSM.16.M88.4 [R18+0x24300], R24 ;  /* 0x0243001812007844 */ /* 0x000fe80000000200 */
[----:B------:R-:W1:Y:S01]  /*f290*/  MUFU.EX2 R84, R84 ;  /* 0x0000005400547308 */ /* 0x000e620000000800 */
[----:B------:R4:W-:Y:S01]  /*f2a0*/  STSM.16.M88.4 [R18+0x25b00], R28 ;  /* 0x025b001c12007844 */ /* 0x0009e20000000200 */
[----:B---3--:R-:W-:-:S06]  /*f2b0*/  FADD.FTZ R38, R60, R35 ;  /* 0x000000233c267221 */ /* 0x008fcc0000010000 */
[----:B------:R-:W2:Y:S08]  /*f2c0*/  MUFU.EX2 R50, R50 ;  /* 0x0000003200327308 */ /* 0x000eb00000000800 */
[----:B------:R-:W-:Y:S01]  /*f2d0*/  MUFU.EX2 R85, R85 ;  /* 0x0000005500557308 */ /* 0x000fe20000000800 */
[----:B----4-:R-:W-:Y:S01]  /*f2e0*/  FADD.FTZ R31, R59, R32 ;  /* 0x000000203b1f7221 */ /* 0x010fe20000010000 */
[----:B------:R-:W-:-:S06]  /*f2f0*/  FADD.FTZ R29, R61, R38 ;  /* 0x000000263d1d7221 */ /* 0x000fcc0000010000 */
[----:B------:R-:W3:Y:S01]  /*f300*/  MUFU.EX2 R51, R51 ;  /* 0x0000003300337308 */ /* 0x000ee20000000800 */
[----:B------:R-:W-:Y:S01]  /*f310*/  FADD.FTZ R33, R62, R31 ;  /* 0x0000001f3e217221 */ /* 0x000fe20000010000 */
[----:B0-----:R-:W-:-:S06]  /*f320*/  FADD.FTZ R35, R64, R29 ;  /* 0x0000001d40237221 */ /* 0x001fcc0000010000 */
[----:B------:R-:W-:Y:S01]  /*f330*/  MUFU.EX2 R97, R97 ;  /* 0x0000006100617308 */ /* 0x000fe20000000800 */
[----:B------:R-:W-:-:S07]  /*f340*/  FADD.FTZ R33, R0, R33 ;  /* 0x0000002100217221 */ /* 0x000fce0000010000 */
[----:B------:R-:W0:Y:S01]  /*f350*/  MUFU.EX2 R21, R21 ;  /* 0x0000001500157308 */ /* 0x000e220000000800 */
[----:B------:R-:W-:Y:S01]  /*f360*/  F2FP.F16.F32.PACK_AB R25, R53, R43 ;  /* 0x0000002b3519723e */ /* 0x000fe200000000ff */
[----:B-1----:R-:W-:-:S06]  /*f370*/  FADD.FTZ R32, R84, R35 ;  /* 0x0000002354207221 */ /* 0x002fcc0000010000 */
[----:B------:R-:W1:Y:S01]  /*f380*/  MUFU.EX2 R48, R48 ;  /* 0x0000003000307308 */ /* 0x000e620000000800 */
[----:B------:R-:W-:-:S07]  /*f390*/  F2FP.F16.F32.PACK_AB R24, R72, R39 ;  /* 0x000000274818723e */ /* 0x000fce00000000ff */
[----:B------:R-:W4:Y:S01]  /*f3a0*/  MUFU.EX2 R41, R41 ;  /* 0x0000002900297308 */ /* 0x000f220000000800 */
[----:B------:R-:W-:Y:S02]  /*f3b0*/  F2FP.F16.F32.PACK_AB R26, R76, R73 ;  /* 0x000000494c1a723e */ /* 0x000fe400000000ff */
[----:B------:R-:W-:-:S05]  /*f3c0*/  F2FP.F16.F32.PACK_AB R27, R78, R75 ;  /* 0x0000004b4e1b723e */ /* 0x000fca00000000ff */
[----:B------:R-:W4:Y:S08]  /*f3d0*/  MUFU.EX2 R49, R49 ;  /* 0x0000003100317308 */ /* 0x000f300000000800 */
[----:B------:R-:W4:Y:S08]  /*f3e0*/  MUFU.EX2 R54, R54 ;  /* 0x0000003600367308 */ /* 0x000f300000000800 */
[----:B------:R2:W-:Y:S01]  /*f3f0*/  MUFU.EX2 R43, R36 ;  /* 0x00000024002b7308 */ /* 0x0005e20000000800 */
[----:B------:R0:W-:Y:S01]  /*f400*/  STSM.16.M88.4 [R18+0x27300], R24 ;  /* 0x0273001812007844 */ /* 0x0001e20000000200 */
[----:B--2---:R-:W-:-:S06]  /*f410*/  FADD.FTZ R36, R50, R33 ;  /* 0x0000002132247221 */ /* 0x004fcc0000010000 */
[----:B------:R-:W2:Y:S01]  /*f420*/  MUFU.EX2 R52, R52 ;  /* 0x0000003400347308 */ /* 0x000ea20000000800 */
[----:B---3--:R-:W-:-:S07]  /*f430*/  FADD.FTZ R38, R51, R36 ;  /* 0x0000002433267221 */ /* 0x008fce0000010000 */
[----:B------:R3:W-:Y:S01]  /*f440*/  MUFU.EX2 R63, R34 ;  /* 0x00000022003f7308 */ /* 0x0007e20000000800 */
[----:B0-----:R-:W-:-:S07]  /*f450*/  FADD.FTZ R24, R21, R38 ;  /* 0x0000002615187221 */ /* 0x001fce0000010000 */
[----:B------:R-:W0:Y:S01]  /*f460*/  MUFU.EX2 R47, R47 ;  /* 0x0000002f002f7308 */ /* 0x000e220000000800 */
[----:B---3--:R-:W-:-:S04]  /*f470*/  FADD.FTZ R34, R85, R32 ;  /* 0x0000002055227221 */ /* 0x008fc80000010000 */
[----:B------:R-:W-:-:S03]  /*f480*/  FADD.FTZ R33, R97, R34 ;  /* 0x0000002261217221 */ /* 0x000fc60000010000 */
[----:B------:R-:W3:Y:S01]  /*f490*/  MUFU.EX2 R45, R45 ;  /* 0x0000002d002d7308 */ /* 0x000ee20000000800 */
[----:B-1----:R-:W-:Y:S01]  /*f4a0*/  FADD.FTZ R26, R48, R33 ;  /* 0x00000021301a7221 */ /* 0x002fe20000010000 */
[----:B----4-:R-:W-:-:S06]  /*f4b0*/  FADD.FTZ R25, R41, R24 ;  /* 0x0000001829197221 */ /* 0x010fcc0000010000 */
[----:B------:R-:W1:Y:S01]  /*f4c0*/  MUFU.EX2 R80, R80 ;  /* 0x0000005000507308 */ /* 0x000e620000000800 */
[----:B------:R-:W-:Y:S01]  /*f4d0*/  FADD.FTZ R27, R49, R26 ;  /* 0x0000001a311b7221 */ /* 0x000fe20000010000 */
[----:B------:R-:W-:-:S06]  /*f4e0*/  FADD.FTZ R24, R54, R25 ;  /* 0x0000001936187221 */ /* 0x000fcc0000010000 */
[----:B------:R-:W4:Y:S01]  /*f4f0*/  MUFU.EX2 R65, R65 ;  /* 0x0000004100417308 */ /* 0x000f220000000800 */
[----:B--2---:R-:W-:Y:S01]  /*f500*/  FADD.FTZ R26, R52, R27 ;  /* 0x0000001b341a7221 */ /* 0x004fe20000010000 */
[----:B------:R-:W-:-:S06]  /*f510*/  F2FP.F16.F32.PACK_AB R39, R21, R51 ;  /* 0x000000331527723e */ /* 0x000fcc00000000ff */
[----:B------:R-:W2:Y:S01]  /*f520*/  MUFU.EX2 R68, R68 ;  /* 0x0000004400447308 */ /* 0x000ea20000000800 */
[----:B0-----:R-:W-:-:S07]  /*f530*/  FADD.FTZ R21, R47, R24 ;  /* 0x000000182f157221 */ /* 0x001fce0000010000 */
[----:B------:R0:W2:Y:S01]  /*f540*/  MUFU.EX2 R72, R37 ;  /* 0x0000002500487308 */ /* 0x0000a20000000800 */
[----:B---3--:R-:W-:-:S07]  /*f550*/  FADD.FTZ R26, R45, R26 ;  /* 0x0000001a2d1a7221 */ /* 0x008fce0000010000 */
[----:B------:R-:W3:Y:S01]  /*f560*/  MUFU.EX2 R69, R69 ;  /* 0x0000004500457308 */ /* 0x000ee20000000800 */
[----:B0-----:R-:W-:Y:S01]  /*f570*/  F2FP.F16.F32.PACK_AB R37, R50, R0 ;  /* 0x000000003225723e */ /* 0x001fe200000000ff */
[----:B-1----:R-:W-:Y:S01]  /*f580*/  FADD.FTZ R0, R80, R21 ;  /* 0x0000001550007221 */ /* 0x002fe20000010000 */
[----:B----4-:R-:W-:-:S05]  /*f590*/  FADD.FTZ R25, R65, R26 ;  /* 0x0000001a41197221 */ /* 0x010fca0000010000 */
[----:B------:R-:W-:Y:S01]  /*f5a0*/  MUFU.EX2 R55, R55 ;  /* 0x0000003700377308 */ /* 0x000fe20000000800 */
[----:B------:R-:W-:Y:S01]  /*f5b0*/  FADD.FTZ R21, R63, R0 ;  /* 0x000000003f157221 */ /* 0x000fe20000010000 */
[----:B------:R-:W-:-:S06]  /*f5c0*/  F2FP.F16.F32.PACK_AB R28, R81, R77 ;  /* 0x0000004d511c723e */ /* 0x000fcc00000000ff */
[----:B------:R-:W0:Y:S01]  /*f5d0*/  MUFU.EX2 R98, R98 ;  /* 0x0000006200627308 */ /* 0x000e220000000800 */
[----:B------:R-:W-:Y:S02]  /*f5e0*/  F2FP.F16.F32.PACK_AB R30, R96, R88 ;  /* 0x00000058601e723e */ /* 0x000fe400000000ff */
[----:B------:R-:W-:Y:S02]  /*f5f0*/  F2FP.F16.F32.PACK_AB R29, R67, R66 ;  /* 0x00000042431d723e */ /* 0x000fe400000000ff */
[----:B------:R-:W-:-:S03]  /*f600*/  F2FP.F16.F32.PACK_AB R31, R71, R70 ;  /* 0x00000046471f723e */ /* 0x000fc600000000ff */
[----:B------:R-:W1:Y:S01]  /*f610*/  MUFU.EX2 R44, R44 ;  /* 0x0000002c002c7308 */ /* 0x000e620000000800 */
[----:B--2---:R-:W-:Y:S01]  /*f620*/  FADD.FTZ R26, R68, R25 ;  /* 0x00000019441a7221 */ /* 0x004fe20000010000 */
[----:B------:R-:W-:-:S06]  /*f630*/  FADD.FTZ R0, R72, R21 ;  /* 0x0000001548007221 */ /* 0x000fcc0000010000 */
[----:B------:R-:W2:Y:S01]  /*f640*/  MUFU.EX2 R99, R99 ;  /* 0x0000006300637308 */ /* 0x000ea20000000800 */
[----:B------:R-:W-:Y:S01]  /*f650*/  F2FP.F16.F32.PACK_AB R32, R57, R56 ;  /* 0x000000383920723e */ /* 0x000fe200000000ff */
[----:B------:R3:W-:Y:S01]  /*f660*/  STSM.16.M88.4 [R18+0x28b00], R28 ;  /* 0x028b001c12007844 */ /* 0x0007e20000000200 */
[----:B------:R-:W-:Y:S02]  /*f670*/  F2FP.F16.F32.PACK_AB R34, R61, R60 ;  /* 0x0000003c3d22723e */ /* 0x000fe400000000ff */
[----:B------:R-:W-:-:S03]  /*f680*/  F2FP.F16.F32.PACK_AB R33, R58, R46 ;  /* 0x0000002e3a21723e */ /* 0x000fc600000000ff */
[----:B------:R-:W4:Y:S01]  /*f690*/  MUFU.EX2 R20, R20 ;  /* 0x0000001400147308 */ /* 0x000f220000000800 */
[----:B------:R-:W-:Y:S01]  /*f6a0*/  F2FP.F16.F32.PACK_AB R35, R62, R59 ;  /* 0x0000003b3e23723e */ /* 0x000fe200000000ff */
[----:B------:R-:W-:-:S06]  /*f6b0*/  FADD.FTZ R21, R43, R0 ;  /* 0x000000002b157221 */ /* 0x000fcc0000010000 */
[----:B------:R-:W4:Y:S01]  /*f6c0*/  MUFU.EX2 R100, R100 ;  /* 0x0000006400647308 */ /* 0x000f220000000800 */
[----:B---3--:R-:W-:-:S07]  /*f6d0*/  FADD.FTZ R30, R69, R26 ;  /* 0x0000001a451e7221 */ /* 0x008fce0000010000 */
[----:B------:R-:W-:Y:S01]  /*f6e0*/  MUFU.EX2 R40, R40 ;  /* 0x0000002800287308 */ /* 0x000fe20000000800 */
[----:B------:R-:W-:-:S07]  /*f6f0*/  F2FP.F16.F32.PACK_AB R36, R84, R64 ;  /* 0x000000405424723e */ /* 0x000fce00000000ff */
[----:B------:R-:W3:Y:S01]  /*f700*/  MUFU.EX2 R42, R42 ;  /* 0x0000002a002a7308 */ /* 0x000ee20000000800 */
[----:B------:R-:W-:-:S07]  /*f710*/  F2FP.F16.F32.PACK_AB R38, R97, R85 ;  /* 0x000000556126723e */ /* 0x000fce00000000ff */
[----:B------:R-:W-:Y:S01]  /*f720*/  MUFU.EX2 R101, R101 ;  /* 0x0000006500657308 */ /* 0x000fe20000000800 */
[----:B------:R1:W-:Y:S07]  /*f730*/  STSM.16.M88.4 [R18+0x2a300], R32 ;  /* 0x02a3002012007844 */ /* 0x0003ee0000000200 */
[----:B------:R-:W3:Y:S01]  /*f740*/  MUFU.EX2 R102, R102 ;  /* 0x0000006600667308 */ /* 0x000ee20000000800 */
[----:B0-----:R-:W-:Y:S01]  /*f750*/  FADD.FTZ R0, R98, R21 ;  /* 0x0000001562007221 */ /* 0x001fe20000010000 */
[----:B------:R2:W-:Y:S01]  /*f760*/  STSM.16.M88.4 [R18+0x2bb00], R36 ;  /* 0x02bb002412007844 */ /* 0x0005e20000000200 */
[----:B-1----:R-:W-:Y:S01]  /*f770*/  FADD.FTZ R33, R55, R30 ;  /* 0x0000001e37217221 */ /* 0x002fe20000010000 */
[----:B------:R-:W-:-:S03]  /*f780*/  F2FP.F16.F32.PACK_AB R24, R49, R48 ;  /* 0x000000303118723e */ /* 0x000fc600000000ff */
[----:B------:R-:W-:Y:S01]  /*f790*/  FADD.FTZ R21, R44, R33 ;  /* 0x000000212c157221 */ /* 0x000fe20000010000 */
[----:B------:R-:W-:Y:S02]  /*f7a0*/  F2FP.F16.F32.PACK_AB R26, R45, R52 ;  /* 0x000000342d1a723e */ /* 0x000fe400000000ff */
[----:B------:R-:W-:Y:S01]  /*f7b0*/  F2FP.F16.F32.PACK_AB R25, R54, R41 ;  /* 0x000000293619723e */ /* 0x000fe200000000ff */
[----:B--2---:R-:W-:Y:S01]  /*f7c0*/  FADD.FTZ R37, R99, R0 ;  /* 0x0000000063257221 */ /* 0x004fe20000010000 */
[----:B------:R-:W-:Y:S01]  /*f7d0*/  F2FP.F16.F32.PACK_AB R27, R80, R47 ;  /* 0x0000002f501b723e */ /* 0x000fe200000000ff */
[----:B----4-:R-:W-:Y:S01]  /*f7e0*/  FADD.FTZ R21, R20, R21 ;  /* 0x0000001514157221 */ /* 0x010fe20000010000 */
[----:B------:R-:W-:Y:S02]  /*f7f0*/  F2FP.F16.F32.PACK_AB R28, R68, R65 ;  /* 0x00000041441c723e */ /* 0x000fe400000000ff */
[----:B------:R-:W-:Y:S02]  /*f800*/  F2FP.F16.F32.PACK_AB R30, R55, R69 ;  /* 0x00000045371e723e */ /* 0x000fe400000000ff */
[----:B------:R-:W-:-:S02]  /*f810*/  F2FP.F16.F32.PACK_AB R29, R72, R63 ;  /* 0x0000003f481d723e */ /* 0x000fc400000000ff */
[----:B------:R-:W-:Y:S02]  /*f820*/  F2FP.F16.F32.PACK_AB R31, R98, R43 ;  /* 0x0000002b621f723e */ /* 0x000fe400000000ff */
[C---:B------:R-:W-:Y:S01]  /*f830*/  F2FP.F16.F32.PACK_AB R33, R100.reuse, R99 ;  /* 0x000000636421723e */ /* 0x040fe200000000ff */
[----:B------:R-:W-:Y:S01]  /*f840*/  FADD.FTZ R100, R100, R37 ;  /* 0x0000002564647221 */ /* 0x000fe20000010000 */
[----:B------:R-:W-:Y:S02]  /*f850*/  F2FP.F16.F32.PACK_AB R32, R20, R44 ;  /* 0x0000002c1420723e */ /* 0x000fe400000000ff */
[----:B---3--:R-:W-:Y:S02]  /*f860*/  F2FP.F16.F32.PACK_AB R34, R42, R40 ;  /* 0x000000282a22723e */ /* 0x008fe400000000ff */
[----:B------:R-:W-:Y:S01]  /*f870*/  F2FP.F16.F32.PACK_AB R35, R102, R101 ;  /* 0x000000656623723e */ /* 0x000fe200000000ff */
[----:B------:R-:W-:Y:S01]  /*f880*/  STSM.16.M88.4 [R18+0x2d300], R24 ;  /* 0x02d3001812007844 */ /* 0x000fe20000000200 */
[----:B------:R-:W-:Y:S01]  /*f890*/  FADD.FTZ R21, R40, R21 ;  /* 0x0000001528157221 */ /* 0x000fe20000010000 */
[----:B------:R-:W-:-:S02]  /*f8a0*/  FADD.FTZ R101, R101, R100 ;  /* 0x0000006465657221 */ /* 0x000fc40000010000 */
[----:B------:R-:W-:Y:S01]  /*f8b0*/  STSM.16.M88.4 [R18+0x2eb00], R28 ;  /* 0x02eb001c12007844 */ /* 0x000fe20000000200 */
[----:B------:R-:W-:-:S03]  /*f8c0*/  FADD.FTZ R20, R42, R21 ;  /* 0x000000152a147221 */ /* 0x000fc60000010000 */
[----:B------:R0:W-:Y:S01]  /*f8d0*/  STSM.16.M88.4 [R18+0x30300], R32 ;  /* 0x0303002012007844 */ /* 0x0001e20000000200 */
[----:B------:R-:W-:Y:S01]  /*f8e0*/  FADD.FTZ R0, R102, R101 ;  /* 0x0000006566007221 */ /* 0x000fe20000010000 */
[----:B------:R1:W-:Y:S06]  /*f8f0*/  MEMBAR.ALL.CTA ;  /* 0x0000000000007992 */ /* 0x0003ec0000008000 */
[----:B-1----:R-:W1:Y:S01]  /*f900*/  FENCE.VIEW.ASYNC.S ;  /* 0x00000000000073c6 */ /* 0x002e620000000000 */
[----:B------:R-:W-:-:S03]  /*f910*/  VIADD R111, R111, 0xfffffffe ;  /* 0xfffffffe6f6f7836 */ /* 0x000fc60000000000 */
[----:B------:R2:W-:Y:S04]  /*f920*/  STL [R1+0x38], R20 ;  /* 0x0000381401007387 */ /* 0x0005e80000100800 */
[----:B------:R2:W-:Y:S01]  /*f930*/  STL [R1+0x48], R0 ;  /* 0x0000480001007387 */ /* 0x0005e20000100800 */
[----:B------:R-:W-:Y:S01]  /*f940*/  ISETP.GE.AND P2, PT, R111, R79, PT ;  /* 0x0000004f6f00720c */ /* 0x000fe20003f46270 */
[----:B------:R-:W-:-:S04]  /*f950*/  IMAD.MOV.U32 R71, RZ, RZ, RZ ;  /* 0x000000ffff477224 */ /* 0x000fc800078e00ff */
[--C-:B------:R-:W-:Y:S01]  /*f960*/  IMAD.MOV.U32 R70, RZ, RZ, R71.reuse ;  /* 0x000000ffff467224 */ /* 0x100fe200078e0047 */
[-C--:B------:R-:W-:Y:S01]  /*f970*/  MOV R62, R71.reuse ;  /* 0x00000047003e7202 */ /* 0x080fe20000000f00 */
[--C-:B------:R-:W-:Y:S01]  /*f980*/  IMAD.MOV.U32 R69, RZ, RZ, R71.reuse ;  /* 0x000000ffff457224 */ /* 0x100fe200078e0047 */
[----:B------:R-:W-:Y:S01]  /*f990*/  MOV R37, R71 ;  /* 0x0000004700257202 */ /* 0x000fe20000000f00 */
[--C-:B------:R-:W-:Y:S02]  /*f9a0*/  IMAD.MOV.U32 R68, RZ, RZ, R71.reuse ;  /* 0x000000ffff447224 */ /* 0x100fe400078e0047 */
[--C-:B------:R-:W-:Y:S02]  /*f9b0*/  IMAD.MOV.U32 R67, RZ, RZ, R71.reuse ;  /* 0x000000ffff437224 */ /* 0x100fe400078e0047 */
[--C-:B------:R-:W-:Y:S02]  /*f9c0*/  IMAD.MOV.U32 R66, RZ, RZ, R71.reuse ;  /* 0x000000ffff427224 */ /* 0x100fe400078e0047 */
[----:B------:R-:W-:-:S02]  /*f9d0*/  IMAD.MOV.U32 R65, RZ, RZ, R71 ;  /* 0x000000ffff417224 */ /* 0x000fc400078e0047 */
[--C-:B------:R-:W-:Y:S02]  /*f9e0*/  IMAD.MOV.U32 R64, RZ, RZ, R71.reuse ;  /* 0x000000ffff407224 */ /* 0x100fe400078e0047 */
[--C-:B------:R-:W-:Y:S02]  /*f9f0*/  IMAD.MOV.U32 R63, RZ, RZ, R71.reuse ;  /* 0x000000ffff3f7224 */ /* 0x100fe400078e0047 */
        /* <DEDUP_REMOVED lines=25> */
[--C-:B0-----:R-:W-:Y:S02]  /*fb90*/  IMAD.MOV.U32 R35, RZ, RZ, R71.reuse ;  /* 0x000000ffff237224 */ /* 0x101fe400078e0047 */
        /* <DEDUP_REMOVED lines=10> */
[----:B------:R-:W-:Y:S01]  /*fc40*/  IMAD.MOV.U32 R24, RZ, RZ, R71 ;  /* 0x000000ffff187224 */ /* 0x000fe200078e0047 */
[----:B-1----:R-:W-:Y:S01]  /*fc50*/  NOP ;  /* 0x0000000000007918 */ /* 0x002fe20000000000 */
[----:B--2---:R-:W-:Y:S05]  /*fc60*/  @!P2 BRA `(.L_x_521) ;  /* 0x000000540058a947 */ /* 0x004fea0003800000 */
[----:B------:R0:W-:Y:S01]  /*fc70*/  STL [R1+0x3c], R111 ;  /* 0x00003c6f01007387 */ /* 0x0001e20000100800 */
[----:B------:R-:W-:-:S03]  /*fc80*/  IMAD.MOV.U32 R156, RZ, RZ, R14 ;  /* 0x000000ffff9c7224 */ /* 0x000fc600078e000e */
[----:B------:R0:W-:Y:S04]  /*fc90*/  STL [R1+0x34], R74 ;  /* 0x0000344a01007387 */ /* 0x0001e80000100800 */
[----:B------:R0:W5:Y:S01]  /*fca0*/  LDL.LU R157, [R1+0x60] ;  /* 0x00006000019d7983 */ /* 0x0001620000300800 */
[----:B------:R-:W-:Y:S01]  /*fcb0*/  IMAD.MOV.U32 R0, RZ, RZ, R154 ;  /* 0x000000ffff007224 */ /* 0x000fe200078e009a */
        /* <DEDUP_REMOVED lines=23> */
[----:B0-----:R-:W-:-:S07]  /*fe30*/  CS2R R24, SRZ ;  /* 0x0000000000187805 */ /* 0x001fce000001ff00 */
.L_x_531:
[----:B------:R-:W2:Y:S01]  /*fe40*/  LDL R15, [R1+0x7c] ;  /* 0x00007c00010f7983 */ /* 0x000ea20000100800 */
[----:B------:R-:W-:Y:S01]  /*fe50*/  VIADD R154, R0, 0x1 ;  /* 0x00000001009a7836 */ /* 0x000fe20000000000 */
[----:B------:R-:W-:Y:S05]  /*fe60*/  YIELD ;  /* 0x0000000000007946 */ /* 0x000fea0003800000 */
[----:B------:R-:W-:-:S04]  /*fe70*/  ISETP.NE.AND P3, PT, R154, 0x2, PT ;  /* 0x000000029a00780c */ /* 0x000fc80003f65270 */
[----:B------:R-:W-:Y:S02]  /*fe80*/  SEL R14, RZ, 0x1, P3 ;  /* 0x00000001ff0e7807 */ /* 0x000fe40001800000 */
[----:B------:R-:W-:Y:S02]  /*fe90*/  SEL R154, R154, RZ, P3 ;  /* 0x000000ff9a9a7207 */ /* 0x000fe40001800000 */
[----:B--2---:R-:W-:Y:S02]  /*fea0*/  ISETP.NE.AND P2, PT, R15, RZ, PT ;  /* 0x000000ff0f00720c */ /* 0x004fe40003f45270 */
[----:B-----5:R-:W-:-:S05]  /*feb0*/  LOP3.LUT R15, R157, R14, RZ, 0x3c, !PT ;  /* 0x0000000e9d0f7212 */ /* 0x020fca00078e3cff */
[----:B------:R0:W-:Y:S06]  /*fec0*/  STL [R1+0x60], R15 ;  /* 0x0000600f01007387 */ /* 0x0001ec0000100800 */
[----:B-1----:R-:W-:Y:S05]  /*fed0*/  @P2 BRA `(.L_x_522) ;  /* 0x0000000000302947 */ /* 0x002fea0003800000 */
[----:B------:R-:W-:Y:S05]  /*fee0*/  @!P0 BRA `(.L_x_523) ;  /* 0x0000000000048947 */ /* 0x000fea0003800000 */
[----:B------:R-:W-:Y:S01]  /*fef0*/  BPT.TRAP 0x1 ;  /* 0x000000040000795c */ /* 0x000fe20000300000 */
.L_x_523:
[----:B------:R-:W-:Y:S01]  /*ff00*/  IMAD R14, R154, 0x8, R16 ;  /* 0x000000089a0e7824 */ /* 0x000fe200078e0210 */
[----:B0-----:R-:W-:-:S04]  /*ff10*/  SHF.L.U32 R15, R15, 0x1f, RZ ;  /* 0x0000001f0f0f7819 */ /* 0x001fc800000006ff */
[----:B------:R0:W1:Y:S01]  /*ff20*/  SYNCS.PHASECHK.TRANS64.TRYWAIT P3, [R14+URZ+0x31c30], R15 ;  /* 0x031c300f0e0075a7 */ /* 0x000062000806017f */
[----:B------:R-:W-:Y:S05]  /*ff30*/  @!P0 BRA `(.L_x_524) ;  /* 0x0000000000048947 */ /* 0x000fea0003800000 */
[----:B------:R-:W-:Y:S01]  /*ff40*/  BPT.TRAP 0x1 ;  /* 0x000000040000795c */ /* 0x000fe20000300000 */
.L_x_524:
[----:B------:R-:W-:Y:S04]  /*ff50*/  BSSY B0, `(.L_x_522) ;  /* 0x0000004000007945 */ /* 0x000fe80003800000 */
[----:B-1----:R-:W-:Y:S05]  /*ff60*/  @P3 BRA `(.L_x_525) ;  /* 0x0000000000083947 */ /* 0x002fea0003800000 */
[----:B------:R-:W1:Y:S02]  /*ff70*/  SYNCS.PHASECHK.TRANS64.TRYWAIT P3, [R14+URZ+0x31c30], R15 ;  /* 0x031c300f0e0075a7 */ /* 0x000e64000806017f */
[----:B-1----:R-:W-:Y:S05]  /*ff80*/  @!P3 BRA `(.L_x_526) ;  /* 0x000001100044b947 */ /* 0x002fea0003800000 */
.L_x_525:
[----:B------:R-:W-:Y:S05]  /*ff90*/  BSYNC B0 ;  /* 0x0000000000007941 */ /* 0x000fea0003800000 */
.L_x_522:
[----:B01----:R-:W2:Y:S01]  /*ffa0*/  LDL R14, [R1+0x80] ;  /* 0x00008000010e7983 */ /* 0x003ea20000100800 */
[----:B------:R-:W-:Y:S05]  /*ffb0*/  WARPSYNC.ALL ;  /* 0x0000000000007948 */ /* 0x000fea0003800000 */
[----:B------:R-:W0:Y:S01]  /*ffc0*/  S2R R20, SR_TID.X ;  /* 0x0000000000147919 */ /* 0x000e220000002100 */
[----:B------:R-:W-:Y:S01]  /*ffd0*/  IMAD.MOV.U32 R21, RZ, RZ, -0x7fffffe0 ;  /* 0x80000020ff157424 */ /* 0x000fe200078e00ff */
[----:B------:R-:W-:Y:S01]  /*ffe0*/  R2UR UR52, R2 ;  /* 0x00000000023472ca */ /* 0x000fe200000e0000 */
[----:B------:R-:W-:Y:S01]  /*fff0*/  IMAD.MOV.U32 R73, RZ, RZ, -0x7fffffe0 ;  /* 0x80000020ff497424 */ /* 0x000fe200078e00ff */
[----:B------:R-:W-:Y:S01]  /*10000*/  R2UR UR53, R3 ;  /* 0x00000000033572ca */ /* 0x000fe200000e0000 */
[----:B------:R-:W-:Y:S01]  /*10010*/  IMAD.MOV.U32 R151, RZ, RZ, -0x7fffffe0 ;  /* 0x80000020ff977424 */ /* 0x000fe200078e00ff */
[C---:B------:R-:W-:Y:S01]  /*10020*/  R2UR UR7, R21.reuse ;  /* 0x00000000150772ca */ /* 0x040fe200000e0000 */
[----:B------:R-:W-:Y:S01]  /*10030*/  IMAD.MOV.U32 R75, RZ, RZ, -0x7fffffe0 ;  /* 0x80000020ff4b7424 */ /* 0x000fe200078e00ff */
[----:B------:R-:W-:Y:S01]  /*10040*/  R2UR UR11, R21 ;  /* 0x00000000150b72ca */ /* 0x000fe200000e0000 */
[----:B------:R-:W-:Y:S01]  /*10050*/  STL [R1+0x118], R28 ;  /* 0x0001181c01007387 */ /* 0x000fe20000100800 */
[----:B------:R-:W-:Y:S01]  /*10060*/  R2UR UR55, R73 ;  /* 0x00000000493772ca */ /* 0x000fe200000e0000 */
[----:B------:R-:W-:Y:S01]  /*10070*/  IMAD.MOV.U32 R153, RZ, RZ, -0x7fffffe0 ;  /* 0x80000020ff997424 */ /* 0x000fe200078e00ff */
[----:B------:R-:W-:Y:S01]  /*10080*/  R2UR UR5, R21 ;  /* 0x00000000150572ca */ /* 0x000fe200000e0000 */
[----:B------:R-:W-:Y:S01]  /*10090*/  STL [R1+0x114], R27 ;  /* 0x0001141b01007387 */ /* 0x000fe20000100800 */
[----:B------:R-:W-:-:S02]  /*100a0*/  MOV R15, 0x80000020 ;  /* 0x80000020000f7802 */ /* 0x000fc40000000f00 */
[----:B------:R-:W-:Y:S01]  /*100b0*/  R2UR UR56, R2 ;  /* 0x00000000023872ca */ /* 0x000fe200000e0000 */
[----:B------:R-:W-:Y:S01]  /*100c0*/  STL [R1+0x110], R26 ;  /* 0x0001101a01007387 */ /* 0x000fe20000100800 */
[C---:B------:R-:W-:Y:S02]  /*100d0*/  R2UR UR59, R15.reuse ;  /* 0x000000000f3b72ca */ /* 0x040fe400000e0000 */
[----:B------:R-:W-:Y:S01]  /*100e0*/  MOV R77, UR7 ;  /* 0x00000007004d7c02 */ /* 0x000fe20008000f00 */
[----:B------:R-:W-:Y:S01]  /*100f0*/  UMOV UR7, UR11 ;  /* 0x0000000b00077c82 */ /* 0x000fe20008000000 */
[----:B------:R-:W-:Y:S01]  /*10100*/  R2UR UR9, R15 ;  /* 0x000000000f0972ca */ /* 0x000fe200000e0000 */
[----:B------:R-:W-:Y:S01]  /*10110*/  STL [R1+0x10c], R25 ;  /* 0x00010c1901007387 */ /* 0x000fe20000100800 */
[----:B------:R-:W-:Y:S01]  /*10120*/  MOV R80, UR55 ;  /* 0x0000003700507c02 */ /* 0x000fe20008000f00 */
[----:B------:R-:W-:Y:S01]  /*10130*/  UMOV UR55, UR5 ;  /* 0x0000000500377c82 */ /* 0x000fe20008000000 */
[----:B------:R-:W-:Y:S01]  /*10140*/  MOV R73, UR7 ;  /* 0x0000000700497c02 */ /* 0x000fe20008000f00 */
[----:B------:R-:W-:Y:S01]  /*10150*/  STL [R1+0x108], R24 ;  /* 0x0001081801007387 */ /* 0x000fe20000100800 */
[----:B------:R-:W-:-:S02]  /*10160*/  R2UR UR7, R151 ;  /* 0x00000000970772ca */ /* 0x000fc400000e0000 */
[C---:B------:R-:W-:Y:S01]  /*10170*/  R2UR UR5, R3.reuse ;  /* 0x00000000030572ca */ /* 0x040fe200000e0000 */
[----:B------:R-:W-:Y:S01]  /*10180*/  STL [R1+0x104], R23 ;  /* 0x0001041701007387 */ /* 0x000fe20000100800 */
[----:B0-----:R-:W-:Y:S02]  /*10190*/  SHF.R.U32.HI R20, RZ, 0x7, R20 ;  /* 0x00000007ff147819 */ /* 0x001fe40000011614 */
[----:B------:R-:W-:Y:S01]  /*101a0*/  R2UR UR57, R3 ;  /* 0x00000000033972ca */ /* 0x000fe200000e0000 */
[----:B------:R-:W-:Y:S01]  /*101b0*/  STL [R1+0x100], R22 ;  /* 0x0001001601007387 */ /* 0x000fe20000100800 */
[----:B------:R-:W-:Y:S01]  /*101c0*/  MOV R78, UR59 ;  /* 0x0000003b004e7c02 */ /* 0x000fe20008000f00 */
[----:B------:R-:W-:Y:S01]  /*101d0*/  VIADD R74, R20, 0x8 ;  /* 0x00000008144a7836 */ /* 0x000fe20000000000 */
[----:B------:R-:W-:Y:S01]  /*101e0*/  UMOV UR59, UR9 ;  /* 0x00000009003b7c82 */ /* 0x000fe20008000000 */
[C---:B------:R-:W-:Y:S01]  /*101f0*/  R2UR UR9, R21.reuse ;  /* 0x00000000150972ca */ /* 0x040fe200000e0000 */
[----:B------:R-:W-:Y:S01]  /*10200*/  STL [R1+0xfc], R19 ;  /* 0x0000fc1301007387 */ /* 0x000fe20000100800 */
[----:B------:R-:W-:-:S02]  /*10210*/  R2UR UR19, R21 ;  /* 0x00000000151372ca */ /* 0x000fc400000e0000 */
[C---:B------:R-:W-:Y:S01]  /*10220*/  R2UR UR27, R21.reuse ;  /* 0x00000000151b72ca */ /* 0x040fe200000e0000 */
[----:B------:R0:W-:Y:S01]  /*10230*/  BAR.SYNC.DEFER_BLOCKING R74, 0x100 ;  /* 0x0004004a0000751d */ /* 0x0001e20000010000 */
[C---:B------:R-:W-:Y:S02]  /*10240*/  R2UR UR43, R21.reuse ;  /* 0x00000000152b72ca */ /* 0x040fe400000e0000 */
[----:B------:R-:W-:Y:S02]  /*10250*/  R2UR UR21, R21 ;  /* 0x00000000151572ca */ /* 0x000fe400000e0000 */
[C---:B------:R-:W-:Y:S02]  /*10260*/  R2UR UR11, R15.reuse ;  /* 0x000000000f0b72ca */ /* 0x040fe400000e0000 */
[C---:B------:R-:W-:Y:S01]  /*10270*/  R2UR UR23, R15.reuse ;  /* 0x000000000f1772ca */ /* 0x040fe200000e0000 */
[----:B------:R-:W-:Y:S01]  /*10280*/  IMAD.U32 R21, RZ, RZ, UR9 ;  /* 0x00000009ff157e24 */ /* 0x000fe2000f8e00ff */
[C---:B------:R-:W-:Y:S01]  /*10290*/  R2UR UR9, R15.reuse ;  /* 0x000000000f0972ca */ /* 0x040fe200000e0000 */
[----:B------:R-:W-:Y:S01]  /*102a0*/  STL [R1+0xf8], R18 ;  /* 0x0000f81201007387 */ /* 0x000fe20000100800 */
[----:B------:R-:W-:-:S02]  /*102b0*/  R2UR UR35, R15 ;  /* 0x000000000f2372ca */ /* 0x000fc400000e0000 */
[C---:B------:R-:W-:Y:S01]  /*102c0*/  R2UR UR47, R15.reuse ;  /* 0x000000000f2f72ca */ /* 0x040fe200000e0000 */
[----:B------:R1:W-:Y:S01]  /*102d0*/  STL [R1+0xf4], R17 ;  /* 0x0000f41101007387 */ /* 0x0003e20000100800 */
[C---:B------:R-:W-:Y:S02]  /*102e0*/  R2UR UR33, R15.reuse ;  /* 0x000000000f2172ca */ /* 0x040fe400000e0000 */
[----:B------:R-:W-:Y:S01]  /*102f0*/  R2UR UR29, R15 ;  /* 0x000000000f1d72ca */ /* 0x000fe200000e0000 */
[----:B------:R-:W-:Y:S01]  /*10300*/  STL [R1+0xf0], R16 ;  /* 0x0000f01001007387 */ /* 0x000fe20000100800 */
[C---:B------:R-:W-:Y:S02]  /*10310*/  R2UR UR15, R75.reuse ;  /* 0x000000004b0f72ca */ /* 0x040fe400000e0000 */
[C---:B------:R-:W-:Y:S01]  /*10320*/  R2UR UR31, R75.reuse ;  /* 0x000000004b1f72ca */ /* 0x040fe200000e0000 */
[----:B------:R-:W-:Y:S01]  /*10330*/  IMAD.U32 R15, RZ, RZ, UR9 ;  /* 0x00000009ff0f7e24 */ /* 0x000fe2000f8e00ff */
[C---:B------:R-:W-:Y:S01]  /*10340*/  R2UR UR39, R75.reuse ;  /* 0x000000004b2772ca */ /* 0x040fe200000e0000 */
[----:B------:R-:W-:Y:S01]  /*10350*/  WARPGROUP.ARRIVE ;  /* 0x00000000000079c5 */ /* 0x000fe20000000000 */
[C---:B------:R-:W-:Y:S01]  /*10360*/  R2UR UR51, R75.reuse ;  /* 0x000000004b3372ca */ /* 0x040fe200000e0000 */
[----:B------:R3:W-:Y:S01]  /*10370*/  STL [R1+0xec], R0 ;  /* 0x0000ec0001007387 */ /* 0x0007e20000100800 */
[----:B------:R-:W-:-:S02]  /*10380*/  R2UR UR25, R75 ;  /* 0x000000004b1972ca */ /* 0x000fc400000e0000 */
[----:B------:R-:W-:Y:S01]  /*10390*/  R2UR UR17, R75 ;  /* 0x000000004b1172ca */ /* 0x000fe200000e0000 */
[----:B------:R-:W-:Y:S01]  /*103a0*/  IMAD.MOV.U32 R75, RZ, RZ, -0x7fffffe0 ;  /* 0x80000020ff4b7424 */ /* 0x000fe200078e00ff */
[----:B-1----:R-:W-:Y:S02]  /*103b0*/  MOV R17, UR61 ;  /* 0x0000003d00117c02 */ /* 0x002fe40008000f00 */
[----:B------:R-:W-:Y:S02]  /*103c0*/  MOV R28, UR60 ;  /* 0x0000003c001c7c02 */ /* 0x000fe40008000f00 */
[----:B------:R-:W-:Y:S01]  /*103d0*/  R2UR UR13, R75 ;  /* 0x000000004b0d72ca */ /* 0x000fe200000e0000 */
[----:B------:R-:W-:Y:S01]  /*103e0*/  IMAD.MOV.U32 R75, RZ, RZ, -0x7fffffe0 ;  /* 0x80000020ff4b7424 */ /* 0x000fe200078e00ff */
[----:B------:R-:W-:Y:S02]  /*103f0*/  R2UR UR40, R8 ;  /* 0x00000000082872ca */ /* 0x000fe400000e0000 */
[----:B------:R-:W-:-:S02]  /*10400*/  R2UR UR41, R9 ;  /* 0x00000000092972ca */ /* 0x000fc400000e0000 */
[C---:B------:R-:W-:Y:S02]  /*10410*/  R2UR UR44, R8.reuse ;  /* 0x00000000082c72ca */ /* 0x040fe400000e0000 */
[C---:B------:R-:W-:Y:S02]  /*10420*/  R2UR UR45, R9.reuse ;  /* 0x00000000092d72ca */ /* 0x040fe400000e0000 */
[----:B------:R-:W-:Y:S02]  /*10430*/  R2UR UR48, R8 ;  /* 0x00000000083072ca */ /* 0x000fe400000e0000 */
[----:B------:R-:W-:Y:S01]  /*10440*/  R2UR UR49, R9 ;  /* 0x00000000093172ca */ /* 0x000fe200000e0000 */
[----:B--2---:R-:W-:-:S04]  /*10450*/  IMAD R150, R154, 0x6c0, R14 ;  /* 0x000006c09a967824 */ /* 0x004fc800078e020e */
[C---:B------:R-:W-:Y:S02]  /*10460*/  VIADD R20, R150.reuse, 0x40 ;  /* 0x0000004096147836 */ /* 0x040fe40000000000 */
[C---:B------:R-:W-:Y:S02]  /*10470*/  VIADD R72, R150.reuse, 0x100 ;  /* 0x0000010096487836 */ /* 0x040fe40000000000 */
[----:B------:R-:W-:Y:S01]  /*10480*/  VIADD R14, R150, 0x80 ;  /* 0x00000080960e7836 */ /* 0x000fe20000000000 */
[----:B------:R-:W-:Y:S01]  /*10490*/  R2UR UR4, R20 ;  /* 0x00000000140472ca */ /* 0x000fe200000e0000 */
[----:B------:R-:W-:Y:S01]  /*104a0*/  VIADD R20, R150, 0xc0 ;  /* 0x000000c096147836 */ /* 0x000fe20000000000 */
[----:B------:R-:W-:Y:S01]  /*104b0*/  R2UR UR54, R72 ;  /* 0x00000000483672ca */ /* 0x000fe200000e0000 */
[----:B0-----:R-:W-:Y:S01]  /*104c0*/  VIADD R74, R150, 0x200 ;  /* 0x00000200964a7836 */ /* 0x001fe20000000000 */
[----:B------:R-:W-:Y:S01]  /*104d0*/  R2UR UR8, R14 ;  /* 0x000000000e0872ca */ /* 0x000fe200000e0000 */
[----:B------:R-:W-:Y:S01]  /*104e0*/  VIADD R14, R150, 0x140 ;  /* 0x00000140960e7836 */ /* 0x000fe20000000000 */
[----:B------:R-:W-:Y:S01]  /*104f0*/  R2UR UR10, R20 ;  /* 0x00000000140a72ca */ /* 0x000fe200000e0000 */
[C---:B------:R-:W-:Y:S01]  /*10500*/  VIADD R20, R150.reuse, 0x180 ;  /* 0x0000018096147836 */ /* 0x040fe20000000000 */
[C---:B------:R-:W-:Y:S01]  /*10510*/  IADD3 R72, R150.reuse, 0x400, RZ ;  /* 0x0000040096487810 */ /* 0x040fe20007ffe0ff */
[----:B------:R-:W-:Y:S01]  /*10520*/  VIADD R152, R150, 0x402 ;  /* 0x0000040296987836 */ /* 0x000fe20000000000 */
[----:B------:R-:W-:Y:S01]  /*10530*/  R2UR UR58, R14 ;  /* 0x000000000e3a72ca */ /* 0x000fe200000e0000 */
[----:B------:R-:W-:Y:S01]  /*10540*/  VIADD R14, R150, 0x1c0 ;  /* 0x000001c0960e7836 */ /* 0x000fe20000000000 */
[----:B------:R-:W-:Y:S01]  /*10550*/  R2UR UR6, R20 ;  /* 0x00000000140672ca */ /* 0x000fe200000e0000 */
[----:B------:R-:W-:Y:S01]  /*10560*/  VIADD R20, R150, 0x2 ;  /* 0x0000000296147836 */ /* 0x000fe20000000000 */
[----:B------:R-:W-:Y:S01]  /*10570*/  R2UR UR14, R74 ;  /* 0x000000004a0e72ca */ /* 0x000fe200000e0000 */
[----:B------:R-:W-:Y:S01]  /*10580*/  VIADD R74, R150, 0xc2 ;  /* 0x000000c2964a7836 */ /* 0x000fe20000000000 */
[----:B------:R-:W-:Y:S01]  /*10590*/  MOV R81, UR54 ;  /* 0x0000003600517c02 */ /* 0x000fe20008000f00 */
[----:B------:R-:W-:Y:S01]  /*105a0*/  UMOV UR54, UR4 ;  /* 0x0000000400367c82 */ /* 0x000fe20008000000 */
[----:B------:R-:W-:-:S02]  /*105b0*/  R2UR UR4, R2 ;  /* 0x00000000020472ca */ /* 0x000fc400000e0000 */
[----:B------:R-:W-:Y:S01]  /*105c0*/  R2UR UR18, R20 ;  /* 0x00000000141272ca */ /* 0x000fe200000e0000 */
[----:B------:R-:W-:Y:S01]  /*105d0*/  VIADD R20, R150, 0x82 ;  /* 0x0000008296147836 */ /* 0x000fe20000000000 */
[----:B------:R-:W-:Y:S01]  /*105e0*/  R2UR UR30, R74 ;  /* 0x000000004a1e72ca */ /* 0x000fe200000e0000 */
[----:B------:R-:W-:Y:S01]  /*105f0*/  VIADD R74, R150, 0x142 ;  /* 0x00000142964a7836 */ /* 0x000fe20000000000 */
[----:B------:R-:W-:Y:S01]  /*10600*/  MOV R79, UR58 ;  /* 0x0000003a004f7c02 */ /* 0x000fe20008000f00 */
[----:B------:R-:W-:Y:S01]  /*10610*/  UMOV UR58, UR8 ;  /* 0x00000008003a7c82 */ /* 0x000fe20008000000 */
[----:B------:R-:W-:Y:S01]  /*10620*/  MOV R76, UR6 ;  /* 0x00000006004c7c02 */ /* 0x000fe20008000f00 */
[----:B------:R-:W-:Y:S01]  /*10630*/  UMOV UR6, UR10 ;  /* 0x0000000a00067c82 */ /* 0x000fe20008000000 */
[----:B------:R-:W-:Y:S01]  /*10640*/  R2UR UR10, R14 ;  /* 0x000000000e0a72ca */ /* 0x000fe200000e0000 */
[----:B------:R-:W-:Y:S01]  /*10650*/  VIADD R14, R150, 0x42 ;  /* 0x00000042960e7836 */ /* 0x000fe20000000000 */
[----:B------:R-:W-:-:S02]  /*10660*/  MOV R82, UR6 ;  /* 0x0000000600527c02 */ /* 0x000fc40008000f00 */
[----:B------:R-:W-:Y:S02]  /*10670*/  R2UR UR6, R150 ;  /* 0x00000000960672ca */ /* 0x000fe400000e0000 */
[----:B------:R-:W-:Y:S01]  /*10680*/  R2UR UR26, R20 ;  /* 0x00000000141a72ca */ /* 0x000fe200000e0000 */
[----:B------:R-:W-:Y:S01]  /*10690*/  VIADD R20, R150, 0x182 ;  /* 0x0000018296147836 */ /* 0x000fe20000000000 */
        /* <DEDUP_REMOVED lines=9> */
[----:B------:R-:W-:Y:S01]  /*10730*/  HGMMA.64x16x16.F32 R136, gdesc[UR4], RZ, !UPT, gsb0 ;  /* 0x00200000048879f0 */ /* 0x000fe2000c0008ff */
[----:B------:R-:W-:Y:S01]  /*10740*/  R2UR UR7, R73 ;  /* 0x00000000490772ca */ /* 0x000fe200000e0000 */
[----:B------:R-:W-:Y:S01]  /*10750*/  IMAD.MOV.U32 R73, RZ, RZ, -0x7fffffe0 ;  /* 0x80000020ff497424 */ /* 0x000fe200078e00ff */
[----:B------:R-:W-:Y:S01]  /*10760*/  R2UR UR6, R82 ;  /* 0x00000000520672ca */ /* 0x000fe200000e0000 */
[----:B------:R-:W-:Y:S01]  /*10770*/  VIADD R74, R150, 0x280 ;  /* 0x00000280964a7836 */ /* 0x000fe20000000000 */
[----:B------:R-:W-:-:S02]  /*10780*/  R2UR UR4, R2 ;  /* 0x00000000020472ca */ /* 0x000fc400000e0000 */
[----:B------:R-:W-:Y:S02]  /*10790*/  R2UR UR5, R3 ;  /* 0x00000000030572ca */ /* 0x000fe400000e0000 */
[----:B------:R-:W-:Y:S01]  /*107a0*/  R2UR UR20, R20 ;  /* 0x00000000141472ca */ /* 0x000fe200000e0000 */
[----:B------:R-:W-:Y:S01]  /*107b0*/  VIADD R20, R150, 0x340 ;  /* 0x0000034096147836 */ /* 0x000fe20000000000 */
[----:B------:R-:W-:Y:S01]  /*107c0*/  R2UR UR46, R14 ;  /* 0x000000000e2e72ca */ /* 0x000fe200000e0000 */
[----:B------:R-:W-:Y:S01]  /*107d0*/  VIADD R14, R150, 0x240 ;  /* 0x00000240960e7836 */ /* 0x000fe20000000000 */
[----:B------:R-:W-:Y:S01]  /*107e0*/  R2UR UR9, R73 ;  /* 0x00000000490972ca */ /* 0x000fe200000e0000 */
[----:B------:R-:W-:Y:S01]  /*107f0*/  IMAD.MOV.U32 R73, RZ, RZ, -0x7fffffe0 ;  /* 0x80000020ff497424 */ /* 0x000fe200078e00ff */
[----:B------:R-:W-:Y:S02]  /*10800*/  R2UR UR8, R20 ;  /* 0x00000000140872ca */ /* 0x000fe400000e0000 */
[----:B------:R-:W-:Y:S01]  /*10810*/  R2UR UR32, R14 ;  /* 0x000000000e2072ca */ /* 0x000fe200000e0000 */
[----:B------:R-:W-:Y:S01]  /*10820*/  VIADD R14, R150, 0x300 ;  /* 0x00000300960e7836 */ /* 0x000fe20000000000 */
[----:B------:R-:W-:Y:S01]  /*10830*/  R2UR UR24, R74 ;  /* 0x000000004a1872ca */ /* 0x000fe200000e0000 */
[----:B------:R-:W-:Y:S01]  /*10840*/  VIADD R74, R150, 0x3c0 ;  /* 0x000003c0964a7836 */ /* 0x000fe20000000000 */
[----:B------:R-:W-:Y:S01]  /*10850*/  R2UR UR37, R73 ;  /* 0x00000000492572ca */ /* 0x000fe200000e0000 */
[----:B------:R-:W-:Y:S01]  /*10860*/  IMAD.MOV.U32 R73, RZ, RZ, -0x7fffffe0 ;  /* 0x80000020ff497424 */ /* 0x000fe200078e00ff */
[----:B------:R-:W-:Y:S01]  /*10870*/  R2UR UR28, R14 ;  /* 0x000000000e1c72ca */ /* 0x000fe200000e0000 */
[----:B------:R-:W-:Y:S01]  /*10880*/  VIADD R14, R150, 0x380 ;  /* 0x00000380960e7836 */ /* 0x000fe20000000000 */
[----:B------:R-:W-:Y:S01]  /*10890*/  R2UR UR16, R74 ;  /* 0x000000004a1072ca */ /* 0x000fe200000e0000 */
[----:B------:R-:W-:Y:S01]  /*108a0*/  VIADD R74, R150, 0x440 ;  /* 0x00000440964a7836 */ /* 0x000fe20000000000 */
[----:B------:R-:W-:Y:S01]  /*108b0*/  R2UR UR61, R73 ;  /* 0x00000000493d72ca */ /* 0x000fe200000e0000 */
[----:B------:R-:W-:Y:S01]  /*108c0*/  IMAD.U32 R20, RZ, RZ, UR8 ;  /* 0x00000008ff147e24 */ /* 0x000fe2000f8e00ff */
[----:B------:R-:W-:Y:S01]  /*108d0*/  R2UR UR8, R14 ;  /* 0x000000000e0872ca */ /* 0x000fe200000e0000 */
[----:B------:R-:W-:Y:S01]  /*108e0*/  IMAD.MOV.U32 R73, RZ, RZ, -0x7fffffe0 ;  /* 0x80000020ff497424 */ /* 0x000fe200078e00ff */
[----:B------:R-:W-:Y:S01]  /*108f0*/  R2UR UR12, R74 ;  /* 0x000000004a0c72ca */ /* 0x000fe200000e0000 */
[----:B------:R-:W-:-:S02]  /*10900*/  VIADD R74, R150, 0x282 ;  /* 0x00000282964a7836 */ /* 0x000fc40000000000 */
[----:B------:R-:W-:Y:S01]  /*10910*/  IMAD.U32 R147, RZ, RZ, UR37 ;  /* 0x00000025ff937e24 */ /* 0x000fe2000f8e00ff */
[----:B------:R-:W-:Y:S01]  /*10920*/  R2UR UR37, R75 ;  /* 0x000000004b2572ca */ /* 0x000fe200000e0000 */
[----:B------:R-:W-:-:S06]  /*10930*/  IMAD.MOV.U32 R75, RZ, RZ, -0x7fffffe0 ;  /* 0x80000020ff4b7424 */ /* 0x000fcc00078e00ff */
[----:B------:R-:W-:Y:S01]  /*10940*/  IMAD.U32 R14, RZ, RZ, UR8 ;  /* 0x00000008ff0e7e24 */ /* 0x000fe2000f8e00ff */
[----:B------:R-:W-:Y:S01]  /*10950*/  R2UR UR8, R72 ;  /* 0x00000000480872ca */ /* 0x000fe200000e0000 */
[----:B------:R-:W-:-:S04]  /*10960*/  VIADD R72, R150, 0x242 ;  /* 0x0000024296487836 */ /* 0x000fc80000000000 */
[----:B------:R-:W-:Y:S01]  /*10970*/  IMAD.U32 R149, RZ, RZ, UR37 ;  /* 0x00000025ff957e24 */ /* 0x000fe2000f8e00ff */
[----:B------:R-:W-:Y:S01]  /*10980*/  R2UR UR36, R72 ;  /* 0x00000000482472ca */ /* 0x000fe200000e0000 */
[----:B------:R-:W-:Y:S01]  /*10990*/  VIADD R72, R150, 0x2c2 ;  /* 0x000002c296487836 */ /* 0x000fe20000000000 */
[----:B------:R-:W-:Y:S01]  /*109a0*/  R2UR UR37, R9 ;  /* 0x00000000092572ca */ /* 0x000fe200000e0000 */
[----:B------:R-:W-:Y:S02]  /*109b0*/  WARPGROUP.DEPBAR.LE gsb0, 0x0 ;  /* 0x00008000000079c5 */ /* 0x000fe40000010000 */
[----:B------:R-:W-:Y:S01]  /*109c0*/  WARPGROUP.ARRIVE ;  /* 0x00000000000079c5 */ /* 0x000fe20000000000 */
[----:B------:R-:W-:Y:S01]  /*109d0*/  R2UR UR60, R72 ;  /* 0x00000000483c72ca */ /* 0x000fe200000e0000 */
[----:B------:R-:W-:-:S04]  /*109e0*/  VIADD R72, R150, 0x342 ;  /* 0x0000034296487836 */ /* 0x000fc80000000000 */
[----:B------:R-:W-:Y:S01]  /*109f0*/  HGMMA.64x16x16.F32 R128, gdesc[UR52], RZ, !UPT, gsb0 ;  /* 0x00200000348079f0 */ /* 0x000fe2000c0008ff */
[----:B------:R-:W-:Y:S01]  /*10a00*/  R2UR UR55, R80 ;  /* 0x00000000503772ca */ /* 0x000fe200000e0000 */
[----:B------:R-:W-:Y:S01]  /*10a10*/  IMAD.U32 R146, RZ, RZ, UR36 ;  /* 0x00000024ff927e24 */ /* 0x000fe2000f8e00ff */
[----:B------:R-:W-:Y:S02]  /*10a20*/  R2UR UR54, R81 ;  /* 0x00000000513672ca */ /* 0x000fe400000e0000 */
[----:B------:R-:W-:Y:S02]  /*10a30*/  R2UR UR52, R2 ;  /* 0x00000000023472ca */ /* 0x000fe400000e0000 */
[----:B------:R-:W-:Y:S02]  /*10a40*/  R2UR UR53, R3 ;  /* 0x00000000033572ca */ /* 0x000fe400000e0000 */
[----:B------:R-:W-:Y:S01]  /*10a50*/  R2UR UR36, R74 ;  /* 0x000000004a2472ca */ /* 0x000fe200000e0000 */
[----:B------:R-:W-:-:S12]  /*10a60*/  VIADD R74, R150, 0x302 ;  /* 0x00000302964a7836 */ /* 0x000fd80000000000 */
[----:B------:R-:W-:Y:S01]  /*10a70*/  IMAD.U32 R148, RZ, RZ, UR36 ;  /* 0x00000024ff947e24 */ /* 0x000fe2000f8e00ff */
[----:B------:R-:W-:Y:S01]  /*10a80*/  R2UR UR36, R8 ;  /* 0x00000000082472ca */ /* 0x000fe200000e0000 */
[----:B------:R-:W-:Y:S02]  /*10a90*/  WARPGROUP.DEPBAR.LE gsb0, 0x0 ;  /* 0x00008000000079c5 */ /* 0x000fe40000010000 */
[----:B------:R-:W-:-:S06]  /*10aa0*/  WARPGROUP.ARRIVE ;  /* 0x00000000000079c5 */ /* 0x000fcc0000000000 */
[----:B------:R-:W-:Y:S01]  /*10ab0*/  HGMMA.64x16x16.F32 R120, gdesc[UR56], RZ, !UPT, gsb0 ;  /* 0x00200000387879f0 */ /* 0x000fe2000c0008ff */
[----:B------:R-:W-:Y:S02]  /*10ac0*/  R2UR UR59, R78 ;  /* 0x000000004e3b72ca */ /* 0x000fe400000e0000 */
[----:B------:R-:W-:Y:S02]  /*10ad0*/  R2UR UR58, R79 ;  /* 0x000000004f3a72ca */ /* 0x000fe400000e0000 */
[----:B------:R-:W-:Y:S02]  /*10ae0*/  R2UR UR56, R2 ;  /* 0x00000000023872ca */ /* 0x000fe400000e0000 */
        /* <DEDUP_REMOVED lines=11> */
[----:B------:R-:W-:Y:S01]  /*10ba0*/  UMOV UR54, UR12 ;  /* 0x0000000c00367c82 */ /* 0x000fe20008000000 */
[----:B------:R-:W-:Y:S01]  /*10bb0*/  UMOV UR55, UR13 ;  /* 0x0000000d00377c82 */ /* 0x000fe20008000000 */
[----:B------:R-:W-:Y:S01]  /*10bc0*/  R2UR UR12, R74 ;  /* 0x000000004a0c72ca */ /* 0x000fe200000e0000 */
[----:B------:R-:W-:Y:S01]  /*10bd0*/  VIADD R74, R150, 0x382 ;  /* 0x00000382964a7836 */ /* 0x000fe20000000000 */
[----:B------:R-:W-:Y:S01]  /*10be0*/  R2UR UR13, R75 ;  /* 0x000000004b0d72ca */ /* 0x000fe200000e0000 */
[----:B------:R-:W-:Y:S01]  /*10bf0*/  IMAD.MOV.U32 R75, RZ, RZ, -0x7fffffe0 ;  /* 0x80000020ff4b7424 */ /* 0x000fe200078e00ff */
[----:B------:R-:W-:Y:S01]  /*10c00*/  UMOV UR52, UR16 ;  /* 0x0000001000347c82 */ /* 0x000fe20008000000 */
[----:B------:R-:W-:Y:S01]  /*10c10*/  UMOV UR53, UR17 ;  /* 0x0000001100357c82 */ /* 0x000fe20008000000 */
[----:B------:R-:W-:Y:S02]  /*10c20*/  R2UR UR16, R8 ;  /* 0x00000000081072ca */ /* 0x000fe400000e0000 */
[----:B------:R-:W-:-:S02]  /*10c30*/  R2UR UR17, R9 ;  /* 0x00000000091172ca */ /* 0x000fc400000e0000 */
[----:B------:R-:W-:Y:S01]  /*10c40*/  MOV R27, UR55 ;  /* 0x00000037001b7c02 */ /* 0x000fe20008000f00 */
[----:B------:R-:W-:Y:S01]  /*10c50*/  UMOV UR55, UR25 ;  /* 0x0000001900377c82 */ /* 0x000fe20008000000 */
[----:B------:R-:W-:Y:S01]  /*10c60*/  MOV R26, UR54 ;  /* 0x00000036001a7c02 */ /* 0x000fe20008000f00 */
[----:B------:R-:W-:Y:S01]  /*10c70*/  IMAD.U32 R144, RZ, RZ, UR12 ;  /* 0x0000000cff907e24 */ /* 0x000fe2000f8e00ff */
[----:B------:R-:W-:Y:S01]  /*10c80*/  R2UR UR12, R2 ;  /* 0x00000000020c72ca */ /* 0x000fe200000e0000 */
[----:B------:R-:W-:Y:S01]  /*10c90*/  IMAD.U32 R145, RZ, RZ, UR13 ;  /* 0x0000000dff917e24 */ /* 0x000fe2000f8e00ff */
[----:B------:R-:W-:Y:S01]  /*10ca0*/  R2UR UR13, R3 ;  /* 0x00000000030d72ca */ /* 0x000fe200000e0000 */
[----:B------:R-:W-:Y:S01]  /*10cb0*/  UMOV UR54, UR24 ;  /* 0x0000001800367c82 */ /* 0x000fe20008000000 */
[----:B------:R-:W-:Y:S02]  /*10cc0*/  R2UR UR24, R8 ;  /* 0x00000000081872ca */ /* 0x000fe400000e0000 */
[----:B------:R-:W-:Y:S01]  /*10cd0*/  R2UR UR25, R9 ;  /* 0x00000000091972ca */ /* 0x000fe200000e0000 */
[----:B------:R-:W-:-:S02]  /*10ce0*/  WARPGROUP.DEPBAR.LE gsb0, 0x0 ;  /* 0x00008000000079c5 */ /* 0x000fc40000010000 */
[----:B------:R-:W-:-:S06]  /*10cf0*/  WARPGROUP.ARRIVE ;  /* 0x00000000000079c5 */ /* 0x000fcc0000000000 */
[----:B------:R-:W-:Y:S01]  /*10d00*/  HGMMA.64x16x16.F32 R96, gdesc[UR56], RZ, !UPT, gsb0 ;  /* 0x00200000386079f0 */ /* 0x000fe2000c0008ff */
[----:B------:R-:W-:Y:S01]  /*10d10*/  UMOV UR58, UR8 ;  /* 0x00000008003a7c82 */ /* 0x000fe20008000000 */
[----:B------:R-:W-:Y:S01]  /*10d20*/  UMOV UR59, UR9 ;  /* 0x00000009003b7c82 */ /* 0x000fe20008000000 */
[----:B------:R-:W-:Y:S02]  /*10d30*/  R2UR UR8, R2 ;  /* 0x00000000020872ca */ /* 0x000fe400000e0000 */
[----:B------:R-:W-:Y:S02]  /*10d40*/  R2UR UR9, R3 ;  /* 0x00000000030972ca */ /* 0x000fe400000e0000 */
[----:B------:R-:W-:Y:S01]  /*10d50*/  R2UR UR56, R72 ;  /* 0x00000000483872ca */ /* 0x000fe200000e0000 */
[----:B------:R-:W-:Y:S01]  /*10d60*/  VIADD R72, R150, 0x3c2 ;  /* 0x000003c296487836 */ /* 0x000fe20000000000 */
[----:B------:R-:W-:Y:S02]  /*10d70*/  R2UR UR57, R73 ;  /* 0x00000000493972ca */ /* 0x000fe400000e0000 */
[----:B------:R-:W-:Y:S01]  /*10d80*/  MOV R73, 0x80000020 ;  /* 0x8000002000497802 */ /* 0x000fe20000000f00 */
[----:B------:R-:W-:-:S02]  /*10d90*/  WARPGROUP.DEPBAR.LE gsb0, 0x0 ;  /* 0x00008000000079c5 */ /* 0x000fc40000010000 */
[----:B------:R-:W-:-:S06]  /*10da0*/  WARPGROUP.ARRIVE ;  /* 0x00000000000079c5 */ /* 0x000fcc0000000000 */
[----:B------:R-:W-:Y:S01]  /*10db0*/  HGMMA.64x16x16.F32 R88, gdesc[UR4], RZ, !UPT, gsb0 ;  /* 0x00200000045879f0 */ /* 0x000fe2000c0008ff */
[----:B------:R-:W-:Y:S01]  /*10dc0*/  R2UR UR6, R74 ;  /* 0x000000004a0672ca */ /* 0x000fe200000e0000 */
[----:B------:R-:W-:Y:S01]  /*10dd0*/  UMOV UR4, UR20 ;  /* 0x0000001400047c82 */ /* 0x000fe20008000000 */
[----:B------:R-:W-:Y:S01]  /*10de0*/  R2UR UR7, R75 ;  /* 0x000000004b0772ca */ /* 0x000fe200000e0000 */
[----:B------:R-:W-:Y:S01]  /*10df0*/  UMOV UR5, UR21 ;  /* 0x0000001500057c82 */ /* 0x000fe20008000000 */
[----:B------:R-:W-:Y:S02]  /*10e00*/  R2UR UR20, R8 ;  /* 0x00000000081472ca */ /* 0x000fe400000e0000 */
[----:B------:R-:W-:-:S07]  /*10e10*/  R2UR UR21, R9 ;  /* 0x00000000091572ca */ /* 0x000fce00000e0000 */
[----:B------:R-:W-:Y:S01]  /*10e20*/  MOV R22, UR6 ;  /* 0x0000000600167c02 */ /* 0x000fe20008000f00 */
[----:B------:R-:W-:Y:S01]  /*10e30*/  UMOV UR6, UR32 ;  /* 0x0000002000067c82 */ /* 0x000fe20008000000 */
[----:B------:R-:W-:Y:S01]  /*10e40*/  MOV R23, UR7 ;  /* 0x0000000700177c02 */ /* 0x000fe20008000f00 */
[----:B------:R-:W-:Y:S01]  /*10e50*/  UMOV UR7, UR33 ;  /* 0x0000002100077c82 */ /* 0x000fe20008000000 */
        /* <DEDUP_REMOVED lines=18> */
[----:B------:R-:W-:Y:S01]  /*10f80*/  R2UR UR14, R152 ;  /* 0x00000000980e72ca */ /* 0x000fe200000e0000 */
[----:B------:R-:W-:Y:S01]  /*10f90*/  VIADD R152, R150, 0x442 ;  /* 0x0000044296987836 */ /* 0x000fe20000000000 */
[----:B------:R-:W-:Y:S01]  /*10fa0*/  R2UR UR15, R153 ;  /* 0x00000000990f72ca */ /* 0x000fe200000e0000 */
[----:B------:R-:W-:Y:S01]  /*10fb0*/  IMAD.MOV.U32 R153, RZ, RZ, -0x7fffffe0 ;  /* 0x80000020ff997424 */ /* 0x000fe200078e00ff */
[----:B------:R-:W-:Y:S02]  /*10fc0*/  WARPGROUP.DEPBAR.LE gsb0, 0x0 ;  /* 0x00008000000079c5 */ /* 0x000fe40000010000 */
[----:B------:R-:W-:-:S06]  /*10fd0*/  WARPGROUP.ARRIVE ;  /* 0x00000000000079c5 */ /* 0x000fcc0000000000 */
[----:B------:R-:W-:Y:S01]  /*10fe0*/  HGMMA.64x16x16.F32 R136, gdesc[UR16], R136, gsb0 ;  /* 0x00200000108879f0 */ /* 0x000fe20008000888 */
[----:B------:R-:W-:Y:S01]  /*10ff0*/  R2UR UR18, R152 ;  /* 0x00000000981272ca */ /* 0x000fe200000e0000 */
[----:B------:R-:W-:Y:S01]  /*11000*/  VIADD R152, R150, 0x480 ;  /* 0x0000048096987836 */ /* 0x000fe20000000000 */
[----:B------:R-:W-:Y:S01]  /*11010*/  R2UR UR19, R153 ;  /* 0x00000000991372ca */ /* 0x000fe200000e0000 */
[----:B------:R-:W-:Y:S01]  /*11020*/  IMAD.MOV.U32 R153, RZ, RZ, -0x7fffffe0 ;  /* 0x80000020ff997424 */ /* 0x000fe200078e00ff */
[----:B------:R-:W-:Y:S02]  /*11030*/  WARPGROUP.DEPBAR.LE gsb0, 0x0 ;  /* 0x00008000000079c5 */ /* 0x000fe40000010000 */
[----:B------:R-:W-:-:S06]  /*11040*/  WARPGROUP.ARRIVE ;  /* 0x00000000000079c5 */ /* 0x000fcc0000000000 */
[----:B------:R-:W-:Y:S01]  /*11050*/  HGMMA.64x16x16.F32 R128, gdesc[UR20], R128, gsb0 ;  /* 0x00200000148079f0 */ /* 0x000fe20008000880 */
[----:B------:R-:W-:Y:S02]  /*11060*/  R2UR UR22, R152 ;  /* 0x00000000981672ca */ /* 0x000fe400000e0000 */
[----:B------:R-:W-:Y:S02]  /*11070*/  R2UR UR23, R153 ;  /* 0x00000000991772ca */ /* 0x000fe400000e0000 */
[----:B------:R-:W-:Y:S02]  /*11080*/  R2UR UR20, R12 ;  /* 0x000000000c1472ca */ /* 0x000fe400000e0000 */
[----:B------:R-:W-:-:S07]  /*11090*/  R2UR UR21, R13 ;  /* 0x000000000d1572ca */ /* 0x000fce00000e0000 */
[----:B---3--:R-:W-:Y:S01]  /*110a0*/  MOV R0, UR22 ;  /* 0x0000001600007c02 */ /* 0x008fe20008000f00 */
[----:B------:R-:W-:Y:S01]  /*110b0*/  UMOV UR22, UR6 ;  /* 0x0000000600167c82 */ /* 0x000fe20008000000 */
[----:B------:R-:W-:Y:S01]  /*110c0*/  MOV R16, UR23 ;  /* 0x0000001700107c02 */ /* 0x000fe20008000f00 */
[----:B------:R-:W-:Y:S01]  /*110d0*/  UMOV UR23, UR7 ;  /* 0x0000000700177c82 */ /* 0x000fe20008000000 */
[----:B------:R-:W-:Y:S02]  /*110e0*/  R2UR UR6, R20 ;  /* 0x00000000140672ca */ /* 0x000fe400000e0000 */
[----:B------:R-:W-:Y:S01]  /*110f0*/  R2UR UR7, R21 ;  /* 0x00000000150772ca */ /* 0x000fe200000e0000 */
[----:B------:R-:W-:Y:S01]  /*11100*/  IMAD.MOV.U32 R21, RZ, RZ, R17 ;  /* 0x000000ffff157224 */ /* 0x000fe200078e0011 */
        /* <DEDUP_REMOVED lines=15> */
[----:B------:R-:W-:Y:S01]  /*11200*/  R2UR UR40, R12 ;  /* 0x000000000c2872ca */ /* 0x000fe200000e0000 */
[----:B------:R-:W-:Y:S01]  /*11210*/  UMOV UR42, UR4 ;  /* 0x00000004002a7c82 */ /* 0x000fe20008000000 */
[----:B------:R-:W-:Y:S01]  /*11220*/  R2UR UR41, R13 ;  /* 0x000000000d2972ca */ /* 0x000fe200000e0000 */
[----:B------:R-:W-:Y:S01]  /*11230*/  UMOV UR43, UR5 ;  /* 0x00000005002b7c82 */ /* 0x000fe20008000000 */
[----:B------:R-:W-:Y:S02]  /*11240*/  WARPGROUP.DEPBAR.LE gsb0, 0x0 ;  /* 0x00008000000079c5 */ /* 0x000fe40000010000 */
[----:B------:R-:W-:-:S06]  /*11250*/  WARPGROUP.ARRIVE ;  /* 0x00000000000079c5 */ /* 0x000fcc0000000000 */
[----:B------:R-:W-:Y:S01]  /*11260*/  HGMMA.64x16x16.F32 R80, gdesc[UR44], R80, gsb0 ;  /* 0x002000002c5079f0 */ /* 0x000fe20008000850 */
[----:B------:R-:W-:Y:S01]  /*11270*/  UMOV UR46, UR52 ;  /* 0x00000034002e7c82 */ /* 0x000fe20008000000 */
[----:B------:R-:W-:Y:S01]  /*11280*/  UMOV UR47, UR53 ;  /* 0x00000035002f7c82 */ /* 0x000fe20008000000 */
[----:B------:R-:W-:Y:S02]  /*11290*/  R2UR UR52, R12 ;  /* 0x000000000c3472ca */ /* 0x000fe400000e0000 */
[----:B------:R-:W-:Y:S01]  /*112a0*/  R2UR UR53, R13 ;  /* 0x000000000d3572ca */ /* 0x000fe200000e0000 */
[----:B------:R-:W-:Y:S02]  /*112b0*/  WARPGROUP.DEPBAR.LE gsb0, 0x0 ;  /* 0x00008000000079c5 */ /* 0x000fe40000010000 */
[----:B------:R-:W-:-:S06]  /*112c0*/  WARPGROUP.ARRIVE ;  /* 0x00000000000079c5 */ /* 0x000fcc0000000000 */
[----:B------:R-:W-:Y:S01]  /*112d0*/  HGMMA.64x16x16.F32 R72, gdesc[UR48], R72, gsb0 ;  /* 0x00200000304879f0 */ /* 0x000fe20008000848 */
[----:B------:R-:W-:Y:S02]  /*112e0*/  R2UR UR4, R12 ;  /* 0x000000000c0472ca */ /* 0x000fe400000e0000 */
[----:B------:R-:W-:Y:S02]  /*112f0*/  R2UR UR5, R13 ;  /* 0x000000000d0572ca */ /* 0x000fe400000e0000 */
[----:B------:R-:W-:Y:S01]  /*11300*/  R2UR UR50, R14 ;  /* 0x000000000e3272ca */ /* 0x000fe200000e0000 */
[----:B------:R-:W-:Y:S01]  /*11310*/  VIADD R14, R150, 0x4c0 ;  /* 0x000004c0960e7836 */ /* 0x000fe20000000000 */
[----:B------:R-:W-:Y:S01]  /*11320*/  R2UR UR51, R15 ;  /* 0x000000000f3372ca */ /* 0x000fe200000e0000 */
[----:B------:R-:W-:Y:S01]  /*11330*/  IMAD.MOV.U32 R15, RZ, RZ, -0x7fffffe0 ;  /* 0x80000020ff0f7424 */ /* 0x000fe200078e00ff */
[----:B------:R-:W-:Y:S02]  /*11340*/  R2UR UR48, R12 ;  /* 0x000000000c3072ca */ /* 0x000fe400000e0000 */
[----:B------:R-:W-:-:S02]  /*11350*/  R2UR UR49, R13 ;  /* 0x000000000d3172ca */ /* 0x000fc400000e0000 */
[----:B------:R-:W-:Y:S02]  /*11360*/  R2UR UR44, R12 ;  /* 0x000000000c2c72ca */ /* 0x000fe400000e0000 */
[----:B------:R-:W-:Y:S02]  /*11370*/  R2UR UR45, R13 ;  /* 0x000000000d2d72ca */ /* 0x000fe400000e0000 */
[----:B------:R-:W-:Y:S01]  /*11380*/  R2UR UR26, R14 ;  /* 0x000000000e1a72ca */ /* 0x000fe200000e0000 */
[----:B------:R-:W-:Y:S01]  /*11390*/  VIADD R14, R150, 0x500 ;  /* 0x00000500960e7836 */ /* 0x000fe20000000000 */
[----:B------:R-:W-:Y:S01]  /*113a0*/  R2UR UR27, R15 ;  /* 0x000000000f1b72ca */ /* 0x000fe200000e0000 */
[----:B------:R-:W-:-:S03]  /*113b0*/  IMAD.MOV.U32 R15, RZ, RZ, -0x7fffffe0 ;  /* 0x80000020ff0f7424 */ /* 0x000fc600078e00ff */
[----:B------:R-:W-:Y:S01]  /*113c0*/  R2UR UR30, R14 ;  /* 0x000000000e1e72ca */ /* 0x000fe200000e0000 */
[----:B------:R-:W-:Y:S01]  /*113d0*/  VIADD R14, R150, 0x540 ;  /* 0x00000540960e7836 */ /* 0x000fe20000000000 */
[----:B------:R-:W-:Y:S01]  /*113e0*/  R2UR UR31, R15 ;  /* 0x000000000f1f72ca */ /* 0x000fe200000e0000 */
[----:B------:R-:W-:-:S03]  /*113f0*/  IMAD.MOV.U32 R15, RZ, RZ, -0x7fffffe0 ;  /* 0x80000020ff0f7424 */ /* 0x000fc600078e00ff */
[----:B------:R-:W-:Y:S01]  /*11400*/  R2UR UR34, R14 ;  /* 0x000000000e2272ca */ /* 0x000fe200000e0000 */
[----:B------:R-:W-:Y:S01]  /*11410*/  VIADD R14, R150, 0x580 ;  /* 0x00000580960e7836 */ /* 0x000fe20000000000 */
[----:B------:R-:W-:Y:S01]  /*11420*/  R2UR UR35, R15 ;  /* 0x000000000f2372ca */ /* 0x000fe200000e0000 */
[----:B------:R-:W-:Y:S01]  /*11430*/  IMAD.MOV.U32 R15, RZ, RZ, -0x7fffffe0 ;  /* 0x80000020ff0f7424 */ /* 0x000fe200078e00ff */
[----:B------:R-:W-:Y:S02]  /*11440*/  R2UR UR36, R10 ;  /* 0x000000000a2472ca */ /* 0x000fe400000e0000 */
[----:B------:R-:W-:Y:S01]  /*11450*/  R2UR UR38, R14 ;  /* 0x000000000e2672ca */ /* 0x000fe200000e0000 */
[----:B------:R-:W-:Y:S01]  /*11460*/  IMAD.MOV.U32 R14, RZ, RZ, R21 ;  /* 0x000000ffff0e7224 */ /* 0x000fe200078e0015 */
[----:B------:R-:W-:Y:S02]  /*11470*/  R2UR UR39, R15 ;  /* 0x000000000f2772ca */ /* 0x000fe400000e0000 */
[----:B------:R-:W-:-:S02]  /*11480*/  R2UR UR37, R11 ;  /* 0x000000000b2572ca */ /* 0x000fc400000e0000 */
[----:B------:R-:W-:Y:S02]  /*11490*/  R2UR UR32, R10 ;  /* 0x000000000a2072ca */ /* 0x000fe400000e0000 */
[----:B------:R-:W-:Y:S02]  /*114a0*/  MOV R151, UR34 ;  /* 0x0000002200977c02 */ /* 0x000fe40008000f00 */
[----:B------:R-:W-:Y:S02]  /*114b0*/  MOV R152, UR35 ;  /* 0x0000002300987c02 */ /* 0x000fe40008000f00 */
[----:B------:R-:W-:Y:S02]  /*114c0*/  R2UR UR34, R148 ;  /* 0x00000000942272ca */ /* 0x000fe400000e0000 */
[----:B------:R-:W-:Y:S02]  /*114d0*/  MOV R20, UR38 ;  /* 0x0000002600147c02 */ /* 0x000fe40008000f00 */
[----:B------:R-:W-:Y:S01]  /*114e0*/  MOV R21, UR39 ;  /* 0x0000002700157c02 */ /* 0x000fe20008000f00 */
[----:B------:R-:W-:-:S02]  /*114f0*/  WARPGROUP.DEPBAR.LE gsb0, 0x0 ;  /* 0x00008000000079c5 */ /* 0x000fc40000010000 */
[----:B------:R-:W-:Y:S01]  /*11500*/  WARPGROUP.ARRIVE ;  /* 0x00000000000079c5 */ /* 0x000fe20000000000 */
[----:B------:R-:W-:Y:S02]  /*11510*/  R2UR UR38, R146 ;  /* 0x00000000922672ca */ /* 0x000fe400000e0000 */
[----:B------:R-:W-:Y:S02]  /*11520*/  R2UR UR39, R147 ;  /* 0x00000000932772ca */ /* 0x000fe400000e0000 */
[----:B------:R-:W-:Y:S01]  /*11530*/  R2UR UR35, R149 ;  /* 0x00000000952372ca */ /* 0x000fe200000e0000 */
[----:B------:R-:W-:Y:S01]  /*11540*/  HGMMA.64x16x16.F32 R136, gdesc[UR20], R136, gsb0 ;  /* 0x00200000148879f0 */ /* 0x000fe20008000888 */
[----:B------:R-:W-:Y:S01]  /*11550*/  UMOV UR22, UR56 ;  /* 0x0000003800167c82 */ /* 0x000fe20008000000 */
[----:B------:R-:W-:Y:S01]  /*11560*/  UMOV UR23, UR57 ;  /* 0x0000003900177c82 */ /* 0x000fe20008000000 */
[----:B------:R-:W-:Y:S02]  /*11570*/  R2UR UR33, R11 ;  /* 0x000000000b2172ca */ /* 0x000fe400000e0000 */
[----:B------:R-:W-:-:S02]  /*11580*/  R2UR UR28, R10 ;  /* 0x000000000a1c72ca */ /* 0x000fc400000e0000 */
[----:B------:R-:W-:Y:S02]  /*11590*/  R2UR UR29, R11 ;  /* 0x000000000b1d72ca */ /* 0x000fe400000e0000 */
[----:B------:R-:W-:Y:S01]  /*115a0*/  MOV R19, UR31 ;  /* 0x0000001f00137c02 */ /* 0x000fe20008000f00 */
[----:B------:R-:W-:Y:S01]  /*115b0*/  UMOV UR31, UR61 ;  /* 0x0000003d001f7c82 */ /* 0x000fe20008000000 */
[----:B------:R-:W-:Y:S01]  /*115c0*/  MOV R153, UR30 ;  /* 0x0000001e00997c02 */ /* 0x000fe20008000f00 */
[----:B------:R-:W-:Y:S01]  /*115d0*/  UMOV UR30, UR60 ;  /* 0x0000003c001e7c82 */ /* 0x000fe20008000000 */
[----:B------:R-:W-:Y:S02]  /*115e0*/  MOV R18, UR27 ;  /* 0x0000001b00127c02 */ /* 0x000fe40008000f00 */
[----:B------:R-:W-:Y:S01]  /*115f0*/  MOV R17, UR26 ;  /* 0x0000001a00117c02 */ /* 0x000fe20008000f00 */
[----:B------:R-:W-:Y:S02]  /*11600*/  WARPGROUP.DEPBAR.LE gsb0, 0x0 ;  /* 0x00008000000079c5 */ /* 0x000fe40000010000 */
[----:B------:R-:W-:Y:S01]  /*11610*/  WARPGROUP.ARRIVE ;  /* 0x00000000000079c5 */ /* 0x000fe20000000000 */
[----:B------:R-:W-:-:S02]  /*11620*/  R2UR UR56, R12 ;  /* 0x000000000c3872ca */ /* 0x000fc400000e0000 */
[----:B------:R-:W-:Y:S02]  /*11630*/  R2UR UR57, R13 ;  /* 0x000000000d3972ca */ /* 0x000fe400000e0000 */
[----:B------:R-:W-:Y:S01]  /*11640*/  R2UR UR26, R144 ;  /* 0x00000000901a72ca */ /* 0x000fe200000e0000 */
[----:B------:R-:W-:Y:S01]  /*11650*/  HGMMA.64x16x16.F32 R128, gdesc[UR52], R128, gsb0 ;  /* 0x00200000348079f0 */ /* 0x000fe20008000880 */
[----:B------:R-:W-:Y:S02]  /*11660*/  R2UR UR27, R145 ;  /* 0x00000000911b72ca */ /* 0x000fe400000e0000 */
[C---:B------:R-:W-:Y:S02]  /*11670*/  R2UR UR24, R10.reuse ;  /* 0x000000000a1872ca */ /* 0x040fe400000e0000 */
[----:B------:R-:W-:Y:S02]  /*11680*/  R2UR UR25, R11 ;  /* 0x000000000b1972ca */ /* 0x000fe400000e0000 */
[----:B------:R-:W-:-:S02]  /*11690*/  R2UR UR20, R10 ;  /* 0x000000000a1472ca */ /* 0x000fc400000e0000 */
[C---:B------:R-:W-:Y:S02]  /*116a0*/  R2UR UR21, R11.reuse ;  /* 0x000000000b1572ca */ /* 0x040fe400000e0000 */
[C---:B------:R-:W-:Y:S02]  /*116b0*/  R2UR UR12, R10.reuse ;  /* 0x000000000a0c72ca */ /* 0x040fe400000e0000 */
[C---:B------:R-:W-:Y:S02]  /*116c0*/  R2UR UR13, R11.reuse ;  /* 0x000000000b0d72ca */ /* 0x040fe400000e0000 */
[----:B------:R-:W-:Y:S02]  /*116d0*/  R2UR UR16, R10 ;  /* 0x000000000a1072ca */ /* 0x000fe400000e0000 */
[----:B------:R-:W-:Y:S01]  /*116e0*/  R2UR UR17, R11 ;  /* 0x000000000b1172ca */ /* 0x000fe200000e0000 */
[----:B------:R-:W-:Y:S01]  /*116f0*/  IMAD.MOV.U32 R15, RZ, RZ, -0x7fffffe0 ;  /* 0x80000020ff0f7424 */ /* 0x000fe200078e00ff */
[----:B------:R-:W-:-:S02]  /*11700*/  R2UR UR61, R14 ;  /* 0x000000000e3d72ca */ /* 0x000fc400000e0000 */
[----:B------:R-:W-:Y:S01]  /*11710*/  R2UR UR60, R28 ;  /* 0x000000001c3c72ca */ /* 0x000fe200000e0000 */
[----:B------:R-:W-:Y:S02]  /*11720*/  WARPGROUP.DEPBAR.LE gsb0, 0x0 ;  /* 0x00008000000079c5 */ /* 0x000fe40000010000 */
[----:B------:R-:W-:Y:S01]  /*11730*/  WARPGROUP.ARRIVE ;  /* 0x00000000000079c5 */ /* 0x000fe20000000000 */
[----:B------:R-:W-:Y:S02]  /*11740*/  R2UR UR55, R27 ;  /* 0x000000001b3772ca */ /* 0x000fe400000e0000 */
[----:B------:R-:W-:Y:S02]  /*11750*/  R2UR UR54, R26 ;  /* 0x000000001a3672ca */ /* 0x000fe400000e0000 */
[----:B------:R-:W-:Y:S01]  /*11760*/  R2UR UR52, R12 ;  /* 0x000000000c3472ca */ /* 0x000fe200000e0000 */
[----:B------:R-:W-:Y:S01]  /*11770*/  HGMMA.64x16x16.F32 R120, gdesc[UR40], R120, gsb0 ;  /* 0x00200000287879f0 */ /* 0x000fe20008000878 */
[----:B------:R-:W-:Y:S01]  /*11780*/  R2UR UR53, R13 ;  /* 0x000000000d3572ca */ /* 0x000fe200000e0000 */
[----:B------:R-:W-:Y:S01]  /*11790*/  VIADD R14, R150, 0x5c0 ;  /* 0x000005c0960e7836 */ /* 0x000fe20000000000 */
[----:B------:R0:W5:Y:S01]  /*117a0*/  LDL.LU R28, [R1+0x118] ;  /* 0x00011800011c7983 */ /* 0x0001620000300800 */
[----:B------:R-:W-:-:S02]  /*117b0*/  WARPGROUP.DEPBAR.LE gsb0, 0x0 ;  /* 0x00008000000079c5 */ /* 0x000fc40000010000 */
[----:B------:R-:W-:Y:S01]  /*117c0*/  WARPGROUP.ARRIVE ;  /* 0x00000000000079c5 */ /* 0x000fe20000000000 */
[----:B------:R-:W-:Y:S01]  /*117d0*/  R2UR UR42, R14 ;  /* 0x000000000e2a72ca */ /* 0x000fe200000e0000 */
[----:B------:R0:W5:Y:S04]  /*117e0*/  LDL.LU R27, [R1+0x114] ;  /* 0x00011400011b7983 */ /* 0x0001680000300800 */
[----:B------:R-:W-:Y:S01]  /*117f0*/  HGMMA.64x16x16.F32 R112, gdesc[UR8], R112, gsb0 ;  /* 0x00200000087079f0 */ /* 0x000fe20008000870 */
[----:B------:R-:W-:Y:S02]  /*11800*/  R2UR UR43, R15 ;  /* 0x000000000f2b72ca */ /* 0x000fe400000e0000 */
[----:B------:R-:W-:Y:S02]  /*11810*/  R2UR UR40, R6 ;  /* 0x00000000062872ca */ /* 0x000fe400000e0000 */
[----:B------:R-:W-:Y:S01]  /*11820*/  R2UR UR41, R7 ;  /* 0x00000000072972ca */ /* 0x000fe200000e0000 */
[----:B------:R-:W-:Y:S01]  /*11830*/  VIADD R14, R150, 0x600 ;  /* 0x00000600960e7836 */ /* 0x000fe20000000000 */
[----:B------:R0:W5:Y:S01]  /*11840*/  LDL.LU R26, [R1+0x110] ;  /* 0x00011000011a7983 */ /* 0x0001620000300800 */
[----:B------:R-:W-:Y:S01]  /*11850*/  R2UR UR11, R25 ;  /* 0x00000000190b72ca */ /* 0x000fe200000e0000 */
[----:B------:R-:W-:-:S02]  /*11860*/  WARPGROUP.DEPBAR.LE gsb0, 0x0 ;  /* 0x00008000000079c5 */ /* 0x000fc40000010000 */
[----:B------:R-:W-:Y:S01]  /*11870*/  WARPGROUP.ARRIVE ;  /* 0x00000000000079c5 */ /* 0x000fe20000000000 */
[----:B------:R-:W-:Y:S02]  /*11880*/  R2UR UR10, R24 ;  /* 0x00000000180a72ca */ /* 0x000fe400000e0000 */
[----:B------:R-:W-:Y:S02]  /*11890*/  R2UR UR8, R10 ;  /* 0x000000000a0872ca */ /* 0x000fe400000e0000 */
[----:B------:R-:W-:Y:S01]  /*118a0*/  R2UR UR9, R11 ;  /* 0x000000000b0972ca */ /* 0x000fe200000e0000 */
[----:B------:R-:W-:Y:S01]  /*118b0*/  HGMMA.64x16x16.F32 R104, gdesc[UR4], R104, gsb0 ;  /* 0x00200000046879f0 */ /* 0x000fe20008000868 */
[----:B------:R-:W-:Y:S01]  /*118c0*/  IMAD.MOV.U32 R15, RZ, RZ, -0x7fffffe0 ;  /* 0x80000020ff0f7424 */ /* 0x000fe200078e00ff */
[----:B------:R0:W5:Y:S01]  /*118d0*/  LDL.LU R25, [R1+0x10c] ;  /* 0x00010c0001197983 */ /* 0x0001620000300800 */
[----:B------:R-:W-:Y:S02]  /*118e0*/  R2UR UR7, R23 ;  /* 0x00000000170772ca */ /* 0x000fe400000e0000 */
[----:B------:R-:W-:Y:S01]  /*118f0*/  R2UR UR6, R22 ;  /* 0x00000000160672ca */ /* 0x000fe200000e0000 */
[----:B------:R0:W5:Y:S01]  /*11900*/  LDL.LU R24, [R1+0x108] ;  /* 0x0001080001187983 */ /* 0x0001620000300800 */
[----:B------:R-:W-:-:S02]  /*11910*/  R2UR UR4, R10 ;  /* 0x000000000a0472ca */ /* 0x000fc400000e0000 */
[----:B------:R-:W-:Y:S01]  /*11920*/  R2UR UR5, R11 ;  /* 0x000000000b0572ca */ /* 0x000fe200000e0000 */
[----:B------:R0:W5:Y:S04]  /*11930*/  LDL.LU R23, [R1+0x104] ;  /* 0x0001040001177983 */ /* 0x0001680000300800 */
[----:B------:R0:W5:Y:S01]  /*11940*/  LDL.LU R22, [R1+0x100] ;  /* 0x0001000001167983 */ /* 0x0001620000300800 */
        /* <DEDUP_REMOVED lines=39> */
[----:B------:R-:W-:Y:S02]  /*11bc0*/  R2UR UR23, R16 ;  /* 0x00000000101772ca */ /* 0x000fe400000e0000 */
[----:B------:R-:W-:Y:S02]  /*11bd0*/  R2UR UR22, R0 ;  /* 0x00000000001672ca */ /* 0x000fe400000e0000 */
[----:B------:R-:W-:Y:S02]  /*11be0*/  R2UR UR20, R6 ;  /* 0x00000000061472ca */ /* 0x000fe400000e0000 */
[----:B------:R-:W-:Y:S01]  /*11bf0*/  R2UR UR21, R7 ;  /* 0x00000000071572ca */ /* 0x000fe200000e0000 */
[----:B------:R-:W-:Y:S02]  /*11c00*/  WARPGROUP.DEPBAR.LE gsb0, 0x0 ;  /* 0x00008000000079c5 */ /* 0x000fe40000010000 */
[----:B------:R-:W-:-:S10]  /*11c10*/  WARPGROUP.ARRIVE ;  /* 0x00000000000079c5 */ /* 0x000fd40000000000 */
        /* <DEDUP_REMOVED lines=9> */
[----:B------:R-:W-:Y:S01]  /*11cb0*/  R2UR UR30, R153 ;  /* 0x00000000991e72ca */ /* 0x000fe200000e0000 */
[----:B------:R0:W5:Y:S01]  /*11cc0*/  LDL.LU R19, [R1+0xfc] ;  /* 0x0000fc0001137983 */ /* 0x0001620000300800 */
[----:B------:R-:W-:Y:S02]  /*11cd0*/  R2UR UR28, R6 ;  /* 0x00000000061c72ca */ /* 0x000fe400000e0000 */
[----:B------:R-:W-:Y:S01]  /*11ce0*/  R2UR UR29, R7 ;  /* 0x00000000071d72ca */ /* 0x000fe200000e0000 */
[----:B------:R0:W5:Y:S01]  /*11cf0*/  LDL.LU R18, [R1+0xf8] ;  /* 0x0000f80001127983 */ /* 0x0001620000300800 */
[----:B------:R-:W-:Y:S02]  /*11d00*/  R2UR UR35, R152 ;  /* 0x00000000982372ca */ /* 0x000fe400000e0000 */
[----:B------:R-:W-:Y:S01]  /*11d10*/  R2UR UR34, R151 ;  /* 0x00000000972272ca */ /* 0x000fe200000e0000 */
[----:B------:R0:W5:Y:S01]  /*11d20*/  LDL.LU R17, [R1+0xf4] ;  /* 0x0000f40001117983 */ /* 0x0001620000300800 */
[----:B------:R-:W-:-:S02]  /*11d30*/  R2UR UR32, R6 ;  /* 0x00000000062072ca */ /* 0x000fc400000e0000 */
[----:B------:R-:W-:Y:S01]  /*11d40*/  R2UR UR33, R7 ;  /* 0x00000000072172ca */ /* 0x000fe200000e0000 */
[----:B------:R0:W5:Y:S01]  /*11d50*/  LDL.LU R16, [R1+0xf0] ;  /* 0x0000f00001107983 */ /* 0x0001620000300800 */
[----:B------:R-:W-:Y:S02]  /*11d60*/  R2UR UR39, R21 ;  /* 0x00000000152772ca */ /* 0x000fe400000e0000 */
[----:B------:R-:W-:Y:S01]  /*11d70*/  R2UR UR38, R20 ;  /* 0x00000000142672ca */ /* 0x000fe200000e0000 */
[----:B------:R0:W5:Y:S01]  /*11d80*/  LDL.LU R0, [R1+0xec] ;  /* 0x0000ec0001007983 */ /* 0x0001620000300800 */
[----:B------:R-:W-:Y:S02]  /*11d90*/  WARPGROUP.DEPBAR.LE gsb0, 0x0 ;  /* 0x00008000000079c5 */ /* 0x000fe40000010000 */
[----:B------:R-:W-:-:S06]  /*11da0*/  WARPGROUP.ARRIVE ;  /* 0x00000000000079c5 */ /* 0x000fcc0000000000 */
[----:B------:R-:W-:Y:S03]  /*11db0*/  HGMMA.64x16x16.F32 R120, gdesc[UR28], R120, gsb0 ;  /* 0x002000001c7879f0 */ /* 0x000fe60008000878 */
[----:B------:R-:W-:Y:S02]  /*11dc0*/  WARPGROUP.DEPBAR.LE gsb0, 0x0 ;  /* 0x00008000000079c5 */ /* 0x000fe40000010000 */
[----:B------:R-:W-:-:S06]  /*11dd0*/  WARPGROUP.ARRIVE ;  /* 0x00000000000079c5 */ /* 0x000fcc0000000000 */
[----:B------:R-:W-:Y:S01]  /*11de0*/  HGMMA.64x16x16.F32 R112, gdesc[UR32], R112, gsb0 ;  /* 0x00200000207079f0 */ /* 0x000fe20008000870 */
[----:B------:R-:W-:Y:S02]  /*11df0*/  R2UR UR36, R6 ;  /* 0x00000000062472ca */ /* 0x000fe400000e0000 */
[----:B------:R-:W-:Y:S01]  /*11e00*/  R2UR UR37, R7 ;  /* 0x00000000072572ca */ /* 0x000fe200000e0000 */
[----:B------:R-:W-:Y:S02]  /*11e10*/  WARPGROUP.DEPBAR.LE gsb0, 0x0 ;  /* 0x00008000000079c5 */ /* 0x000fe40000010000 */
[----:B------:R-:W-:-:S10]  /*11e20*/  WARPGROUP.ARRIVE ;  /* 0x00000000000079c5 */ /* 0x000fd40000000000 */
        /* <DEDUP_REMOVED lines=29> */
[----:B------:R-:W-:Y:S01]  /*12000*/  IMAD.MOV.U32 R15, RZ, RZ, -0x7fffffe0 ;  /* 0x80000020ff0f7424 */ /* 0x000fe200078e00ff */
[----:B------:R-:W-:Y:S02]  /*12010*/  IADD3 R14, R150, 0x482, RZ ;  /* 0x00000482960e7810 */ /* 0x000fe40007ffe0ff */
        /* <DEDUP_REMOVED lines=78> */
[----:B------:R-:W-:Y:S03]  /*12500*/  HGMMA.64x16x16.F32 R72, gdesc[UR32], R72, gsb0 ;  /* 0x00200000204879f0 */ /* 0x000fe60008000848 */
[----:B------:R-:W-:Y:S02]  /*12510*/  WARPGROUP.DEPBAR.LE gsb0, 0x0 ;  /* 0x00008000000079c5 */ /* 0x000fe40000010000 */
[----:B0-----:R-:W-:Y:S05]  /*12520*/  @P2 BRA `(.L_x_527) ;  /* 0x0000000000282947 */ /* 0x001fea0003800000 */
[----:B------:R-:W-:Y:S05]  /*12530*/  @!P0 BRA `(.L_x_528) ;  /* 0x0000000000048947 */ /* 0x000fea0003800000 */
[----:B------:R-:W-:Y:S01]  /*12540*/  BPT.TRAP 0x1 ;  /* 0x000000040000795c */ /* 0x000fe20000300000 */
.L_x_528:
[----:B------:R-:W-:Y:S01]  /*12550*/  SHF.L.U32 R14, R157, 0x1f, RZ ;  /* 0x0000001f9d0e7819 */ /* 0x000fe200000006ff */
[----:B-----5:R-:W-:-:S04]  /*12560*/  IMAD R15, R0, 0x8, R16 ;  /* 0x00000008000f7824 */ /* 0x020fc800078e0210 */
[----:B------:R0:W1:Y:S01]  /*12570*/  SYNCS.PHASECHK.TRANS64.TRYWAIT P2, [R15+URZ+0x31c50], R14 ;  /* 0x031c500e0f0075a7 */ /* 0x000062000804017f */
[----:B------:R-:W-:Y:S05]  /*12580*/  @!P0 BRA `(.L_x_529) ;  /* 0x0000000000048947 */ /* 0x000fea0003800000 */
[----:B------:R-:W-:Y:S01]  /*12590*/  BPT.TRAP 0x1 ;  /* 0x000000040000795c */ /* 0x000fe20000300000 */
.L_x_529:
[----:B-1----:R-:W-:Y:S05]  /*125a0*/  @P2 BRA `(.L_x_527) ;  /* 0x0000000000082947 */ /* 0x002fea0003800000 */
[----:B------:R-:W1:Y:S02]  /*125b0*/  SYNCS.PHASECHK.TRANS64.TRYWAIT P2, [R15+URZ+0x31c50], R14 ;  /* 0x031c500e0f0075a7 */ /* 0x000e64000804017f */
[----:B-1----:R-:W-:Y:S05]  /*125c0*/  @!P2 BRA `(.L_x_530) ;  /* 0x000000e800c8a947 */ /* 0x002fea0003800000 */
.L_x_527:
[----:B------:R-:W-:Y:S05]  /*125d0*/  WARPSYNC.ALL ;  /* 0x0000000000007948 */ /* 0x000fea0003800000 */
[----:B------:R-:W-:Y:S01]  /*125e0*/  ULDC UR4, c[0x0][0x9d8] ;  /* 0x0002760000047ab9 */ /* 0x000fe20000000800 */
[----:B------:R2:W-:Y:S01]  /*125f0*/  STL [R1+0xec], R2 ;  /* 0x0000ec0201007387 */ /* 0x0005e20000100800 */
[----:B------:R-:W-:Y:S01]  /*12600*/  FMUL.FTZ R150, R136, UR4 ;  /* 0x0000000488967c20 */ /* 0x000fe20008410000 */
[----:B------:R-:W-:Y:S01]  /*12610*/  FMUL.FTZ R149, R137, UR4 ;  /* 0x0000000489957c20 */ /* 0x000fe20008410000 */
[----:B------:R-:W-:Y:S01]  /*12620*/  FMUL.FTZ R145, R140, UR4 ;  /* 0x000000048c917c20 */ /* 0x000fe20008410000 */
[----:B------:R-:W-:Y:S01]  /*12630*/  FMUL.FTZ R144, R141, UR4 ;  /* 0x000000048d907c20 */ /* 0x000fe20008410000 */
[----:B------:R-:W-:Y:S01]  /*12640*/  FMUL.FTZ R138, R138, UR4 ;  /* 0x000000048a8a7c20 */ /* 0x000fe20008410000 */
[----:B------:R-:W-:Y:S01]  /*12650*/  FMUL.FTZ R141, R128, UR4 ;  /* 0x00000004808d7c20 */ /* 0x000fe20008410000 */
        /* <DEDUP_REMOVED lines=8> */
[----:B------:R-:W3:Y:S01]  /*126e0*/  MUFU.TANH R149, R149 ;  /* 0x0000009500957308 */ /* 0x000ee20000002400 */
[----:B------:R-:W-:Y:S01]  /*126f0*/  FMUL.FTZ R104, R104, UR4 ;  /* 0x0000000468687c20 */ /* 0x000fe20008410000 */
[----:B------:R-:W-:Y:S01]  /*12700*/  FMUL.FTZ R105, R105, UR4 ;  /* 0x0000000469697c20 */ /* 0x000fe20008410000 */
[----:B------:R-:W-:Y:S01]  /*12710*/  FMUL.FTZ R108, R108, UR4 ;  /* 0x000000046c6c7c20 */ /* 0x000fe20008410000 */
[----:B------:R-:W-:Y:S01]  /*12720*/  FMUL.FTZ R109, R109, UR4 ;  /* 0x000000046d6d7c20 */ /* 0x000fe20008410000 */
[----:B------:R-:W-:Y:S01]  /*12730*/  FMUL.FTZ R96, R96, UR4 ;  /* 0x0000000460607c20 */ /* 0x000fe20008410000 */
[----:B------:R-:W-:Y:S01]  /*12740*/  FMUL.FTZ R97, R97, UR4 ;  /* 0x0000000461617c20 */ /* 0x000fe20008410000 */
[----:B------:R-:W-:Y:S01]  /*12750*/  FMUL.FTZ R100, R100, UR4 ;  /* 0x0000000464647c20 */ /* 0x000fe20008410000 */
[----:B------:R-:W4:Y:S01]  /*12760*/  MUFU.TANH R145, R145 ;  /* 0x0000009100917308 */ /* 0x000f220000002400 */
[----:B01----:R-:W-:Y:S01]  /*12770*/  FMNMX.FTZ R14, R150, R156, !PT ;  /* 0x0000009c960e7209 */ /* 0x003fe20007810000 */
[----:B------:R-:W-:Y:S01]  /*12780*/  FMUL.FTZ R101, R101, UR4 ;  /* 0x0000000465657c20 */ /* 0x000fe20008410000 */
[----:B------:R-:W-:Y:S01]  /*12790*/  FMUL.FTZ R116, R89, UR4 ;  /* 0x0000000459747c20 */ /* 0x000fe20008410000 */
[----:B------:R-:W-:Y:S01]  /*127a0*/  FMUL.FTZ R92, R92, UR4 ;  /* 0x000000045c5c7c20 */ /* 0x000fe20008410000 */
[----:B------:R-:W-:Y:S01]  /*127b0*/  FMUL.FTZ R117, R93, UR4 ;  /* 0x000000045d757c20 */ /* 0x000fe20008410000 */
[----:B------:R-:W-:Y:S01]  /*127c0*/  FMUL.FTZ R140, R80, UR4 ;  /* 0x00000004508c7c20 */ /* 0x000fe20008410000 */
[----:B------:R-:W-:Y:S01]  /*127d0*/  FMUL.FTZ R148, R81, UR4 ;  /* 0x0000000451947c20 */ /* 0x000fe20008410000 */
[----:B------:R-:W0:Y:S01]  /*127e0*/  MUFU.TANH R144, R144 ;  /* 0x0000009000907308 */ /* 0x000e220000002400 */
[----:B---3--:R-:W-:Y:S01]  /*127f0*/  FMNMX.FTZ R14, R149, R14, !PT ;  /* 0x0000000e950e7209 */ /* 0x008fe20007810000 */
[----:B------:R-:W-:Y:S01]  /*12800*/  FMUL.FTZ R146, R84, UR4 ;  /* 0x0000000454927c20 */ /* 0x000fe20008410000 */
[----:B------:R-:W-:Y:S01]  /*12810*/  FMUL.FTZ R121, R85, UR4 ;  /* 0x0000000455797c20 */ /* 0x000fe20008410000 */
[----:B------:R-:W-:Y:S01]  /*12820*/  FMUL.FTZ R147, R72, UR4 ;  /* 0x0000000448937c20 */ /* 0x000fe20008410000 */
[----:B------:R-:W-:Y:S01]  /*12830*/  FMUL.FTZ R151, R73, UR4 ;  /* 0x0000000449977c20 */ /* 0x000fe20008410000 */
[----:B------:R-:W-:Y:S01]  /*12840*/  FMUL.FTZ R152, R76, UR4 ;  /* 0x000000044c987c20 */ /* 0x000fe20008410000 */
[----:B------:R-:W-:Y:S01]  /*12850*/  FMUL.FTZ R153, R77, UR4 ;  /* 0x000000044d997c20 */ /* 0x000fe20008410000 */
[----:B--2---:R1:W2:Y:S01]  /*12860*/  MUFU.TANH R2, R138 ;  /* 0x0000008a00027308 */ /* 0x0042a20000002400 */
[----:B----4-:R-:W-:Y:S01]  /*12870*/  FMNMX.FTZ R14, R145, R14, !PT ;  /* 0x0000000e910e7209 */ /* 0x010fe20007810000 */
[----:B------:R-:W-:Y:S01]  /*12880*/  FMUL.FTZ R143, R143, UR4 ;  /* 0x000000048f8f7c20 */ /* 0x000fe20008410000 */
[----:B------:R-:W-:Y:S01]  /*12890*/  FMUL.FTZ R142, R142, UR4 ;  /* 0x000000048e8e7c20 */ /* 0x000fe20008410000 */
[----:B------:R-:W-:Y:S01]  /*128a0*/  FMUL.FTZ R127, R127, UR4 ;  /* 0x000000047f7f7c20 */ /* 0x000fe20008410000 */
[----:B------:R-:W-:Y:S01]  /*128b0*/  ULDC UR5, c[0x0][0x988] ;  /* 0x0002620000057ab9 */ /* 0x000fe20000000800 */
[----:B------:R-:W-:Y:S01]  /*128c0*/  FMUL.FTZ R134, R134, UR4 ;  /* 0x0000000486867c20 */ /* 0x000fe20008410000 */
[----:B------:R-:W-:Y:S01]  /*128d0*/  FMUL.FTZ R122, R122, UR4 ;  /* 0x000000047a7a7c20 */ /* 0x000fe20008410000 */
[----:B------:R-:W3:Y:S01]  /*128e0*/  MUFU.TANH R141, R141 ;  /* 0x0000008d008d7308 */ /* 0x000ee20000002400 */
[----:B-1----:R-:W-:Y:S01]  /*128f0*/  FMUL.FTZ R138, R129, UR4 ;  /* 0x00000004818a7c20 */ /* 0x002fe20008410000 */
[----:B------:R-:W-:Y:S01]  /*12900*/  FMUL.FTZ R129, R120, UR4 ;  /* 0x0000000478817c20 */ /* 0x000fe20008410000 */
[----:B0-----:R-:W-:Y:S01]  /*12910*/  FMNMX.FTZ R14, R144, R14, !PT ;  /* 0x0000000e900e7209 */ /* 0x001fe20007810000 */
[----:B------:R-:W-:Y:S01]  /*12920*/  FMUL.FTZ R120, R124, UR4 ;  /* 0x000000047c787c20 */ /* 0x000fe20008410000 */
[----:B------:R-:W-:Y:S01]  /*12930*/  FMUL.FTZ R124, R113, UR4 ;  /* 0x00000004717c7c20 */ /* 0x000fe20008410000 */
[----:B------:R-:W-:Y:S01]  /*12940*/  FMUL.FTZ R113, R88, UR4 ;  /* 0x0000000458717c20 */ /* 0x000fe20008410000 */
[----:B------:R-:W-:Y:S01]  /*12950*/  FMUL.FTZ R123, R123, UR4 ;  /* 0x000000047b7b7c20 */ /* 0x000fe20008410000 */
[----:B------:R-:W0:Y:S01]  /*12960*/  MUFU.TANH R138, R138 ;  /* 0x0000008a008a7308 */ /* 0x000e220000002400 */
[----:B--2---:R-:W-:Y:S01]  /*12970*/  STL [R1+0x30], R2 ;  /* 0x0000300201007387 */ /* 0x004fe20000100800 */
[----:B------:R-:W-:Y:S01]  /*12980*/  FMUL.FTZ R126, R126, UR4 ;  /* 0x000000047e7e7c20 */ /* 0x000fe20008410000 */
[----:B------:R-:W-:Y:S01]  /*12990*/  FMUL.FTZ R131, R131, UR4 ;  /* 0x0000000483837c20 */ /* 0x000fe20008410000 */
[----:B------:R-:W-:Y:S01]  /*129a0*/  FMUL.FTZ R157, R115, UR4 ;  /* 0x00000004739d7c20 */ /* 0x000fe20008410000 */
[----:B------:R-:W-:Y:S01]  /*129b0*/  FMUL.FTZ R118, R118, UR4 ;  /* 0x0000000476767c20 */ /* 0x000fe20008410000 */
[----:B------:R-:W-:Y:S01]  /*129c0*/  FMUL.FTZ R114, R114, UR4 ;  /* 0x0000000472727c20 */ /* 0x000fe20008410000 */
[----:B------:R-:W-:Y:S01]  /*129d0*/  FMUL.FTZ R139, R139, UR4 ;  /* 0x000000048b8b7c20 */ /* 0x000fe20008410000 */
[----:B------:R-:W1:Y:S01]  /*129e0*/  MUFU.TANH R137, R137 ;  /* 0x0000008900897308 */ /* 0x000e620000002400 */
[----:B---3--:R-:W-:Y:S01]  /*129f0*/  FMNMX.FTZ R14, R141, R14, !PT ;  /* 0x0000000e8d0e7209 */ /* 0x008fe20007810000 */
[----:B------:R-:W-:Y:S01]  /*12a00*/  FMUL.FTZ R130, R130, UR4 ;  /* 0x0000000482827c20 */ /* 0x000fe20008410000 */
[----:B------:R-:W-:-:S05]  /*12a10*/  FMUL.FTZ R135, R135, UR4 ;  /* 0x0000000487877c20 */ /* 0x000fca0008410000 */
        /* <DEDUP_REMOVED lines=58> */
[----:B------:R-:W-:Y:S01]  /*12dc0*/  MUFU.TANH R132, R143 ;  /* 0x0000008f00847308 */ /* 0x000fe20000002400 */
[----:B--2---:R-:W-:-:S07]  /*12dd0*/  FMNMX.FTZ R14, R152, R14, !PT ;  /* 0x0000000e980e7209 */ /* 0x004fce0007810000 */
[----:B------:R-:W-:Y:S01]  /*12de0*/  MUFU.TANH R88, R142 ;  /* 0x0000008e00587308 */ /* 0x000fe20000002400 */
[----:B0-----:R-:W-:-:S05]  /*12df0*/  FMNMX.FTZ R14, R153, R14, !PT ;  /* 0x0000000e990e7209 */ /* 0x001fca0007810000 */
[----:B------:R-:W0:Y:S02]  /*12e00*/  SHFL.BFLY PT, R15, R14, 0x2, 0x1f ;  /* 0x0c401f000e0f7f89 */ /* 0x000e2400000e0000 */
[----:B------:R-:W-:Y:S08]  /*12e10*/  MUFU.TANH R80, R127 ;  /* 0x0000007f00507308 */ /* 0x000ff00000002400 */
[----:B------:R-:W-:Y:S08]  /*12e20*/  MUFU.TANH R142, R134 ;  /* 0x00000086008e7308 */ /* 0x000ff00000002400 */
[----:B------:R1:W-:Y:S01]  /*12e30*/  MUFU.TANH R133, R122 ;  /* 0x0000007a00857308 */ /* 0x0003e20000002400 */
[----:B0-----:R-:W-:-:S07]  /*12e40*/  FMNMX.FTZ R14, R14, R15, !PT ;  /* 0x0000000f0e0e7209 */ /* 0x001fce0007810000 */
[----:B------:R0:W-:Y:S01]  /*12e50*/  MUFU.TANH R81, R123 ;  /* 0x0000007b00517308 */ /* 0x0001e20000002400 */
[----:B------:R-:W2:Y:S07]  /*12e60*/  SHFL.BFLY PT, R15, R14, 0x1, 0x1f ;  /* 0x0c201f000e0f7f89 */ /* 0x000eae00000e0000 */
[----:B------:R-:W-:Y:S08]  /*12e70*/  MUFU.TANH R143, R126 ;  /* 0x0000007e008f7308 */ /* 0x000ff00000002400 */
[----:B------:R-:W3:Y:S08]  /*12e80*/  MUFU.TANH R89, R131 ;  /* 0x0000008300597308 */ /* 0x000ef00000002400 */
[----:B------:R4:W4:Y:S01]  /*12e90*/  MUFU.TANH R93, R114 ;  /* 0x00000072005d7308 */ /* 0x0009220000002400 */
[----:B--2---:R-:W-:Y:S01]  /*12ea0*/  FMNMX.FTZ R14, R14, R15, !PT ;  /* 0x0000000f0e0e7209 */ /* 0x004fe20007810000 */
[----:B------:R-:W-:-:S04]  /*12eb0*/  IMAD.U32 R15, RZ, RZ, UR5 ;  /* 0x00000005ff0f7e24 */ /* 0x000fc8000f8e00ff */
[C---:B-1----:R-:W-:Y:S01]  /*12ec0*/  FMUL.FTZ R122, R14.reuse, R15 ;  /* 0x0000000f0e7a7220 */ /* 0x042fe20000410000 */
[----:B0-----:R-:W-:Y:S01]  /*12ed0*/  FADD.FTZ R123, -R14, R156 ;  /* 0x0000009c0e7b7221 */ /* 0x001fe20000010100 */
[----:B------:R-:W-:Y:S01]  /*12ee0*/  MUFU.TANH R2, R139 ;  /* 0x0000008b00027308 */ /* 0x000fe20000002400 */
[----:B---3--:R-:W-:Y:S01]  /*12ef0*/  MOV R134, R89 ;  /* 0x0000005900867202 */ /* 0x008fe20000000f00 */
[-CC-:B------:R-:W-:Y:S01]  /*12f00*/  FFMA.FTZ R127, R120, R15.reuse, -R122.reuse ;  /* 0x0000000f787f7223 */ /* 0x180fe2000001087a */
[-C--:B------:R-:W-:Y:S01]  /*12f10*/  FMUL.FTZ R123, R123, R15.reuse ;  /* 0x0000000f7b7b7220 */ /* 0x080fe20000410000 */
[----:B------:R-:W2:Y:S01]  /*12f20*/  LDL.LU R120, [R1+0x38] ;  /* 0x0000380001787983 */ /* 0x000ea20000300800 */
[-C--:B------:R-:W-:Y:S01]  /*12f30*/  FFMA.FTZ R115, R150, R15.reuse, -R122 ;  /* 0x0000000f96737223 */ /* 0x080fe2000001087a */
[----:B------:R-:W-:Y:S02]  /*12f40*/  IMAD.MOV.U32 R150, RZ, RZ, R132 ;  /* 0x000000ffff967224 */ /* 0x000fe400078e0084 */
[-CC-:B------:R-:W-:Y:S01]  /*12f50*/  FFMA.FTZ R126, R20, R15.reuse, -R122.reuse ;  /* 0x0000000f147e7223 */ /* 0x180fe2000001087a */
[----:B------:R-:W-:Y:S01]  /*12f60*/  FFMA.FTZ R131, R137, R15, -R122 ;  /* 0x0000000f89837223 */ /* 0x000fe2000001087a */
[----:B------:R0:W-:Y:S01]  /*12f70*/  MUFU.EX2 R20, R123 ;  /* 0x0000007b00147308 */ /* 0x0001e20000000800 */
[----:B------:R-:W-:-:S02]  /*12f80*/  IMAD.MOV.U32 R137, RZ, RZ, R80 ;  /* 0x000000ffff897224 */ /* 0x000fc400078e0050 */
[-CC-:B------:R-:W-:Y:S01]  /*12f90*/  FFMA.FTZ R80, R105, R15.reuse, -R122.reuse ;  /* 0x0000000f69507223 */ /* 0x180fe2000001087a */
[-CC-:B------:R-:W-:Y:S01]  /*12fa0*/  FFMA.FTZ R73, R104, R15.reuse, -R122.reuse ;  /* 0x0000000f68497223 */ /* 0x180fe2000001087a */
[----:B------:R-:W3:Y:S01]  /*12fb0*/  LDL.LU R105, [R1+0x30] ;  /* 0x0000300001697983 */ /* 0x000ee20000300800 */
[-CC-:B----4-:R-:W-:Y:S01]  /*12fc0*/  FFMA.FTZ R114, R145, R15.reuse, -R122.reuse ;  /* 0x0000000f91727223 */ /* 0x190fe2000001087a */
[-CC-:B------:R-:W-:Y:S01]  /*12fd0*/  FFMA.FTZ R144, R144, R15.reuse, -R122.reuse ;  /* 0x0000000f90907223 */ /* 0x180fe2000001087a */
[-C--:B------:R-:W-:Y:S01]  /*12fe0*/  FFMA.FTZ R85, R116, R15.reuse, -R122 ;  /* 0x0000000f74557223 */ /* 0x080fe2000001087a */
[----:B------:R1:W-:Y:S01]  /*12ff0*/  MUFU.TANH R156, R118 ;  /* 0x00000076009c7308 */ /* 0x0003e20000002400 */
[----:B0-----:R-:W-:Y:S02]  /*13000*/  IMAD.MOV.U32 R123, RZ, RZ, R150 ;  /* 0x000000ffff7b7224 */ /* 0x001fe400078e0096 */
[----:B------:R-:W-:Y:S01]  /*13010*/  FFMA.FTZ R72, R97, R15, -R122 ;  /* 0x0000000f61487223 */ /* 0x000fe2000001087a */
[----:B------:R-:W-:-:S02]  /*13020*/  IMAD.MOV.U32 R150, RZ, RZ, R142 ;  /* 0x000000ffff967224 */ /* 0x000fc400078e008e */
[-CC-:B------:R-:W-:Y:S01]  /*13030*/  FFMA.FTZ R142, R146, R15.reuse, -R122.reuse ;  /* 0x0000000f928e7223 */ /* 0x180fe2000001087a */
[-CC-:B------:R-:W-:Y:S01]  /*13040*/  FFMA.FTZ R132, R138, R15.reuse, -R122.reuse ;  /* 0x0000000f8a847223 */ /* 0x180fe2000001087a */
[----:B------:R-:W3:Y:S01]  /*13050*/  LDL.LU R146, [R1+0x34] ;  /* 0x0000340001927983 */ /* 0x000ee20000300800 */
[-CC-:B------:R-:W-:Y:S01]  /*13060*/  FFMA.FTZ R76, R21, R15.reuse, -R122.reuse ;  /* 0x0000000f154c7223 */ /* 0x180fe2000001087a */
[----:B------:R-:W-:Y:S01]  /*13070*/  MUFU.EX2 R104, R115 ;  /* 0x0000007300687308 */ /* 0x000fe20000000800 */
[-CC-:B-1----:R-:W-:Y:S01]  /*13080*/  FFMA.FTZ R118, R149, R15.reuse, -R122.reuse ;  /* 0x0000000f95767223 */ /* 0x182fe2000001087a */
[----:B------:R-:W-:Y:S01]  /*13090*/  FMUL.FTZ R116, R106, UR4 ;  /* 0x000000046a747c20 */ /* 0x000fe20008410000 */
[----:B------:R-:W-:Y:S02]  /*130a0*/  IMAD.MOV.U32 R138, RZ, RZ, R81 ;  /* 0x000000ffff8a7224 */ /* 0x000fe400078e0051 */
[----:B------:R-:W-:Y:S01]  /*130b0*/  FFMA.FTZ R129, R129, R15, -R122 ;  /* 0x0000000f81817223 */ /* 0x000fe2000001087a */
[----:B------:R-:W-:-:S02]  /*130c0*/  IMAD.MOV.U32 R149, RZ, RZ, R133 ;  /* 0x000000ffff957224 */ /* 0x000fc400078e0085 */
[-CC-:B------:R-:W-:Y:S01]  /*130d0*/  FFMA.FTZ R128, R128, R15.reuse, -R122.reuse ;  /* 0x0000000f80807223 */ /* 0x180fe2000001087a */
[----:B------:R-:W-:Y:S08]  /*130e0*/  MUFU.EX2 R118, R118 ;  /* 0x0000007600767308 */ /* 0x000ff00000000800 */
[----:B------:R0:W-:Y:S08]  /*130f0*/  MUFU.EX2 R106, R114 ;  /* 0x00000072006a7308 */ /* 0x0001f00000000800 */
[----:B------:R-:W-:Y:S01]  /*13100*/  MUFU.EX2 R144, R144 ;  /* 0x0000009000907308 */ /* 0x000fe20000000800 */
[----:B------:R-:W-:Y:S01]  /*13110*/  FFMA.FTZ R81, R112, R15, -R122 ;  /* 0x0000000f70517223 */ /* 0x000fe2000001087a */
[----:B0-----:R-:W-:-:S02]  /*13120*/  IMAD.MOV.U32 R114, RZ, RZ, R143 ;  /* 0x000000ffff727224 */ /* 0x001fc400078e008f */
[-C--:B------:R-:W-:Y:S01]  /*13130*/  FFMA.FTZ R133, R141, R15.reuse, -R122 ;  /* 0x0000000f8d857223 */ /* 0x080fe2000001087a */
[----:B------:R-:W-:Y:S02]  /*13140*/  IMAD.MOV.U32 R112, RZ, RZ, R88 ;  /* 0x000000ffff707224 */ /* 0x000fe400078e0058 */
[-CC-:B------:R-:W-:Y:S01]  /*13150*/  FFMA.FTZ R125, R125, R15.reuse, -R122.reuse ;  /* 0x0000000f7d7d7223 */ /* 0x180fe2000001087a */
[----:B------:R0:W-:Y:S01]  /*13160*/  MUFU.TANH R139, R130 ;  /* 0x00000082008b7308 */ /* 0x0001e20000002400 */
[-CC-:B------:R-:W-:Y:S01]  /*13170*/  FFMA.FTZ R124, R124, R15.reuse, -R122.reuse ;  /* 0x0000000f7c7c7223 */ /* 0x180fe2000001087a */
[-CC-:B------:R-:W-:Y:S01]  /*13180*/  FFMA.FTZ R88, R108, R15.reuse, -R122.reuse ;  /* 0x0000000f6c587223 */ /* 0x180fe2000001087a */
[-CC-:B------:R-:W-:Y:S01]  /*13190*/  FFMA.FTZ R77, R109, R15.reuse, -R122.reuse ;  /* 0x0000000f6d4d7223 */ /* 0x180fe2000001087a */
[-CC-:B------:R-:W-:Y:S01]  /*131a0*/  FFMA.FTZ R96, R96, R15.reuse, -R122.reuse ;  /* 0x0000000f60607223 */ /* 0x180fe2000001087a */
[-CC-:B------:R-:W-:Y:S01]  /*131b0*/  FFMA.FTZ R21, R101, R15.reuse, -R122.reuse ;  /* 0x0000000f65157223 */ /* 0x180fe2000001087a */
[-CC-:B------:R-:W-:Y:S01]  /*131c0*/  FFMA.FTZ R89, R113, R15.reuse, -R122.reuse ;  /* 0x0000000f71597223 */ /* 0x180fe2000001087a */
[-CC-:B------:R-:W-:Y:S01]  /*131d0*/  FFMA.FTZ R92, R92, R15.reuse, -R122.reuse ;  /* 0x0000000f5c5c7223 */ /* 0x180fe2000001087a */
[----:B------:R-:W1:Y:S01]  /*131e0*/  MUFU.TANH R135, R135 ;  /* 0x0000008700877308 */ /* 0x000e620000002400 */
[----:B0-----:R-:W-:Y:S01]  /*131f0*/  FFMA.FTZ R130, R136, R15, -R122 ;  /* 0x0000000f88827223 */ /* 0x001fe2000001087a */
[----:B------:R-:W-:-:S02]  /*13200*/  IMAD.MOV.U32 R136, RZ, RZ, R93 ;  /* 0x000000ffff887224 */ /* 0x000fc400078e005d */
        /* <DEDUP_REMOVED lines=8> */
[----:B------:R-:W-:Y:S01]  /*13290*/  FFMA.FTZ R153, R153, R15, -R122 ;  /* 0x0000000f99997223 */ /* 0x000fe2000001087a */
[----:B------:R-:W-:Y:S02]  /*132a0*/  IMAD.MOV.U32 R122, RZ, RZ, R112 ;  /* 0x000000ffff7a7224 */ /* 0x000fe400078e0070 */
[----:B------:R-:W-:Y:S01]  /*132b0*/  FMUL.FTZ R108, R102, UR4 ;  /* 0x00000004666c7c20 */ /* 0x000fe20008410000 */
[----:B------:R-:W-:-:S02]  /*132c0*/  IMAD.MOV.U32 R102, RZ, RZ, R134 ;  /* 0x000000ffff667224 */ /* 0x000fc400078e0086 */
[----:B------:R-:W-:Y:S01]  /*132d0*/  FMUL.FTZ R121, R99, UR4 ;  /* 0x0000000463797c20 */ /* 0x000fe20008410000 */
[----:B------:R-:W0:Y:S01]  /*132e0*/  MUFU.TANH R157, R157 ;  /* 0x0000009d009d7308 */ /* 0x000e220000002400 */
[----:B-1----:R-:W-:Y:S02]  /*132f0*/  IMAD.MOV.U32 R99, RZ, RZ, R135 ;  /* 0x000000ffff637224 */ /* 0x002fe400078e0087 */
[----:B------:R-:W-:Y:S02]  /*13300*/  IMAD.MOV.U32 R100, RZ, RZ, R149 ;  /* 0x000000ffff647224 */ /* 0x000fe400078e0095 */
[----:B------:R-:W-:Y:S02]  /*13310*/  IMAD.MOV.U32 R101, RZ, RZ, R138 ;  /* 0x000000ffff657224 */ /* 0x000fe400078e008a */
[----:B------:R-:W-:Y:S01]  /*13320*/  FMUL.FTZ R115, R119, UR4 ;  /* 0x0000000477737c20 */ /* 0x000fe20008410000 */
[----:B------:R-:W-:Y:S02]  /*13330*/  IMAD.MOV.U32 R113, RZ, RZ, R137 ;  /* 0x000000ffff717224 */ /* 0x000fe400078e0089 */
[----:B------:R-:W-:-:S02]  /*13340*/  IMAD.MOV.U32 R112, RZ, RZ, R136 ;  /* 0x000000ffff707224 */ /* 0x000fc400078e0088 */
[----:B------:R-:W-:Y:S01]  /*13350*/  FMUL.FTZ R117, R107, UR4 ;  /* 0x000000046b757c20 */ /* 0x000fe20008410000 */
[----:B------:R-:W1:Y:S01]  /*13360*/  MUFU.TANH R115, R115 ;  /* 0x0000007300737308 */ /* 0x000e620000002400 */
[----:B------:R-:W-:-:S07]  /*13370*/  FMUL.FTZ R119, R111, UR4 ;  /* 0x000000046f777c20 */ /* 0x000fce0008410000 */
[----:B------:R-:W4:Y:S08]  /*13380*/  MUFU.TANH R116, R116 ;  /* 0x0000007400747308 */ /* 0x000f300000002400 */
[----:B------:R-:W4:Y:S08]  /*13390*/  MUFU.TANH R117, R117 ;  /* 0x0000007500757308 */ /* 0x000f300000002400 */
[----:B------:R-:W-:Y:S01]  /*133a0*/  MUFU.TANH R119, R119 ;  /* 0x0000007700777308 */ /* 0x000fe20000002400 */
[----:B------:R-:W-:-:S07]  /*133b0*/  FMUL.FTZ R109, R103, UR4 ;  /* 0x00000004676d7c20 */ /* 0x000fce0008410000 */
[----:B------:R-:W-:Y:S01]  /*133c0*/  MUFU.TANH R121, R121 ;  /* 0x0000007900797308 */ /* 0x000fe20000002400 */
[----:B------:R-:W-:-:S07]  /*133d0*/  FMUL.FTZ R111, R91, UR4 ;  /* 0x000000045b6f7c20 */ /* 0x000fce0008410000 */
[----:B------:R-:W-:Y:S01]  /*133e0*/  MUFU.TANH R108, R108 ;  /* 0x0000006c006c7308 */ /* 0x000fe20000002400 */
[----:B------:R-:W-:-:S07]  /*133f0*/  FMUL.FTZ R134, R94, UR4 ;  /* 0x000000045e867c20 */ /* 0x000fce0008410000 */
[----:B------:R-:W-:Y:S01]  /*13400*/  MUFU.TANH R109, R109 ;  /* 0x0000006d006d7308 */ /* 0x000fe20000002400 */
[----:B------:R-:W-:Y:S01]  /*13410*/  FMUL.FTZ R135, R95, UR4 ;  /* 0x000000045f877c20 */ /* 0x000fe20008410000 */
[----:B------:R-:W-:-:S06]  /*13420*/  FMUL.FTZ R136, R82, UR4 ;  /* 0x0000000452887c20 */ /* 0x000fcc0008410000 */
[----:B------:R-:W-:Y:S01]  /*13430*/  MUFU.TANH R111, R111 ;  /* 0x0000006f006f7308 */ /* 0x000fe20000002400 */
[----:B------:R-:W-:-:S07]  /*13440*/  FMUL.FTZ R137, R83, UR4 ;  /* 0x0000000453897c20 */ /* 0x000fce0008410000 */
[----:B------:R-:W-:Y:S01]  /*13450*/  MUFU.TANH R134, R134 ;  /* 0x0000008600867308 */ /* 0x000fe20000002400 */
[----:B------:R-:W-:-:S07]  /*13460*/  FMUL.FTZ R138, R86, UR4 ;  /* 0x00000004568a7c20 */ /* 0x000fce0008410000 */
[----:B------:R-:W-:Y:S01]  /*13470*/  MUFU.TANH R135, R135 ;  /* 0x0000008700877308 */ /* 0x000fe20000002400 */
[----:B------:R-:W-:-:S07]  /*13480*/  IMAD.MOV.U32 R103, RZ, RZ, R139 ;  /* 0x000000ffff677224 */ /* 0x000fce00078e008b */
[----:B------:R-:W-:Y:S08]  /*13490*/  MUFU.TANH R136, R136 ;  /* 0x0000008800887308 */ /* 0x000ff00000002400 */
[----:B------:R-:W-:Y:S01]  /*134a0*/  MUFU.TANH R137, R137 ;  /* 0x0000008900897308 */ /* 0x000fe20000002400 */
[----:B--2---:R-:W-:-:S04]  /*134b0*/  FFMA.FTZ R97, R20, R120, R104 ;  /* 0x0000007814617223 */ /* 0x004fc80000010068 */
[----:B------:R-:W-:-:S04]  /*134c0*/  FADD.FTZ R97, R118, R97 ;  /* 0x0000006176617221 */ /* 0x000fc80000010000 */
[----:B------:R-:W-:-:S04]  /*134d0*/  FADD.FTZ R97, R106, R97 ;  /* 0x000000616a617221 */ /* 0x000fc80000010000 */
[----:B------:R-:W-:Y:S01]  /*134e0*/  FADD.FTZ R143, R144, R97 ;  /* 0x00000061908f7221 */ /* 0x000fe20000010000 */
[----:B---3--:R-:W-:-:S04]  /*134f0*/  FMNMX.FTZ R97, R105, R146, !PT ;  /* 0x0000009269617209 */ /* 0x008fc80007810000 */
[----:B------:R-:W-:-:S04]  /*13500*/  FMNMX.FTZ R97, R2, R97, !PT ;  /* 0x0000006102617209 */ /* 0x000fc80007810000 */
[----:B------:R-:W-:-:S04]  /*13510*/  FMNMX.FTZ R97, R122, R97, !PT ;  /* 0x000000617a617209 */ /* 0x000fc80007810000 */
[----:B------:R-:W-:Y:S01]  /*13520*/  FMNMX.FTZ R97, R123, R97, !PT ;  /* 0x000000617b617209 */ /* 0x000fe20007810000 */
[----:B------:R-:W-:-:S03]  /*13530*/  FMUL.FTZ R120, R98, UR4 ;  /* 0x0000000462787c20 */ /* 0x000fc60008410000 */
[----:B------:R-:W-:Y:S01]  /*13540*/  FMNMX.FTZ R97, R139, R97, !PT ;  /* 0x000000618b617209 */ /* 0x000fe20007810000 */
[----:B------:R-:W-:-:S03]  /*13550*/  IMAD.MOV.U32 R98, RZ, RZ, R150 ;  /* 0x000000ffff627224 */ /* 0x000fc600078e0096 */
[----:B------:R-:W-:-:S04]  /*13560*/  FMNMX.FTZ R97, R102, R97, !PT ;  /* 0x0000006166617209 */ /* 0x000fc80007810000 */
[----:B------:R-:W-:-:S04]  /*13570*/  FMNMX.FTZ R97, R98, R97, !PT ;  /* 0x0000006162617209 */ /* 0x000fc80007810000 */
[----:B------:R-:W-:-:S04]  /*13580*/  FMNMX.FTZ R97, R99, R97, !PT ;  /* 0x0000006163617209 */ /* 0x000fc80007810000 */
[----:B------:R-:W-:-:S04]  /*13590*/  FMNMX.FTZ R97, R100, R97, !PT ;  /* 0x0000006164617209 */ /* 0x000fc80007810000 */
[----:B------:R-:W-:-:S04]  /*135a0*/  FMNMX.FTZ R97, R101, R97, !PT ;  /* 0x0000006165617209 */ /* 0x000fc80007810000 */
[----:B------:R-:W-:-:S04]  /*135b0*/  FMNMX.FTZ R97, R114, R97, !PT ;  /* 0x0000006172617209 */ /* 0x000fc80007810000 */
[----:B------:R-:W-:Y:S02]  /*135c0*/  FMNMX.FTZ R97, R113, R97, !PT ;  /* 0x0000006171617209 */ /* 0x000fe40007810000 */
[----:B------:R-:W-:Y:S01]  /*135d0*/  F2FP.F16.F32.PACK_AB R104, R118, R104 ;  /* 0x000000687668723e */ /* 0x000fe200000000ff */
[----:B------:R-:W-:Y:S01]  /*135e0*/  FMUL.FTZ R118, R110, UR4 ;  /* 0x000000046e767c20 */ /* 0x000fe20008410000 */
[----:B------:R-:W-:-:S04]  /*135f0*/  FMNMX.FTZ R97, R112, R97, !PT ;  /* 0x0000006170617209 */ /* 0x000fc80007810000 */
[----:B0-----:R-:W-:Y:S01]  /*13600*/  FMNMX.FTZ R97, R157, R97, !PT ;  /* 0x000000619d617209 */ /* 0x001fe20007810000 */
[----:B------:R-:W0:Y:S03]  /*13610*/  MUFU.TANH R118, R118 ;  /* 0x0000007600767308 */ /* 0x000e260000002400 */
[----:B------:R-:W-:-:S04]  /*13620*/  FMNMX.FTZ R97, R156, R97, !PT ;  /* 0x000000619c617209 */ /* 0x000fc80007810000 */
[----:B-1----:R-:W-:Y:S01]  /*13630*/  FMNMX.FTZ R97, R115, R97, !PT ;  /* 0x0000006173617209 */ /* 0x002fe20007810000 */
[----:B------:R-:W1:Y:S03]  /*13640*/  MUFU.TANH R120, R120 ;  /* 0x0000007800787308 */ /* 0x000e660000002400 */
[----:B----4-:R-:W-:-:S04]  /*13650*/  FMNMX.FTZ R97, R116, R97, !PT ;  /* 0x0000006174617209 */ /* 0x010fc80007810000 */
[----:B------:R-:W-:Y:S01]  /*13660*/  FMNMX.FTZ R97, R117, R97, !PT ;  /* 0x0000006175617209 */ /* 0x000fe20007810000 */
[----:B------:R-:W-:-:S03]  /*13670*/  FMUL.FTZ R110, R90, UR4 ;  /* 0x000000045a6e7c20 */ /* 0x000fc60008410000 */
[----:B0-----:R-:W-:-:S04]  /*13680*/  FMNMX.FTZ R97, R118, R97, !PT ;  /* 0x0000006176617209 */ /* 0x001fc80007810000 */
[----:B------:R-:W-:Y:S01]  /*13690*/  FMNMX.FTZ R97, R119, R97, !PT ;  /* 0x0000006177617209 */ /* 0x000fe20007810000 */
[----:B------:R-:W0:Y:S03]  /*136a0*/  MUFU.TANH R110, R110 ;  /* 0x0000006e006e7308 */ /* 0x000e260000002400 */
[----:B-1----:R-:W-:-:S04]  /*136b0*/  FMNMX.FTZ R97, R120, R97, !PT ;  /* 0x0000006178617209 */ /* 0x002fc80007810000 */
[----:B------:R-:W-:-:S04]  /*136c0*/  FMNMX.FTZ R97, R121, R97, !PT ;  /* 0x0000006179617209 */ /* 0x000fc80007810000 */
[----:B------:R-:W-:-:S04]  /*136d0*/  FMNMX.FTZ R97, R108, R97, !PT ;  /* 0x000000616c617209 */ /* 0x000fc80007810000 */
[----:B------:R-:W-:-:S04]  /*136e0*/  FMNMX.FTZ R97, R109, R97, !PT ;  /* 0x000000616d617209 */ /* 0x000fc80007810000 */
[----:B0-----:R-:W-:Y:S01]  /*136f0*/  FMNMX.FTZ R97, R110, R97, !PT ;  /* 0x000000616e617209 */ /* 0x001fe20007810000 */
[----:B------:R-:W-:-:S03]  /*13700*/  FMUL.FTZ R139, R87, UR4 ;  /* 0x00000004578b7c20 */ /* 0x000fc60008410000 */
[----:B------:R-:W-:Y:S01]  /*13710*/  FMNMX.FTZ R97, R111, R97, !PT ;  /* 0x000000616f617209 */ /* 0x000fe20007810000 */
[----:B------:R-:W0:Y:S01]  /*13720*/  MUFU.TANH R138, R138 ;  /* 0x0000008a008a7308 */ /* 0x000e220000002400 */
[----:B------:R-:W-:Y:S01]  /*13730*/  F2FP.F16.F32.PACK_AB R106, R144, R106 ;  /* 0x0000006a906a723e */ /* 0x000fe200000000ff */
[----:B------:R-:W-:Y:S01]  /*13740*/  FMUL.FTZ R144, R74, UR4 ;  /* 0x000000044a907c20 */ /* 0x000fe20008410000 */
[----:B------:R-:W-:Y:S01]  /*13750*/  FMNMX.FTZ R97, R134, R97, !PT ;  /* 0x0000006186617209 */ /* 0x000fe20007810000 */
[----:B------:R-:W-:Y:S02]  /*13760*/  IMAD.MOV.U32 R86, RZ, RZ, R146 ;  /* 0x000000ffff567224 */ /* 0x000fe400078e0092 */
[----:B------:R-:W-:Y:S01]  /*13770*/  FMUL.FTZ R146, R75, UR4 ;  /* 0x000000044b927c20 */ /* 0x000fe20008410000 */
[----:B------:R-:W-:Y:S01]  /*13780*/  FMNMX.FTZ R97, R135, R97, !PT ;  /* 0x0000006187617209 */ /* 0x000fe20007810000 */
[----:B------:R-:W1:Y:S01]  /*13790*/  MUFU.TANH R139, R139 ;  /* 0x0000008b008b7308 */ /* 0x000e620000002400 */
[----:B------:R-:W-:-:S02]  /*137a0*/  FMUL.FTZ R148, R78, UR4 ;  /* 0x000000044e947c20 */ /* 0x000fc40008410000 */
[----:B------:R-:W-:-:S05]  /*137b0*/  FMNMX.FTZ R97, R136, R97, !PT ;  /* 0x0000006188617209 */ /* 0x000fca0007810000 */
[----:B------:R-:W2:Y:S01]  /*137c0*/  MUFU.TANH R144, R144 ;  /* 0x0000009000907308 */ /* 0x000ea20000002400 */
[----:B------:R-:W-:Y:S01]  /*137d0*/  FMNMX.FTZ R97, R137, R97, !PT ;  /* 0x0000006189617209 */ /* 0x000fe20007810000 */
[----:B------:R-:W-:-:S06]  /*137e0*/  FMUL.FTZ R149, R79, UR4 ;  /* 0x000000044f957c20 */ /* 0x000fcc0008410000 */
[----:B------:R-:W3:Y:S01]  /*137f0*/  MUFU.TANH R146, R146 ;  /* 0x0000009200927308 */ /* 0x000ee20000002400 */
[----:B0-----:R-:W-:-:S07]  /*13800*/  FMNMX.FTZ R97, R138, R97, !PT ;  /* 0x000000618a617209 */ /* 0x001fce0007810000 */
[----:B------:R-:W0:Y:S01]  /*13810*/  MUFU.TANH R148, R148 ;  /* 0x0000009400947308 */ /* 0x000e220000002400 */
[----:B-1----:R-:W-:-:S07]  /*13820*/  FMNMX.FTZ R97, R139, R97, !PT ;  /* 0x000000618b617209 */ /* 0x002fce0007810000 */
[----:B------:R-:W1:Y:S01]  /*13830*/  MUFU.TANH R149, R149 ;  /* 0x0000009500957308 */ /* 0x000e620000002400 */
[----:B--2---:R-:W-:-:S04]  /*13840*/  FMNMX.FTZ R97, R144, R97, !PT ;  /* 0x0000006190617209 */ /* 0x004fc80007810000 */
[----:B---3--:R-:W-:-:S04]  /*13850*/  FMNMX.FTZ R97, R146, R97, !PT ;  /* 0x0000006192617209 */ /* 0x008fc80007810000 */
[----:B0-----:R-:W-:-:S04]  /*13860*/  FMNMX.FTZ R74, R148, R97, !PT ;  /* 0x00000061944a7209 */ /* 0x001fc80007810000 */
[----:B-1----:R-:W-:-:S05]  /*13870*/  FMNMX.FTZ R74, R149, R74, !PT ;  /* 0x0000004a954a7209 */ /* 0x002fca0007810000 */
[----:B------:R-:W0:Y:S02]  /*13880*/  SHFL.BFLY PT, R75, R74, 0x2, 0x1f ;  /* 0x0c401f004a4b7f89 */ /* 0x000e2400000e0000 */
[----:B0-----:R-:W-:-:S05]  /*13890*/  FMNMX.FTZ R74, R74, R75, !PT ;  /* 0x0000004b4a4a7209 */ /* 0x001fca0007810000 */
[----:B------:R-:W0:Y:S02]  /*138a0*/  SHFL.BFLY PT, R75, R74, 0x1, 0x1f ;  /* 0x0c201f004a4b7f89 */ /* 0x000e2400000e0000 */
[----:B0-----:R-:W-:-:S05]  /*138b0*/  FMNMX.FTZ R74, R74, R75, !PT ;  /* 0x0000004b4a4a7209 */ /* 0x001fca0007810000 */
[----:B------:R-:W-:-:S04]  /*138c0*/  FMUL.FTZ R150, R74, R15 ;  /* 0x0000000f4a967220 */ /* 0x000fc80000410000 */
[-CC-:B------:R-:W-:Y:S01]  /*138d0*/  FFMA.FTZ R83, R134, R15.reuse, -R150.reuse ;  /* 0x0000000f86537223 */ /* 0x180fe20000010896 */
[-C--:B------:R-:W-:Y:S01]  /*138e0*/  FFMA.FTZ R107, R2, R15.reuse, -R150 ;  /* 0x0000000f026b7223 */ /* 0x080fe20000010896 */
[----:B------:R-:W-:Y:S01]  /*138f0*/  IMAD.MOV.U32 R134, RZ, RZ, R86 ;  /* 0x000000ffff867224 */ /* 0x000fe200078e0056 */
[----:B------:R0:W5:Y:S01]  /*13900*/  LDL.LU R2, [R1+0xec] ;  /* 0x0000ec0001027983 */ /* 0x0001620000300800 */
[----:B------:R-:W-:-:S03]  /*13910*/  FFMA.FTZ R86, R135, R15, -R150 ;  /* 0x0000000f87567223 */ /* 0x000fc60000010896 */
[----:B------:R-:W2:Y:S01]  /*13920*/  LDL R135, [R1+0x84] ;  /* 0x0000840001877983 */ /* 0x000ea20000100800 */
[----:B------:R-:W-:Y:S01]  /*13930*/  FFMA.FTZ R90, R108, R15, -R150 ;  /* 0x0000000f6c5a7223 */ /* 0x000fe20000010896 */
[----:B-----5:R-:W-:-:S05]  /*13940*/  VIADD R108, R16, 0x200 ;  /* 0x00000200106c7836 */ /* 0x020fca0000000000 */
[----:B------:R-:W-:-:S04]  /*13950*/  SHF.R.U32.HI R108, RZ, 0x4, R108 ;  /* 0x00000004ff6c7819 */ /* 0x000fc8000001166c */
[----:B------:R-:W-:-:S04]  /*13960*/  LOP3.LUT R108, R108, 0x3fff, RZ, 0xc0, !PT ;  /* 0x00003fff6c6c7812 */ /* 0x000fc800078ec0ff */
[----:B------:R-:W-:Y:S01]  /*13970*/  LOP3.LUT R108, R108, 0x2400000, RZ, 0xfc, !PT ;  /* 0x024000006c6c7812 */ /* 0x000fe200078efcff */
[----:B------:R-:W-:-:S04]  /*13980*/  FFMA.FTZ R94, R110, R15, -R150 ;  /* 0x0000000f6e5e7223 */ /* 0x000fc80000010896 */
[----:B------:R-:W-:-:S04]  /*13990*/  IMAD R108, R0, 0x6c0, R108 ;  /* 0x000006c0006c7824 */ /* 0x000fc800078e026c */
[----:B------:R-:W-:-:S05]  /*139a0*/  VIADD R110, R108, 0x40 ;  /* 0x000000406c6e7836 */ /* 0x000fca0000000000 */
[----:B------:R-:W-:Y:S01]  /*139b0*/  R2UR UR10, R110 ;  /* 0x000000006e0a72ca */ /* 0x000fe200000e0000 */
        /* <DEDUP_REMOVED lines=8> */
[C---:B------:R-:W-:Y:S02]  /*13a40*/  VIADD R110, R108.reuse, 0x180 ;  /* 0x000001806c6e7836 */ /* 0x040fe40000000000 */
[----:B------:R-:W-:Y:S01]  /*13a50*/  FFMA.FTZ R91, R109, R15, -R150 ;  /* 0x0000000f6d5b7223 */ /* 0x000fe20000010896 */
[----:B------:R-:W-:Y:S01]  /*13a60*/  IMAD.MOV.U32 R109, RZ, RZ, -0x7fffffe0 ;  /* 0x80000020ff6d7424 */ /* 0x000fe200078e00ff */
[----:B------:R-:W-:Y:S02]  /*13a70*/  R2UR UR6, R108 ;  /* 0x000000006c0672ca */ /* 0x000fe400000e0000 */
[----:B------:R-:W-:Y:S02]  /*13a80*/  R2UR UR30, R110 ;  /* 0x000000006e1e72ca */ /* 0x000fe400000e0000 */
[C---:B------:R-:W-:Y:S01]  /*13a90*/  IADD3 R110, R108.reuse, 0x1c0, RZ ;  /* 0x000001c06c6e7810 */ /* 0x040fe20007ffe0ff */
[----:B------:R-:W-:Y:S01]  /*13aa0*/  VIADD R108, R108, 0x200 ;  /* 0x000002006c6c7836 */ /* 0x000fe20000000000 */
[----:B------:R-:W-:-:S02]  /*13ab0*/  R2UR UR7, R109 ;  /* 0x000000006d0772ca */ /* 0x000fc400000e0000 */
[----:B------:R-:W-:Y:S01]  /*13ac0*/  R2UR UR39, R109 ;  /* 0x000000006d2772ca */ /* 0x000fe200000e0000 */
[----:B------:R-:W-:Y:S01]  /*13ad0*/  IMAD.MOV.U32 R109, RZ, RZ, -0x3ffffff0 ;  /* 0xc0000010ff6d7424 */ /* 0x000fe200078e00ff */
[----:B------:R-:W-:-:S04]  /*13ae0*/  R2UR UR38, R108 ;  /* 0x000000006c2672ca */ /* 0x000fc800000e0000 */
[----:B------:R-:W-:Y:S01]  /*13af0*/  R2UR UR5, R109 ;  /* 0x000000006d0572ca */ /* 0x000fe200000e0000 */
[----:B------:R-:W-:Y:S01]  /*13b00*/  WARPGROUP.ARRIVE ;  /* 0x00000000000079c5 */ /* 0x000fe20000000000 */
[----:B------:R-:W-:Y:S01]  /*13b10*/  FFMA.FTZ R82, R111, R15, -R150 ;  /* 0x0000000f6f527223 */ /* 0x000fe20000010896 */
[----:B------:R-:W-:Y:S01]  /*13b20*/  IMAD.MOV.U32 R111, RZ, RZ, -0x7fffffe0 ;  /* 0x80000020ff6f7424 */ /* 0x000fe200078e00ff */
[----:B------:R-:W-:-:S04]  /*13b30*/  R2UR UR34, R110 ;  /* 0x000000006e2272ca */ /* 0x000fc800000e0000 */
[C---:B------:R-:W-:Y:S02]  /*13b40*/  R2UR UR11, R111.reuse ;  /* 0x000000006f0b72ca */ /* 0x040fe400000e0000 */
[C---:B------:R-:W-:Y:S02]  /*13b50*/  R2UR UR15, R111.reuse ;  /* 0x000000006f0f72ca */ /* 0x040fe400000e0000 */
[C---:B------:R-:W-:Y:S02]  /*13b60*/  R2UR UR19, R111.reuse ;  /* 0x000000006f1372ca */ /* 0x040fe400000e0000 */
[C---:B------:R-:W-:Y:S02]  /*13b70*/  R2UR UR23, R111.reuse ;  /* 0x000000006f1772ca */ /* 0x040fe400000e0000 */
[C---:B------:R-:W-:Y:S02]  /*13b80*/  R2UR UR27, R111.reuse ;  /* 0x000000006f1b72ca */ /* 0x040fe400000e0000 */
[----:B------:R-:W-:-:S02]  /*13b90*/  R2UR UR31, R111 ;  /* 0x000000006f1f72ca */ /* 0x000fc400000e0000 */
[----:B------:R-:W-:Y:S01]  /*13ba0*/  R2UR UR35, R111 ;  /* 0x000000006f2372ca */ /* 0x000fe200000e0000 */
[----:B------:R-:W-:-:S05]  /*13bb0*/  IMAD.MOV.U32 R111, RZ, RZ, -0x3ffffff0 ;  /* 0xc0000010ff6f7424 */ /* 0x000fca00078e00ff */
[----:B------:R-:W-:Y:S01]  /*13bc0*/  R2UR UR9, R111 ;  /* 0x000000006f0972ca */ /* 0x000fe200000e0000 */
[----:B------:R-:W-:Y:S01]  /*13bd0*/  IMAD.MOV.U32 R111, RZ, RZ, -0x3ffffff0 ;  /* 0xc0000010ff6f7424 */ /* 0x000fe200078e00ff */
[----:B--2---:R-:W-:-:S04]  /*13be0*/  LOP3.LUT R108, R135, 0x10000, RZ, 0xfc, !PT ;  /* 0x00010000876c7812 */ /* 0x004fc800078efcff */
[----:B------:R-:W-:-:S13]  /*13bf0*/  R2UR UR4, R108 ;  /* 0x000000006c0472ca */ /* 0x000fda00000e0000 */
[----:B------:R-:W-:Y:S01]  /*13c00*/  HGMMA.64x96x16.F32 R24, gdesc[UR4].tnspB, R24, gsb0 ;  /* 0x41600000041879f0 */ /* 0x000fe20008000818 */
[----:B------:R-:W-:-:S05]  /*13c10*/  VIADD R110, R108, 0x180 ;  /* 0x000001806c6e7836 */ /* 0x000fca0000000000 */
[----:B------:R-:W-:Y:S01]  /*13c20*/  R2UR UR8, R110 ;  /* 0x000000006e0872ca */ /* 0x000fe200000e0000 */
[----:B------:R-:W-:Y:S01]  /*13c30*/  VIADD R110, R108, 0x300 ;  /* 0x000003006c6e7836 */ /* 0x000fe20000000000 */
[----:B------:R-:W-:Y:S01]  /*13c40*/  R2UR UR13, R111 ;  /* 0x000000006f0d72ca */ /* 0x000fe200000e0000 */
[----:B------:R-:W-:Y:S02]  /*13c50*/  WARPGROUP.DEPBAR.LE gsb0, 0x0 ;  /* 0x00008000000079c5 */ /* 0x000fe40000010000 */
[----:B------:R-:W-:-:S08]  /*13c60*/  WARPGROUP.ARRIVE ;  /* 0x00000000000079c5 */ /* 0x000fd00000000000 */
[----:B------:R-:W-:Y:S01]  /*13c70*/  HGMMA.64x96x16.F32 R24, gdesc[UR8].tnspB, R24, gsb0 ;  /* 0x41600000081879f0 */ /* 0x000fe20008000818 */
[----:B------:R-:W-:Y:S01]  /*13c80*/  R2UR UR12, R110 ;  /* 0x000000006e0c72ca */ /* 0x000fe200000e0000 */
[----:B------:R-:W-:Y:S02]  /*13c90*/  VIADD R110, R108, 0x480 ;  /* 0x000004806c6e7836 */ /* 0x000fe40000000000 */
[----:B------:R-:W-:-:S03]  /*13ca0*/  IMAD.MOV.U32 R111, RZ, RZ, -0x3ffffff0 ;  /* 0xc0000010ff6f7424 */ /* 0x000fc600078e00ff */
[----:B------:R-:W-:Y:S02]  /*13cb0*/  R2UR UR16, R110 ;  /* 0x000000006e1072ca */ /* 0x000fe400000e0000 */
[----:B------:R-:W-:Y:S01]  /*13cc0*/  R2UR UR17, R111 ;  /* 0x000000006f1172ca */ /* 0x000fe200000e0000 */
[----:B------:R-:W-:Y:S02]  /*13cd0*/  WARPGROUP.DEPBAR.LE gsb0, 0x0 ;  /* 0x00008000000079c5 */ /* 0x000fe40000010000 */
[----:B------:R-:W-:-:S06]  /*13ce0*/  WARPGROUP.ARRIVE ;  /* 0x00000000000079c5 */ /* 0x000fcc0000000000 */
[----:B------:R-:W-:Y:S01]  /*13cf0*/  HGMMA.64x96x16.F32 R24, gdesc[UR12].tnspB, R24, gsb0 ;  /* 0x416000000c1879f0 */ /* 0x000fe20008000818 */
        /* <DEDUP_REMOVED lines=15> */
[----:B------:R-:W-:Y:S02]  /*13df0*/  IMAD.MOV.U32 R111, RZ, RZ, -0x3ffffff0 ;  /* 0xc0000010ff6f7424 */ /* 0x000fe400078e00ff */
[----:B------:R-:W-:Y:S01]  /*13e00*/  IMAD.MOV.U32 R135, RZ, RZ, R134 ;  /* 0x000000ffff877224 */ /* 0x000fe200078e0086 */
[----:B------:R-:W-:Y:S01]  /*13e10*/  R2UR UR28, R110 ;  /* 0x000000006e1c72ca */ /* 0x000fe200000e0000 */
[----:B------:R-:W2:Y:S01]  /*13e20*/  LDL.LU R134, [R1+0x48] ;  /* 0x0000480001867983 */ /* 0x000ea20000300800 */
        /* <DEDUP_REMOVED lines=11> */
[----:B------:R-:W-:-:S04]  /*13ee0*/  FADD.FTZ R109, -R74, R135 ;  /* 0x000000874a6d7221 */ /* 0x000fc80000010100 */
[----:B------:R-:W-:Y:S01]  /*13ef0*/  FMUL.FTZ R109, R109, R15 ;  /* 0x0000000f6d6d7220 */ /* 0x000fe20000410000 */
[----:B------:R-:W-:-:S03]  /*13f00*/  VIADD R108, R108, 0xc00 ;  /* 0x00000c006c6c7836 */ /* 0x000fc60000000000 */
[----:B------:R1:W-:Y:S01]  /*13f10*/  MUFU.EX2 R110, R109 ;  /* 0x0000006d006e7308 */ /* 0x0003e20000000800 */
[----:B------:R-:W-:Y:S02]  /*13f20*/  WARPGROUP.DEPBAR.LE gsb0, 0x0 ;  /* 0x00008000000079c5 */ /* 0x000fe40000010000 */
[----:B------:R-:W-:-:S06]  /*13f30*/  WARPGROUP.ARRIVE ;  /* 0x00000000000079c5 */ /* 0x000fcc0000000000 */
[----:B------:R-:W-:Y:S01]  /*13f40*/  HGMMA.64x96x16.F32 R24, gdesc[UR32].tnspB, R24, gsb0 ;  /* 0x41600000201879f0 */ /* 0x000fe20008000818 */
[----:B-1----:R-:W-:Y:S01]  /*13f50*/  IMAD.MOV.U32 R109, RZ, RZ, -0x3ffffff0 ;  /* 0xc0000010ff6d7424 */ /* 0x002fe200078e00ff */
[----:B------:R-:W-:-:S04]  /*13f60*/  R2UR UR36, R108 ;  /* 0x000000006c2472ca */ /* 0x000fc800000e0000 */
[----:B------:R-:W-:Y:S01]  /*13f70*/  R2UR UR37, R109 ;  /* 0x000000006d2572ca */ /* 0x000fe200000e0000 */
[-CC-:B------:R-:W-:Y:S02]  /*13f80*/  FFMA.FTZ R87, R136, R15.reuse, -R150.reuse ;  /* 0x0000000f88577223 */ /* 0x180fe40000010896 */
[----:B------:R-:W1:Y:S01]  /*13f90*/  S2R R136, SR_TID.X ;  /* 0x0000000000887919 */ /* 0x000e620000002100 */
[----:B------:R-:W-:Y:S01]  /*13fa0*/  FFMA.FTZ R105, R105, R15, -R150 ;  /* 0x0000000f69697223 */ /* 0x000fe20000010896 */
[----:B------:R-:W-:Y:S08]  /*13fb0*/  MUFU.EX2 R108, R107 ;  /* 0x0000006b006c7308 */ /* 0x000ff00000000800 */
[----:B------:R-:W2:Y:S01]  /*13fc0*/  MUFU.EX2 R105, R105 ;  /* 0x0000006900697308 */ /* 0x000ea20000000800 */
[----:B------:R-:W-:-:S02]  /*13fd0*/  WARPGROUP.DEPBAR.LE gsb0, 0x0 ;  /* 0x00008000000079c5 */ /* 0x000fc40000010000 */
[----:B------:R-:W-:-:S06]  /*13fe0*/  WARPGROUP.ARRIVE ;  /* 0x00000000000079c5 */ /* 0x000fcc0000000000 */
[----:B------:R-:W-:Y:S01]  /*13ff0*/  HGMMA.64x96x16.F32 R24, gdesc[UR36].tnspB, R24, gsb0 ;  /* 0x41600000241879f0 */ /* 0x000fe20008000818 */
[----:B-1----:R-:W-:Y:S01]  /*14000*/  SHF.R.U32.HI R135, RZ, 0x7, R136 ;  /* 0x00000007ff877819 */ /* 0x002fe20000011688 */
[-CC-:B------:R-:W-:Y:S01]  /*14010*/  FFMA.FTZ R123, R123, R15.reuse, -R150.reuse ;  /* 0x0000000f7b7b7223 */ /* 0x180fe20000010896 */
[----:B------:R-:W-:Y:S01]  /*14020*/  FFMA.FTZ R122, R122, R15, -R150 ;  /* 0x0000000f7a7a7223 */ /* 0x000fe20000010896 */
[----:B------:R-:W-:Y:S02]  /*14030*/  ISETP.GE.U32.AND P2, PT, R136, 0x180, PT ;  /* 0x000001808800780c */ /* 0x000fe40003f46070 */
[----:B------:R-:W-:Y:S01]  /*14040*/  VIADD R109, R135, 0x9 ;  /* 0x00000009876d7836 */ /* 0x000fe20000000000 */
[----:B------:R-:W-:Y:S01]  /*14050*/  MUFU.EX2 R107, R122 ;  /* 0x0000007a006b7308 */ /* 0x000fe20000000800 */
[----:B--2---:R-:W-:-:S03]  /*14060*/  FFMA.FTZ R111, R110, R134, R105 ;  /* 0x000000866e6f7223 */ /* 0x004fc60000010069 */
[----:B------:R-:W-:-:S04]  /*14070*/  SEL R109, R109, 0x9, !P2 ;  /* 0x000000096d6d7807 */ /* 0x000fc80005000000 */
[----:B------:R-:W-:Y:S01]  /*14080*/  MUFU.EX2 R123, R123 ;  /* 0x0000007b007b7308 */ /* 0x000fe20000000800 */
[----:B------:R-:W-:Y:S01]  /*14090*/  F2FP.F16.F32.PACK_AB R105, R108, R105 ;  /* 0x000000696c69723e */ /* 0x000fe200000000ff */
[-CC-:B------:R-:W-:Y:S01]  /*140a0*/  FFMA.FTZ R95, R103, R15.reuse, -R150.reuse ;  /* 0x0000000f675f7223 */ /* 0x180fe20000010896 */
[----:B------:R-:W-:-:S05]  /*140b0*/  FFMA.FTZ R97, R102, R15, -R150 ;  /* 0x0000000f66617223 */ /* 0x000fca0000010896 */
[----:B------:R-:W1:Y:S01]  /*140c0*/  MUFU.EX2 R133, R133 ;  /* 0x0000008500857308 */ /* 0x000e620000000800 */
[----:B------:R-:W-:-:S07]  /*140d0*/  FFMA.FTZ R98, R98, R15, -R150 ;  /* 0x0000000f62627223 */ /* 0x000fce0000010896 */
[----:B------:R-:W2:Y:S01]  /*140e0*/  MUFU.EX2 R132, R132 ;  /* 0x0000008400847308 */ /* 0x000ea20000000800 */
[----:B------:R-:W-:-:S07]  /*140f0*/  FFMA.FTZ R99, R99, R15, -R150 ;  /* 0x0000000f63637223 */ /* 0x000fce0000010896 */
[----:B------:R-:W3:Y:S01]  /*14100*/  MUFU.EX2 R131, R131 ;  /* 0x0000008300837308 */ /* 0x000ee20000000800 */
[----:B-1----:R-:W-:-:S07]  /*14110*/  FADD.FTZ R143, R133, R143 ;  /* 0x0000008f858f7221 */ /* 0x002fce0000010000 */
[----:B------:R-:W-:Y:S01]  /*14120*/  MUFU.EX2 R97, R97 ;  /* 0x0000006100617308 */ /* 0x000fe20000000800 */
[----:B------:R-:W-:-:S07]  /*14130*/  FFMA.FTZ R100, R100, R15, -R150 ;  /* 0x0000000f64647223 */ /* 0x000fce0000010896 */
[----:B------:R-:W1:Y:S01]  /*14140*/  MUFU.EX2 R130, R130 ;  /* 0x0000008200827308 */ /* 0x000e620000000800 */
[----:B------:R-:W-:Y:S01]  /*14150*/  FFMA.FTZ R101, R101, R15, -R150 ;  /* 0x0000000f65657223 */ /* 0x000fe20000010896 */
[----:B--2---:R-:W-:-:S06]  /*14160*/  FADD.FTZ R143, R132, R143 ;  /* 0x0000008f848f7221 */ /* 0x004fcc0000010000 */
[----:B------:R-:W-:Y:S08]  /*14170*/  MUFU.EX2 R98, R98 ;  /* 0x0000006200627308 */ /* 0x000ff00000000800 */
[----:B------:R-:W-:Y:S01]  /*14180*/  MUFU.EX2 R129, R129 ;  /* 0x0000008100817308 */ /* 0x000fe20000000800 */
[----:B------:R-:W-:Y:S02]  /*14190*/  WARPGROUP.DEPBAR.LE gsb0, 0x0 ;  /* 0x00008000000079c5 */ /* 0x000fe40000010000 */
[----:B------:R2:W-:Y:S06]  /*141a0*/  BAR.ARV R109, 0x100 ;  /* 0x0004006d0000751d */ /* 0x0005ec0000002000 */
[----:B--2---:R-:W-:Y:S01]  /*141b0*/  FADD.FTZ R109, R108, R111 ;  /* 0x0000006f6c6d7221 */ /* 0x004fe20000010000 */
[----:B------:R-:W-:-:S02]  /*141c0*/  @!P1 IMAD R111, R154, 0x8, R16 ;  /* 0x000000089a6f9824 */ /* 0x000fc400078e0210 */
[----:B------:R-:W-:Y:S02]  /*141d0*/  @!P1 IMAD R108, R0, 0x8, R16 ;  /* 0x00000008006c9824 */ /* 0x000fe400078e0210 */
[----:B------:R-:W-:Y:S02]  /*141e0*/  @!P1 VIADD R111, R111, 0x31c40 ;  /* 0x00031c406f6f9836 */ /* 0x000fe40000000000 */
[----:B------:R-:W-:Y:S02]  /*141f0*/  @!P1 VIADD R108, R108, 0x31c60 ;  /* 0x00031c606c6c9836 */ /* 0x000fe40000000000 */
[----:B------:R-:W-:Y:S01]  /*14200*/  FADD.FTZ R0, R107, R109 ;  /* 0x0000006d6b007221 */ /* 0x000fe20000010000 */
[----:B------:R-:W-:Y:S02]  /*14210*/  F2FP.F16.F32.PACK_AB R107, R123, R107 ;  /* 0x0000006b7b6b723e */ /* 0x000fe400000000ff */
[----:B------:R-:W-:Y:S02]  /*14220*/  @!P1 PRMT R111, RZ, 0x654, R111 ;  /* 0x00000654ff6f9816 */ /* 0x000fe4000000006f */
[----:B------:R-:W-:-:S02]  /*14230*/  @!P1 PRMT R108, RZ, 0x654, R108 ;  /* 0x00000654ff6c9816 */ /* 0x000fc4000000006c */
[----:B------:R2:W-:Y:S02]  /*14240*/  @!P1 SYNCS.ARRIVE.TRANS64.RED.A1T0 RZ, [R111+URZ], RZ ;  /* 0x000000ff6fff99a7 */ /* 0x0005e4000810043f */
[----:B------:R4:W-:Y:S01]  /*14250*/  @!P1 SYNCS.ARRIVE.TRANS64.RED.A1T0 RZ, [R108+URZ], RZ ;  /* 0x000000ff6cff99a7 */ /* 0x0009e2000810043f */
[----:B------:R0:W-:Y:S01]  /*14260*/  STSM.16.M88.4 [R18+0x24300], R104 ;  /* 0x0243006812007844 */ /* 0x0001e20000000200 */
[----:B------:R-:W-:Y:S01]  /*14270*/  MUFU.EX2 R99, R99 ;  /* 0x0000006300637308 */ /* 0x000fe20000000800 */
[----:B------:R-:W-:-:S07]  /*14280*/  FADD.FTZ R123, R123, R0 ;  /* 0x000000007b7b7221 */ /* 0x000fce0000010000 */
[----:B0-----:R-:W-:Y:S08]  /*14290*/  MUFU.EX2 R105, R89 ;  /* 0x0000005900697308 */ /* 0x001ff00000000800 */
[----:B------:R-:W0:Y:S01]  /*142a0*/  MUFU.EX2 R89, R95 ;  /* 0x0000005f00597308 */ /* 0x000e220000000800 */
[----:B------:R-:W-:Y:S01]  /*142b0*/  FFMA.FTZ R102, R114, R15, -R150 ;  /* 0x0000000f72667223 */ /* 0x000fe20000010896 */
[----:B---3--:R-:W-:-:S06]  /*142c0*/  FADD.FTZ R143, R131, R143 ;  /* 0x0000008f838f7221 */ /* 0x008fcc0000010000 */
[----:B------:R-:W3:Y:S01]  /*142d0*/  MUFU.EX2 R128, R128 ;  /* 0x0000008000807308 */ /* 0x000ee20000000800 */
[----:B------:R-:W-:-:S07]  /*142e0*/  FFMA.FTZ R103, R113, R15, -R150 ;  /* 0x0000000f71677223 */ /* 0x000fce0000010896 */
[----:B------:R-:W-:Y:S01]  /*142f0*/  MUFU.EX2 R122, R81 ;  /* 0x00000051007a7308 */ /* 0x000fe20000000800 */
[----:B-1----:R-:W-:-:S07]  /*14300*/  FADD.FTZ R143, R130, R143 ;  /* 0x0000008f828f7221 */ /* 0x002fce0000010000 */
[----:B------:R0:W-:Y:S08]  /*14310*/  MUFU.EX2 R134, R80 ;  /* 0x0000005000867308 */ /* 0x0001f00000000800 */
[----:B------:R-:W-:Y:S01]  /*14320*/  MUFU.EX2 R81, R100 ;  /* 0x0000006400517308 */ /* 0x000fe20000000800 */
[----:B0-----:R-:W-:-:S07]  /*14330*/  FADD.FTZ R80, R89, R123 ;  /* 0x0000007b59507221 */ /* 0x001fce0000010000 */
[----:B------:R-:W0:Y:S01]  /*14340*/  MUFU.EX2 R127, R127 ;  /* 0x0000007f007f7308 */ /* 0x000e220000000800 */
[----:B------:R-:W-:Y:S01]  /*14350*/  FADD.FTZ R80, R97, R80 ;  /* 0x0000005061507221 */ /* 0x000fe20000010000 */
[----:B------:R-:W-:-:S06]  /*14360*/  FADD.FTZ R143, R129, R143 ;  /* 0x0000008f818f7221 */ /* 0x000fcc0000010000 */
[----:B------:R-:W1:Y:S01]  /*14370*/  MUFU.EX2 R101, R101 ;  /* 0x0000006500657308 */ /* 0x000e620000000800 */
[----:B------:R-:W-:Y:S01]  /*14380*/  FADD.FTZ R80, R98, R80 ;  /* 0x0000005062507221 */ /* 0x000fe20000010000 */
[----:B------:R-:W-:-:S06]  /*14390*/  FFMA.FTZ R79, R139, R15, -R150 ;  /* 0x0000000f8b4f7223 */ /* 0x000fcc0000010896 */
[----:B------:R-:W2:Y:S01]  /*143a0*/  MUFU.EX2 R126, R126 ;  /* 0x0000007e007e7308 */ /* 0x000ea20000000800 */
[-CC-:B------:R-:W-:Y:S01]  /*143b0*/  FFMA.FTZ R112, R112, R15.reuse, -R150.reuse ;  /* 0x0000000f70707223 */ /* 0x180fe20000010896 */
[----:B------:R-:W-:-:S06]  /*143c0*/  FFMA.FTZ R113, R157, R15, -R150 ;  /* 0x0000000f9d717223 */ /* 0x000fcc0000010896 */
[----:B------:R-:W4:Y:S01]  /*143d0*/  MUFU.EX2 R102, R102 ;  /* 0x0000006600667308 */ /* 0x000f220000000800 */
[----:B------:R-:W-:Y:S01]  /*143e0*/  FFMA.FTZ R78, R138, R15, -R150 ;  /* 0x0000000f8a4e7223 */ /* 0x000fe20000010896 */
[----:B---3--:R-:W-:-:S06]  /*143f0*/  FADD.FTZ R143, R128, R143 ;  /* 0x0000008f808f7221 */ /* 0x008fcc0000010000 */
[----:B------:R-:W3:Y:S01]  /*14400*/  MUFU.EX2 R125, R125 ;  /* 0x0000007d007d7308 */ /* 0x000ee20000000800 */
[----:B------:R-:W-:Y:S01]  /*14410*/  FFMA.FTZ R114, R156, R15, -R150 ;  /* 0x0000000f9c727223 */ /* 0x000fe20000010896 */
[----:B0-----:R-:W-:-:S06]  /*14420*/  FADD.FTZ R143, R127, R143 ;  /* 0x0000008f7f8f7221 */ /* 0x001fcc0000010000 */
[----:B------:R0:W-:Y:S08]  /*14430*/  MUFU.EX2 R139, R84 ;  /* 0x00000054008b7308 */ /* 0x0001f00000000800 */
[----:B------:R-:W3:Y:S01]  /*14440*/  MUFU.EX2 R103, R103 ;  /* 0x0000006700677308 */ /* 0x000ee20000000800 */
[----:B0-----:R-:W-:-:S07]  /*14450*/  FADD.FTZ R84, R99, R80 ;  /* 0x0000005063547221 */ /* 0x001fce0000010000 */
[----:B------:R-:W0:Y:S01]  /*14460*/  MUFU.EX2 R124, R124 ;  /* 0x0000007c007c7308 */ /* 0x000e220000000800 */
[----:B------:R-:W-:-:S07]  /*14470*/  FADD.FTZ R84, R81, R84 ;  /* 0x0000005451547221 */ /* 0x000fce0000010000 */
[----:B------:R-:W-:Y:S01]  /*14480*/  MUFU.EX2 R138, R85 ;  /* 0x00000055008a7308 */ /* 0x000fe20000000800 */
[----:B-1----:R-:W-:Y:S01]  /*14490*/  FADD.FTZ R84, R101, R84 ;  /* 0x0000005465547221 */ /* 0x002fe20000010000 */
[----:B------:R-:W-:-:S06]  /*144a0*/  FFMA.FTZ R115, R115, R15, -R150 ;  /* 0x0000000f73737223 */ /* 0x000fcc0000010896 */
[----:B------:R-:W1:Y:S01]  /*144b0*/  MUFU.EX2 R85, R112 ;  /* 0x0000007000557308 */ /* 0x000e620000000800 */
[----:B--2---:R-:W-:-:S07]  /*144c0*/  FADD.FTZ R143, R126, R143 ;  /* 0x0000008f7e8f7221 */ /* 0x004fce0000010000 */
[----:B------:R-:W-:Y:S01]  /*144d0*/  MUFU.EX2 R111, R76 ;  /* 0x0000004c006f7308 */ /* 0x000fe20000000800 */
[----:B------:R-:W-:-:S07]  /*144e0*/  FFMA.FTZ R116, R116, R15, -R150 ;  /* 0x0000000f74747223 */ /* 0x000fce0000010896 */
[----:B------:R-:W2:Y:S08]  /*144f0*/  MUFU.EX2 R113, R113 ;  /* 0x0000007100717308 */ /* 0x000eb00000000800 */
[----:B------:R4:W-:Y:S01]  /*14500*/  MUFU.EX2 R95, R91 ;  /* 0x0000005b005f7308 */ /* 0x0009e20000000800 */
[----:B------:R-:W-:-:S07]  /*14510*/  FFMA.FTZ R117, R117, R15, -R150 ;  /* 0x0000000f75757223 */ /* 0x000fce0000010896 */
[----:B------:R-:W2:Y:S01]  /*14520*/  MUFU.EX2 R114, R114 ;  /* 0x0000007200727308 */ /* 0x000ea20000000800 */
[----:B----4-:R-:W-:-:S07]  /*14530*/  F2FP.F16.F32.PACK_AB R91, R99, R98 ;  /* 0x00000062635b723e */ /* 0x010fce00000000ff */
[----:B------:R4:W-:Y:S01]  /*14540*/  MUFU.EX2 R99, R82 ;  /* 0x0000005200637308 */ /* 0x0009e20000000800 */
[----:B------:R-:W-:-:S07]  /*14550*/  F2FP.F16.F32.PACK_AB R89, R97, R89 ;  /* 0x000000596159723e */ /* 0x000fce00000000ff */
[----:B------:R-:W2:Y:S01]  /*14560*/  MUFU.EX2 R109, R73 ;  /* 0x00000049006d7308 */ /* 0x000ea20000000800 */
[----:B----4-:R-:W-:Y:S01]  /*14570*/  FADD.FTZ R82, R102, R84 ;  /* 0x0000005466527221 */ /* 0x010fe20000010000 */
[----:B---3--:R-:W-:-:S03]  /*14580*/  FADD.FTZ R84, R125, R143 ;  /* 0x0000008f7d547221 */ /* 0x008fc60000010000 */
[----:B------:R-:W-:Y:S01]  /*14590*/  FADD.FTZ R82, R103, R82 ;  /* 0x0000005267527221 */ /* 0x000fe20000010000 */
[----:B0-----:R-:W-:Y:S02]  /*145a0*/  FADD.FTZ R84, R124, R84 ;  /* 0x000000547c547221 */ /* 0x001fe40000010000 */
[----:B------:R-:W0:Y:S01]  /*145b0*/  MUFU.EX2 R115, R115 ;  /* 0x0000007300737308 */ /* 0x000e220000000800 */
[----:B-1----:R-:W-:Y:S01]  /*145c0*/  FADD.FTZ R82, R85, R82 ;  /* 0x0000005255527221 */ /* 0x002fe20000010000 */
[----:B------:R-:W-:-:S06]  /*145d0*/  FFMA.FTZ R118, R118, R15, -R150 ;  /* 0x0000000f76767223 */ /* 0x000fcc0000010896 */
[----:B------:R-:W1:Y:S01]  /*145e0*/  MUFU.EX2 R116, R116 ;  /* 0x0000007400747308 */ /* 0x000e620000000800 */
[----:B--2---:R-:W-:Y:S01]  /*145f0*/  FADD.FTZ R82, R113, R82 ;  /* 0x0000005271527221 */ /* 0x004fe20000010000 */
[----:B------:R-:W-:-:S06]  /*14600*/  FFMA.FTZ R119, R119, R15, -R150 ;  /* 0x0000000f77777223 */ /* 0x000fcc0000010896 */
[----:B------:R-:W-:Y:S08]  /*14610*/  MUFU.EX2 R108, R88 ;  /* 0x00000058006c7308 */ /* 0x000ff00000000800 */
[----:B------:R2:W-:Y:S01]  /*14620*/  MUFU.EX2 R97, R83 ;  /* 0x0000005300617308 */ /* 0x0005e20000000800 */
[----:B------:R-:W-:Y:S01]  /*14630*/  FADD.FTZ R82, R114, R82 ;  /* 0x0000005272527221 */ /* 0x000fe20000010000 */
[----:B--2---:R-:W-:-:S06]  /*14640*/  FADD.FTZ R83, R111, R84 ;  /* 0x000000546f537221 */ /* 0x004fcc0000010000 */
[----:B------:R-:W2:Y:S01]  /*14650*/  MUFU.EX2 R117, R117 ;  /* 0x0000007500757308 */ /* 0x000ea20000000800 */
[----:B------:R-:W-:-:S07]  /*14660*/  FADD.FTZ R83, R122, R83 ;  /* 0x000000537a537221 */ /* 0x000fce0000010000 */
[----:B------:R-:W3:Y:S01]  /*14670*/  MUFU.EX2 R135, R77 ;  /* 0x0000004d00877308 */ /* 0x000ee20000000800 */
[----:B------:R-:W-:Y:S01]  /*14680*/  FFMA.FTZ R120, R120, R15, -R150 ;  /* 0x0000000f78787223 */ /* 0x000fe20000010896 */
[----:B------:R-:W-:Y:S01]  /*14690*/  FADD.FTZ R83, R109, R83 ;  /* 0x000000536d537221 */ /* 0x000fe20000010000 */
[----:B0-----:R-:W-:-:S05]  /*146a0*/  FADD.FTZ R84, R115, R82 ;  /* 0x0000005273547221 */ /* 0x001fca0000010000 */
[----:B------:R-:W-:Y:S01]  /*146b0*/  MUFU.EX2 R118, R118 ;  /* 0x0000007600767308 */ /* 0x000fe20000000800 */
[----:B------:R-:W-:Y:S01]  /*146c0*/  FFMA.FTZ R121, R121, R15, -R150 ;  /* 0x0000000f79797223 */ /* 0x000fe20000010896 */
[----:B------:R-:W-:-:S06]  /*146d0*/  FADD.FTZ R83, R134, R83 ;  /* 0x0000005386537221 */ /* 0x000fcc0000010000 */
[----:B------:R-:W0:Y:S01]  /*146e0*/  MUFU.EX2 R107, R96 ;  /* 0x00000060006b7308 */ /* 0x000e220000000800 */
[----:B-1----:R-:W-:-:S07]  /*146f0*/  FADD.FTZ R84, R116, R84 ;  /* 0x0000005474547221 */ /* 0x002fce0000010000 */
[----:B------:R-:W1:Y:S01]  /*14700*/  MUFU.EX2 R119, R119 ;  /* 0x0000007700777308 */ /* 0x000e620000000800 */
[----:B------:R-:W-:-:S07]  /*14710*/  FFMA.FTZ R75, R137, R15, -R150 ;  /* 0x0000000f894b7223 */ /* 0x000fce0000010896 */
[----:B------:R-:W4:Y:S01]  /*14720*/  MUFU.EX2 R136, R72 ;  /* 0x0000004800887308 */ /* 0x000f220000000800 */
[----:B--2---:R-:W-:-:S07]  /*14730*/  FADD.FTZ R84, R117, R84 ;  /* 0x0000005475547221 */ /* 0x004fce0000010000 */
[----:B------:R-:W2:Y:S01]  /*14740*/  MUFU.EX2 R120, R120 ;  /* 0x0000007800787308 */ /* 0x000ea20000000800 */
[----:B------:R-:W-:-:S07]  /*14750*/  F2FP.F16.F32.PACK_AB R88, R132, R133 ;  /* 0x000000858458723e */ /* 0x000fce00000000ff */
[----:B------:R-:W2:Y:S01]  /*14760*/  MUFU.EX2 R106, R93 ;  /* 0x0000005d006a7308 */ /* 0x000ea20000000800 */
[----:B------:R-:W-:-:S07]  /*14770*/  F2FP.F16.F32.PACK_AB R80, R128, R129 ;  /* 0x000000818050723e */ /* 0x000fce00000000ff */
[----:B------:R3:W-:Y:S01]  /*14780*/  MUFU.EX2 R100, R86 ;  /* 0x0000005600647308 */ /* 0x0007e20000000800 */
[----:B------:R-:W-:Y:S02]  /*14790*/  F2FP.F16.F32.PACK_AB R81, R101, R81 ;  /* 0x000000516551723e */ /* 0x000fe400000000ff */
[----:B------:R-:W-:Y:S01]  /*147a0*/  F2FP.F16.F32.PACK_AB R82, R126, R127 ;  /* 0x0000007f7e52723e */ /* 0x000fe200000000ff */
[----:B---3--:R-:W-:-:S04]  /*147b0*/  FADD.FTZ R86, R108, R83 ;  /* 0x000000536c567221 */ /* 0x008fc80000010000 */
[----:B------:R-:W3:Y:S01]  /*147c0*/  MUFU.EX2 R121, R121 ;  /* 0x0000007900797308 */ /* 0x000ee20000000800 */
[----:B------:R-:W-:Y:S01]  /*147d0*/  F2FP.F16.F32.PACK_AB R83, R103, R102 ;  /* 0x000000666753723e */ /* 0x000fe200000000ff */
[----:B------:R-:W-:-:S06]  /*147e0*/  FADD.FTZ R86, R135, R86 ;  /* 0x0000005687567221 */ /* 0x000fcc0000010000 */
[----:B------:R-:W3:Y:S01]  /*147f0*/  MUFU.EX2 R137, R21 ;  /* 0x0000001500897308 */ /* 0x000ee20000000800 */
[----:B0-----:R-:W-:-:S07]  /*14800*/  FADD.FTZ R86, R107, R86 ;  /* 0x000000566b567221 */ /* 0x001fce0000010000 */
[----:B------:R0:W3:Y:S08]  /*14810*/  MUFU.EX2 R0, R90 ;  /* 0x0000005a00007308 */ /* 0x0000f00000000800 */
[----:B------:R1:W-:Y:S01]  /*14820*/  MUFU.EX2 R98, R87 ;  /* 0x0000005700627308 */ /* 0x0003e20000000800 */
[----:B0-----:R-:W-:-:S05]  /*14830*/  F2FP.F16.F32.PACK_AB R90, R130, R131 ;  /* 0x00000083825a723e */ /* 0x001fca00000000ff */
[----:B------:R-:W-:Y:S01]  /*14840*/  STSM.16.M88.4 [R18+0x25b00], R88 ;  /* 0x025b005812007844 */ /* 0x000fe20000000200 */
[----:B-1----:R-:W-:-:S03]  /*14850*/  FADD.FTZ R87, R118, R84 ;  /* 0x0000005476577221 */ /* 0x002fc60000010000 */
[----:B------:R4:W-:Y:S01]  /*14860*/  STSM.16.M88.4 [R18+0x27300], R80 ;  /* 0x0273005012007844 */ /* 0x0009e20000000200 */
[----:B------:R-:W-:Y:S01]  /*14870*/  FADD.FTZ R87, R119, R87 ;  /* 0x0000005777577221 */ /* 0x000fe20000010000 */
[----:B------:R-:W0:Y:S08]  /*14880*/  MUFU.EX2 R94, R94 ;  /* 0x0000005e005e7308 */ /* 0x000e300000000800 */
[----:B------:R-:W1:Y:S01]  /*14890*/  MUFU.EX2 R104, R92 ;  /* 0x0000005c00687308 */ /* 0x000e620000000800 */
[----:B----4-:R-:W-:Y:S01]  /*148a0*/  FADD.FTZ R80, R136, R86 ;  /* 0x0000005688507221 */ /* 0x010fe20000010000 */
[----:B--2---:R-:W-:-:S03]  /*148b0*/  FADD.FTZ R81, R120, R87 ;  /* 0x0000005778517221 */ /* 0x004fc60000010000 */
[----:B------:R-:W-:Y:S01]  /*148c0*/  FADD.FTZ R82, R106, R80 ;  /* 0x000000506a527221 */ /* 0x000fe20000010000 */
[----:B---3--:R-:W-:-:S03]  /*148d0*/  FADD.FTZ R81, R121, R81 ;  /* 0x0000005179517221 */ /* 0x008fc60000010000 */
[----:B------:R-:W-:Y:S01]  /*148e0*/  FADD.FTZ R82, R137, R82 ;  /* 0x0000005289527221 */ /* 0x000fe20000010000 */
[----:B------:R-:W2:Y:S01]  /*148f0*/  MUFU.EX2 R93, R140 ;  /* 0x0000008c005d7308 */ /* 0x000ea20000000800 */
[----:B------:R-:W-:Y:S02]  /*14900*/  FADD.FTZ R83, R0, R81 ;  /* 0x0000005100537221 */ /* 0x000fe40000010000 */
[----:B------:R-:W-:Y:S01]  /*14910*/  FADD.FTZ R88, R105, R82 ;  /* 0x0000005269587221 */ /* 0x000fe20000010000 */
[----:B------:R-:W-:Y:S01]  /*14920*/  F2FP.F16.F32.PACK_AB R84, R124, R125 ;  /* 0x0000007d7c54723e */ /* 0x000fe200000000ff */
[----:B------:R-:W-:Y:S01]  /*14930*/  FADD.FTZ R89, R95, R83 ;  /* 0x000000535f597221 */ /* 0x000fe20000010000 */
[----:B------:R-:W-:Y:S02]  /*14940*/  F2FP.F16.F32.PACK_AB R85, R113, R85 ;  /* 0x000000557155723e */ /* 0x000fe400000000ff */
[----:B------:R-:W-:Y:S01]  /*14950*/  F2FP.F16.F32.PACK_AB R86, R122, R111 ;  /* 0x0000006f7a56723e */ /* 0x000fe200000000ff */
[----:B------:R-:W3:Y:S01]  /*14960*/  MUFU.EX2 R96, R141 ;  /* 0x0000008d00607308 */ /* 0x000ee20000000800 */
[----:B------:R-:W-:Y:S01]  /*14970*/  F2FP.F16.F32.PACK_AB R87, R115, R114 ;  /* 0x000000727357723e */ /* 0x000fe200000000ff */
[----:B------:R-:W-:Y:S01]  /*14980*/  FADD.FTZ R88, R138, R88 ;  /* 0x000000588a587221 */ /* 0x000fe20000010000 */
[----:B0-----:R-:W-:-:S03]  /*14990*/  FADD.FTZ R89, R94, R89 ;  /* 0x000000595e597221 */ /* 0x001fc60000010000 */
[----:B------:R1:W-:Y:S02]  /*149a0*/  STSM.16.M88.4 [R18+0x28b00], R84 ;  /* 0x028b005412007844 */ /* 0x0003e40000000200 */
[----:B------:R-:W0:Y:S01]  /*149b0*/  MUFU.EX2 R77, R142 ;  /* 0x0000008e004d7308 */ /* 0x000e220000000800 */
[----:B------:R-:W-:Y:S01]  /*149c0*/  FADD.FTZ R90, R99, R89 ;  /* 0x00000059635a7221 */ /* 0x000fe20000010000 */
[----:B------:R-:W-:Y:S02]  /*149d0*/  F2FP.F16.F32.PACK_AB R80, R134, R109 ;  /* 0x0000006d8650723e */ /* 0x000fe400000000ff */
[----:B------:R-:W-:-:S04]  /*149e0*/  F2FP.F16.F32.PACK_AB R81, R117, R116 ;  /* 0x000000747551723e */ /* 0x000fc800000000ff */
[----:B------:R-:W4:Y:S01]  /*149f0*/  MUFU.EX2 R75, R75 ;  /* 0x0000004b004b7308 */ /* 0x000f220000000800 */
[----:B-1----:R-:W-:-:S07]  /*14a00*/  FADD.FTZ R84, R104, R88 ;  /* 0x0000005868547221 */ /* 0x002fce0000010000 */
[----:B------:R-:W1:Y:S01]  /*14a10*/  MUFU.EX2 R92, R145 ;  /* 0x00000091005c7308 */ /* 0x000e620000000800 */
[----:B------:R-:W-:Y:S01]  /*14a20*/  FADD.FTZ R102, R139, R84 ;  /* 0x000000548b667221 */ /* 0x000fe20000010000 */
[----:B------:R-:W-:Y:S01]  /*14a30*/  F2FP.F16.F32.PACK_AB R82, R135, R108 ;  /* 0x0000006c8752723e */ /* 0x000fe200000000ff */
[----:B------:R-:W-:Y:S01]  /*14a40*/  FADD.FTZ R91, R97, R90 ;  /* 0x0000005a615b7221 */ /* 0x000fe20000010000 */
[----:B------:R-:W-:Y:S01]  /*14a50*/  F2FP.F16.F32.PACK_AB R83, R119, R118 ;  /* 0x000000767753723e */ /* 0x000fe200000000ff */
[----:B--2---:R-:W-:-:S03]  /*14a60*/  FADD.FTZ R101, R93, R102 ;  /* 0x000000665d657221 */ /* 0x004fc60000010000 */
[----:B------:R-:W2:Y:S01]  /*14a70*/  MUFU.EX2 R78, R78 ;  /* 0x0000004e004e7308 */ /* 0x000ea20000000800 */
[----:B------:R-:W-:Y:S01]  /*14a80*/  FADD.FTZ R85, R100, R91 ;  /* 0x0000005b64557221 */ /* 0x000fe20000010000 */
[----:B------:R3:W-:Y:S06]  /*14a90*/  STSM.16.M88.4 [R18+0x2a300], R80 ;  /* 0x02a3005012007844 */ /* 0x0007ec0000000200 */
[----:B------:R-:W2:Y:S01]  /*14aa0*/  MUFU.EX2 R21, R147 ;  /* 0x0000009300157308 */ /* 0x000ea20000000800 */
[----:B------:R-:W-:Y:S01]  /*14ab0*/  F2FP.F16.F32.PACK_AB R91, R95, R0 ;  /* 0x000000005f5b723e */ /* 0x000fe200000000ff */
[----:B------:R-:W-:-:S06]  /*14ac0*/  FADD.FTZ R0, R98, R85 ;  /* 0x0000005562007221 */ /* 0x000fcc0000010000 */
[----:B------:R-:W2:Y:S01]  /*14ad0*/  MUFU.EX2 R79, R79 ;  /* 0x0000004f004f7308 */ /* 0x000ea20000000800 */
[----:B---3--:R-:W-:-:S07]  /*14ae0*/  FADD.FTZ R82, R96, R101 ;  /* 0x0000006560527221 */ /* 0x008fce0000010000 */
[----:B------:R-:W3:Y:S01]  /*14af0*/  MUFU.EX2 R72, R151 ;  /* 0x0000009700487308 */ /* 0x000ee20000000800 */
[----:B0-----:R-:W-:Y:S01]  /*14b00*/  FADD.FTZ R85, R77, R82 ;  /* 0x000000524d557221 */ /* 0x001fe20000010000 */
[----:B----4-:R-:W-:-:S06]  /*14b10*/  FADD.FTZ R83, R75, R0 ;  /* 0x000000004b537221 */ /* 0x010fcc0000010000 */
[----:B------:R-:W0:Y:S01]  /*14b20*/  MUFU.EX2 R73, R152 ;  /* 0x0000009800497308 */ /* 0x000e220000000800 */
[----:B-1----:R-:W-:Y:S01]  /*14b30*/  FADD.FTZ R84, R92, R85 ;  /* 0x000000555c547221 */ /* 0x002fe20000010000 */
[----:B--2---:R-:W-:-:S03]  /*14b40*/  FADD.FTZ R0, R78, R83 ;  /* 0x000000534e007221 */ /* 0x004fc60000010000 */
[----:B------:R-:W-:Y:S01]  /*14b50*/  FADD.FTZ R95, R21, R84 ;  /* 0x00000054155f7221 */ /* 0x000fe20000010000 */
[----:B------:R-:W-:-:S03]  /*14b60*/  FADD.FTZ R87, R79, R0 ;  /* 0x000000004f577221 */ /* 0x000fc60000010000 */
[----:B---3--:R-:W-:Y:S01]  /*14b70*/  FADD.FTZ R0, R72, R95 ;  /* 0x0000005f48007221 */ /* 0x008fe20000010000 */
[----:B------:R-:W-:Y:S02]  /*14b80*/  F2FP.F16.F32.PACK_AB R86, R92, R77 ;  /* 0x0000004d5c56723e */ /* 0x000fe400000000ff */
[----:B------:R-:W-:Y:S02]  /*14b90*/  F2FP.F16.F32.PACK_AB R92, R72, R21 ;  /* 0x00000015485c723e */ /* 0x000fe400000000ff */
[----:B------:R-:W2:Y:S01]  /*14ba0*/  LDL R21, [R1+0x78] ;  /* 0x0000780001157983 */ /* 0x000ea20000100800 */
[----:B0-----:R-:W-:-:S03]  /*14bb0*/  FADD.FTZ R77, R73, R0 ;  /* 0x00000000494d7221 */ /* 0x001fc60000010000 */
[----:B------:R-:W2:Y:S01]  /*14bc0*/  LDL.LU R0, [R1+0x3c] ;  /* 0x00003c0001007983 */ /* 0x000ea20000300800 */
[-CC-:B------:R-:W-:Y:S01]  /*14bd0*/  FFMA.FTZ R144, R144, R15.reuse, -R150.reuse ;  /* 0x0000000f90907223 */ /* 0x180fe20000010896 */
[-CC-:B------:R-:W-:Y:S01]  /*14be0*/  FFMA.FTZ R146, R146, R15.reuse, -R150.reuse ;  /* 0x0000000f92927223 */ /* 0x180fe20000010896 */
[-CC-:B------:R-:W-:Y:S01]  /*14bf0*/  FFMA.FTZ R148, R148, R15.reuse, -R150.reuse ;  /* 0x0000000f94947223 */ /* 0x180fe20000010896 */
[----:B------:R-:W-:-:S03]  /*14c00*/  FFMA.FTZ R149, R149, R15, -R150 ;  /* 0x0000000f95957223 */ /* 0x000fc60000010896 */
[----:B------:R-:W0:Y:S08]  /*14c10*/  MUFU.EX2 R144, R144 ;  /* 0x0000009000907308 */ /* 0x000e300000000800 */
[----:B------:R-:W1:Y:S08]  /*14c20*/  MUFU.EX2 R146, R146 ;  /* 0x0000009200927308 */ /* 0x000e700000000800 */
[----:B------:R-:W3:Y:S08]  /*14c30*/  MUFU.EX2 R76, R153 ;  /* 0x00000099004c7308 */ /* 0x000ef00000000800 */
[----:B------:R-:W-:Y:S08]  /*14c40*/  MUFU.EX2 R148, R148 ;  /* 0x0000009400947308 */ /* 0x000ff00000000800 */
[----:B------:R-:W4:Y:S01]  /*14c50*/  MUFU.EX2 R149, R149 ;  /* 0x0000009500957308 */ /* 0x000f220000000800 */
[----:B------:R-:W-:Y:S01]  /*14c60*/  F2FP.F16.F32.PACK_AB R85, R75, R98 ;  /* 0x000000624b55723e */ /* 0x000fe200000000ff */
[----:B0-----:R-:W-:Y:S01]  /*14c70*/  FADD.FTZ R75, R144, R87 ;  /* 0x00000057904b7221 */ /* 0x001fe20000010000 */
[----:B------:R-:W-:-:S02]  /*14c80*/  F2FP.F16.F32.PACK_AB R88, R136, R107 ;  /* 0x0000006b8858723e */ /* 0x000fc400000000ff */
[----:B------:R-:W-:Y:S01]  /*14c90*/  F2FP.F16.F32.PACK_AB R89, R121, R120 ;  /* 0x000000787959723e */ /* 0x000fe200000000ff */
[----:B-1----:R-:W-:Y:S01]  /*14ca0*/  FADD.FTZ R75, R146, R75 ;  /* 0x0000004b924b7221 */ /* 0x002fe20000010000 */
[----:B------:R-:W-:Y:S01]  /*14cb0*/  F2FP.F16.F32.PACK_AB R90, R137, R106 ;  /* 0x0000006a895a723e */ /* 0x000fe200000000ff */
[----:B---3--:R-:W-:Y:S01]  /*14cc0*/  FADD.FTZ R72, R76, R77 ;  /* 0x0000004d4c487221 */ /* 0x008fe20000010000 */
[----:B------:R-:W-:Y:S02]  /*14cd0*/  F2FP.F16.F32.PACK_AB R80, R138, R105 ;  /* 0x000000698a50723e */ /* 0x000fe400000000ff */
[----:B------:R-:W-:Y:S02]  /*14ce0*/  F2FP.F16.F32.PACK_AB R81, R99, R94 ;  /* 0x0000005e6351723e */ /* 0x000fe400000000ff */
[----:B------:R-:W-:Y:S02]  /*14cf0*/  F2FP.F16.F32.PACK_AB R82, R139, R104 ;  /* 0x000000688b52723e */ /* 0x000fe400000000ff */
[----:B------:R-:W-:-:S02]  /*14d00*/  F2FP.F16.F32.PACK_AB R83, R100, R97 ;  /* 0x000000616453723e */ /* 0x000fc400000000ff */
[----:B------:R-:W-:Y:S02]  /*14d10*/  F2FP.F16.F32.PACK_AB R84, R96, R93 ;  /* 0x0000005d6054723e */ /* 0x000fe400000000ff */
[----:B------:R-:W-:Y:S02]  /*14d20*/  F2FP.F16.F32.PACK_AB R87, R79, R78 ;  /* 0x0000004e4f57723e */ /* 0x000fe400000000ff */
[----:B------:R-:W-:Y:S02]  /*14d30*/  F2FP.F16.F32.PACK_AB R93, R146, R144 ;  /* 0x00000090925d723e */ /* 0x000fe400000000ff */
[----:B------:R-:W-:Y:S02]  /*14d40*/  F2FP.F16.F32.PACK_AB R94, R76, R73 ;  /* 0x000000494c5e723e */ /* 0x000fe400000000ff */
[C---:B----4-:R-:W-:Y:S01]  /*14d50*/  F2FP.F16.F32.PACK_AB R95, R149.reuse, R148 ;  /* 0x00000094955f723e */ /* 0x050fe200000000ff */
[----:B------:R-:W-:Y:S01]  /*14d60*/  FADD.FTZ R148, R148, R75 ;  /* 0x0000004b94947221 */ /* 0x000fe20000010000 */
[----:B------:R-:W-:Y:S04]  /*14d70*/  STSM.16.M88.4 [R18+0x2bb00], R88 ;  /* 0x02bb005812007844 */ /* 0x000fe80000000200 */
[----:B------:R-:W-:Y:S04]  /*14d80*/  STSM.16.M88.4 [R18+0x2d300], R80 ;  /* 0x02d3005012007844 */ /* 0x000fe80000000200 */
[----:B------:R0:W-:Y:S04]  /*14d90*/  STL [R1+0x38], R72 ;  /* 0x0000384801007387 */ /* 0x0001e80000100800 */
[----:B------:R-:W-:Y:S04]  /*14da0*/  STSM.16.M88.4 [R18+0x2eb00], R84 ;  /* 0x02eb005412007844 */ /* 0x000fe80000000200 */
[----:B------:R-:W-:Y:S01]  /*14db0*/  STSM.16.M88.4 [R18+0x30300], R92 ;  /* 0x0303005c12007844 */ /* 0x000fe20000000200 */
[----:B0-----:R-:W-:Y:S01]  /*14dc0*/  FADD.FTZ R72, R149, R148 ;  /* 0x0000009495487221 */ /* 0x001fe20000010000 */
[----:B------:R-:W-:Y:S01]  /*14dd0*/  @!PT LDS RZ, [RZ] ;  /* 0x00000000fffff984 */ /* 0x000fe20000000800 */
[----:B------:R-:W-:Y:S01]  /*14de0*/  @!PT LDS RZ, [RZ] ;  /* 0x00000000fffff984 */ /* 0x000fe20000000800 */
[----:B------:R-:W-:Y:S01]  /*14df0*/  @!PT LDS RZ, [RZ] ;  /* 0x00000000fffff984 */ /* 0x000fe20000000800 */
[----:B------:R-:W-:Y:S01]  /*14e00*/  @!PT LDS RZ, [RZ] ;  /* 0x00000000fffff984 */ /* 0x000fe20000000800 */
[----:B------:R0:W-:Y:S06]  /*14e10*/  MEMBAR.ALL.CTA ;  /* 0x0000000000007992 */ /* 0x0001ec0000008000 */
[----:B0-----:R-:W0:Y:S04]  /*14e20*/  FENCE.VIEW.ASYNC.S ;  /* 0x00000000000073c6 */ /* 0x001e280000000000 */
[----:B------:R-:W-:Y:S04]  /*14e30*/  STL [R1+0x48], R72 ;  /* 0x0000484801007387 */ /* 0x000fe80000100800 */
[----:B------:R1:W5:Y:S01]  /*14e40*/  LDL R157, [R1+0x60] ;  /* 0x00006000019d7983 */ /* 0x0003620000100800 */
        /* <DEDUP_REMOVED lines=48> */
[----:B------:R-:W-:Y:S01]  /*15150*/  IMAD.MOV.U32 R156, RZ, RZ, R14 ;  /* 0x000000ffff9c7224 */ /* 0x000fe200078e000e */
[----:B--2---:R-:W-:-:S02]  /*15160*/  ISETP.GT.AND P2, PT, R0, R21, PT ;  /* 0x000000150000720c */ /* 0x004fc40003f44270 */
[----:B------:R-:W-:-:S05]  /*15170*/  IADD3 R0, R0, -0x1, RZ ;  /* 0xffffffff00007810 */ /* 0x000fca0007ffe0ff */
[----:B------:R2:W-:Y:S04]  /*15180*/  STL [R1+0x3c], R0 ;  /* 0x00003c0001007387 */ /* 0x0005e80000100800 */
[----:B------:R1:W-:Y:S01]  /*15190*/  STL [R1+0x34], R74 ;  /* 0x0000344a01007387 */ /* 0x0003e20000100800 */
[----:B--2---:R-:W-:Y:S01]  /*151a0*/  IMAD.MOV.U32 R0, RZ, RZ, R154 ;  /* 0x000000ffff007224 */ /* 0x004fe200078e009a */
[----:B0-----:R-:W-:Y:S01]  /*151b0*/  NOP ;  /* 0x0000000000007918 */ /* 0x001fe20000000000 */
[----:B------:R-:W-:Y:S05]  /*151c0*/  @P2 BRA `(.L_x_531) ;  /* 0xffffffac001c2947 */ /* 0x000fea000383ffff */
.L_x_521:
[----:B------:R-:W-:Y:S05]  /*151d0*/  WARPSYNC.ALL ;  /* 0x0000000000007948 */ /* 0x000fea0003800000 */
[----:B------:R-:W-:Y:S06]  /*151e0*/  BAR.ARV 0x8, 0x200 ;  /* 0x0208000000007b1d */ /* 0x000fec0000002000 */
[----:B------:R-:W-:Y:S05]  /*151f0*/  @!P0 BRA `(.L_x_532) ;  /* 0x0000000000048947 */ /* 0x000fea0003800000 */
[----:B------:R-:W-:Y:S01]  /*15200*/  BPT.TRAP 0x1 ;  /* 0x000000040000795c */ /* 0x000fe20000300000 */
.L_x_532:
[----:B------:R-:W2:Y:S01]  /*15210*/  LDL R2, [R1+0x60] ;  /* 0x0000600001027983 */ /* 0x000ea20000100800 */
[----:B------:R-:W-:Y:S01]  /*15220*/  IMAD R0, R154, 0x8, R16 ;  /* 0x000000089a007824 */ /* 0x000fe200078e0210 */
[----:B--2---:R-:W-:-:S04]  /*15230*/  SHF.L.U32 R3, R2, 0x1f, RZ ;  /* 0x0000001f02037819 */ /* 0x004fc800000006ff */
[----:B------:R0:W2:Y:S01]  /*15240*/  SYNCS.PHASECHK.TRANS64.TRYWAIT P2, [R0+URZ+0x31c50], R3 ;  /* 0x031c5003000075a7 */ /* 0x0000a2000804017f */
[----:B------:R-:W-:Y:S05]  /*15250*/  @!P0 BRA `(.L_x_533) ;  /* 0x0000000000048947 */ /* 0x000fea0003800000 */
[----:B------:R-:W-:Y:S01]  /*15260*/  BPT.TRAP 0x1 ;  /* 0x000000040000795c */ /* 0x000fe20000300000 */
.L_x_533:
[----:B------:R-:W3:Y:S01]  /*15270*/  LDL.LU R2, [R1+0x84] ;  /* 0x0000840001027983 */ /* 0x000ee20000300800 */
[----:B------:R-:W-:Y:S02]  /*15280*/  VIADD R16, R16, 0x200 ;  /* 0x0000020010107836 */ /* 0x000fe40000000000 */
[----:B------:R-:W-:-:S03]  /*15290*/  IMAD.MOV.U32 R5, RZ, RZ, -0x3ffffff0 ;  /* 0xc0000010ff057424 */ /* 0x000fc600078e00ff */
[----:B------:R-:W-:-:S04]  /*152a0*/  SHF.R.U32.HI R16, RZ, 0x4, R16 ;  /* 0x00000004ff107819 */ /* 0x000fc80000011610 */
[----:B------:R-:W-:-:S04]  /*152b0*/  LOP3.LUT R16, R16, 0x3fff, RZ, 0xc0, !PT ;  /* 0x00003fff10107812 */ /* 0x000fc800078ec0ff */
[----:B------:R-:W-:Y:S02]  /*152c0*/  LOP3.LUT R7, R16, 0x2400000, RZ, 0xfc, !PT ;  /* 0x0240000010077812 */ /* 0x000fe400078efcff */
[----:B---3--:R-:W-:Y:S01]  /*152d0*/  LOP3.LUT R4, R2, 0x10000, RZ, 0xfc, !PT ;  /* 0x0001000002047812 */ /* 0x008fe200078efcff */
[----:B--2---:R-:W-:Y:S06]  /*152e0*/  @P2 BRA `(.L_x_534) ;  /* 0x0000000000082947 */ /* 0x004fec0003800000 */
[----:B------:R-:W2:Y:S02]  /*152f0*/  SYNCS.PHASECHK.TRANS64.TRYWAIT P0, [R0+URZ+0x31c50], R3 ;  /* 0x031c5003000075a7 */ /* 0x000ea4000800017f */
[----:B--2---:R-:W-:Y:S05]  /*15300*/  @!P0 BRA `(.L_x_535) ;  /* 0x000000bc008c8947 */ /* 0x004fea0003800000 */
.L_x_534:
[----:B------:R-:W-:Y:S01]  /*15310*/  IMAD R2, R154, 0x6c0, R7 ;  /* 0x000006c09a027824 */ /* 0x000fe200078e0207 */
[----:B------:R-:W3:Y:S01]  /*15320*/  LDL.LU R11, [R1+0x38] ;  /* 0x00003800010b7983 */ /* 0x000ee20000300800 */
[----:B0-2---:R-:W-:Y:S01]  /*15330*/  IMAD.MOV.U32 R3, RZ, RZ, -0x7fffffe0 ;  /* 0x80000020ff037424 */ /* 0x005fe200078e00ff */
[----:B------:R-:W-:Y:S05]  /*15340*/  WARPSYNC.ALL ;  /* 0x0000000000007948 */ /* 0x000fea0003800000 */
[C---:B------:R-:W-:Y:S01]  /*15350*/  R2UR UR4, R4.reuse ;  /* 0x00000000040472ca */ /* 0x040fe200000e0000 */
[----:B------:R-:W-:Y:S01]  /*15360*/  VIADD R6, R4, 0x180 ;  /* 0x0000018004067836 */ /* 0x000fe20000000000 */
[----:B------:R-:W-:Y:S01]  /*15370*/  R2UR UR5, R5 ;  /* 0x00000000050572ca */ /* 0x000fe200000e0000 */
[C---:B------:R-:W-:Y:S01]  /*15380*/  VIADD R8, R2.reuse, 0x40 ;  /* 0x0000004002087836 */ /* 0x040fe20000000000 */
[----:B------:R-:W-:Y:S01]  /*15390*/  R2UR UR6, R2 ;  /* 0x00000000020672ca */ /* 0x000fe200000e0000 */
[----:B------:R-:W-:Y:S01]  /*153a0*/  IMAD.MOV.U32 R7, RZ, RZ, -0x3ffffff0 ;  /* 0xc0000010ff077424 */ /* 0x000fe200078e00ff */
[----:B------:R-:W-:Y:S01]  /*153b0*/  R2UR UR7, R3 ;  /* 0x00000000030772ca */ /* 0x000fe200000e0000 */
[----:B------:R-:W-:Y:S01]  /*153c0*/  WARPGROUP.ARRIVE ;  /* 0x00000000000079c5 */ /* 0x000fe20000000000 */
[----:B------:R-:W-:Y:S01]  /*153d0*/  IMAD.MOV.U32 R9, RZ, RZ, -0x7fffffe0 ;  /* 0x80000020ff097424 */ /* 0x000fe200078e00ff */
[----:B------:R-:W2:Y:S04]  /*153e0*/  LDL.LU R10, [R1+0x48] ;  /* 0x00004800010a7983 */ /* 0x000ea80000300800 */
[----:B------:R-:W4:Y:S01]  /*153f0*/  LDL.LU R12, [R1+0x60] ;  /* 0x00006000010c7983 */ /* 0x000f220000300800 */
[----:B------:R-:W-:-:S02]  /*15400*/  IMAD.MOV.U32 R5, RZ, RZ, -0x3ffffff0 ;  /* 0xc0000010ff057424 */ /* 0x000fc400078e00ff */
[----:B------:R-:W-:Y:S01]  /*15410*/  IMAD.MOV.U32 R3, RZ, RZ, -0x7fffffe0 ;  /* 0x80000020ff037424 */ /* 0x000fe200078e00ff */
[----:B------:R-:W4:Y:S01]  /*15420*/  LDL.LU R13, [R1+0xa4] ;  /* 0x0000a400010d7983 */ /* 0x000f220000300800 */
[----:B------:R-:W-:Y:S01]  /*15430*/  VIADD R154, R154, 0x1 ;  /* 0x000000019a9a7836 */ /* 0x000fe20000000000 */
[----:B------:R-:W-:Y:S01]  /*15440*/  HGMMA.64x96x16.F32 R24, gdesc[UR4].tnspB, R24, gsb0 ;  /* 0x41600000041879f0 */ /* 0x000fe20008000818 */
[----:B------:R-:W-:Y:S01]  /*15450*/  R2UR UR4, R6 ;  /* 0x00000000060472ca */ /* 0x000fe200000e0000 */
[----:B------:R-:W-:Y:S01]  /*15460*/  VIADD R6, R4, 0x300 ;  /* 0x0000030004067836 */ /* 0x000fe20000000000 */
[----:B------:R-:W-:Y:S01]  /*15470*/  R2UR UR5, R7 ;  /* 0x00000000070572ca */ /* 0x000fe200000e0000 */
[----:B------:R-:W-:Y:S01]  /*15480*/  IMAD.MOV.U32 R7, RZ, RZ, -0x3ffffff0 ;  /* 0xc0000010ff077424 */ /* 0x000fe200078e00ff */
[----:B------:R-:W-:Y:S01]  /*15490*/  R2UR UR6, R8 ;  /* 0x00000000080672ca */ /* 0x000fe200000e0000 */
[----:B------:R-:W-:Y:S01]  /*154a0*/  VIADD R8, R2, 0x80 ;  /* 0x0000008002087836 */ /* 0x000fe20000000000 */
[----:B------:R-:W-:Y:S01]  /*154b0*/  R2UR UR7, R9 ;  /* 0x00000000090772ca */ /* 0x000fe200000e0000 */
[----:B------:R-:W-:Y:S01]  /*154c0*/  IMAD.MOV.U32 R9, RZ, RZ, -0x7fffffe0 ;  /* 0x80000020ff097424 */ /* 0x000fe200078e00ff */
[----:B------:R-:W-:Y:S01]  /*154d0*/  ISETP.NE.AND P2, PT, R154, 0x2, PT ;  /* 0x000000029a00780c */ /* 0x000fe20003f45270 */
[----:B------:R-:W-:-:S02]  /*154e0*/  WARPGROUP.DEPBAR.LE gsb0, 0x0 ;  /* 0x00008000000079c5 */ /* 0x000fc40000010000 */
[----:B------:R-:W-:-:S08]  /*154f0*/  WARPGROUP.ARRIVE ;  /* 0x00000000000079c5 */ /* 0x000fd00000000000 */
        /* <DEDUP_REMOVED lines=9> */
[----:B------:R-:W-:Y:S02]  /*15590*/  WARPGROUP.DEPBAR.LE gsb0, 0x0 ;  /* 0x00008000000079c5 */ /* 0x000fe40000010000 */
[----:B------:R-:W-:-:S09]  /*155a0*/  WARPGROUP.ARRIVE ;  /* 0x00000000000079c5 */ /* 0x000fd20000000000 */
        /* <DEDUP_REMOVED lines=14> */
[----:B------:R-:W-:Y:S02]  /*15690*/  R2UR UR5, R7 ;  /* 0x00000000070572ca */ /* 0x000fe400000e0000 */
[----:B------:R-:W-:Y:S01]  /*156a0*/  R2UR UR6, R8 ;  /* 0x00000000080672ca */ /* 0x000fe200000e0000 */
[----:B------:R-:W-:Y:S01]  /*156b0*/  VIADD R8, R2, 0x140 ;  /* 0x0000014002087836 */ /* 0x000fe20000000000 */
[----:B------:R-:W-:Y:S01]  /*156c0*/  R2UR UR7, R9 ;  /* 0x00000000090772ca */ /* 0x000fe200000e0000 */
[----:B------:R-:W-:Y:S01]  /*156d0*/  IMAD.MOV.U32 R9, RZ, RZ, -0x7fffffe0 ;  /* 0x80000020ff097424 */ /* 0x000fe200078e00ff */
[----:B------:R-:W-:Y:S01]  /*156e0*/  MOV R7, 0xc0000010 ;  /* 0xc000001000077802 */ /* 0x000fe20000000f00 */
        /* <DEDUP_REMOVED lines=21> */
[----:B------:R-:W-:Y:S02]  /*15840*/  IMAD.MOV.U32 R9, RZ, RZ, -0x7fffffe0 ;  /* 0x80000020ff097424 */ /* 0x000fe400078e00ff */
[----:B------:R-:W-:-:S02]  /*15850*/  VIADD R4, R4, 0xc00 ;  /* 0x00000c0004047836 */ /* 0x000fc40000000000 */
[----:B------:R-:W-:Y:S01]  /*15860*/  VIADD R2, R2, 0x200 ;  /* 0x0000020002027836 */ /* 0x000fe20000000000 */
[----:B------:R-:W-:Y:S02]  /*15870*/  WARPGROUP.DEPBAR.LE gsb0, 0x0 ;  /* 0x00008000000079c5 */ /* 0x000fe40000010000 */
[----:B------:R-:W-:-:S06]  /*15880*/  WARPGROUP.ARRIVE ;  /* 0x00000000000079c5 */ /* 0x000fcc0000000000 */
[----:B------:R-:W-:Y:S01]  /*15890*/  HGMMA.64x96x16.F32 R24, gdesc[UR4].tnspB, R24, gsb0 ;  /* 0x41600000041879f0 */ /* 0x000fe20008000818 */
[----:B------:R-:W-:Y:S02]  /*158a0*/  R2UR UR4, R6 ;  /* 0x00000000060472ca */ /* 0x000fe400000e0000 */
[----:B------:R-:W-:Y:S02]  /*158b0*/  R2UR UR5, R7 ;  /* 0x00000000070572ca */ /* 0x000fe400000e0000 */
[----:B------:R-:W-:Y:S02]  /*158c0*/  R2UR UR6, R8 ;  /* 0x00000000080672ca */ /* 0x000fe400000e0000 */
[----:B------:R-:W-:Y:S01]  /*158d0*/  R2UR UR7, R9 ;  /* 0x00000000090772ca */ /* 0x000fe200000e0000 */
[----:B------:R-:W-:Y:S02]  /*158e0*/  WARPGROUP.DEPBAR.LE gsb0, 0x0 ;  /* 0x00008000000079c5 */ /* 0x000fe40000010000 */
[----:B------:R-:W-:-:S10]  /*158f0*/  WARPGROUP.ARRIVE ;  /* 0x00000000000079c5 */ /* 0x000fd40000000000 */
[----:B------:R-:W-:Y:S01]  /*15900*/  HGMMA.64x96x16.F32 R24, gdesc[UR4].tnspB, R24, gsb0 ;  /* 0x41600000041879f0 */ /* 0x000fe20008000818 */
[----:B------:R-:W-:Y:S02]  /*15910*/  R2UR UR4, R4 ;  /* 0x00000000040472ca */ /* 0x000fe400000e0000 */
[----:B------:R-:W-:Y:S02]  /*15920*/  R2UR UR5, R5 ;  /* 0x00000000050572ca */ /* 0x000fe400000e0000 */
[----:B------:R-:W-:Y:S02]  /*15930*/  R2UR UR6, R2 ;  /* 0x00000000020672ca */ /* 0x000fe400000e0000 */
[----:B------:R-:W-:Y:S01]  /*15940*/  R2UR UR7, R3 ;  /* 0x00000000030772ca */ /* 0x000fe200000e0000 */
[----:B---3--:R-:W0:Y:S04]  /*15950*/  SHFL.BFLY PT, R2, R11, 0x2, 0x1f ;  /* 0x0c401f000b027f89 */ /* 0x008e2800000e0000 */
[----:B--2---:R-:W2:Y:S01]  /*15960*/  SHFL.BFLY PT, R3, R10, 0x2, 0x1f ;  /* 0x0c401f000a037f89 */ /* 0x004ea200000e0000 */
[----:B0-----:R-:W-:Y:S01]  /*15970*/  FADD.FTZ R2, R2, R11 ;  /* 0x0000000b02027221 */ /* 0x001fe20000010000 */
[----:B--2---:R-:W-:Y:S01]  /*15980*/  FADD.FTZ R4, R3, R10 ;  /* 0x0000000a03047221 */ /* 0x004fe20000010000 */
[----:B------:R-:W-:-:S03]  /*15990*/  IMAD.MOV.U32 R10, RZ, RZ, RZ ;  /* 0x000000ffff0a7224 */ /* 0x000fc600078e00ff */
[----:B------:R-:W0:Y:S04]  /*159a0*/  SHFL.BFLY PT, R3, R2, 0x1, 0x1f ;  /* 0x0c201f0002037f89 */ /* 0x000e2800000e0000 */
[----:B------:R-:W2:Y:S01]  /*159b0*/  SHFL.BFLY PT, R5, R4, 0x1, 0x1f ;  /* 0x0c201f0004057f89 */ /* 0x000ea200000e0000 */
[----:B----4-:R-:W-:Y:S02]  /*159c0*/  VIADD R13, R13, 0x1 ;  /* 0x000000010d0d7836 */ /* 0x010fe40000000000 */
[----:B0-----:R-:W-:Y:S01]  /*159d0*/  FADD.FTZ R8, R2, R3 ;  /* 0x0000000302087221 */ /* 0x001fe20000010000 */
[----:B------:R-:W-:Y:S01]  /*159e0*/  SEL R2, RZ, 0x1, P2 ;  /* 0x00000001ff027807 */ /* 0x000fe20001000000 */
[----:B--2---:R-:W-:-:S03]  /*159f0*/  FADD.FTZ R11, R4, R5 ;  /* 0x00000005040b7221 */ /* 0x004fc60000010000 */
[----:B------:R-:W-:Y:S02]  /*15a00*/  FSETP.NE.FTZ.AND P0, PT, R8, RZ, PT ;  /* 0x000000ff0800720b */ /* 0x000fe40003f15000 */
[----:B------:R-:W-:Y:S02]  /*15a10*/  LOP3.LUT R12, R12, R2, RZ, 0x3c, !PT ;  /* 0x000000020c0c7212 */ /* 0x000fe400078e3cff */
[----:B------:R-:W-:Y:S01]  /*15a20*/  FSETP.NE.FTZ.AND P3, PT, R11, RZ, PT ;  /* 0x000000ff0b00720b */ /* 0x000fe20003f75000 */
[----:B------:R-:W-:Y:S02]  /*15a30*/  WARPGROUP.DEPBAR.LE gsb0, 0x0 ;  /* 0x00008000000079c5 */ /* 0x000fe40000010000 */
[----:B------:R-:W-:-:S06]  /*15a40*/  WARPGROUP.ARRIVE ;  /* 0x00000000000079c5 */ /* 0x000fcc0000000000 */
[----:B------:R-:W-:Y:S01]  /*15a50*/  @P0 MUFU.RCP R10, R8 ;  /* 0x00000008000a0308 */ /* 0x000fe20000001000 */
[----:B------:R-:W-:Y:S01]  /*15a60*/  HGMMA.64x96x16.F32 R24, gdesc[UR4].tnspB, R24, gsb0 ;  /* 0x41600000041879f0 */ /* 0x000fe20008000818 */
[----:B------:R-:W-:Y:S01]  /*15a70*/  IMAD.MOV.U32 R3, RZ, RZ, RZ ;  /* 0x000000ffff037224 */ /* 0x000fe200078e00ff */
[----:B------:R0:W-:Y:S05]  /*15a80*/  STL [R1+0x60], R12 ;  /* 0x0000600c01007387 */ /* 0x0001ea0000100800 */
[----:B------:R-:W2:Y:S01]  /*15a90*/  @P0 MUFU.LG2 R6, R8 ;  /* 0x0000000800060308 */ /* 0x000ea20000000c00 */
[----:B------:R3:W-:Y:S07]  /*15aa0*/  STL [R1+0xa4], R13 ;  /* 0x0000a40d01007387 */ /* 0x0007ee0000100800 */
[----:B------:R-:W4:Y:S01]  /*15ab0*/  @P3 MUFU.LG2 R7, R11 ;  /* 0x0000000b00073308 */ /* 0x000f220000000c00 */
[----:B------:R-:W-:-:S07]  /*15ac0*/  @!P1 VIADD R4, R0, 0x31c60 ;  /* 0x00031c6000049836 */ /* 0x000fce0000000000 */
[----:B------:R-:W1:Y:S01]  /*15ad0*/  @P3 MUFU.RCP R3, R11 ;  /* 0x0000000b00033308 */ /* 0x000e620000001000 */
[C---:B------:R-:W-:Y:S01]  /*15ae0*/  @P0 FMUL.FTZ R5, R15.reuse, 0.69314718246459960938 ;  /* 0x3f3172180f050820 */ /* 0x040fe20000410000 */
[----:B0-----:R-:W-:Y:S01]  /*15af0*/  @P3 FMUL.FTZ R12, R15, 0.69314718246459960938 ;  /* 0x3f3172180f0c3820 */ /* 0x001fe20000410000 */
[----:B--2---:R-:W-:Y:S01]  /*15b00*/  @P0 FMUL.FTZ R6, R6, 0.69314718246459960938 ;  /* 0x3f31721806060820 */ /* 0x004fe20000410000 */
[----:B------:R-:W-:Y:S01]  /*15b10*/  @!P1 PRMT R4, RZ, 0x654, R4 ;  /* 0x00000654ff049816 */ /* 0x000fe20000000004 */
[----:B------:R-:W-:Y:S02]  /*15b20*/  IMAD.MOV.U32 R2, RZ, RZ, -0x800000 ;  /* 0xff800000ff027424 */ /* 0x000fe400078e00ff */
[----:B----4-:R-:W-:Y:S01]  /*15b30*/  @P3 FMUL.FTZ R7, R7, 0.69314718246459960938 ;  /* 0x3f31721807073820 */ /* 0x010fe20000410000 */
[----:B------:R-:W-:Y:S02]  /*15b40*/  IMAD.MOV.U32 R0, RZ, RZ, -0x800000 ;  /* 0xff800000ff007424 */ /* 0x000fe400078e00ff */
[----:B------:R-:W-:Y:S01]  /*15b50*/  @P0 FFMA.FTZ R2, R5, R14, R6 ;  /* 0x0000000e05020223 */ /* 0x000fe20000010006 */
[----:B------:R-:W-:Y:S01]  /*15b60*/  PLOP3.LUT P0, PT, PT, PT, PT, 0x8, 0x0 ;  /* 0x000000000000781c */ /* 0x000fe20003f0e170 */
[----:B------:R-:W-:Y:S01]  /*15b70*/  @P3 FFMA.FTZ R0, R12, R74, R7 ;  /* 0x0000004a0c003223 */ /* 0x000fe20000010007 */
[----:B------:R-:W-:Y:S01]  /*15b80*/  SEL R154, R154, RZ, P2 ;  /* 0x000000ff9a9a7207 */ /* 0x000fe20001000000 */
[----:B------:R-:W-:-:S02]  /*15b90*/  WARPGROUP.DEPBAR.LE gsb0, 0x0 ;  /* 0x00008000000079c5 */ /* 0x000fc40000010000 */
        /* <DEDUP_REMOVED lines=24> */
[----:B0-----:R-:W-:Y:S01]  /*15d20*/  FMUL.FTZ R4, R24, R10 ;  /* 0x0000000a18047220 */ /* 0x001fe20000410000 */
[-C--:B-1----:R-:W-:Y:S01]  /*15d30*/  FMUL.FTZ R68, R26, R3.reuse ;  /* 0x000000031a447220 */ /* 0x082fe20000410000 */
        /* <DEDUP_REMOVED lines=22> */
[----:B---3--:R-:W-:-:S07]  /*15ea0*/  FMUL.FTZ R71, R71, R3 ;  /* 0x0000000347477220 */ /* 0x008fce0000410000 */
.L_x_480:
[----:B------:R-:W-:Y:S05]  /*15eb0*/  WARPSYNC.ALL ;  /* 0x0000000000007948 */ /* 0x000fea0003800000 */
[----:B------:R-:W0:Y:S08]  /*15ec0*/  S2UR UR5, SR_CgaCtaId ;  /* 0x00000000000579c3 */ /* 0x000e300000008800 */
[----:B------:R-:W-:Y:S06]  /*15ed0*/  BAR.SYNC.DEFER_BLOCKING 0x5, 0x200 ;  /* 0x0148000000007b1d */ /* 0x000fec0000010000 */
[----:B------:R-:W-:Y:S01]  /*15ee0*/  UMOV UR4, 0x400 ;  /* 0x0000040000047882 */ /* 0x000fe20000000000 */
[----:B------:R-:W-:Y:S01]  /*15ef0*/  BSSY B0, `(.L_x_536) ;  /* 0x00002bb000007945 */ /* 0x000fe20003800000 */
[----:B0-----:R-:W-:-:S06]  /*15f00*/  ULEA UR4, UR5, UR4, 0x18 ;  /* 0x0000000405047291 */ /* 0x001fcc000f8ec03f */
[----:B------:R-:W-:-:S05]  /*15f10*/  IMAD.U32 R16, RZ, RZ, UR4 ;  /* 0x00000004ff107e24 */ /* 0x000fca000f8e00ff */
[----:B------:R0:W1:Y:S01]  /*15f20*/  LDS.128 R108, [R16+0x31cd0] ;  /* 0x031cd000106c7984 */ /* 0x0000620000000c00 */
[----:B------:R-:W-:Y:S06]  /*15f30*/  BAR.ARV 0x4, 0x200 ;  /* 0x0108000000007b1d */ /* 0x000fec0000002000 */
[----:B------:R-:W-:Y:S05]  /*15f40*/  @P0 BRA `(.L_x_537) ;  /* 0x0000001c00f00947 */ /* 0x000fea0003800000 */
[----:B------:R-:W2:Y:S01]  /*15f50*/  LDL R12, [R1+0xe8] ;  /* 0x0000e800010c7983 */ /* 0x000ea20000100800 */
[----:B------:R-:W-:-:S03]  /*15f60*/  ULDC UR4, c[0x0][0xad4] ;  /* 0x0002b50000047ab9 */ /* 0x000fc60000000800 */
[----:B------:R-:W3:Y:S04]  /*15f70*/  LDL.LU R76, [R1+0x94] ;  /* 0x00009400014c7983 */ /* 0x000ee80000300800 */
[----:B------:R-:W4:Y:S04]  /*15f80*/  LDL.LU R82, [R1+0x9c] ;  /* 0x00009c0001527983 */ /* 0x000f280000300800 */
[----:B------:R-:W4:Y:S01]  /*15f90*/  LDL.LU R81, [R1+0xa0] ;  /* 0x0000a00001517983 */ /* 0x000f220000300800 */
[----:B------:R-:W0:Y:S01]  /*15fa0*/  S2R R3, SR_SWINHI ;  /* 0x0000000000037919 */ /* 0x000e220000002f00 */
[----:B------:R-:W-:-:S02]  /*15fb0*/  MOV R10, R16 ;  /* 0x00000010000a7202 */ /* 0x000fc40000000f00 */
[----:B0-----:R-:W-:-:S03]  /*15fc0*/  MOV R11, R3 ;  /* 0x00000003000b7202 */ /* 0x001fc60000000f00 */
[----:B--2---:R-:W-:-:S03]  /*15fd0*/  IMAD.WIDE R12, R12, 0x2, R10 ;  /* 0x000000020c0c7825 */ /* 0x004fc600078e020a */
[C---:B------:R-:W-:Y:S02]  /*15fe0*/  IADD3 R77, P0, R12.reuse, 0x6020, RZ ;  /* 0x000060200c4d7810 */ /* 0x040fe40007f1e0ff */
[----:B------:R-:W-:-:S03]  /*15ff0*/  LOP3.LUT R3, R12, 0x180, RZ, 0xc0, !PT ;  /* 0x000001800c037812 */ /* 0x000fc600078ec0ff */
[----:B------:R-:W-:Y:S01]  /*16000*/  IMAD.X R27, RZ, RZ, R13, P0 ;  /* 0x000000ffff1b7224 */ /* 0x000fe200000e060d */
[----:B---3--:R-:W-:Y:S02]  /*16010*/  ISETP.NE.AND P0, PT, R76, RZ, PT ;  /* 0x000000ff4c00720c */ /* 0x008fe40003f05270 */
[----:B------:R-:W-:Y:S02]  /*16020*/  IADD3 R24, P4, R12, 0x20, RZ ;  /* 0x000000200c187810 */ /* 0x000fe40007f9e0ff */
[----:B------:R-:W-:Y:S01]  /*16030*/  SEL R80, R76, UR4, P0 ;  /* 0x000000044c507c07 */ /* 0x000fe20008000000 */
[----:B------:R-:W-:Y:S05]  /*16040*/  WARPSYNC.ALL ;  /* 0x0000000000007948 */ /* 0x000fea0003800000 */
[----:B------:R-:W-:-:S02]  /*16050*/  SHF.R.U64 R3, R3, 0x3, RZ ;  /* 0x0000000303037819 */ /* 0x000fc400000012ff */
[----:B------:R-:W-:Y:S01]  /*16060*/  LOP3.LUT R14, R24, 0x180, RZ, 0xc0, !PT ;  /* 0x00000180180e7812 */ /* 0x000fe200078ec0ff */
[----:B------:R-:W-:Y:S01]  /*16070*/  BAR.SYNC.DEFER_BLOCKING 0x1, 0x180 ;  /* 0x0046000000007b1d */ /* 0x000fe20000010000 */
[C---:B------:R-:W-:Y:S02]  /*16080*/  IADD3 R26, P3, R12.reuse, 0x3000, RZ ;  /* 0x000030000c1a7810 */ /* 0x040fe40007f7e0ff */
[C---:B------:R-:W-:Y:S02]  /*16090*/  IADD3 R15, P2, R12.reuse, 0x3020, RZ ;  /* 0x000030200c0f7810 */ /* 0x040fe40007f5e0ff */
[----:B------:R-:W-:Y:S02]  /*160a0*/  IADD3 R35, P1, R12, 0x6000, RZ ;  /* 0x000060000c237810 */ /* 0x000fe40007f3e0ff */
[----:B------:R-:W-:Y:S01]  /*160b0*/  LOP3.LUT R34, R77, 0x180, RZ, 0xc0, !PT ;  /* 0x000001804d227812 */ /* 0x000fe200078ec0ff */
[----:B------:R-:W-:Y:S01]  /*160c0*/  IMAD.X R29, RZ, RZ, R13, P4 ;  /* 0x000000ffff1d7224 */ /* 0x000fe200020e060d */
[----:B------:R-:W-:Y:S01]  /*160d0*/  LOP3.LUT R12, R3, R12, RZ, 0x3c, !PT ;  /* 0x0000000c030c7212 */ /* 0x000fe200078e3cff */
[----:B------:R-:W-:Y:S01]  /*160e0*/  ULDC.64 UR6, c[0x0][0xc08] ;  /* 0x0003020000067ab9 */ /* 0x000fe20000000a00 */
[----:B------:R-:W-:Y:S01]  /*160f0*/  SHF.R.U64 R3, R14, 0x3, RZ ;  /* 0x000000030e037819 */ /* 0x000fe200000012ff */
[----:B------:R-:W-:Y:S01]  /*16100*/  ULDC.64 UR4, c[0x0][0xc00] ;  /* 0x0003000000047ab9 */ /* 0x000fe20000000a00 */
[----:B------:R-:W-:-:S02]  /*16110*/  LOP3.LUT R14, R15, 0x180, RZ, 0xc0, !PT ;  /* 0x000001800f0e7812 */ /* 0x000fc400078ec0ff */
[----:B------:R-:W-:Y:S02]  /*16120*/  LOP3.LUT R28, R3, R24, RZ, 0x3c, !PT ;  /* 0x00000018031c7212 */ /* 0x000fe400078e3cff */
[----:B------:R-:W-:Y:S02]  /*16130*/  LOP3.LUT R3, R26, 0x180, RZ, 0xc0, !PT ;  /* 0x000001801a037812 */ /* 0x000fe400078ec0ff */
[----:B------:R-:W-:Y:S02]  /*16140*/  LOP3.LUT R24, R35, 0x180, RZ, 0xc0, !PT ;  /* 0x0000018023187812 */ /* 0x000fe400078ec0ff */
[----:B------:R-:W-:Y:S02]  /*16150*/  SHF.R.U64 R3, R3, 0x3, RZ ;  /* 0x0000000303037819 */ /* 0x000fe400000012ff */
[----:B------:R-:W-:Y:S02]  /*16160*/  SHF.R.U64 R24, R24, 0x3, RZ ;  /* 0x0000000318187819 */ /* 0x000fe400000012ff */
[----:B------:R-:W-:Y:S01]  /*16170*/  SHF.R.U64 R14, R14, 0x3, RZ ;  /* 0x000000030e0e7819 */ /* 0x000fe200000012ff */
[--C-:B------:R-:W-:Y:S01]  /*16180*/  IMAD.X R31, RZ, RZ, R13.reuse, P3 ;  /* 0x000000ffff1f7224 */ /* 0x100fe200018e060d */
[----:B------:R-:W-:Y:S01]  /*16190*/  LOP3.LUT R30, R3, R26, RZ, 0x3c, !PT ;  /* 0x0000001a031e7212 */ /* 0x000fe200078e3cff */
[----:B------:R-:W-:Y:S01]  /*161a0*/  IMAD.X R25, RZ, RZ, R13, P1 ;  /* 0x000000ffff197224 */ /* 0x000fe200008e060d */
[----:B------:R-:W-:-:S02]  /*161b0*/  LOP3.LUT R24, R24, R35, RZ, 0x3c, !PT ;  /* 0x0000002318187212 */ /* 0x000fc400078e3cff */
[----:B------:R-:W-:Y:S02]  /*161c0*/  IADD3.X R33, RZ, R13, RZ, P2, !PT ;  /* 0x0000000dff217210 */ /* 0x000fe400017fe4ff */
[----:B------:R-:W-:Y:S02]  /*161d0*/  SHF.R.U64 R34, R34, 0x3, RZ ;  /* 0x0000000322227819 */ /* 0x000fe400000012ff */
[----:B------:R-:W-:Y:S02]  /*161e0*/  LOP3.LUT R32, R14, R15, RZ, 0x3c, !PT ;  /* 0x0000000f0e207212 */ /* 0x000fe400078e3cff */
[----:B------:R-:W-:Y:S02]  /*161f0*/  MOV R35, R12 ;  /* 0x0000000c00237202 */ /* 0x000fe40000000f00 */
[----:B------:R-:W-:Y:S02]  /*16200*/  F2FP.F16.F32.PACK_AB R12, R5, R4 ;  /* 0x00000004050c723e */ /* 0x000fe400000000ff */
[----:B------:R-:W-:-:S02]  /*16210*/  F2FP.F16.F32.PACK_AB R13, R69, R68 ;  /* 0x00000044450d723e */ /* 0x000fc400000000ff */
[----:B------:R-:W-:Y:S02]  /*16220*/  F2FP.F16.F32.PACK_AB R14, R7, R6 ;  /* 0x00000006070e723e */ /* 0x000fe400000000ff */
[----:B------:R-:W-:Y:S02]  /*16230*/  F2FP.F16.F32.PACK_AB R15, R73, R72 ;  /* 0x00000048490f723e */ /* 0x000fe400000000ff */
[----:B------:R-:W-:Y:S02]  /*16240*/  MOV R79, R28 ;  /* 0x0000001c004f7202 */ /* 0x000fe40000000f00 */
[----:B------:R-:W-:Y:S02]  /*16250*/  MOV R3, R30 ;  /* 0x0000001e00037202 */ /* 0x000fe40000000f00 */
[----:B------:R-:W-:Y:S02]  /*16260*/  LOP3.LUT R26, R34, R77, RZ, 0x3c, !PT ;  /* 0x0000004d221a7212 */ /* 0x000fe400078e3cff */
[----:B------:R-:W-:-:S02]  /*16270*/  F2FP.F16.F32.PACK_AB R28, R9, R8 ;  /* 0x00000008091c723e */ /* 0x000fc400000000ff */
[----:B------:R-:W-:Y:S02]  /*16280*/  F2FP.F16.F32.PACK_AB R29, R75, R74 ;  /* 0x0000004a4b1d723e */ /* 0x000fe400000000ff */
[----:B------:R-:W-:Y:S02]  /*16290*/  F2FP.F16.F32.PACK_AB R30, R21, R20 ;  /* 0x00000014151e723e */ /* 0x000fe400000000ff */
[----:B------:R-:W-:Y:S01]  /*162a0*/  F2FP.F16.F32.PACK_AB R31, R39, R38 ;  /* 0x00000026271f723e */ /* 0x000fe200000000ff */
[----:B------:R0:W-:Y:S01]  /*162b0*/  STSM.16.M88.4 [R35], R12 ;  /* 0x0000000c23007844 */ /* 0x0001e20000000200 */
[----:B------:R-:W-:Y:S02]  /*162c0*/  MOV R78, R32 ;  /* 0x00000020004e7202 */ /* 0x000fe40000000f00 */
[----:B------:R-:W-:Y:S02]  /*162d0*/  F2FP.F16.F32.PACK_AB R32, R37, R36 ;  /* 0x000000242520723e */ /* 0x000fe400000000ff */
[----:B------:R-:W-:-:S02]  /*162e0*/  F2FP.F16.F32.PACK_AB R33, R43, R42 ;  /* 0x0000002a2b21723e */ /* 0x000fc400000000ff */
[----:B------:R-:W-:Y:S01]  /*162f0*/  F2FP.F16.F32.PACK_AB R34, R41, R40 ;  /* 0x000000282922723e */ /* 0x000fe200000000ff */
[----:B------:R2:W-:Y:S01]  /*16300*/  STSM.16.M88.4 [R79], R28 ;  /* 0x0000001c4f007844 */ /* 0x0005e20000000200 */
[----:B------:R-:W-:Y:S02]  /*16310*/  MOV R77, R24 ;  /* 0x00000018004d7202 */ /* 0x000fe40000000f00 */
[----:B------:R-:W-:Y:S02]  /*16320*/  MOV R76, R26 ;  /* 0x0000001a004c7202 */ /* 0x000fe40000000f00 */
[----:B------:R-:W-:Y:S02]  /*16330*/  F2FP.F16.F32.PACK_AB R24, R53, R52 ;  /* 0x000000343518723e */ /* 0x000fe400000000ff */
[----:B0-----:R-:W-:Y:S02]  /*16340*/  F2FP.F16.F32.PACK_AB R35, R47, R46 ;  /* 0x0000002e2f23723e */ /* 0x001fe400000000ff */
[----:B------:R-:W-:-:S02]  /*16350*/  F2FP.F16.F32.PACK_AB R12, R45, R44 ;  /* 0x0000002c2d0c723e */ /* 0x000fc400000000ff */
[----:B------:R-:W-:Y:S02]  /*16360*/  F2FP.F16.F32.PACK_AB R13, R51, R50 ;  /* 0x00000032330d723e */ /* 0x000fe400000000ff */
[----:B------:R-:W-:Y:S02]  /*16370*/  F2FP.F16.F32.PACK_AB R14, R49, R48 ;  /* 0x00000030310e723e */ /* 0x000fe400000000ff */
[----:B------:R-:W-:Y:S02]  /*16380*/  F2FP.F16.F32.PACK_AB R15, R55, R54 ;  /* 0x00000036370f723e */ /* 0x000fe400000000ff */
[----:B------:R-:W-:Y:S02]  /*16390*/  F2FP.F16.F32.PACK_AB R25, R59, R58 ;  /* 0x0000003a3b19723e */ /* 0x000fe400000000ff */
[----:B------:R-:W-:Y:S02]  /*163a0*/  F2FP.F16.F32.PACK_AB R26, R57, R56 ;  /* 0x00000038391a723e */ /* 0x000fe400000000ff */
[----:B------:R-:W-:-:S02]  /*163b0*/  F2FP.F16.F32.PACK_AB R27, R63, R62 ;  /* 0x0000003e3f1b723e */ /* 0x000fc400000000ff */
[----:B--2---:R-:W-:Y:S02]  /*163c0*/  F2FP.F16.F32.PACK_AB R28, R61, R60 ;  /* 0x0000003c3d1c723e */ /* 0x004fe400000000ff */
[----:B------:R-:W-:Y:S02]  /*163d0*/  F2FP.F16.F32.PACK_AB R29, R67, R66 ;  /* 0x00000042431d723e */ /* 0x000fe400000000ff */
[----:B------:R-:W-:Y:S02]  /*163e0*/  F2FP.F16.F32.PACK_AB R30, R65, R64 ;  /* 0x00000040411e723e */ /* 0x000fe400000000ff */
[----:B------:R-:W-:Y:S01]  /*163f0*/  F2FP.F16.F32.PACK_AB R31, R71, R70 ;  /* 0x00000046471f723e */ /* 0x000fe200000000ff */
[----:B------:R4:W-:Y:S01]  /*16400*/  STSM.16.M88.4 [R3], R32 ;  /* 0x0000002003007844 */ /* 0x0009e20000000200 */
[----:B------:R-:W-:-:S03]  /*16410*/  ISETP.NE.U32.AND P3, PT, RZ, UR6, PT ;  /* 0x00000006ff007c0c */ /* 0x000fc6000bf65070 */
[----:B------:R-:W-:Y:S01]  /*16420*/  STSM.16.M88.4 [R78], R12 ;  /* 0x0000000c4e007844 */ /* 0x000fe20000000200 */
[----:B------:R-:W-:-:S03]  /*16430*/  ISETP.NE.AND.EX P3, PT, RZ, UR7, PT, P3 ;  /* 0x00000007ff007c0c */ /* 0x000fc6000bf65330 */
[----:B------:R0:W-:Y:S04]  /*16440*/  STSM.16.M88.4 [R77], R24 ;  /* 0x000000184d007844 */ /* 0x0001e80000000200 */
[----:B------:R2:W-:Y:S01]  /*16450*/  STSM.16.M88.4 [R76], R28 ;  /* 0x0000001c4c007844 */ /* 0x0005e20000000200 */
[----:B------:R-:W-:Y:S01]  /*16460*/  BAR.SYNC.DEFER_BLOCKING 0x1, 0x180 ;  /* 0x0046000000007b1d */ /* 0x000fe20000010000 */
[----:B------:R-:W-:Y:S02]  /*16470*/  ISETP.NE.U32.AND P0, PT, RZ, UR4, PT ;  /* 0x00000004ff007c0c */ /* 0x000fe4000bf05070 */
[----:B----4-:R-:W-:Y:S02]  /*16480*/  IADD3 R32, P1, R82, UR4, RZ ;  /* 0x0000000452207c10 */ /* 0x010fe4000ff3e0ff */
[----:B------:R-:W-:-:S02]  /*16490*/  ISETP.NE.AND.EX P0, PT, RZ, UR5, PT, P0 ;  /* 0x00000005ff007c0c */ /* 0x000fc4000bf05300 */
[C---:B------:R-:W-:Y:S02]  /*164a0*/  IADD3.X R33, R81.reuse, UR5, RZ, P1, !PT ;  /* 0x0000000551217c10 */ /* 0x040fe40008ffe4ff */
[----:B------:R-:W-:Y:S01]  /*164b0*/  @P3 IADD3 R34, P1, R82, UR6, RZ ;  /* 0x0000000652223c10 */ /* 0x000fe2000ff3e0ff */
[----:B------:R-:W-:Y:S01]  /*164c0*/  ULDC UR6, c[0x0][0xa88] ;  /* 0x0002a20000067ab9 */ /* 0x000fe20000000800 */
[----:B------:R-:W-:Y:S01]  /*164d0*/  IMAD.MOV.U32 R3, RZ, RZ, RZ ;  /* 0x000000ffff037224 */ /* 0x000fe200078e00ff */
[----:B------:R-:W-:Y:S01]  /*164e0*/  ISETP.GT.AND P2, PT, R80, 0x1, PT ;  /* 0x000000015000780c */ /* 0x000fe20003f44270 */
[----:B0-----:R-:W-:Y:S01]  /*164f0*/  IMAD.MOV.U32 R26, RZ, RZ, 0x9b8 ;  /* 0x000009b8ff1a7424 */ /* 0x001fe200078e00ff */
[----:B------:R-:W-:Y:S01]  /*16500*/  @P3 IADD3.X R35, R81, UR7, RZ, P1, !PT ;  /* 0x0000000751233c10 */ /* 0x000fe20008ffe4ff */
[----:B------:R-:W-:Y:S01]  /*16510*/  IMAD.U32 R81, RZ, RZ, UR6 ;  /* 0x00000006ff517e24 */ /* 0x000fe2000f8e00ff */
[----:B--2---:R-:W0:Y:S02]  /*16520*/  LDC R76, c[0x0][0xbe8] ;  /* 0x0002fa00ff4c7b82 */ /* 0x004e240000000800 */
[----:B------:R2:W5:Y:S04]  /*16530*/  @P0 LDG.E R3, desc[UR60][R32.64] ;  /* 0x0000003c20030981 */ /* 0x000568000c1e1900 */
[----:B------:R2:W5:Y:S01]  /*16540*/  @P3 LDG.E R81, desc[UR60][R34.64] ;  /* 0x0000003c22513981 */ /* 0x000562000c1e1900 */
[----:B------:R-:W-:-:S04]  /*16550*/  SEL R26, R26, 0x978, P2 ;  /* 0x000009781a1a7807 */ /* 0x000fc80001000000 */
[----:B------:R2:W3:Y:S08]  /*16560*/  LDC.64 R12, c[0x0][R26+0x220] ;  /* 0x000088001a0c7b82 */ /* 0x0004f00000000a00 */
[----:B------:R2:W4:Y:S08]  /*16570*/  LDC.64 R14, c[0x0][R26+0x218] ;  /* 0x000086001a0e7b82 */ /* 0x0005300000000a00 */
[----:B------:R2:W1:Y:S01]  /*16580*/  LDC.64 R24, c[0x0][R26+0x228] ;  /* 0x00008a001a187b82 */ /* 0x0004620000000a00 */
[----:B0-----:R-:W-:Y:S01]  /*16590*/  ISETP.NE.AND P1, PT, R76, 0x1, PT ;  /* 0x000000014c00780c */ /* 0x001fe20003f25270 */
[----:B--2---:R-:W-:-:S12]  /*165a0*/  @P3 BRA `(.L_x_538) ;  /* 0x0000000000103947 */ /* 0x004fd80003800000 */
[----:B------:R-:W-:Y:S05]  /*165b0*/  @!P0 BRA `(.L_x_538) ;  /* 0x00000000000c8947 */ /* 0x000fea0003800000 */
[----:B------:R-:W2:Y:S04]  /*165c0*/  LDG.E R28, desc[UR60][R32.64] ;  /* 0x0000003c201c7981 */ /* 0x000ea8000c1e1900 */
[----:B-----5:R-:W2:Y:S02]  /*165d0*/  LDG.E R81, desc[UR60][R32.64+0x4] ;  /* 0x0000043c20517981 */ /* 0x020ea4000c1e1900 */
[----:B--2---:R-:W-:-:S07]  /*165e0*/  IMAD.IADD R81, R81, 0x1, -R28 ;  /* 0x0000000151517824 */ /* 0x004fce00078e0a1c */
.L_x_538:
[----:B------:R-:W2:Y:S01]  /*165f0*/  LDL.LU R28, [R1+0x98] ;  /* 0x00009800011c7983 */ /* 0x000ea20000300800 */
[----:B------:R-:W0:Y:S03]  /*16600*/  LDC.64 R26, c[0x0][R26+0x210] ;  /* 0x000084001a1a7b82 */ /* 0x000e260000000a00 */
[----:B------:R-:W3:Y:S04]  /*16610*/  LDL.LU R31, [R1+0xc4] ;  /* 0x0000c400011f7983 */ /* 0x000ee80000300800 */
[----:B------:R-:W4:Y:S01]  /*16620*/  LDL R82, [R1+0x90] ;  /* 0x0000900001527983 */ /* 0x000f220000100800 */
[----:B------:R-:W-:Y:S01]  /*16630*/  ISETP.NE.U32.AND P0, PT, RZ, UR4, PT ;  /* 0x00000004ff007c0c */ /* 0x000fe2000bf05070 */
[----:B------:R-:W1:Y:S02]  /*16640*/  @P1 LDC R30, c[0x0][0xbec] ;  /* 0x0002fb00ff1e1b82 */ /* 0x000e640000000800 */
[----:B------:R-:W4:Y:S04]  /*16650*/  LDL R32, [R1+0xe4] ;  /* 0x0000e40001207983 */ /* 0x000f280000100800 */
[----:B------:R-:W4:Y:S02]  /*16660*/  LDL R84, [R1+0xa8] ;  /* 0x0000a80001547983 */ /* 0x000f240000100800 */
[----:B------:R-:W0:Y:S02]  /*16670*/  @P1 LDC R83, c[0x0][0xbf0] ;  /* 0x0002fc00ff531b82 */ /* 0x000e240000000800 */
[----:B------:R-:W4:Y:S04]  /*16680*/  LDL R80, [R1+0xb0] ;  /* 0x0000b00001507983 */ /* 0x000f280000100800 */
[----:B------:R-:W4:Y:S04]  /*16690*/  LDL R78, [R1+0xe0] ;  /* 0x0000e000014e7983 */ /* 0x000f280000100800 */
[----:B------:R-:W4:Y:S01]  /*166a0*/  LDL R34, [R1+0xcc] ;  /* 0x0000cc0001227983 */ /* 0x000f220000100800 */
[----:B------:R-:W-:-:S04]  /*166b0*/  ISETP.NE.AND.EX P0, PT, RZ, UR5, PT, P0 ;  /* 0x00000005ff007c0c */ /* 0x000fc8000bf05300 */
[----:B--2---:R-:W-:Y:S02]  /*166c0*/  SEL R77, R28, RZ, !P0 ;  /* 0x000000ff1c4d7207 */ /* 0x004fe40004000000 */
[----:B------:R-:W2:Y:S01]  /*166d0*/  LDC.64 R28, c[0x0][0xba8] ;  /* 0x0002ea00ff1c7b82 */ /* 0x000ea20000000a00 */
[----:B---3--:R-:W-:Y:S02]  /*166e0*/  SEL R31, R31, RZ, !P0 ;  /* 0x000000ff1f1f7207 */ /* 0x008fe40004000000 */
[----:B------:R-:W-:Y:S02]  /*166f0*/  IMAD R13, R13, R77, RZ ;  /* 0x0000004d0d0d7224 */ /* 0x000fe400078e02ff */
[-C--:B----4-:R-:W-:Y:S02]  /*16700*/  IMAD R35, R15, R82.reuse, RZ ;  /* 0x000000520f237224 */ /* 0x090fe400078e02ff */
[----:B------:R-:W-:Y:S02]  /*16710*/  IMAD R79, R12, R31, R13 ;  /* 0x0000001f0c4f7224 */ /* 0x000fe400078e020d */
[----:B------:R-:W-:-:S04]  /*16720*/  IMAD.WIDE.U32 R14, R14, R82, RZ ;  /* 0x000000520e0e7225 */ /* 0x000fc800078e00ff */
[----:B------:R-:W-:-:S04]  /*16730*/  IMAD.WIDE.U32 R12, R12, R77, RZ ;  /* 0x0000004d0c0c7225 */ /* 0x000fc800078e00ff */
[----:B------:R-:W-:Y:S01]  /*16740*/  IMAD R31, R84, 0xc0, R32 ;  /* 0x000000c0541f7824 */ /* 0x000fe200078e0220 */
[----:B-----5:R-:W-:Y:S01]  /*16750*/  IADD3 R14, P0, P3, R12, R14, R3 ;  /* 0x0000000e0c0e7210 */ /* 0x020fe20007b1e003 */
[----:B------:R-:W-:Y:S02]  /*16760*/  IMAD.IADD R32, R15, 0x1, R35 ;  /* 0x000000010f207824 */ /* 0x000fe400078e0223 */
[----:B-1----:R-:W-:Y:S01]  /*16770*/  @P1 IMAD.HI.U32 R12, R31, R30, RZ ;  /* 0x0000001e1f0c1227 */ /* 0x002fe200078e00ff */
[----:B------:R-:W-:Y:S01]  /*16780*/  SEL R33, R80, RZ, P2 ;  /* 0x000000ff50217207 */ /* 0x000fe20001000000 */
[----:B--2---:R-:W1:Y:S02]  /*16790*/  @!P2 LDC R28, c[0x0][0xb50] ;  /* 0x0002d400ff1cab82 */ /* 0x004e640000000800 */
[----:B------:R-:W-:Y:S02]  /*167a0*/  IMAD.IADD R15, R13, 0x1, R79 ;  /* 0x000000010d0f7824 */ /* 0x000fe400078e024f */
[----:B------:R-:W-:Y:S01]  /*167b0*/  IMAD.MOV.U32 R13, RZ, RZ, R31 ;  /* 0x000000ffff0d7224 */ /* 0x000fe200078e001f */
[----:B0-----:R-:W-:Y:S01]  /*167c0*/  @P1 SHF.R.U32.HI R13, RZ, R83, R12 ;  /* 0x00000053ff0d1219 */ /* 0x001fe2000001160c */
[-C--:B------:R-:W-:Y:S01]  /*167d0*/  IMAD R35, R25, R33.reuse, RZ ;  /* 0x0000002119237224 */ /* 0x080fe200078e02ff */
[----:B------:R-:W-:Y:S01]  /*167e0*/  SHF.R.S32.HI R79, RZ, 0x1f, R3 ;  /* 0x0000001fff4f7819 */ /* 0x000fe20000011403 */
[----:B------:R-:W-:Y:S01]  /*167f0*/  IMAD.WIDE.U32 R24, R24, R33, RZ ;  /* 0x0000002118187225 */ /* 0x000fe200078e00ff */
[----:B------:R-:W0:Y:S03]  /*16800*/  @!P2 LDC R29, c[0x0][0xb54] ;  /* 0x0002d500ff1dab82 */ /* 0x000e260000000800 */
[----:B------:R-:W-:Y:S01]  /*16810*/  IMAD.MOV R30, RZ, RZ, -R13 ;  /* 0x000000ffff1e7224 */ /* 0x000fe200078e0a0d */
[----:B------:R-:W-:Y:S01]  /*16820*/  IADD3.X R15, R15, R32, R79, P0, P3 ;  /* 0x000000200f0f7210 */ /* 0x000fe200007e644f */
[----:B------:R-:W-:Y:S01]  /*16830*/  IMAD.IADD R35, R25, 0x1, R35 ;  /* 0x0000000119237824 */ /* 0x000fe200078e0223 */
[----:B------:R-:W-:-:S02]  /*16840*/  IADD3 R24, P0, P3, R13, R14, R24 ;  /* 0x0000000e0d187210 */ /* 0x000fc40007b1e018 */
[----:B------:R-:W-:Y:S01]  /*16850*/  SHF.R.S32.HI R12, RZ, 0x1f, R13 ;  /* 0x0000001fff0c7819 */ /* 0x000fe2000001140d */
[----:B------:R-:W-:-:S03]  /*16860*/  IMAD R13, R76, R30, R31 ;  /* 0x0000001e4c0d7224 */ /* 0x000fc600078e021f */
[----:B------:R-:W-:Y:S01]  /*16870*/  IADD3.X R25, R12, R15, R35, P0, P3 ;  /* 0x0000000f0c197210 */ /* 0x000fe200007e6423 */
[-C--:B------:R-:W-:Y:S01]  /*16880*/  IMAD R12, R27, R13.reuse, RZ ;  /* 0x0000000d1b0c7224 */ /* 0x080fe200078e02ff */
[----:B------:R-:W-:Y:S01]  /*16890*/  SHF.R.S32.HI R15, RZ, 0x1f, R13 ;  /* 0x0000001fff0f7819 */ /* 0x000fe2000001140d */
[----:B------:R-:W-:-:S04]  /*168a0*/  IMAD.WIDE.U32 R24, R26, R13, R24 ;  /* 0x0000000d1a187225 */ /* 0x000fc800078e0018 */
[----:B------:R-:W-:Y:S01]  /*168b0*/  IMAD R15, R26, R15, R12 ;  /* 0x0000000f1a0f7224 */ /* 0x000fe200078e020c */
[----:B-1----:R-:W-:-:S03]  /*168c0*/  LEA R28, P0, R24, R28, 0x2 ;  /* 0x0000001c181c7211 */ /* 0x002fc600078010ff */
[----:B------:R-:W-:-:S05]  /*168d0*/  IMAD.IADD R12, R25, 0x1, R15 ;  /* 0x00000001190c7824 */ /* 0x000fca00078e020f */
[----:B0-----:R-:W-:Y:S01]  /*168e0*/  LEA.HI.X R29, R24, R29, R12, 0x2, P0 ;  /* 0x0000001d181d7211 */ /* 0x001fe200000f140c */
[----:B------:R-:W-:Y:S01]  /*168f0*/  SHFL.IDX PT, R14, R28, 0x1, 0x1c1f ;  /* 0x003c1f001c0e7f89 */ /* 0x000fe200000e0000 */
[----:B------:R-:W-:-:S03]  /*16900*/  IMAD R27, R84, 0xc0, R78 ;  /* 0x000000c0541b7824 */ /* 0x000fc600078e024e */
[----:B------:R-:W-:Y:S04]  /*16910*/  SHFL.IDX PT, R12, R28, RZ, 0x1c1f ;  /* 0x001c1fff1c0c7589 */ /* 0x000fe800000e0000 */
[----:B------:R-:W0:Y:S04]  /*16920*/  SHFL.IDX PT, R13, R29, RZ, 0x1c1f ;  /* 0x001c1fff1d0d7589 */ /* 0x000e2800000e0000 */
[----:B------:R-:W1:Y:S01]  /*16930*/  SHFL.IDX PT, R15, R29, 0x1, 0x1c1f ;  /* 0x003c1f001d0f7f89 */ /* 0x000e6200000e0000 */
[----:B------:R-:W-:Y:S01]  /*16940*/  IMAD R78, R81, R76, RZ ;  /* 0x0000004c514e7224 */ /* 0x000fe200078e02ff */
[----:B------:R-:W-:Y:S01]  /*16950*/  LOP3.LUT P0, RZ, R34, 0x3, RZ, 0xc0, !PT ;  /* 0x0000000322ff7812 */ /* 0x000fe2000780c0ff */
[----:B------:R-:W-:-:S03]  /*16960*/  VIADD R25, R27, 0x8 ;  /* 0x000000081b197836 */ /* 0x000fc60000000000 */
[-C--:B------:R-:W-:Y:S02]  /*16970*/  ISETP.GE.OR P3, PT, R27, R78.reuse, P0 ;  /* 0x0000004e1b00720c */ /* 0x080fe40000766670 */
[----:B------:R-:W-:-:S11]  /*16980*/  ISETP.GE.OR P0, PT, R25, R78, P0 ;  /* 0x0000004e1900720c */ /* 0x000fd60000706670 */
[----:B0-----:R0:W-:Y:S04]  /*16990*/  @!P3 ST.E desc[UR60][R12.64], R2 ;  /* 0x000000020c00b985 */ /* 0x0011e8000c10193c */
[----:B-1----:R0:W-:Y:S01]  /*169a0*/  @!P0 ST.E desc[UR60][R14.64], R0 ;  /* 0x000000000e008985 */ /* 0x0021e2000c10193c */
[----:B------:R-:W-:Y:S05]  /*169b0*/  @P2 BRA `(.L_x_539) ;  /* 0x00000008002c2947 */ /* 0x000fea0003800000 */
[----:B------:R-:W1:Y:S01]  /*169c0*/  S2R R34, SR_TID.X ;  /* 0x0000000000227919 */ /* 0x000e620000002100 */
[----:B0-----:R-:W0:Y:S01]  /*169d0*/  @P1 LDC R15, c[0x0][0xbec] ;  /* 0x0002fb00ff0f1b82 */ /* 0x001e220000000800 */
[----:B------:R-:W-:-:S07]  /*169e0*/  ULDC.64 UR4, c[0x0][0xaa0] ;  /* 0x0002a80000047ab9 */ /* 0x000fce0000000a00 */
[----:B------:R-:W2:Y:S01]  /*169f0*/  @P1 LDC R21, c[0x0][0xbf0] ;  /* 0x0002fc00ff151b82 */ /* 0x000ea20000000800 */
[----:B-1----:R-:W-:-:S05]  /*16a00*/  VIADD R0, R34, 0xffffff80 ;  /* 0xffffff8022007836 */ /* 0x002fca0000000000 */
[----:B------:R-:W-:-:S04]  /*16a10*/  SHF.R.S32.HI R5, RZ, 0x1f, R0 ;  /* 0x0000001fff057819 */ /* 0x000fc80000011400 */
[----:B------:R-:W-:-:S04]  /*16a20*/  LEA.HI R5, R5, R0, RZ, 0x2 ;  /* 0x0000000005057211 */ /* 0x000fc800078f10ff */
[----:B------:R-:W-:Y:S02]  /*16a30*/  LOP3.LUT R7, R5, 0xfffffffc, RZ, 0xc0, !PT ;  /* 0xfffffffc05077812 */ /* 0x000fe400078ec0ff */
[----:B------:R-:W-:-:S03]  /*16a40*/  SHF.R.S32.HI R9, RZ, 0x2, R5 ;  /* 0x00000002ff097819 */ /* 0x000fc60000011405 */
[----:B------:R-:W-:-:S04]  /*16a50*/  IMAD.IADD R12, R0, 0x1, -R7 ;  /* 0x00000001000c7824 */ /* 0x000fc800078e0a07 */
[----:B------:R-:W-:-:S04]  /*16a60*/  IMAD.SHL.U32 R8, R12, 0x8, RZ ;  /* 0x000000080c087824 */ /* 0x000fc800078e00ff */
[----:B------:R-:W-:-:S04]  /*16a70*/  IMAD R5, R9, 0x20, R8 ;  /* 0x0000002009057824 */ /* 0x000fc800078e0208 */
[----:B------:R-:W-:-:S03]  /*16a80*/  IMAD.WIDE R10, R5, 0x2, R10 ;  /* 0x00000002050a7825 */ /* 0x000fc600078e020a */
[C---:B------:R-:W-:Y:S02]  /*16a90*/  IADD3 R5, P5, R10.reuse, 0x7800, RZ ;  /* 0x000078000a057810 */ /* 0x040fe40007fbe0ff */
[C---:B------:R-:W-:Y:S02]  /*16aa0*/  LOP3.LUT R7, R10.reuse, 0x180, RZ, 0xc0, !PT ;  /* 0x000001800a077812 */ /* 0x040fe400078ec0ff */
[----:B------:R-:W-:Y:S01]  /*16ab0*/  LOP3.LUT R0, R5, 0x180, RZ, 0xc0, !PT ;  /* 0x0000018005007812 */ /* 0x000fe200078ec0ff */
[----:B------:R-:W-:Y:S01]  /*16ac0*/  IMAD.X R41, RZ, RZ, R11, P5 ;  /* 0x000000ffff297224 */ /* 0x000fe200028e060b */
[----:B------:R-:W-:Y:S02]  /*16ad0*/  IADD3 R25, P0, R10, 0x1800, RZ ;  /* 0x000018000a197810 */ /* 0x000fe40007f1e0ff */
[----:B------:R-:W-:Y:S02]  /*16ae0*/  SHF.R.U64 R0, R0, 0x3, RZ ;  /* 0x0000000300007819 */ /* 0x000fe400000012ff */
[----:B------:R-:W-:-:S02]  /*16af0*/  IADD3 R29, P2, R10, 0x3000, RZ ;  /* 0x000030000a1d7810 */ /* 0x000fc40007f5e0ff */
[----:B------:R-:W-:Y:S01]  /*16b00*/  LOP3.LUT R40, R0, R5, RZ, 0x3c, !PT ;  /* 0x0000000500287212 */ /* 0x000fe200078e3cff */
[----:B------:R-:W-:Y:S01]  /*16b10*/  IMAD R0, R79, UR4, RZ ;  /* 0x000000044f007c24 */ /* 0x000fe2000f8e02ff */
[C---:B------:R-:W-:Y:S02]  /*16b20*/  IADD3 R33, P3, R10.reuse, 0x4800, RZ ;  /* 0x000048000a217810 */ /* 0x040fe40007f7e0ff */
[----:B------:R-:W-:Y:S01]  /*16b30*/  IADD3 R37, P4, R10, 0x6000, RZ ;  /* 0x000060000a257810 */ /* 0x000fe20007f9e0ff */
[----:B------:R-:W-:Y:S01]  /*16b40*/  IMAD R13, R3, UR5, R0 ;  /* 0x00000005030d7c24 */ /* 0x000fe2000f8e0200 */
[----:B------:R-:W-:Y:S01]  /*16b50*/  SHF.R.U64 R7, R7, 0x3, RZ ;  /* 0x0000000307077819 */ /* 0x000fe200000012ff */
[----:B------:R-:W-:Y:S01]  /*16b60*/  IMAD.WIDE.U32 R2, R3, UR4, RZ ;  /* 0x0000000403027c25 */ /* 0x000fe2000f8e00ff */
[----:B------:R-:W-:Y:S01]  /*16b70*/  LOP3.LUT R24, R25, 0x180, RZ, 0xc0, !PT ;  /* 0x0000018019187812 */ /* 0x000fe200078ec0ff */
[----:B------:R-:W-:Y:S01]  /*16b80*/  ULDC.64 UR4, c[0x0][0xae8] ;  /* 0x0002ba0000047ab9 */ /* 0x000fe20000000a00 */
[----:B------:R-:W-:Y:S01]  /*16b90*/  LOP3.LUT R28, R29, 0x180, RZ, 0xc0, !PT ;  /* 0x000001801d1c7812 */ /* 0x000fe200078ec0ff */
[----:B------:R-:W-:Y:S01]  /*16ba0*/  IMAD R0, R12, 0x60, R9 ;  /* 0x000000600c007824 */ /* 0x000fe200078e0209 */
[----:B------:R-:W-:Y:S01]  /*16bb0*/  LOP3.LUT R32, R33, 0x180, RZ, 0xc0, !PT ;  /* 0x0000018021207812 */ /* 0x000fe200078ec0ff */
[----:B------:R-:W5:Y:S01]  /*16bc0*/  LD.E.128 R40, desc[UR60][R40.64] ;  /* 0x0000003c28287980 */ /* 0x000f62000c101d00 */
[----:B------:R-:W-:Y:S01]  /*16bd0*/  LOP3.LUT R36, R37, 0x180, RZ, 0xc0, !PT ;  /* 0x0000018025247812 */ /* 0x000fe200078ec0ff */
[----:B------:R-:W-:Y:S01]  /*16be0*/  IMAD.IADD R3, R3, 0x1, R13 ;  /* 0x0000000103037824 */ /* 0x000fe200078e020d */
[----:B------:R-:W-:Y:S01]  /*16bf0*/  LOP3.LUT R10, R7, R10, RZ, 0x3c, !PT ;  /* 0x0000000a070a7212 */ /* 0x000fe200078e3cff */
[----:B------:R-:W-:Y:S01]  /*16c00*/  IMAD R12, R84, 0xc0, R0 ;  /* 0x000000c0540c7824 */ /* 0x000fe200078e0200 */
[----:B------:R-:W-:-:S02]  /*16c10*/  SHF.R.U64 R24, R24, 0x3, RZ ;  /* 0x0000000318187819 */ /* 0x000fc400000012ff */
[----:B------:R-:W-:Y:S02]  /*16c20*/  SHF.R.U64 R28, R28, 0x3, RZ ;  /* 0x000000031c1c7819 */ /* 0x000fe400000012ff */
[----:B------:R-:W-:Y:S02]  /*16c30*/  SHF.R.U64 R32, R32, 0x3, RZ ;  /* 0x0000000320207819 */ /* 0x000fe400000012ff */
[----:B------:R-:W-:Y:S01]  /*16c40*/  SHF.R.U64 R36, R36, 0x3, RZ ;  /* 0x0000000324247819 */ /* 0x000fe200000012ff */
[----:B------:R-:W-:Y:S01]  /*16c50*/  IMAD.WIDE.U32 R2, R82, UR4, R2 ;  /* 0x0000000452027c25 */ /* 0x000fe2000f8e0002 */
[----:B------:R1:W5:Y:S01]  /*16c60*/  LD.E.128 R4, desc[UR60][R10.64] ;  /* 0x0000003c0a047980 */ /* 0x000362000c101d00 */
[----:B------:R-:W-:Y:S02]  /*16c70*/  LOP3.LUT R24, R24, R25, RZ, 0x3c, !PT ;  /* 0x0000001918187212 */ /* 0x000fe400078e3cff */
[----:B------:R-:W-:Y:S01]  /*16c80*/  LOP3.LUT R28, R28, R29, RZ, 0x3c, !PT ;  /* 0x0000001d1c1c7212 */ /* 0x000fe200078e3cff */
[----:B0-----:R-:W-:Y:S01]  /*16c90*/  @P1 IMAD.HI.U32 R0, R12, R15, RZ ;  /* 0x0000000f0c001227 */ /* 0x001fe200078e00ff */
[----:B------:R-:W-:-:S02]  /*16ca0*/  LOP3.LUT R32, R32, R33, RZ, 0x3c, !PT ;  /* 0x0000002120207212 */ /* 0x000fc400078e3cff */
[----:B------:R-:W-:Y:S01]  /*16cb0*/  LOP3.LUT R36, R36, R37, RZ, 0x3c, !PT ;  /* 0x0000002524247212 */ /* 0x000fe200078e3cff */
[----:B------:R-:W-:Y:S01]  /*16cc0*/  IMAD.X R25, RZ, RZ, R11, P0 ;  /* 0x000000ffff197224 */ /* 0x000fe200000e060b */
[----:B-1----:R-:W-:Y:S01]  /*16cd0*/  SHF.R.S32.HI R10, RZ, 0x1f, R77 ;  /* 0x0000001fff0a7819 */ /* 0x002fe2000001144d */
[--C-:B------:R-:W-:Y:S02]  /*16ce0*/  IMAD.X R29, RZ, RZ, R11.reuse, P2 ;  /* 0x000000ffff1d7224 */ /* 0x100fe400010e060b */
[--C-:B------:R-:W-:Y:S02]  /*16cf0*/  IMAD.X R33, RZ, RZ, R11.reuse, P3 ;  /* 0x000000ffff217224 */ /* 0x100fe400018e060b */
[----:B------:R-:W5:Y:S01]  /*16d00*/  LD.E.128 R24, desc[UR60][R24.64] ;  /* 0x0000003c18187980 */ /* 0x000f62000c101d00 */
[----:B------:R-:W-:Y:S02]  /*16d10*/  IMAD.X R37, RZ, RZ, R11, P4 ;  /* 0x000000ffff257224 */ /* 0x000fe400020e060b */
[----:B------:R-:W-:Y:S01]  /*16d20*/  IMAD R3, R82, UR5, R3 ;  /* 0x0000000552037c24 */ /* 0x000fe2000f8e0203 */
[----:B------:R-:W-:Y:S01]  /*16d30*/  ULDC.64 UR4, c[0x0][0xaf0] ;  /* 0x0002bc0000047ab9 */ /* 0x000fe20000000a00 */
[----:B------:R-:W-:Y:S01]  /*16d40*/  MOV R11, R12 ;  /* 0x0000000c000b7202 */ /* 0x000fe20000000f00 */
[----:B------:R-:W-:Y:S01]  /*16d50*/  IMAD R10, R10, UR4, RZ ;  /* 0x000000040a0a7c24 */ /* 0x000fe2000f8e02ff */
[----:B--2---:R-:W-:Y:S01]  /*16d60*/  @P1 SHF.R.U32.HI R11, RZ, R21, R0 ;  /* 0x00000015ff0b1219 */ /* 0x004fe20000011600 */
[----:B------:R-:W5:Y:S01]  /*16d70*/  LD.E.128 R28, desc[UR60][R28.64] ;  /* 0x0000003c1c1c7980 */ /* 0x000f62000c101d00 */
[----:B------:R-:W-:-:S03]  /*16d80*/  IMAD.WIDE.U32 R2, R77, UR4, R2 ;  /* 0x000000044d027c25 */ /* 0x000fc6000f8e0002 */
[----:B------:R-:W5:Y:S01]  /*16d90*/  LD.E.128 R32, desc[UR60][R32.64] ;  /* 0x0000003c20207980 */ /* 0x000f62000c101d00 */
[----:B------:R-:W-:-:S03]  /*16da0*/  IMAD R13, R77, UR5, R10 ;  /* 0x000000054d0d7c24 */ /* 0x000fc6000f8e020a */
[----:B------:R-:W5:Y:S01]  /*16db0*/  LD.E.128 R36, desc[UR60][R36.64] ;  /* 0x0000003c24247980 */ /* 0x000f62000c101d00 */
[--C-:B------:R-:W-:Y:S01]  /*16dc0*/  IMAD.MOV R15, RZ, RZ, -R11.reuse ;  /* 0x000000ffff0f7224 */ /* 0x100fe200078e0a0b */
[----:B------:R-:W-:Y:S01]  /*16dd0*/  SHF.R.S32.HI R0, RZ, 0x1f, R11 ;  /* 0x0000001fff007819 */ /* 0x000fe2000001140b */
[----:B------:R-:W-:Y:S01]  /*16de0*/  ULDC.64 UR4, c[0x0][0xae0] ;  /* 0x0002b80000047ab9 */ /* 0x000fe20000000a00 */
[----:B------:R-:W-:Y:S01]  /*16df0*/  @!PT LDS RZ, [RZ] ;  /* 0x00000000fffff984 */ /* 0x000fe20000000800 */
[----:B------:R-:W-:Y:S01]  /*16e00*/  @!PT LDS RZ, [RZ] ;  /* 0x00000000fffff984 */ /* 0x000fe20000000800 */
[----:B------:R-:W-:Y:S01]  /*16e10*/  @!PT LDS RZ, [RZ] ;  /* 0x00000000fffff984 */ /* 0x000fe20000000800 */
[----:B------:R-:W-:Y:S01]  /*16e20*/  @!PT LDS RZ, [RZ] ;  /* 0x00000000fffff984 */ /* 0x000fe20000000800 */
[----:B------:R0:W-:Y:S06]  /*16e30*/  MEMBAR.ALL.CTA ;  /* 0x0000000000007992 */ /* 0x0001ec0000008000 */
[----:B0-----:R-:W0:Y:S01]  /*16e40*/  FENCE.VIEW.ASYNC.S ;  /* 0x00000000000073c6 */ /* 0x001e220000000000 */
[----:B------:R-:W-:-:S02]  /*16e50*/  IMAD.IADD R3, R3, 0x1, R13 ;  /* 0x0000000103037824 */ /* 0x000fc400078e020d */
[----:B------:R-:W-:Y:S02]  /*16e60*/  IMAD R13, R76, R15, R12 ;  /* 0x0000000f4c0d7224 */ /* 0x000fe400078e020c */
[----:B------:R-:W-:Y:S02]  /*16e70*/  IMAD R0, R0, UR4, RZ ;  /* 0x0000000400007c24 */ /* 0x000fe4000f8e02ff */
[----:B------:R-:W-:Y:S01]  /*16e80*/  IMAD.WIDE.U32 R2, R11, UR4, R2 ;  /* 0x000000040b027c25 */ /* 0x000fe2000f8e0002 */
[----:B------:R-:W-:-:S03]  /*16e90*/  SHF.R.S32.HI R10, RZ, 0x1f, R13 ;  /* 0x0000001fff0a7819 */ /* 0x000fc6000001140d */
[----:B------:R-:W-:Y:S01]  /*16ea0*/  IMAD R11, R11, UR5, R0 ;  /* 0x000000050b0b7c24 */ /* 0x000fe2000f8e0200 */
[----:B------:R-:W-:Y:S01]  /*16eb0*/  ULDC.64 UR4, c[0x0][0xad8] ;  /* 0x0002b60000047ab9 */ /* 0x000fe20000000a00 */
[----:B------:R-:W-:Y:S02]  /*16ec0*/  VIADD R0, R16, 0x31c20 ;  /* 0x00031c2010007836 */ /* 0x000fe40000000000 */
[----:B------:R-:W-:Y:S02]  /*16ed0*/  IMAD.IADD R3, R3, 0x1, R11 ;  /* 0x0000000103037824 */ /* 0x000fe400078e020b */
[----:B------:R-:W-:Y:S01]  /*16ee0*/  IMAD R10, R10, UR4, RZ ;  /* 0x000000040a0a7c24 */ /* 0x000fe2000f8e02ff */
[----:B------:R-:W-:Y:S01]  /*16ef0*/  PRMT R0, RZ, 0x654, R0 ;  /* 0x00000654ff007816 */ /* 0x000fe20000000000 */
[----:B------:R-:W-:-:S04]  /*16f00*/  IMAD.WIDE.U32 R2, R13, UR4, R2 ;  /* 0x000000040d027c25 */ /* 0x000fc8000f8e0002 */
[----:B------:R-:W-:Y:S01]  /*16f10*/  IMAD R11, R13, UR5, R10 ;  /* 0x000000050d0b7c24 */ /* 0x000fe2000f8e020a */
[----:B------:R-:W-:Y:S01]  /*16f20*/  ULDC.64 UR4, c[0x0][0xa80] ;  /* 0x0002a00000047ab9 */ /* 0x000fe20000000a00 */
[----:B0-----:R0:W-:Y:S02]  /*16f30*/  SYNCS.ARRIVE.TRANS64.RED.A1T0 RZ, [R0+URZ], RZ ;  /* 0x000000ff00ff79a7 */ /* 0x0011e4000810043f */
[----:B------:R-:W-:Y:S02]  /*16f40*/  IMAD.IADD R3, R3, 0x1, R11 ;  /* 0x0000000103037824 */ /* 0x000fe400078e020b */
[C---:B------:R-:W-:Y:S02]  /*16f50*/  VIADD R45, R8.reuse, 0x40 ;  /* 0x00000040082d7836 */ /* 0x040fe40000000000 */
[----:B------:R-:W-:Y:S01]  /*16f60*/  VIADD R44, R8, 0x20 ;  /* 0x00000020082c7836 */ /* 0x000fe20000000000 */
[----:B0-----:R-:W-:Y:S01]  /*16f70*/  LEA R0, P0, R2, UR4, 0x1 ;  /* 0x0000000402007c11 */ /* 0x001fe2000f8008ff */
[----:B------:R-:W-:-:S03]  /*16f80*/  UMOV UR4, 0xffffffff ;  /* 0xffffffff00047882 */ /* 0x000fc60000000000 */
[----:B------:R-:W-:Y:S02]  /*16f90*/  LEA.HI.X R2, R2, UR5, R3, 0x1, P0 ;  /* 0x0000000502027c11 */ /* 0x000fe400080f0c03 */
[----:B------:R-:W-:Y:S02]  /*16fa0*/  SHF.R.S32.HI R46, RZ, 0x1f, R45 ;  /* 0x0000001fff2e7819 */ /* 0x000fe4000001142d */
[----:B------:R-:W-:Y:S01]  /*16fb0*/  SHF.R.S32.HI R47, RZ, 0x1f, R44 ;  /* 0x0000001fff2f7819 */ /* 0x000fe2000001142c */
[----:B------:R-:W-:Y:S06]  /*16fc0*/  BRA.DIV UR4, `(.L_x_540) ;  /* 0x000000a204707947 */ /* 0x000fec000b800000 */
[----:B------:R0:W1:Y:S04]  /*16fd0*/  SHFL.IDX PT, R3, R2, RZ, 0x1c1f ;  /* 0x001c1fff02037589 */ /* 0x00006800000e0000 */
[----:B------:R0:W2:Y:S02]  /*16fe0*/  SHFL.IDX PT, R14, R0, RZ, 0x1c1f ;  /* 0x001c1fff000e7589 */ /* 0x0000a400000e0000 */
.L_x_744:
[----:B------:R-:W-:Y:S01]  /*16ff0*/  IMAD R9, R84, 0xc0, R9 ;  /* 0x000000c054097824 */ /* 0x000fe200078e0209 */
[----:B------:R-:W-:Y:S04]  /*17000*/  BSSY B1, `(.L_x_541) ;  /* 0x0000010000017945 */ /* 0x000fe80003800000 */
[----:B------:R-:W-:-:S13]  /*17010*/  ISETP.GE.AND P0, PT, R9, R78, PT ;  /* 0x0000004e0900720c */ /* 0x000fda0003f06270 */
[----:B------:R-:W-:Y:S05]  /*17020*/  @P0 BRA `(.L_x_542) ;  /* 0x0000000000340947 */ /* 0x000fea0003800000 */
[----:B------:R-:W-:Y:S02]  /*17030*/  ULDC UR4, c[0x0][0xac8] ;  /* 0x0002b20000047ab9 */ /* 0x000fe40000000800 */
[----:B------:R-:W-:Y:S02]  /*17040*/  ISETP.GE.AND P0, PT, R8, UR4, PT ;  /* 0x0000000408007c0c */ /* 0x000fe4000bf06270 */
[----:B------:R-:W-:Y:S02]  /*17050*/  ISETP.GE.AND P1, PT, R44, UR4, PT ;  /* 0x000000042c007c0c */ /* 0x000fe4000bf26270 */
[----:B------:R-:W-:-:S09]  /*17060*/  ISETP.GE.AND P2, PT, R45, UR4, PT ;  /* 0x000000042d007c0c */ /* 0x000fd2000bf46270 */
[----:B-1----:R-:W-:Y:S02]  /*17070*/  @!P0 IMAD.MOV.U32 R15, RZ, RZ, R3 ;  /* 0x000000ffff0f8224 */ /* 0x002fe400078e0003 */
[-C--:B--2---:R-:W-:Y:S02]  /*17080*/  @!P1 LEA R12, P3, R44, R14.reuse, 0x1 ;  /* 0x0000000e2c0c9211 */ /* 0x084fe400078608ff */
[C---:B------:R-:W-:Y:S01]  /*17090*/  @!P2 LEA R20, P4, R45.reuse, R14, 0x1 ;  /* 0x0000000e2d14a211 */ /* 0x040fe200078808ff */
[----:B------:R-:W-:Y:S01]  /*170a0*/  @!P0 IMAD.WIDE R10, R8, 0x2, R14 ;  /* 0x00000002080a8825 */ /* 0x000fe200078e020e */
[-C--:B------:R-:W-:Y:S02]  /*170b0*/  @!P1 LEA.HI.X R13, R44, R3.reuse, R47, 0x1, P3 ;  /* 0x000000032c0d9211 */ /* 0x080fe400018f0c2f */
[----:B------:R-:W-:Y:S02]  /*170c0*/  @!P2 LEA.HI.X R21, R45, R3, R46, 0x1, P4 ;  /* 0x000000032d15a211 */ /* 0x000fe400020f0c2e */
[----:B-----5:R3:W-:Y:S04]  /*170d0*/  @!P0 ST.E.128 desc[UR60][R10.64], R4 ;  /* 0x000000040a008985 */ /* 0x0207e8000c101d3c */
[----:B------:R3:W-:Y:S04]  /*170e0*/  @!P1 ST.E.128 desc[UR60][R12.64], R28 ;  /* 0x0000001c0c009985 */ /* 0x0007e8000c101d3c */
[----:B------:R3:W-:Y:S02]  /*170f0*/  @!P2 ST.E.128 desc[UR60][R20.64], R36 ;  /* 0x000000241400a985 */ /* 0x0007e4000c101d3c */
.L_x_542:
[----:B------:R-:W-:Y:S05]  /*17100*/  BSYNC B1 ;  /* 0x0000000000017941 */ /* 0x000fea0003800000 */
.L_x_541:
[----:B------:R-:W-:-:S03]  /*17110*/  UMOV UR4, 0xffffffff ;  /* 0xffffffff00047882 */ /* 0x000fc60000000000 */
[----:B------:R-:W-:Y:S05]  /*17120*/  BRA.DIV UR4, `(.L_x_543) ;  /* 0x000000a2044c7947 */ /* 0x000fea000b800000 */
[----:B-1----:R1:W4:Y:S04]  /*17130*/  SHFL.IDX PT, R3, R2, 0x1, 0x1c1f ;  /* 0x003c1f0002037f89 */ /* 0x00232800000e0000 */
[----:B--2---:R1:W2:Y:S02]  /*17140*/  SHFL.IDX PT, R14, R0, 0x1, 0x1c1f ;  /* 0x003c1f00000e7f89 */ /* 0x0042a400000e0000 */
.L_x_748:
[----:B---3-5:R-:W-:-:S05]  /*17150*/  VIADD R5, R9, 0x60 ;  /* 0x0000006009057836 */ /* 0x028fca0000000000 */
[----:B------:R-:W-:-:S13]  /*17160*/  ISETP.GE.AND P0, PT, R5, R78, PT ;  /* 0x0000004e0500720c */ /* 0x000fda0003f06270 */
[----:B------:R-:W-:Y:S05]  /*17170*/  @P0 BRA `(.L_x_544) ;  /* 0x0000001800480947 */ /* 0x000fea0003800000 */
[----:B------:R-:W-:Y:S02]  /*17180*/  ULDC UR4, c[0x0][0xac8] ;  /* 0x0002b20000047ab9 */ /* 0x000fe40000000800 */
[----:B------:R-:W-:Y:S02]  /*17190*/  ISETP.GE.AND P1, PT, R8, UR4, PT ;  /* 0x0000000408007c0c */ /* 0x000fe4000bf26270 */
[----:B------:R-:W-:-:S11]  /*171a0*/  ISETP.GE.AND P2, PT, R44, UR4, PT ;  /* 0x000000042c007c0c */ /* 0x000fd6000bf46270 */
[----:B012---:R-:W-:Y:S02]  /*171b0*/  @!P1 IMAD.MOV.U32 R2, RZ, RZ, R14 ;  /* 0x000000ffff029224 */ /* 0x007fe400078e000e */
[----:B------:R-:W-:Y:S02]  /*171c0*/  @!P2 LEA R4, P0, R44, R14, 0x1 ;  /* 0x0000000e2c04a211 */ /* 0x000fe400078008ff */
[----:B----4-:R-:W-:Y:S02]  /*171d0*/  @!P1 IMAD.WIDE R8, R8, 0x2, R2 ;  /* 0x0000000208089825 */ /* 0x010fe400078e0202 */
[----:B------:R-:W-:Y:S02]  /*171e0*/  @!P2 LEA.HI.X R5, R44, R3, R47, 0x1, P0 ;  /* 0x000000032c05a211 */ /* 0x000fe400000f0c2f */
[----:B------:R-:W-:Y:S01]  /*171f0*/  ISETP.GE.AND P0, PT, R45, UR4, PT ;  /* 0x000000042d007c0c */ /* 0x000fe2000bf06270 */
[----:B------:R0:W-:Y:S04]  /*17200*/  @!P1 ST.E.128 desc[UR60][R8.64], R24 ;  /* 0x0000001808009985 */ /* 0x0001e8000c101d3c */
[----:B------:R0:W-:Y:S08]  /*17210*/  @!P2 ST.E.128 desc[UR60][R4.64], R32 ;  /* 0x000000200400a985 */ /* 0x0001f0000c101d3c */
[----:B------:R-:W-:Y:S05]  /*17220*/  @P0 BRA `(.L_x_544) ;  /* 0x00000018001c0947 */ /* 0x000fea0003800000 */
[----:B------:R-:W-:-:S04]  /*17230*/  LEA R14, P0, R45, R14, 0x1 ;  /* 0x0000000e2d0e7211 */ /* 0x000fc800078008ff */
[----:B------:R-:W-:-:S05]  /*17240*/  LEA.HI.X R15, R45, R3, R46, 0x1, P0 ;  /* 0x000000032d0f7211 */ /* 0x000fca00000f0c2e */
[----:B------:R1:W-:Y:S01]  /*17250*/  ST.E.128 desc[UR60][R14.64], R40 ;  /* 0x000000280e007985 */ /* 0x0003e2000c101d3c */
[----:B------:R-:W-:Y:S05]  /*17260*/  BRA `(.L_x_544) ;  /* 0x00000018000c7947 */ /* 0x000fea0003800000 */
.L_x_539:
[----:B------:R-:W-:Y:S01]  /*17270*/  ULDC.64 UR4, c[0x0][0xb08] ;  /* 0x0002c20000047ab9 */ /* 0x000fe20000000a00 */
[----:B0-----:R-:W0:Y:S01]  /*17280*/  @P1 LDC R12, c[0x0][0xbec] ;  /* 0x0002fb00ff0c1b82 */ /* 0x001e220000000800 */
[----:B------:R-:W-:Y:S02]  /*17290*/  IMAD R0, R79, UR4, RZ ;  /* 0x000000044f007c24 */ /* 0x000fe4000f8e02ff */
[----:B------:R-:W-:-:S04]  /*172a0*/  IMAD.WIDE.U32 R10, R3, UR4, RZ ;  /* 0x00000004030a7c25 */ /* 0x000fc8000f8e00ff */
[----:B------:R-:W-:Y:S01]  /*172b0*/  IMAD R3, R3, UR5, R0 ;  /* 0x0000000503037c24 */ /* 0x000fe2000f8e0200 */
[----:B------:R-:W1:Y:S01]  /*172c0*/  @P1 LDC R15, c[0x0][0xbf0] ;  /* 0x0002fc00ff0f1b82 */ /* 0x000e620000000800 */
[----:B------:R-:W-:Y:S01]  /*172d0*/  ULDC.64 UR4, c[0x0][0xb38] ;  /* 0x0002ce0000047ab9 */ /* 0x000fe20000000a00 */
[----:B------:R-:W-:Y:S01]  /*172e0*/  SHF.R.S32.HI R0, RZ, 0x1f, R77 ;  /* 0x0000001fff007819 */ /* 0x000fe2000001144d */
[----:B------:R-:W-:Y:S02]  /*172f0*/  IMAD.IADD R11, R11, 0x1, R3 ;  /* 0x000000010b0b7824 */ /* 0x000fe400078e0203 */
[----:B------:R-:W-:-:S04]  /*17300*/  IMAD.WIDE.U32 R2, R82, UR4, R10 ;  /* 0x0000000452027c25 */ /* 0x000fc8000f8e000a */
[----:B------:R-:W-:Y:S01]  /*17310*/  IMAD R3, R82, UR5, R3 ;  /* 0x0000000552037c24 */ /* 0x000fe2000f8e0203 */
[----:B------:R-:W-:Y:S01]  /*17320*/  ULDC.64 UR4, c[0x0][0xb40] ;  /* 0x0002d00000047ab9 */ /* 0x000fe20000000a00 */
[----:B------:R-:W-:Y:S02]  /*17330*/  IMAD.MOV.U32 R11, RZ, RZ, R31 ;  /* 0x000000ffff0b7224 */ /* 0x000fe400078e001f */
[----:B------:R-:W-:Y:S02]  /*17340*/  IMAD R0, R0, UR4, RZ ;  /* 0x0000000400007c24 */ /* 0x000fe4000f8e02ff */
[----:B------:R-:W-:-:S04]  /*17350*/  IMAD.WIDE.U32 R2, R77, UR4, R2 ;  /* 0x000000044d027c25 */ /* 0x000fc8000f8e0002 */
[----:B------:R-:W-:Y:S01]  /*17360*/  IMAD R13, R77, UR5, R0 ;  /* 0x000000054d0d7c24 */ /* 0x000fe2000f8e0200 */
[----:B------:R-:W-:Y:S01]  /*17370*/  ULDC.64 UR4, c[0x0][0xb48] ;  /* 0x0002d20000047ab9 */ /* 0x000fe20000000a00 */
[----:B0-----:R-:W-:-:S04]  /*17380*/  @P1 IMAD.HI.U32 R12, R31, R12, RZ ;  /* 0x0000000c1f0c1227 */ /* 0x001fc800078e00ff */
[----:B------:R-:W-:Y:S01]  /*17390*/  IMAD.IADD R3, R3, 0x1, R13 ;  /* 0x0000000103037824 */ /* 0x000fe200078e020d */
[----:B-1----:R-:W-:Y:S01]  /*173a0*/  @P1 SHF.R.U32.HI R11, RZ, R15, R12 ;  /* 0x0000000fff0b1219 */ /* 0x002fe2000001160c */
[----:B------:R-:W-:Y:S02]  /*173b0*/  VIADD R10, R16, 0x31c20 ;  /* 0x00031c20100a7836 */ /* 0x000fe40000000000 */
[C---:B------:R-:W-:Y:S01]  /*173c0*/  IMAD.WIDE.U32 R2, R80.reuse, UR4, R2 ;  /* 0x0000000450027c25 */ /* 0x040fe2000f8e0002 */
[--C-:B------:R-:W-:Y:S02]  /*173d0*/  SHF.R.S32.HI R0, RZ, 0x1f, R11.reuse ;  /* 0x0000001fff007819 */ /* 0x100fe4000001140b */
[----:B------:R-:W-:Y:S01]  /*173e0*/  PRMT R10, RZ, 0x654, R10 ;  /* 0x00000654ff0a7816 */ /* 0x000fe2000000000a */
[----:B------:R-:W-:Y:S02]  /*173f0*/  IMAD.MOV R13, RZ, RZ, -R11 ;  /* 0x000000ffff0d7224 */ /* 0x000fe400078e0a0b */
[----:B------:R-:W-:Y:S01]  /*17400*/  IMAD R3, R80, UR5, R3 ;  /* 0x0000000550037c24 */ /* 0x000fe2000f8e0203 */
[----:B------:R-:W-:Y:S01]  /*17410*/  ULDC.64 UR4, c[0x0][0xb30] ;  /* 0x0002cc0000047ab9 */ /* 0x000fe20000000a00 */
[----:B------:R-:W-:Y:S01]  /*17420*/  IMAD R13, R76, R13, R31 ;  /* 0x0000000d4c0d7224 */ /* 0x000fe200078e021f */
[----:B------:R0:W-:Y:S01]  /*17430*/  SYNCS.ARRIVE.TRANS64.RED.A1T0 RZ, [R10+URZ], RZ ;  /* 0x000000ff0aff79a7 */ /* 0x0001e2000810043f */
[----:B------:R-:W-:-:S02]  /*17440*/  IMAD R0, R0, UR4, RZ ;  /* 0x0000000400007c24 */ /* 0x000fc4000f8e02ff */
[----:B------:R-:W-:-:S04]  /*17450*/  IMAD.WIDE.U32 R2, R11, UR4, R2 ;  /* 0x000000040b027c25 */ /* 0x000fc8000f8e0002 */
[----:B------:R-:W-:Y:S01]  /*17460*/  IMAD R15, R11, UR5, R0 ;  /* 0x000000050b0f7c24 */ /* 0x000fe2000f8e0200 */
[----:B------:R-:W-:Y:S01]  /*17470*/  SHF.R.S32.HI R0, RZ, 0x1f, R13 ;  /* 0x0000001fff007819 */ /* 0x000fe2000001140d */
[----:B------:R-:W-:Y:S02]  /*17480*/  ULDC.64 UR4, c[0x0][0xb28] ;  /* 0x0002ca0000047ab9 */ /* 0x000fe40000000a00 */
[----:B------:R-:W-:Y:S02]  /*17490*/  IMAD.IADD R3, R3, 0x1, R15 ;  /* 0x0000000103037824 */ /* 0x000fe400078e020f */
[----:B------:R-:W-:Y:S02]  /*174a0*/  IMAD R0, R0, UR4, RZ ;  /* 0x0000000400007c24 */ /* 0x000fe4000f8e02ff */
[----:B------:R-:W-:-:S04]  /*174b0*/  IMAD.WIDE.U32 R2, R13, UR4, R2 ;  /* 0x000000040d027c25 */ /* 0x000fc8000f8e0002 */
[----:B------:R-:W-:Y:S01]  /*174c0*/  IMAD R13, R13, UR5, R0 ;  /* 0x000000050d0d7c24 */ /* 0x000fe2000f8e0200 */
[----:B------:R-:W-:Y:S02]  /*174d0*/  ULDC.64 UR4, c[0x0][0xb00] ;  /* 0x0002c00000047ab9 */ /* 0x000fe40000000a00 */
[----:B------:R-:W-:Y:S01]  /*174e0*/  LEA R0, P0, R2, UR4, 0x2 ;  /* 0x0000000402007c11 */ /* 0x000fe2000f8010ff */
[----:B------:R-:W-:Y:S01]  /*174f0*/  IMAD.IADD R3, R3, 0x1, R13 ;  /* 0x0000000103037824 */ /* 0x000fe200078e020d */
[----:B------:R-:W-:-:S04]  /*17500*/  UMOV UR4, 0xffffffff ;  /* 0xffffffff00047882 */ /* 0x000fc80000000000 */
[----:B------:R-:W-:Y:S01]  /*17510*/  LEA.HI.X R2, R2, UR5, R3, 0x2, P0 ;  /* 0x0000000502027c11 */ /* 0x000fe200080f1403 */
[----:B0-----:R-:W-:Y:S06]  /*17520*/  BRA.DIV UR4, `(.L_x_545) ;  /* 0x0000009e04947947 */ /* 0x001fec000b800000 */
[----:B------:R0:W1:Y:S04]  /*17530*/  SHFL.IDX PT, R3, R2, RZ, 0x1c1f ;  /* 0x001c1fff02037589 */ /* 0x00006800000e0000 */
[----:B------:R0:W2:Y:S02]  /*17540*/  SHFL.IDX PT, R14, R0, RZ, 0x1c1f ;  /* 0x001c1fff000e7589 */ /* 0x0000a400000e0000 */
.L_x_751:
[----:B------:R-:W-:Y:S01]  /*17550*/  ISETP.GE.AND P0, PT, R27, R78, PT ;  /* 0x0000004e1b00720c */ /* 0x000fe20003f06270 */
[----:B------:R-:W-:-:S12]  /*17560*/  BSSY B1, `(.L_x_546) ;  /* 0x000004a000017945 */ /* 0x000fd80003800000 */
[----:B------:R-:W-:Y:S05]  /*17570*/  @P0 BRA `(.L_x_547) ;  /* 0x0000000400200947 */ /* 0x000fea0003800000 */
[----:B------:R-:W3:Y:S01]  /*17580*/  LDL R35, [R1+0x8c] ;  /* 0x00008c0001237983 */ /* 0x000ee20000100800 */
[----:B------:R-:W-:-:S03]  /*17590*/  ULDC UR4, c[0x0][0xac8] ;  /* 0x0002b20000047ab9 */ /* 0x000fc60000000800 */
[----:B------:R-:W4:Y:S04]  /*175a0*/  LDL R33, [R1+0xc0] ;  /* 0x0000c00001217983 */ /* 0x000f280000100800 */
[----:B------:R-:W5:Y:S04]  /*175b0*/  LDL R31, [R1+0xbc] ;  /* 0x0000bc00011f7983 */ /* 0x000f680000100800 */
[----:B------:R-:W2:Y:S04]  /*175c0*/  LDL R24, [R1+0xb8] ;  /* 0x0000b80001187983 */ /* 0x000ea80000100800 */
[----:B------:R-:W2:Y:S04]  /*175d0*/  LDL R34, [R1+0xdc] ;  /* 0x0000dc0001227983 */ /* 0x000ea80000100800 */
[----:B------:R-:W2:Y:S04]  /*175e0*/  LDL R77, [R1+0xb4] ;  /* 0x0000b400014d7983 */ /* 0x000ea80000100800 */
[----:B------:R-:W2:Y:S04]  /*175f0*/  LDL R32, [R1+0xd8] ;  /* 0x0000d80001207983 */ /* 0x000ea80000100800 */
[----:B------:R-:W2:Y:S04]  /*17600*/  LDL R76, [R1+0xac] ;  /* 0x0000ac00014c7983 */ /* 0x000ea80000100800 */
[----:B------:R-:W2:Y:S04]  /*17610*/  LDL R30, [R1+0xd4] ;  /* 0x0000d400011e7983 */ /* 0x000ea80000100800 */
[----:B------:R-:W2:Y:S01]  /*17620*/  LDL R79, [R1+0xd0] ;  /* 0x0000d000014f7983 */ /* 0x000ea20000100800 */
[----:B---3--:R-:W-:-:S02]  /*17630*/  ISETP.GE.AND P1, PT, R35, UR4, PT ;  /* 0x0000000423007c0c */ /* 0x008fc4000bf26270 */
[----:B----4-:R-:W-:Y:S02]  /*17640*/  ISETP.GE.AND P0, PT, R33, UR4, PT ;  /* 0x0000000421007c0c */ /* 0x010fe4000bf06270 */
[----:B-----5:R-:W-:-:S09]  /*17650*/  ISETP.GE.AND P3, PT, R31, UR4, PT ;  /* 0x000000041f007c0c */ /* 0x020fd2000bf66270 */
[----:B-1----:R-:W-:Y:S01]  /*17660*/  @!P1 IMAD.MOV.U32 R15, RZ, RZ, R3 ;  /* 0x000000ffff0f9224 */ /* 0x002fe200078e0003 */
[----:B--2---:R-:W-:Y:S01]  /*17670*/  ISETP.GE.AND P4, PT, R24, UR4, PT ;  /* 0x0000000418007c0c */ /* 0x004fe2000bf86270 */
[----:B------:R-:W-:Y:S01]  /*17680*/  @!P1 IMAD.WIDE R10, R35, 0x4, R14 ;  /* 0x00000004230a9825 */ /* 0x000fe200078e020e */
[----:B------:R-:W-:-:S03]  /*17690*/  @!P0 LEA R12, P2, R33, R14, 0x2 ;  /* 0x0000000e210c8211 */ /* 0x000fc600078410ff */
[----:B------:R-:W-:Y:S01]  /*176a0*/  VIADD R15, R35, 0x30 ;  /* 0x00000030230f7836 */ /* 0x000fe20000000000 */
[----:B------:R1:W-:Y:S01]  /*176b0*/  @!P1 ST.E.64 desc[UR60][R10.64], R4 ;  /* 0x000000040a009985 */ /* 0x0003e2000c101b3c */
[-C--:B------:R-:W-:Y:S02]  /*176c0*/  @!P0 LEA.HI.X R13, R33, R3.reuse, R34, 0x2, P2 ;  /* 0x00000003210d8211 */ /* 0x080fe400010f1422 */
[----:B------:R-:W-:Y:S02]  /*176d0*/  @!P3 LEA R26, P1, R31, R14, 0x2 ;  /* 0x0000000e1f1ab211 */ /* 0x000fe400078210ff */
[----:B------:R-:W-:Y:S01]  /*176e0*/  ISETP.GE.AND P2, PT, R77, UR4, PT ;  /* 0x000000044d007c0c */ /* 0x000fe2000bf46270 */
[----:B------:R2:W-:Y:S01]  /*176f0*/  @!P0 ST.E.64 desc[UR60][R12.64], R6 ;  /* 0x000000060c008985 */ /* 0x0005e2000c101b3c */
[----:B------:R-:W-:Y:S02]  /*17700*/  @!P3 LEA.HI.X R27, R31, R3, R32, 0x2, P1 ;  /* 0x000000031f1bb211 */ /* 0x000fe400008f1420 */
[----:B------:R-:W-:-:S02]  /*17710*/  ISETP.GE.AND P1, PT, R76, UR4, PT ;  /* 0x000000044c007c0c */ /* 0x000fc4000bf26270 */
[----:B------:R-:W-:Y:S02]  /*17720*/  ISETP.GE.AND P0, PT, R15, UR4, PT ;  /* 0x000000040f007c0c */ /* 0x000fe4000bf06270 */
[CC--:B------:R-:W-:Y:S01]  /*17730*/  @!P4 LEA R28, P5, R24.reuse, R14.reuse, 0x2 ;  /* 0x0000000e181cc211 */ /* 0x0c0fe200078a10ff */
[----:B------:R-:W-:Y:S01]  /*17740*/  VIADD R33, R35, 0x38 ;  /* 0x0000003823217836 */ /* 0x000fe20000000000 */
[----:B------:R-:W-:Y:S02]  /*17750*/  @!P3 ST.E.64 desc[UR60][R26.64], R8 ;  /* 0x000000081a00b985 */ /* 0x000fe4000c101b3c */
[-C--:B------:R-:W-:Y:S02]  /*17760*/  @!P4 LEA.HI.X R29, R24, R3.reuse, R30, 0x2, P5 ;  /* 0x00000003181dc211 */ /* 0x080fe400028f141e */
[----:B-1----:R-:W-:Y:S02]  /*17770*/  @!P2 LEA R10, P5, R77, R14, 0x2 ;  /* 0x0000000e4d0aa211 */ /* 0x002fe400078a10ff */
[----:B------:R-:W-:Y:S01]  /*17780*/  ISETP.GE.AND P3, PT, R33, UR4, PT ;  /* 0x0000000421007c0c */ /* 0x000fe2000bf66270 */
[----:B------:R1:W-:Y:S01]  /*17790*/  @!P4 ST.E.64 desc[UR60][R28.64], R20 ;  /* 0x000000141c00c985 */ /* 0x0003e2000c101b3c */
[----:B------:R-:W-:Y:S01]  /*177a0*/  @!P2 LEA.HI.X R11, R77, R3, R79, 0x2, P5 ;  /* 0x000000034d0ba211 */ /* 0x000fe200028f144f */
[----:B------:R-:W-:Y:S01]  /*177b0*/  VIADD R34, R35, 0x40 ;  /* 0x0000004023227836 */ /* 0x000fe20000000000 */
[----:B------:R-:W-:-:S02]  /*177c0*/  SHF.R.S32.HI R24, RZ, 0x1f, R76 ;  /* 0x0000001fff187819 */ /* 0x000fc4000001144c */
[CC--:B------:R-:W-:Y:S02]  /*177d0*/  @!P1 LEA R30, P4, R76.reuse, R14.reuse, 0x2 ;  /* 0x0000000e4c1e9211 */ /* 0x0c0fe400078810ff */
[----:B------:R-:W-:Y:S02]  /*177e0*/  SHF.R.S32.HI R32, RZ, 0x1f, R15 ;  /* 0x0000001fff207819 */ /* 0x000fe4000001140f */
[CC--:B------:R-:W-:Y:S02]  /*177f0*/  @!P0 LEA R4, P5, R15.reuse, R14.reuse, 0x2 ;  /* 0x0000000e0f048211 */ /* 0x0c0fe400078a10ff */
[-C--:B------:R-:W-:Y:S02]  /*17800*/  @!P1 LEA.HI.X R31, R76, R3.reuse, R24, 0x2, P4 ;  /* 0x000000034c1f9211 */ /* 0x080fe400020f1418 */
[----:B------:R-:W-:Y:S01]  /*17810*/  @!P0 LEA.HI.X R5, R15, R3, R32, 0x2, P5 ;  /* 0x000000030f058211 */ /* 0x000fe200028f1420 */
[C---:B------:R-:W-:Y:S01]  /*17820*/  VIADD R15, R35.reuse, 0x48 ;  /* 0x00000048230f7836 */ /* 0x040fe20000000000 */
[----:B------:R-:W-:Y:S01]  /*17830*/  ISETP.GE.AND P4, PT, R34, UR4, PT ;  /* 0x0000000422007c0c */ /* 0x000fe2000bf86270 */
[----:B------:R3:W-:Y:S01]  /*17840*/  @!P2 ST.E.64 desc[UR60][R10.64], R36 ;  /* 0x000000240a00a985 */ /* 0x0007e2000c101b3c */
[----:B--2---:R-:W-:Y:S01]  /*17850*/  SHF.R.S32.HI R12, RZ, 0x1f, R33 ;  /* 0x0000001fff0c7819 */ /* 0x004fe20000011421 */
[----:B------:R-:W-:Y:S01]  /*17860*/  VIADD R13, R35, 0x50 ;  /* 0x00000050230d7836 */ /* 0x000fe20000000000 */
[----:B------:R-:W-:Y:S01]  /*17870*/  ISETP.GE.AND P2, PT, R15, UR4, PT ;  /* 0x000000040f007c0c */ /* 0x000fe2000bf46270 */
[----:B------:R4:W-:Y:S01]  /*17880*/  @!P1 ST.E.64 desc[UR60][R30.64], R40 ;  /* 0x000000281e009985 */ /* 0x0009e2000c101b3c */
[----:B------:R-:W-:-:S02]  /*17890*/  @!P3 LEA R6, P1, R33, R14, 0x2 ;  /* 0x0000000e2106b211 */ /* 0x000fc400078210ff */
[----:B-1----:R-:W-:Y:S02]  /*178a0*/  IADD3 R21, R35, 0x58, RZ ;  /* 0x0000005823157810 */ /* 0x002fe40007ffe0ff */
[----:B------:R-:W-:Y:S02]  /*178b0*/  @!P3 LEA.HI.X R7, R33, R3, R12, 0x2, P1 ;  /* 0x000000032107b211 */ /* 0x000fe400008f140c */
[----:B------:R-:W-:Y:S01]  /*178c0*/  ISETP.GE.AND P1, PT, R13, UR4, PT ;  /* 0x000000040d007c0c */ /* 0x000fe2000bf26270 */
[----:B------:R4:W-:Y:S01]  /*178d0*/  @!P0 ST.E.64 desc[UR60][R4.64], R44 ;  /* 0x0000002c04008985 */ /* 0x0009e2000c101b3c */
[----:B------:R-:W-:Y:S02]  /*178e0*/  SHF.R.S32.HI R9, RZ, 0x1f, R34 ;  /* 0x0000001fff097819 */ /* 0x000fe40000011422 */
[----:B------:R-:W-:Y:S02]  /*178f0*/  @!P4 LEA R8, P5, R34, R14, 0x2 ;  /* 0x0000000e2208c211 */ /* 0x000fe400078a10ff */
[----:B------:R-:W-:-:S02]  /*17900*/  ISETP.GE.AND P0, PT, R21, UR4, PT ;  /* 0x0000000415007c0c */ /* 0x000fc4000bf06270 */
[-C--:B------:R-:W-:Y:S02]  /*17910*/  @!P4 LEA.HI.X R9, R34, R3.reuse, R9, 0x2, P5 ;  /* 0x000000032209c211 */ /* 0x080fe400028f1409 */
[----:B------:R-:W-:Y:S02]  /*17920*/  SHF.R.S32.HI R12, RZ, 0x1f, R15 ;  /* 0x0000001fff0c7819 */ /* 0x000fe4000001140f */
[CC--:B---3--:R-:W-:Y:S02]  /*17930*/  @!P2 LEA R10, P5, R15.reuse, R14.reuse, 0x2 ;  /* 0x0000000e0f0aa211 */ /* 0x0c8fe400078a10ff */
[----:B------:R-:W-:Y:S02]  /*17940*/  SHF.R.S32.HI R20, RZ, 0x1f, R13 ;  /* 0x0000001fff147819 */ /* 0x000fe4000001140d */
[----:B------:R-:W-:Y:S02]  /*17950*/  @!P2 LEA.HI.X R11, R15, R3, R12, 0x2, P5 ;  /* 0x000000030f0ba211 */ /* 0x000fe400028f140c */
[----:B------:R-:W-:-:S04]  /*17960*/  @!P1 LEA R12, P5, R13, R14, 0x2 ;  /* 0x0000000e0d0c9211 */ /* 0x000fc800078a10ff */
[-C--:B------:R-:W-:Y:S02]  /*17970*/  @!P1 LEA.HI.X R13, R13, R3.reuse, R20, 0x2, P5 ;  /* 0x000000030d0d9211 */ /* 0x080fe400028f1414 */
[----:B------:R-:W-:Y:S02]  /*17980*/  SHF.R.S32.HI R20, RZ, 0x1f, R21 ;  /* 0x0000001fff147819 */ /* 0x000fe40000011415 */
[C---:B------:R-:W-:Y:S01]  /*17990*/  @!P0 LEA R14, P5, R21.reuse, R14, 0x2 ;  /* 0x0000000e150e8211 */ /* 0x040fe200078a10ff */
[----:B------:R4:W-:Y:S03]  /*179a0*/  @!P3 ST.E.64 desc[UR60][R6.64], R48 ;  /* 0x000000300600b985 */ /* 0x0009e6000c101b3c */
[----:B------:R-:W-:Y:S01]  /*179b0*/  @!P0 LEA.HI.X R15, R21, R3, R20, 0x2, P5 ;  /* 0x00000003150f8211 */ /* 0x000fe200028f1414 */
[----:B------:R4:W-:Y:S04]  /*179c0*/  @!P4 ST.E.64 desc[UR60][R8.64], R52 ;  /* 0x000000340800c985 */ /* 0x0009e8000c101b3c */
[----:B------:R4:W-:Y:S04]  /*179d0*/  @!P2 ST.E.64 desc[UR60][R10.64], R56 ;  /* 0x000000380a00a985 */ /* 0x0009e8000c101b3c */
[----:B------:R4:W-:Y:S04]  /*179e0*/  @!P1 ST.E.64 desc[UR60][R12.64], R60 ;  /* 0x0000003c0c009985 */ /* 0x0009e8000c101b3c */
[----:B------:R4:W-:Y:S02]  /*179f0*/  @!P0 ST.E.64 desc[UR60][R14.64], R64 ;  /* 0x000000400e008985 */ /* 0x0009e4000c101b3c */
.L_x_547:
[----:B------:R-:W-:Y:S05]  /*17a00*/  BSYNC B1 ;  /* 0x0000000000017941 */ /* 0x000fea0003800000 */
.L_x_546:
[----:B------:R-:W-:-:S03]  /*17a10*/  UMOV UR4, 0xffffffff ;  /* 0xffffffff00047882 */ /* 0x000fc60000000000 */
[----:B------:R-:W-:Y:S05]  /*17a20*/  BRA.DIV UR4, `(.L_x_548) ;  /* 0x0000009a04887947 */ /* 0x000fea000b800000 */
[----:B-1----:R1:W3:Y:S04]  /*17a30*/  SHFL.IDX PT, R3, R2, 0x1, 0x1c1f ;  /* 0x003c1f0002037f89 */ /* 0x0022e800000e0000 */
[----:B--2-4-:R1:W2:Y:S02]  /*17a40*/  SHFL.IDX PT, R14, R0, 0x1, 0x1c1f ;  /* 0x003c1f00000e7f89 */ /* 0x0142a400000e0000 */
.L_x_755:
[----:B------:R-:W-:-:S13]  /*17a50*/  ISETP.GE.AND P0, PT, R25, R78, PT ;  /* 0x0000004e1900720c */ /* 0x000fda0003f06270 */
[----:B------:R-:W-:Y:S05]  /*17a60*/  @P0 BRA `(.L_x_544) ;  /* 0x00000010000c0947 */ /* 0x000fea0003800000 */
[----:B------:R-:W4:Y:S01]  /*17a70*/  LDL R8, [R1+0xc0] ;  /* 0x0000c00001087983 */ /* 0x000f220000100800 */
[----:B------:R-:W-:-:S03]  /*17a80*/  ULDC UR4, c[0x0][0xac8] ;  /* 0x0002b20000047ab9 */ /* 0x000fc60000000800 */
[----:B------:R-:W5:Y:S04]  /*17a90*/  LDL R26, [R1+0x8c] ;  /* 0x00008c00011a7983 */ /* 0x000f680000100800 */
[----:B------:R-:W3:Y:S04]  /*17aa0*/  LDL R12, [R1+0xbc] ;  /* 0x0000bc00010c7983 */ /* 0x000ee80000100800 */
[----:B------:R-:W2:Y:S04]  /*17ab0*/  LDL R9, [R1+0xdc] ;  /* 0x0000dc0001097983 */ /* 0x000ea80000100800 */
[----:B------:R-:W2:Y:S04]  /*17ac0*/  LDL R21, [R1+0xb8] ;  /* 0x0000b80001157983 */ /* 0x000ea80000100800 */
[----:B01----:R-:W2:Y:S04]  /*17ad0*/  LDL R0, [R1+0xb4] ;  /* 0x0000b40001007983 */ /* 0x003ea80000100800 */
[----:B------:R-:W2:Y:S04]  /*17ae0*/  LDL R13, [R1+0xd8] ;  /* 0x0000d800010d7983 */ /* 0x000ea80000100800 */
[----:B------:R-:W2:Y:S04]  /*17af0*/  LDL R27, [R1+0xac] ;  /* 0x0000ac00011b7983 */ /* 0x000ea80000100800 */
[----:B------:R-:W2:Y:S04]  /*17b00*/  LDL R24, [R1+0xd4] ;  /* 0x0000d40001187983 */ /* 0x000ea80000100800 */
[----:B------:R-:W2:Y:S01]  /*17b10*/  LDL R20, [R1+0xd0] ;  /* 0x0000d00001147983 */ /* 0x000ea20000100800 */
[----:B----4-:R-:W-:-:S02]  /*17b20*/  ISETP.GE.AND P1, PT, R8, UR4, PT ;  /* 0x0000000408007c0c */ /* 0x010fc4000bf26270 */
[----:B-----5:R-:W-:Y:S02]  /*17b30*/  ISETP.GE.AND P5, PT, R26, UR4, PT ;  /* 0x000000041a007c0c */ /* 0x020fe4000bfa6270 */
[----:B---3--:R-:W-:-:S09]  /*17b40*/  ISETP.GE.AND P0, PT, R12, UR4, PT ;  /* 0x000000040c007c0c */ /* 0x008fd2000bf06270 */
[CC--:B--2---:R-:W-:Y:S02]  /*17b50*/  @!P1 LEA R6, P2, R8.reuse, R14.reuse, 0x2 ;  /* 0x0000000e08069211 */ /* 0x0c4fe400078410ff */
[----:B------:R-:W-:Y:S01]  /*17b60*/  ISETP.GE.AND P3, PT, R21, UR4, PT ;  /* 0x0000000415007c0c */ /* 0x000fe2000bf66270 */
[----:B------:R-:W-:Y:S01]  /*17b70*/  @!P5 IMAD.MOV.U32 R2, RZ, RZ, R14 ;  /* 0x000000ffff02d224 */ /* 0x000fe200078e000e */
[----:B------:R-:W-:Y:S02]  /*17b80*/  @!P1 LEA.HI.X R7, R8, R3, R9, 0x2, P2 ;  /* 0x0000000308079211 */ /* 0x000fe400010f1409 */
[----:B------:R-:W-:Y:S02]  /*17b90*/  ISETP.GE.AND P4, PT, R0, UR4, PT ;  /* 0x0000000400007c0c */ /* 0x000fe4000bf86270 */
[----:B------:R-:W-:Y:S01]  /*17ba0*/  @!P0 LEA R8, P2, R12, R14, 0x2 ;  /* 0x0000000e0c088211 */ /* 0x000fe200078410ff */
[----:B------:R-:W-:-:S03]  /*17bb0*/  @!P5 IMAD.WIDE R4, R26, 0x4, R2 ;  /* 0x000000041a04d825 */ /* 0x000fc600078e0202 */
[----:B------:R-:W-:Y:S01]  /*17bc0*/  @!P0 LEA.HI.X R9, R12, R3, R13, 0x2, P2 ;  /* 0x000000030c098211 */ /* 0x000fe200010f140d */
[----:B------:R-:W-:Y:S01]  /*17bd0*/  VIADD R2, R26, 0x30 ;  /* 0x000000301a027836 */ /* 0x000fe20000000000 */
[----:B------:R0:W-:Y:S04]  /*17be0*/  @!P5 ST.E.64 desc[UR60][R4.64], R68 ;  /* 0x000000440400d985 */ /* 0x0001e8000c101b3c */
[----:B------:R1:W-:Y:S01]  /*17bf0*/  @!P1 ST.E.64 desc[UR60][R6.64], R72 ;  /* 0x0000004806009985 */ /* 0x0003e2000c101b3c */
[----:B------:R-:W-:-:S03]  /*17c00*/  ISETP.GE.AND P1, PT, R27, UR4, PT ;  /* 0x000000041b007c0c */ /* 0x000fc6000bf26270 */
[----:B------:R2:W-:Y:S01]  /*17c10*/  @!P0 ST.E.64 desc[UR60][R8.64], R74 ;  /* 0x0000004a08008985 */ /* 0x0005e2000c101b3c */
[----:B------:R-:W-:Y:S01]  /*17c20*/  ISETP.GE.AND P0, PT, R2, UR4, PT ;  /* 0x0000000402007c0c */ /* 0x000fe2000bf06270 */
[----:B------:R-:W-:Y:S01]  /*17c30*/  VIADD R15, R26, 0x38 ;  /* 0x000000381a0f7836 */ /* 0x000fe20000000000 */
[CC--:B------:R-:W-:Y:S02]  /*17c40*/  @!P3 LEA R10, P5, R21.reuse, R14.reuse, 0x2 ;  /* 0x0000000e150ab211 */ /* 0x0c0fe400078a10ff */
[-C--:B------:R-:W-:Y:S02]  /*17c50*/  @!P4 LEA R12, P2, R0, R14.reuse, 0x2 ;  /* 0x0000000e000cc211 */ /* 0x080fe400078410ff */
[-C--:B------:R-:W-:Y:S01]  /*17c60*/  @!P3 LEA.HI.X R11, R21, R3.reuse, R24, 0x2, P5 ;  /* 0x00000003150bb211 */ /* 0x080fe200028f1418 */
[----:B------:R-:W-:Y:S01]  /*17c70*/  VIADD R21, R26, 0x40 ;  /* 0x000000401a157836 */ /* 0x000fe20000000000 */
[----:B------:R-:W-:Y:S02]  /*17c80*/  @!P4 LEA.HI.X R13, R0, R3, R20, 0x2, P2 ;  /* 0x00000003000dc211 */ /* 0x000fe400010f1414 */
[----:B------:R-:W-:Y:S01]  /*17c90*/  ISETP.GE.AND P2, PT, R15, UR4, PT ;  /* 0x000000040f007c0c */ /* 0x000fe2000bf46270 */
[----:B------:R-:W-:Y:S01]  /*17ca0*/  @!P3 ST.E.64 desc[UR60][R10.64], R38 ;  /* 0x000000260a00b985 */ /* 0x000fe2000c101b3c */
[----:B------:R-:W-:Y:S01]  /*17cb0*/  SHF.R.S32.HI R24, RZ, 0x1f, R27 ;  /* 0x0000001fff187819 */ /* 0x000fe2000001141b */
[----:B------:R-:W-:Y:S01]  /*17cc0*/  VIADD R0, R26, 0x48 ;  /* 0x000000481a007836 */ /* 0x000fe20000000000 */
[----:B------:R-:W-:Y:S01]  /*17cd0*/  ISETP.GE.AND P3, PT, R21, UR4, PT ;  /* 0x0000000415007c0c */ /* 0x000fe2000bf66270 */
[----:B------:R3:W-:Y:S01]  /*17ce0*/  @!P4 ST.E.64 desc[UR60][R12.64], R42 ;  /* 0x0000002a0c00c985 */ /* 0x0007e2000c101b3c */
[----:B0-----:R-:W-:-:S02]  /*17cf0*/  @!P1 LEA R4, P4, R27, R14, 0x2 ;  /* 0x0000000e1b049211 */ /* 0x001fc400078810ff */
[----:B-1----:R-:W-:Y:S02]  /*17d00*/  SHF.R.S32.HI R7, RZ, 0x1f, R2 ;  /* 0x0000001fff077819 */ /* 0x002fe40000011402 */
[C---:B------:R-:W-:Y:S02]  /*17d10*/  @!P0 LEA R6, P5, R2.reuse, R14, 0x2 ;  /* 0x0000000e02068211 */ /* 0x040fe400078a10ff */
[-C--:B------:R-:W-:Y:S02]  /*17d20*/  @!P1 LEA.HI.X R5, R27, R3.reuse, R24, 0x2, P4 ;  /* 0x000000031b059211 */ /* 0x080fe400020f1418 */
[----:B------:R-:W-:Y:S01]  /*17d30*/  @!P0 LEA.HI.X R7, R2, R3, R7, 0x2, P5 ;  /* 0x0000000302078211 */ /* 0x000fe200028f1407 */
[----:B------:R-:W-:Y:S01]  /*17d40*/  VIADD R2, R26, 0x50 ;  /* 0x000000501a027836 */ /* 0x000fe20000000000 */
[----:B------:R-:W-:Y:S01]  /*17d50*/  ISETP.GE.AND P5, PT, R0, UR4, PT ;  /* 0x0000000400007c0c */ /* 0x000fe2000bfa6270 */
[----:B------:R0:W-:Y:S01]  /*17d60*/  @!P1 ST.E.64 desc[UR60][R4.64], R46 ;  /* 0x0000002e04009985 */ /* 0x0001e2000c101b3c */
[----:B------:R-:W-:-:S02]  /*17d70*/  SHF.R.S32.HI R20, RZ, 0x1f, R15 ;  /* 0x0000001fff147819 */ /* 0x000fc4000001140f */
[CC--:B--2---:R-:W-:Y:S02]  /*17d80*/  @!P2 LEA R8, P4, R15.reuse, R14.reuse, 0x2 ;  /* 0x0000000e0f08a211 */ /* 0x0c4fe400078810ff */
[----:B------:R-:W-:Y:S02]  /*17d90*/  ISETP.GE.AND P1, PT, R2, UR4, PT ;  /* 0x0000000402007c0c */ /* 0x000fe4000bf26270 */
[----:B------:R-:W-:Y:S02]  /*17da0*/  @!P2 LEA.HI.X R9, R15, R3, R20, 0x2, P4 ;  /* 0x000000030f09a211 */ /* 0x000fe400020f1414 */
[----:B---3--:R-:W-:Y:S02]  /*17db0*/  SHF.R.S32.HI R12, RZ, 0x1f, R21 ;  /* 0x0000001fff0c7819 */ /* 0x008fe40000011415 */
[----:B------:R-:W-:Y:S02]  /*17dc0*/  @!P3 LEA R10, P4, R21, R14, 0x2 ;  /* 0x0000000e150ab211 */ /* 0x000fe400078810ff */
[----:B------:R-:W-:-:S02]  /*17dd0*/  SHF.R.S32.HI R13, RZ, 0x1f, R0 ;  /* 0x0000001fff0d7819 */ /* 0x000fc40000011400 */
[----:B------:R-:W-:Y:S02]  /*17de0*/  @!P3 LEA.HI.X R11, R21, R3, R12, 0x2, P4 ;  /* 0x00000003150bb211 */ /* 0x000fe400020f140c */
[----:B------:R-:W-:-:S04]  /*17df0*/  @!P5 LEA R12, P4, R0, R14, 0x2 ;  /* 0x0000000e000cd211 */ /* 0x000fc800078810ff */
[-C--:B------:R-:W-:Y:S02]  /*17e00*/  @!P5 LEA.HI.X R13, R0, R3.reuse, R13, 0x2, P4 ;  /* 0x00000003000dd211 */ /* 0x080fe400020f140d */
[----:B------:R-:W-:Y:S02]  /*17e10*/  SHF.R.S32.HI R0, RZ, 0x1f, R2 ;  /* 0x0000001fff007819 */ /* 0x000fe40000011402 */
[C---:B------:R-:W-:Y:S01]  /*17e20*/  @!P1 LEA R20, P4, R2.reuse, R14, 0x2 ;  /* 0x0000000e02149211 */ /* 0x040fe200078810ff */
[----:B------:R0:W-:Y:S03]  /*17e30*/  @!P0 ST.E.64 desc[UR60][R6.64], R50 ;  /* 0x0000003206008985 */ /* 0x0001e6000c101b3c */
[----:B------:R-:W-:Y:S01]  /*17e40*/  @!P1 LEA.HI.X R21, R2, R3, R0, 0x2, P4 ;  /* 0x0000000302159211 */ /* 0x000fe200020f1400 */
[----:B------:R0:W-:Y:S01]  /*17e50*/  @!P2 ST.E.64 desc[UR60][R8.64], R54 ;  /* 0x000000360800a985 */ /* 0x0001e2000c101b3c */
[----:B------:R-:W-:-:S03]  /*17e60*/  VIADD R0, R26, 0x58 ;  /* 0x000000581a007836 */ /* 0x000fc60000000000 */
[----:B------:R0:W-:Y:S04]  /*17e70*/  @!P3 ST.E.64 desc[UR60][R10.64], R58 ;  /* 0x0000003a0a00b985 */ /* 0x0001e8000c101b3c */
[----:B------:R0:W-:Y:S04]  /*17e80*/  @!P5 ST.E.64 desc[UR60][R12.64], R62 ;  /* 0x0000003e0c00d985 */ /* 0x0001e8000c101b3c */
[----:B------:R0:W-:Y:S01]  /*17e90*/  @!P1 ST.E.64 desc[UR60][R20.64], R66 ;  /* 0x0000004214009985 */ /* 0x0001e2000c101b3c */
[----:B------:R-:W-:-:S13]  /*17ea0*/  ISETP.GE.AND P0, PT, R0, UR4, PT ;  /* 0x0000000400007c0c */ /* 0x000fda000bf06270 */
[----:B0-----:R-:W-:Y:S05]  /*17eb0*/  @P0 BRA `(.L_x_544) ;  /* 0x0000000800f80947 */ /* 0x001fea0003800000 */
[----:B------:R-:W-:Y:S02]  /*17ec0*/  LEA R14, P0, R0, R14, 0x2 ;  /* 0x0000000e000e7211 */ /* 0x000fe400078010ff */
[----:B------:R-:W-:-:S04]  /*17ed0*/  SHF.R.S32.HI R2, RZ, 0x1f, R0 ;  /* 0x0000001fff027819 */ /* 0x000fc80000011400 */
[----:B------:R-:W-:-:S05]  /*17ee0*/  LEA.HI.X R15, R0, R3, R2, 0x2, P0 ;  /* 0x00000003000f7211 */ /* 0x000fca00000f1402 */
[----:B------:R0:W-:Y:S01]  /*17ef0*/  ST.E.64 desc[UR60][R14.64], R70 ;  /* 0x000000460e007985 */ /* 0x0001e2000c101b3c */
[----:B------:R-:W-:Y:S05]  /*17f00*/  BRA `(.L_x_544) ;  /* 0x0000000800e47947 */ /* 0x000fea0003800000 */
.L_x_537:
[----:B------:R-:W2:Y:S01]  /*17f10*/  LDL.LU R4, [R1+0x9c] ;  /* 0x00009c0001047983 */ /* 0x000ea20000300800 */
[----:B------:R-:W-:Y:S01]  /*17f20*/  ULDC.64 UR6, c[0x0][0xc08] ;  /* 0x0003020000067ab9 */ /* 0x000fe20000000a00 */
[----:B------:R-:W-:Y:S02]  /*17f30*/  ULDC.64 UR4, c[0x0][0xc00] ;  /* 0x0003000000047ab9 */ /* 0x000fe40000000a00 */
[----:B------:R-:W3:Y:S04]  /*17f40*/  LDL.LU R0, [R1+0xa0] ;  /* 0x0000a00001007983 */ /* 0x000ee80000300800 */
[----:B------:R-:W4:Y:S01]  /*17f50*/  LDL R8, [R1+0x94] ;  /* 0x0000940001087983 */ /* 0x000f220000100800 */
[----:B------:R-:W-:Y:S01]  /*17f60*/  ISETP.NE.U32.AND P1, PT, RZ, UR6, PT ;  /* 0x00000006ff007c0c */ /* 0x000fe2000bf25070 */
[----:B------:R-:W-:Y:S01]  /*17f70*/  IMAD.MOV.U32 R7, RZ, RZ, RZ ;  /* 0x000000ffff077224 */ /* 0x000fe200078e00ff */
[----:B------:R-:W-:-:S02]  /*17f80*/  ISETP.NE.U32.AND P0, PT, RZ, UR4, PT ;  /* 0x00000004ff007c0c */ /* 0x000fc4000bf05070 */
[----:B------:R-:W-:Y:S02]  /*17f90*/  ISETP.NE.AND.EX P1, PT, RZ, UR7, PT, P1 ;  /* 0x00000007ff007c0c */ /* 0x000fe4000bf25310 */
[----:B------:R-:W-:Y:S01]  /*17fa0*/  ISETP.NE.AND.EX P0, PT, RZ, UR5, PT, P0 ;  /* 0x00000005ff007c0c */ /* 0x000fe2000bf05300 */
[----:B------:R-:W0:Y:S01]  /*17fb0*/  S2R R9, SR_TID.X ;  /* 0x0000000000097919 */ /* 0x000e220000002100 */
[----:B--2---:R-:W-:Y:S01]  /*17fc0*/  IADD3 R2, P2, R4, UR4, RZ ;  /* 0x0000000404027c10 */ /* 0x004fe2000ff5e0ff */
[----:B------:R-:W-:-:S03]  /*17fd0*/  ULDC UR4, c[0x0][0xa88] ;  /* 0x0002a20000047ab9 */ /* 0x000fc60000000800 */
[----:B---3--:R-:W-:-:S05]  /*17fe0*/  IADD3.X R3, R0, UR5, RZ, P2, !PT ;  /* 0x0000000500037c10 */ /* 0x008fca00097fe4ff */
[----:B------:R-:W-:Y:S01]  /*17ff0*/  @P1 IADD3 R4, P2, R4, UR6, RZ ;  /* 0x0000000604041c10 */ /* 0x000fe2000ff5e0ff */
[----:B------:R-:W-:Y:S01]  /*18000*/  IMAD.U32 R6, RZ, RZ, UR4 ;  /* 0x00000004ff067e24 */ /* 0x000fe2000f8e00ff */
[----:B------:R2:W5:Y:S02]  /*18010*/  @P0 LDG.E R7, desc[UR60][R2.64] ;  /* 0x0000003c02070981 */ /* 0x000564000c1e1900 */
[----:B------:R-:W-:-:S05]  /*18020*/  @P1 IADD3.X R5, R0, UR7, RZ, P2, !PT ;  /* 0x0000000700051c10 */ /* 0x000fca00097fe4ff */
[----:B------:R2:W5:Y:S01]  /*18030*/  @P1 LDG.E R6, desc[UR60][R4.64] ;  /* 0x0000003c04061981 */ /* 0x000562000c1e1900 */
[----:B----4-:R-:W-:Y:S01]  /*18040*/  ISETP.NE.AND P2, PT, R8, RZ, PT ;  /* 0x000000ff0800720c */ /* 0x010fe20003f45270 */
[----:B0-----:R-:W-:-:S05]  /*18050*/  VIADD R28, R9, 0xffffff80 ;  /* 0xffffff80091c7836 */ /* 0x001fca0000000000 */
[----:B------:R-:W-:-:S07]  /*18060*/  ISETP.GT.AND P3, PT, R28, 0xbf, PT ;  /* 0x000000bf1c00780c */ /* 0x000fce0003f64270 */
[----:B------:R-:W0:Y:S02]  /*18070*/  @!P2 LDC R8, c[0x0][0xad4] ;  /* 0x0002b500ff08ab82 */ /* 0x000e240000000800 */
[----:B0-----:R2:W-:Y:S01]  /*18080*/  @!P2 STL [R1+0x94], R8 ;  /* 0x000094080100a387 */ /* 0x0015e20000100800 */
[----:B------:R-:W-:Y:S01]  /*18090*/  ISETP.GT.AND P2, PT, R8, 0x1, PT ;  /* 0x000000010800780c */ /* 0x000fe20003f44270 */
[----:B------:R-:W-:-:S12]  /*180a0*/  @P1 BRA `(.L_x_549) ;  /* 0x0000000000101947 */ /* 0x000fd80003800000 */
[----:B------:R-:W-:Y:S05]  /*180b0*/  @!P0 BRA `(.L_x_549) ;  /* 0x00000000000c8947 */ /* 0x000fea0003800000 */
[----:B--2---:R-:W2:Y:S04]  /*180c0*/  LDG.E R5, desc[UR60][R2.64] ;  /* 0x0000003c02057981 */ /* 0x004ea8000c1e1900 */
[----:B-----5:R-:W2:Y:S02]  /*180d0*/  LDG.E R6, desc[UR60][R2.64+0x4] ;  /* 0x0000043c02067981 */ /* 0x020ea4000c1e1900 */
[----:B--2---:R-:W-:-:S07]  /*180e0*/  IMAD.IADD R6, R6, 0x1, -R5 ;  /* 0x0000000106067824 */ /* 0x004fce00078e0a05 */
.L_x_549:
[----:B------:R-:W3:Y:S04]  /*180f0*/  LDL.LU R0, [R1+0xc4] ;  /* 0x0000c40001007983 */ /* 0x000ee80000300800 */
[----:B--2---:R-:W2:Y:S01]  /*18100*/  LDL.LU R2, [R1+0x98] ;  /* 0x0000980001027983 */ /* 0x004ea20000300800 */
[----:B------:R-:W-:Y:S01]  /*18110*/  BSSY B1, `(.L_x_550) ;  /* 0x0000039000017945 */ /* 0x000fe20003800000 */
[----:B-----5:R-:W-:Y:S02]  /*18120*/  SHF.R.S32.HI R24, RZ, 0x1f, R7 ;  /* 0x0000001fff187819 */ /* 0x020fe40000011407 */
[----:B---3--:R-:W-:Y:S02]  /*18130*/  SEL R26, R0, RZ, !P0 ;  /* 0x000000ff001a7207 */ /* 0x008fe40004000000 */
[----:B--2---:R-:W-:Y:S01]  /*18140*/  SEL R29, R2, RZ, !P0 ;  /* 0x000000ff021d7207 */ /* 0x004fe20004000000 */
[----:B------:R-:W-:Y:S06]  /*18150*/  @P3 BRA `(.L_x_551) ;  /* 0x0000000000d03947 */ /* 0x000fec0003800000 */
[----:B------:R-:W2:Y:S01]  /*18160*/  LDL R0, [R1+0xa8] ;  /* 0x0000a80001007983 */ /* 0x000ea20000100800 */
[----:B------:R-:W0:Y:S02]  /*18170*/  LDC R33, c[0x0][0xbe8] ;  /* 0x0002fa00ff217b82 */ /* 0x000e240000000800 */
[----:B0-----:R-:W-:Y:S02]  /*18180*/  IMAD R2, R6, R33, RZ ;  /* 0x0000002106027224 */ /* 0x001fe400078e02ff */
[----:B--2---:R-:W-:-:S04]  /*18190*/  IMAD R0, R0, 0xc0, R9 ;  /* 0x000000c000007824 */ /* 0x004fc800078e0209 */
[----:B------:R-:W-:-:S05]  /*181a0*/  VIADD R31, R0, 0xffffff80 ;  /* 0xffffff80001f7836 */ /* 0x000fca0000000000 */
[----:B------:R-:W-:-:S13]  /*181b0*/  ISETP.GE.AND P0, PT, R31, R2, PT ;  /* 0x000000021f00720c */ /* 0x000fda0003f06270 */
[----:B------:R-:W-:Y:S05]  /*181c0*/  @P0 BRA `(.L_x_551) ;  /* 0x0000000000b40947 */ /* 0x000fea0003800000 */
[----:B------:R-:W2:Y:S01]  /*181d0*/  LDL R14, [R1+0x90] ;  /* 0x00009000010e7983 */ /* 0x000ea20000100800 */
[----:B------:R-:W-:Y:S01]  /*181e0*/  IMAD.MOV.U32 R20, RZ, RZ, 0x9b8 ;  /* 0x000009b8ff147424 */ /* 0x000fe200078e00ff */
[----:B------:R-:W-:Y:S01]  /*181f0*/  ISETP.GT.AND P0, PT, R8, 0x1, PT ;  /* 0x000000010800780c */ /* 0x000fe20003f04270 */
[----:B------:R-:W0:Y:S01]  /*18200*/  LDC.64 R2, c[0x0][0xba8] ;  /* 0x0002ea00ff027b82 */ /* 0x000e220000000a00 */
[----:B------:R-:W3:Y:S01]  /*18210*/  LDL.LU R30, [R1+0xb0] ;  /* 0x0000b000011e7983 */ /* 0x000ee20000300800 */
[----:B------:R-:W-:Y:S01]  /*18220*/  ISETP.NE.AND P1, PT, R33, 0x1, PT ;  /* 0x000000012100780c */ /* 0x000fe20003f25270 */
[----:B------:R-:W-:Y:S01]  /*18230*/  IMAD.MOV.U32 R21, RZ, RZ, R31 ;  /* 0x000000ffff157224 */ /* 0x000fe200078e001f */
[----:B------:R-:W-:-:S04]  /*18240*/  SEL R20, R20, 0x978, P0 ;  /* 0x0000097814147807 */ /* 0x000fc80000000000 */
[----:B------:R-:W4:Y:S08]  /*18250*/  LDC.64 R10, c[0x0][R20+0x220] ;  /* 0x00008800140a7b82 */ /* 0x000f300000000a00 */
[----:B------:R-:W2:Y:S08]  /*18260*/  LDC.64 R8, c[0x0][R20+0x218] ;  /* 0x0000860014087b82 */ /* 0x000eb00000000a00 */
[----:B------:R-:W5:Y:S08]  /*18270*/  LDC.64 R12, c[0x0][R20+0x228] ;  /* 0x00008a00140c7b82 */ /* 0x000f700000000a00 */
[----:B------:R-:W1:Y:S08]  /*18280*/  @P1 LDC R0, c[0x0][0xbec] ;  /* 0x0002fb00ff001b82 */ /* 0x000e700000000800 */
[----:B------:R-:W5:Y:S08]  /*18290*/  LDC.64 R4, c[0x0][R20+0x210] ;  /* 0x0000840014047b82 */ /* 0x000f700000000a00 */
[----:B------:R-:W5:Y:S01]  /*182a0*/  @P1 LDC R27, c[0x0][0xbf0] ;  /* 0x0002fc00ff1b1b82 */ /* 0x000f620000000800 */
[----:B-1----:R-:W-:-:S07]  /*182b0*/  @P1 IMAD.HI.U32 R0, R31, R0, RZ ;  /* 0x000000001f001227 */ /* 0x002fce00078e00ff */
[----:B0-----:R-:W0:Y:S01]  /*182c0*/  @!P0 LDC R2, c[0x0][0xb50] ;  /* 0x0002d400ff028b82 */ /* 0x001e220000000800 */
[----:B----4-:R-:W-:-:S07]  /*182d0*/  IMAD R11, R11, R29, RZ ;  /* 0x0000001d0b0b7224 */ /* 0x010fce00078e02ff */
[----:B------:R-:W1:Y:S01]  /*182e0*/  @!P0 LDC R3, c[0x0][0xb54] ;  /* 0x0002d500ff038b82 */ /* 0x000e620000000800 */
[----:B-----5:R-:W-:Y:S01]  /*182f0*/  @P1 SHF.R.U32.HI R21, RZ, R27, R0 ;  /* 0x0000001bff151219 */ /* 0x020fe20000011600 */
[----:B------:R-:W-:Y:S02]  /*18300*/  IMAD R27, R10, R26, R11 ;  /* 0x0000001a0a1b7224 */ /* 0x000fe400078e020b */
[-C--:B--2---:R-:W-:Y:S02]  /*18310*/  IMAD R25, R9, R14.reuse, RZ ;  /* 0x0000000e09197224 */ /* 0x084fe400078e02ff */
[----:B------:R-:W-:Y:S01]  /*18320*/  IMAD.WIDE.U32 R8, R8, R14, RZ ;  /* 0x0000000e08087225 */ /* 0x000fe200078e00ff */
[----:B---3--:R-:W-:-:S03]  /*18330*/  SEL R11, R30, RZ, P0 ;  /* 0x000000ff1e0b7207 */ /* 0x008fc60000000000 */
[----:B------:R-:W-:-:S04]  /*18340*/  IMAD.WIDE.U32 R14, R10, R29, RZ ;  /* 0x0000001d0a0e7225 */ /* 0x000fc800078e00ff */
[----:B------:R-:W-:Y:S01]  /*18350*/  IMAD.IADD R25, R9, 0x1, R25 ;  /* 0x0000000109197824 */ /* 0x000fe200078e0219 */
[----:B------:R-:W-:Y:S01]  /*18360*/  IADD3 R0, P1, P3, R14, R8, R7 ;  /* 0x000000080e007210 */ /* 0x000fe20007b3e007 */
[----:B------:R-:W-:Y:S02]  /*18370*/  IMAD.MOV R10, RZ, RZ, -R21 ;  /* 0x000000ffff0a7224 */ /* 0x000fe400078e0a15 */
[----:B------:R-:W-:Y:S02]  /*18380*/  IMAD.IADD R27, R15, 0x1, R27 ;  /* 0x000000010f1b7824 */ /* 0x000fe400078e021b */
[----:B------:R-:W-:-:S04]  /*18390*/  IMAD.WIDE.U32 R8, R12, R11, RZ ;  /* 0x0000000b0c087225 */ /* 0x000fc800078e00ff */
[----:B------:R-:W-:Y:S02]  /*183a0*/  IMAD R13, R13, R11, RZ ;  /* 0x0000000b0d0d7224 */ /* 0x000fe400078e02ff */
[----:B------:R-:W-:Y:S01]  /*183b0*/  IMAD R11, R33, R10, R31 ;  /* 0x0000000a210b7224 */ /* 0x000fe200078e021f */
[----:B------:R-:W-:Y:S01]  /*183c0*/  IADD3.X R10, R27, R25, R24, P1, P3 ;  /* 0x000000191b0a7210 */ /* 0x000fe20000fe6418 */
[----:B------:R-:W-:Y:S01]  /*183d0*/  IMAD.IADD R13, R9, 0x1, R13 ;  /* 0x00000001090d7824 */ /* 0x000fe200078e020d */
[----:B------:R-:W-:Y:S01]  /*183e0*/  IADD3 R8, P0, P1, R21, R0, R8 ;  /* 0x0000000015087210 */ /* 0x000fe2000791e008 */
[----:B------:R-:W-:Y:S01]  /*183f0*/  IMAD R0, R5, R11, RZ ;  /* 0x0000000b05007224 */ /* 0x000fe200078e02ff */
[----:B------:R-:W-:-:S04]  /*18400*/  SHF.R.S32.HI R21, RZ, 0x1f, R21 ;  /* 0x0000001fff157819 */ /* 0x000fc80000011415 */
[----:B------:R-:W-:Y:S02]  /*18410*/  IADD3.X R9, R21, R10, R13, P0, P1 ;  /* 0x0000000a15097210 */ /* 0x000fe400007e240d */
[----:B------:R-:W-:-:S05]  /*18420*/  SHF.R.S32.HI R13, RZ, 0x1f, R11 ;  /* 0x0000001fff0d7819 */ /* 0x000fca000001140b */
[C---:B------:R-:W-:Y:S02]  /*18430*/  IMAD R13, R4.reuse, R13, R0 ;  /* 0x0000000d040d7224 */ /* 0x040fe400078e0200 */
[----:B------:R-:W-:-:S04]  /*18440*/  IMAD.WIDE.U32 R4, R4, R11, R8 ;  /* 0x0000000b04047225 */ /* 0x000fc800078e0008 */
[----:B------:R-:W-:Y:S01]  /*18450*/  IMAD.IADD R0, R5, 0x1, R13 ;  /* 0x0000000105007824 */ /* 0x000fe200078e020d */
[----:B0-----:R-:W-:Y:S01]  /*18460*/  LEA R2, P0, R4, R2, 0x2 ;  /* 0x0000000204027211 */ /* 0x001fe200078010ff */
[----:B------:R-:W-:-:S03]  /*18470*/  IMAD.MOV.U32 R5, RZ, RZ, -0x800000 ;  /* 0xff800000ff057424 */ /* 0x000fc600078e00ff */
[----:B-1----:R-:W-:-:S05]  /*18480*/  LEA.HI.X R3, R4, R3, R0, 0x2, P0 ;  /* 0x0000000304037211 */ /* 0x002fca00000f1400 */
[----:B------:R0:W-:Y:S04]  /*18490*/  STG.E desc[UR60][R2.64], R5 ;  /* 0x0000000502007986 */ /* 0x0001e8000c10193c */
.L_x_551:
[----:B------:R-:W-:Y:S05]  /*184a0*/  BSYNC B1 ;  /* 0x0000000000017941 */ /* 0x000fea0003800000 */
.L_x_550:
[----:B------:R-:W-:Y:S05]  /*184b0*/  @P2 BRA `(.L_x_544) ;  /* 0x0000000400782947 */ /* 0x000fea0003800000 */
[----:B------:R-:W2:Y:S01]  /*184c0*/  LDL.LU R12, [R1+0x90] ;  /* 0x00009000010c7983 */ /* 0x000ea20000300800 */
[----:B------:R-:W3:Y:S01]  /*184d0*/  LDC R21, c[0x0][0xbe8] ;  /* 0x0002fa00ff157b82 */ /* 0x000ee20000000800 */
[----:B0-----:R-:W-:Y:S01]  /*184e0*/  SHF.R.S32.HI R3, RZ, 0x1f, R28 ;  /* 0x0000001fff037819 */ /* 0x001fe2000001141c */
[----:B------:R-:W-:Y:S01]  /*184f0*/  ULDC.64 UR4, c[0x0][0xaa0] ;  /* 0x0002a80000047ab9 */ /* 0x000fe20000000a00 */
[----:B------:R-:W4:Y:S01]  /*18500*/  LDL R25, [R1+0xa8] ;  /* 0x0000a80001197983 */ /* 0x000f220000100800 */
[----:B------:R-:W-:Y:S01]  /*18510*/  IMAD R0, R24, UR4, RZ ;  /* 0x0000000418007c24 */ /* 0x000fe2000f8e02ff */
[----:B------:R-:W-:Y:S01]  /*18520*/  LEA.HI R4, R3, R28, RZ, 0x2 ;  /* 0x0000001c03047211 */ /* 0x000fe200078f10ff */
[C---:B------:R-:W-:Y:S01]  /*18530*/  IMAD.WIDE.U32 R2, R7.reuse, UR4, RZ ;  /* 0x0000000407027c25 */ /* 0x040fe2000f8e00ff */
[----:B------:R-:W-:Y:S02]  /*18540*/  ULDC.64 UR6, c[0x0][0xaf0] ;  /* 0x0002bc0000067ab9 */ /* 0x000fe40000000a00 */
[----:B------:R-:W-:Y:S01]  /*18550*/  LOP3.LUT R9, R4, 0xfffffffc, RZ, 0xc0, !PT ;  /* 0xfffffffc04097812 */ /* 0x000fe200078ec0ff */
[----:B------:R-:W-:Y:S01]  /*18560*/  IMAD R5, R7, UR5, R0 ;  /* 0x0000000507057c24 */ /* 0x000fe2000f8e0200 */
[----:B------:R-:W-:Y:S01]  /*18570*/  SHF.R.S32.HI R10, RZ, 0x2, R4 ;  /* 0x00000002ff0a7819 */ /* 0x000fe20000011404 */
[----:B------:R-:W-:Y:S01]  /*18580*/  ULDC.64 UR4, c[0x0][0xae8] ;  /* 0x0002ba0000047ab9 */ /* 0x000fe20000000a00 */
[----:B------:R-:W-:-:S02]  /*18590*/  IMAD R4, R26, UR6, RZ ;  /* 0x000000061a047c24 */ /* 0x000fc4000f8e02ff */
[----:B------:R-:W-:Y:S02]  /*185a0*/  IMAD.IADD R13, R28, 0x1, -R9 ;  /* 0x000000011c0d7824 */ /* 0x000fe400078e0a09 */
[----:B------:R-:W-:Y:S02]  /*185b0*/  IMAD.IADD R3, R3, 0x1, R5 ;  /* 0x0000000103037824 */ /* 0x000fe400078e0205 */
[----:B------:R-:W-:Y:S02]  /*185c0*/  IMAD R0, R13, 0x60, R10 ;  /* 0x000000600d007824 */ /* 0x000fe400078e020a */
[----:B------:R-:W-:Y:S01]  /*185d0*/  IMAD R7, R29, UR7, R4 ;  /* 0x000000071d077c24 */ /* 0x000fe2000f8e0204 */
[----:B---3--:R-:W-:-:S13]  /*185e0*/  ISETP.NE.AND P0, PT, R21, 0x1, PT ;  /* 0x000000011500780c */ /* 0x008fda0003f05270 */
[----:B------:R-:W0:Y:S08]  /*185f0*/  @P0 LDC R8, c[0x0][0xbec] ;  /* 0x0002fb00ff080b82 */ /* 0x000e300000000800 */
[----:B------:R-:W3:Y:S01]  /*18600*/  @P0 LDC R11, c[0x0][0xbf0] ;  /* 0x0002fc00ff0b0b82 */ /* 0x000ee20000000800 */
[----:B--2---:R-:W-:-:S04]  /*18610*/  IMAD.WIDE.U32 R2, R12, UR4, R2 ;  /* 0x000000040c027c25 */ /* 0x004fc8000f8e0002 */
[----:B----4-:R-:W-:Y:S02]  /*18620*/  IMAD R9, R25, 0xc0, R0 ;  /* 0x000000c019097824 */ /* 0x010fe400078e0200 */
[----:B------:R-:W-:Y:S01]  /*18630*/  IMAD R3, R12, UR5, R3 ;  /* 0x000000050c037c24 */ /* 0x000fe2000f8e0203 */
[----:B------:R-:W-:Y:S01]  /*18640*/  ULDC.64 UR4, c[0x0][0xae0] ;  /* 0x0002b80000047ab9 */ /* 0x000fe20000000a00 */
[----:B0-----:R-:W-:-:S04]  /*18650*/  @P0 IMAD.HI.U32 R0, R9, R8, RZ ;  /* 0x0000000809000227 */ /* 0x001fc800078e00ff */
[----:B------:R-:W-:Y:S01]  /*18660*/  IMAD.MOV.U32 R5, RZ, RZ, R9 ;  /* 0x000000ffff057224 */ /* 0x000fe200078e0009 */
[----:B---3--:R-:W-:Y:S01]  /*18670*/  @P0 SHF.R.U32.HI R5, RZ, R11, R0 ;  /* 0x0000000bff050219 */ /* 0x008fe20000011600 */
[----:B------:R-:W-:-:S03]  /*18680*/  IMAD.WIDE.U32 R2, R29, UR6, R2 ;  /* 0x000000061d027c25 */ /* 0x000fc6000f8e0002 */
[----:B------:R-:W-:Y:S01]  /*18690*/  SHF.R.S32.HI R0, RZ, 0x1f, R5 ;  /* 0x0000001fff007819 */ /* 0x000fe20000011405 */
[----:B------:R-:W-:Y:S01]  /*186a0*/  IMAD.IADD R3, R3, 0x1, R7 ;  /* 0x0000000103037824 */ /* 0x000fe200078e0207 */
[----:B------:R-:W-:-:S03]  /*186b0*/  IADD3 R4, -R5, RZ, RZ ;  /* 0x000000ff05047210 */ /* 0x000fc60007ffe1ff */
[----:B------:R-:W-:Y:S02]  /*186c0*/  IMAD R0, R0, UR4, RZ ;  /* 0x0000000400007c24 */ /* 0x000fe4000f8e02ff */
[----:B------:R-:W-:Y:S02]  /*186d0*/  IMAD R7, R21, R4, R9 ;  /* 0x0000000415077224 */ /* 0x000fe400078e0209 */
[C---:B------:R-:W-:Y:S02]  /*186e0*/  IMAD R9, R5.reuse, UR5, R0 ;  /* 0x0000000505097c24 */ /* 0x040fe4000f8e0200 */
[----:B------:R-:W-:Y:S01]  /*186f0*/  IMAD.WIDE.U32 R2, R5, UR4, R2 ;  /* 0x0000000405027c25 */ /* 0x000fe2000f8e0002 */
[----:B------:R-:W-:Y:S01]  /*18700*/  SHF.R.S32.HI R0, RZ, 0x1f, R7 ;  /* 0x0000001fff007819 */ /* 0x000fe20000011407 */
[----:B------:R-:W-:Y:S02]  /*18710*/  ULDC.64 UR4, c[0x0][0xad8] ;  /* 0x0002b60000047ab9 */ /* 0x000fe40000000a00 */
[----:B------:R-:W-:-:S02]  /*18720*/  IMAD.IADD R3, R3, 0x1, R9 ;  /* 0x0000000103037824 */ /* 0x000fc400078e0209 */
[----:B------:R-:W-:Y:S02]  /*18730*/  IMAD R0, R0, UR4, RZ ;  /* 0x0000000400007c24 */ /* 0x000fe4000f8e02ff */
[----:B------:R-:W-:-:S04]  /*18740*/  IMAD.WIDE.U32 R2, R7, UR4, R2 ;  /* 0x0000000407027c25 */ /* 0x000fc8000f8e0002 */
[----:B------:R-:W-:Y:S01]  /*18750*/  IMAD R7, R7, UR5, R0 ;  /* 0x0000000507077c24 */ /* 0x000fe2000f8e0200 */
[----:B------:R-:W-:Y:S01]  /*18760*/  ULDC.64 UR4, c[0x0][0xa80] ;  /* 0x0002a00000047ab9 */ /* 0x000fe20000000a00 */
[----:B------:R-:W-:Y:S01]  /*18770*/  IMAD.SHL.U32 R5, R13, 0x8, RZ ;  /* 0x000000080d057824 */ /* 0x000fe200078e00ff */
[C---:B------:R-:W-:Y:S01]  /*18780*/  LEA R0, P0, R2.reuse, UR4, 0x1 ;  /* 0x0000000402007c11 */ /* 0x040fe2000f8008ff */
[----:B------:R-:W-:Y:S01]  /*18790*/  IMAD.IADD R3, R3, 0x1, R7 ;  /* 0x0000000103037824 */ /* 0x000fe200078e0207 */
[----:B------:R-:W-:Y:S01]  /*187a0*/  UMOV UR4, 0xffffffff ;  /* 0xffffffff00047882 */ /* 0x000fe20000000000 */
[C---:B------:R-:W-:Y:S02]  /*187b0*/  VIADD R9, R5.reuse, 0x40 ;  /* 0x0000004005097836 */ /* 0x040fe40000000000 */
[----:B------:R-:W-:Y:S01]  /*187c0*/  VIADD R8, R5, 0x20 ;  /* 0x0000002005087836 */ /* 0x000fe20000000000 */
[----:B------:R-:W-:Y:S02]  /*187d0*/  LEA.HI.X R2, R2, UR5, R3, 0x1, P0 ;  /* 0x0000000502027c11 */ /* 0x000fe400080f0c03 */
[----:B------:R-:W-:-:S02]  /*187e0*/  SHF.R.S32.HI R20, RZ, 0x1f, R9 ;  /* 0x0000001fff147819 */ /* 0x000fc40000011409 */
[----:B------:R-:W-:Y:S01]  /*187f0*/  SHF.R.S32.HI R7, RZ, 0x1f, R8 ;  /* 0x0000001fff077819 */ /* 0x000fe20000011408 */
[----:B------:R-:W-:Y:S06]  /*18800*/  BRA.DIV UR4, `(.L_x_552) ;  /* 0x0000008e04587947 */ /* 0x000fec000b800000 */
[----:B------:R0:W2:Y:S04]  /*18810*/  SHFL.IDX PT, R3, R2, RZ, 0x1c1f ;  /* 0x001c1fff02037589 */ /* 0x0000a800000e0000 */
[----:B------:R0:W3:Y:S02]  /*18820*/  SHFL.IDX PT, R14, R0, RZ, 0x1c1f ;  /* 0x001c1fff000e7589 */ /* 0x0000e400000e0000 */
.L_x_758:
[----:B------:R-:W-:Y:S01]  /*18830*/  IMAD R21, R6, R21, RZ ;  /* 0x0000001506157224 */ /* 0x000fe200078e02ff */
[----:B------:R-:W-:Y:S01]  /*18840*/  BSSY B1, `(.L_x_553) ;  /* 0x0000011000017945 */ /* 0x000fe20003800000 */
[----:B------:R-:W-:-:S05]  /*18850*/  IMAD R4, R25, 0xc0, R10 ;  /* 0x000000c019047824 */ /* 0x000fca00078e020a */
[----:B------:R-:W-:-:S13]  /*18860*/  ISETP.GE.AND P0, PT, R4, R21, PT ;  /* 0x000000150400720c */ /* 0x000fda0003f06270 */
[----:B------:R-:W-:Y:S05]  /*18870*/  @P0 BRA `(.L_x_554) ;  /* 0x0000000000340947 */ /* 0x000fea0003800000 */
[----:B------:R-:W-:Y:S02]  /*18880*/  ULDC UR4, c[0x0][0xac8] ;  /* 0x0002b20000047ab9 */ /* 0x000fe40000000800 */
[----:B------:R-:W-:Y:S02]  /*18890*/  ISETP.GE.AND P2, PT, R5, UR4, PT ;  /* 0x0000000405007c0c */ /* 0x000fe4000bf46270 */
[----:B------:R-:W-:Y:S02]  /*188a0*/  ISETP.GE.AND P3, PT, R8, UR4, PT ;  /* 0x0000000408007c0c */ /* 0x000fe4000bf66270 */
[----:B------:R-:W-:-:S09]  /*188b0*/  ISETP.GE.AND P4, PT, R9, UR4, PT ;  /* 0x0000000409007c0c */ /* 0x000fd2000bf86270 */
[----:B--2---:R-:W-:Y:S02]  /*188c0*/  @!P2 IMAD.MOV.U32 R15, RZ, RZ, R3 ;  /* 0x000000ffff0fa224 */ /* 0x004fe400078e0003 */
[CC--:B---3--:R-:W-:Y:S02]  /*188d0*/  @!P3 LEA R12, P0, R8.reuse, R14.reuse, 0x1 ;  /* 0x0000000e080cb211 */ /* 0x0c8fe400078008ff */
[----:B------:R-:W-:Y:S01]  /*188e0*/  @!P4 LEA R24, P1, R9, R14, 0x1 ;  /* 0x0000000e0918c211 */ /* 0x000fe200078208ff */
[----:B------:R-:W-:Y:S01]  /*188f0*/  @!P2 IMAD.WIDE R10, R5, 0x2, R14 ;  /* 0x00000002050aa825 */ /* 0x000fe200078e020e */
[-C--:B------:R-:W-:Y:S02]  /*18900*/  @!P3 LEA.HI.X R13, R8, R3.reuse, R7, 0x1, P0 ;  /* 0x00000003080db211 */ /* 0x080fe400000f0c07 */
[----:B------:R-:W-:Y:S02]  /*18910*/  @!P4 LEA.HI.X R25, R9, R3, R20, 0x1, P1 ;  /* 0x000000030919c211 */ /* 0x000fe400008f0c14 */
[----:B------:R4:W-:Y:S04]  /*18920*/  @!P2 ST.E.128 desc[UR60][R10.64], RZ ;  /* 0x000000ff0a00a985 */ /* 0x0009e8000c101d3c */
[----:B------:R4:W-:Y:S04]  /*18930*/  @!P3 ST.E.128 desc[UR60][R12.64], RZ ;  /* 0x000000ff0c00b985 */ /* 0x0009e8000c101d3c */
[----:B------:R4:W-:Y:S02]  /*18940*/  @!P4 ST.E.128 desc[UR60][R24.64], RZ ;  /* 0x000000ff1800c985 */ /* 0x0009e4000c101d3c */
.L_x_554:
[----:B------:R-:W-:Y:S05]  /*18950*/  BSYNC B1 ;  /* 0x0000000000017941 */ /* 0x000fea0003800000 */
.L_x_553:
[----:B------:R-:W-:-:S03]  /*18960*/  UMOV UR4, 0xffffffff ;  /* 0xffffffff00047882 */ /* 0x000fc60000000000 */
[----:B------:R-:W-:Y:S05]  /*18970*/  BRA.DIV UR4, `(.L_x_555) ;  /* 0x0000008e04307947 */ /* 0x000fea000b800000 */
[----:B--2---:R2:W0:Y:S04]  /*18980*/  SHFL.IDX PT, R3, R2, 0x1, 0x1c1f ;  /* 0x003c1f0002037f89 */ /* 0x00442800000e0000 */
[----:B---3--:R2:W3:Y:S02]  /*18990*/  SHFL.IDX PT, R14, R0, 0x1, 0x1c1f ;  /* 0x003c1f00000e7f89 */ /* 0x0084e400000e0000 */
.L_x_762:
[----:B0-2---:R-:W-:-:S05]  /*189a0*/  VIADD R0, R4, 0x60 ;  /* 0x0000006004007836 */ /* 0x005fca0000000000 */
[----:B------:R-:W-:-:S13]  /*189b0*/  ISETP.GE.AND P0, PT, R0, R21, PT ;  /* 0x000000150000720c */ /* 0x000fda0003f06270 */
[----:B------:R-:W-:Y:S05]  /*189c0*/  @P0 BRA `(.L_x_544) ;  /* 0x0000000000340947 */ /* 0x000fea0003800000 */
[----:B------:R-:W-:Y:S02]  /*189d0*/  ULDC UR4, c[0x0][0xac8] ;  /* 0x0002b20000047ab9 */ /* 0x000fe40000000800 */
[----:B------:R-:W-:Y:S02]  /*189e0*/  ISETP.GE.AND P2, PT, R5, UR4, PT ;  /* 0x0000000405007c0c */ /* 0x000fe4000bf46270 */
[----:B------:R-:W-:Y:S02]  /*189f0*/  ISETP.GE.AND P3, PT, R8, UR4, PT ;  /* 0x0000000408007c0c */ /* 0x000fe4000bf66270 */
[----:B------:R-:W-:-:S09]  /*18a00*/  ISETP.GE.AND P4, PT, R9, UR4, PT ;  /* 0x0000000409007c0c */ /* 0x000fd2000bf86270 */
[----:B------:R-:W-:Y:S02]  /*18a10*/  @!P2 IMAD.MOV.U32 R15, RZ, RZ, R3 ;  /* 0x000000ffff0fa224 */ /* 0x000fe400078e0003 */
        /* <DEDUP_REMOVED lines=8> */
.L_x_544:
[----:B------:R-:W-:Y:S05]  /*18aa0*/  BSYNC B0 ;  /* 0x0000000000007941 */ /* 0x000fea0003800000 */
.L_x_536:
[----:B------:R-:W-:Y:S02]  /*18ab0*/  ULDC UR4, c[0x0][0xc3c] ;  /* 0x00030f0000047ab9 */ /* 0x000fe40000000800 */
[----:B-1----:R-:W-:-:S13]  /*18ac0*/  ISETP.GE.AND P0, PT, R111, UR4, PT ;  /* 0x000000046f007c0c */ /* 0x002fda000bf06270 */
[----:B------:R-:W-:Y:S05]  /*18ad0*/  @!P0 BRA `(.L_x_556) ;  /* 0xfffffe8800208947 */ /* 0x000fea000383ffff */
[----:B------:R-:W-:Y:S05]  /*18ae0*/  BRA `(.L_x_410) ;  /* 0x0000007c00c47947 */ /* 0x000fea0003800000 */
.L_x_408:
[----:B------:R-:W-:-:S08]  /*18af0*/  NOP ;  /* 0x0000000000007918 */ /* 0x000fd00000000000 */
[----:B--2---:R-:W0:-:S00]  /*18b00*/  USETMAXREG.DEALLOC.CTAPOOL 0x20 ;  /* 0x00000020000079c8 */ /* 0x004e0000080e0500 */
[----:B0-----:R-:W2:Y:S01]  /*18b10*/  LDL.LU R2, [R1+0x50] ;  /* 0x0000500001027983 */ /* 0x001ea20000300800 */
[----:B------:R-:W-:Y:S01]  /*18b20*/  LOP3.LUT R0, R0, 0x3, RZ, 0xc0, !PT ;  /* 0x0000000300007812 */ /* 0x000fe200078ec0ff */
[----:B------:R-:W-:-:S05]  /*18b30*/  IMAD.MOV.U32 R6, RZ, RZ, RZ ;  /* 0x000000ffff067224 */ /* 0x000fca00078e00ff */
[----:B------:R-:W0:Y:S02]  /*18b40*/  SHFL.IDX PT, R0, R0, RZ, 0x1f ;  /* 0x00001fff00007589 */ /* 0x000e2400000e0000 */
[----:B0-----:R-:W-:Y:S02]  /*18b50*/  ISETP.NE.AND P0, PT, R0, RZ, PT ;  /* 0x000000ff0000720c */ /* 0x001fe40003f05270 */
[----:B--2---:R-:W-:-:S11]  /*18b60*/  LOP3.LUT R2, R2, 0xfffffffd, RZ, 0xc0, !PT ;  /* 0xfffffffd02027812 */ /* 0x004fd600078ec0ff */
[----:B------:R-:W-:-:S05]  /*18b70*/  @P0 LOP3.LUT R2, R2, 0x2, RZ, 0xfc, !PT ;  /* 0x0000000202020812 */ /* 0x000fca00078efcff */
[----:B------:R0:W-:Y:S01]  /*18b80*/  STL [R1+0x50], R2 ;  /* 0x0000500201007387 */ /* 0x0001e20000100800 */
        /* <DEDUP_REMOVED lines=8> */
.L_x_557:
[----:B------:R-:W1:Y:S01]  /*18c10*/  S2R R0, SR_TID.X ;  /* 0x0000000000007919 */ /* 0x000e620000002100 */
[----:B------:R-:W-:Y:S01]  /*18c20*/  ULDC UR4, c[0x0][0xc3c] ;  /* 0x00030f0000047ab9 */ /* 0x000fe20000000800 */
[----:B------:R-:W-:Y:S01]  /*18c30*/  IMAD.MOV.U32 R7, RZ, RZ, RZ ;  /* 0x000000ffff077224 */ /* 0x000fe200078e00ff */
[----:B------:R-:W2:Y:S01]  /*18c40*/  S2UR UR6, SR_CTAID.X ;  /* 0x00000000000679c3 */ /* 0x000ea20000002500 */
[----:B------:R-:W-:Y:S01]  /*18c50*/  ULDC UR5, c[0x0][0xc38] ;  /* 0x00030e0000057ab9 */ /* 0x000fe20000000800 */
[----:B-1----:R-:W-:-:S04]  /*18c60*/  LOP3.LUT R0, R0, 0x1f, RZ, 0xc0, !PT ;  /* 0x0000001f00007812 */ /* 0x002fc800078ec0ff */
[----:B------:R-:W-:-:S04]  /*18c70*/  ISETP.NE.AND P0, PT, R0, 0x1f, PT ;  /* 0x0000001f0000780c */ /* 0x000fc80003f05270 */
[----:B------:R-:W-:-:S13]  /*18c80*/  ISETP.GE.OR P1, PT, R0, UR4, !P0 ;  /* 0x0000000400007c0c */ /* 0x000fda000c726670 */
[----:B------:R-:W1:Y:S08]  /*18c90*/  @!P1 LDC.64 R4, c[0x0][0xc80] ;  /* 0x00032000ff049b82 */ /* 0x000e700000000a00 */
[----:B0-----:R-:W0:Y:S01]  /*18ca0*/  @!P1 LDC.64 R2, c[0x0][0xc78] ;  /* 0x00031e00ff029b82 */ /* 0x001e220000000a00 */
[----:B-1----:R-:W-:-:S05]  /*18cb0*/  @!P1 IMAD.WIDE.U32 R4, R0, 0x4, R4 ;  /* 0x0000000400049825 */ /* 0x002fca00078e0004 */
[----:B------:R-:W3:Y:S01]  /*18cc0*/  @!P1 LDG.E R6, desc[UR60][R4.64] ;  /* 0x0000003c04069981 */ /* 0x000ee2000c1e1900 */
[----:B0-----:R-:W-:-:S05]  /*18cd0*/  @!P1 IMAD.WIDE.U32 R2, R0, 0x4, R2 ;  /* 0x0000000400029825 */ /* 0x001fca00078e0002 */
[----:B------:R-:W3:Y:S01]  /*18ce0*/  @!P1 LDG.E R7, desc[UR60][R2.64] ;  /* 0x0000003c02079981 */ /* 0x000ee2000c1e1900 */
[C---:B------:R-:W-:Y:S02]  /*18cf0*/  ISETP.NE.AND P1, PT, R0.reuse, RZ, PT ;  /* 0x000000ff0000720c */ /* 0x040fe40003f25270 */
[C---:B------:R-:W-:Y:S02]  /*18d00*/  ISETP.GE.U32.AND P2, PT, R0.reuse, 0x2, PT ;  /* 0x000000020000780c */ /* 0x040fe40003f46070 */
[C---:B------:R-:W-:Y:S02]  /*18d10*/  ISETP.GE.U32.AND P3, PT, R0.reuse, 0x4, PT ;  /* 0x000000040000780c */ /* 0x040fe40003f66070 */
[C---:B------:R-:W-:Y:S02]  /*18d20*/  ISETP.GE.U32.AND P4, PT, R0.reuse, 0x8, PT ;  /* 0x000000080000780c */ /* 0x040fe40003f86070 */
[----:B------:R-:W-:Y:S01]  /*18d30*/  ISETP.GE.U32.AND P5, PT, R0, 0x10, PT ;  /* 0x000000100000780c */ /* 0x000fe20003fa6070 */
[----:B------:R-:W-:Y:S01]  /*18d40*/  UMOV UR4, URZ ;  /* 0x0000003f00047c82 */ /* 0x000fe20008000000 */
[----:B---3--:R-:W-:-:S05]  /*18d50*/  IMAD R8, R6, R7, RZ ;  /* 0x0000000706087224 */ /* 0x008fca00078e02ff */
        /* <DEDUP_REMOVED lines=16> */
[----:B0-----:R-:W-:-:S05]  /*18e60*/  IMAD R8, R8, UR5, RZ ;  /* 0x0000000508087c24 */ /* 0x001fca000f8e02ff */
[----:B--2---:R-:W-:Y:S01]  /*18e70*/  ISETP.GT.AND P6, PT, R8, UR6, PT ;  /* 0x0000000608007c0c */ /* 0x004fe2000bfc4270 */
[----:B------:R-:W-:-:S12]  /*18e80*/  IMAD.MOV.U32 R3, RZ, RZ, R8 ;  /* 0x000000ffff037224 */ /* 0x000fd800078e0008 */
[----:B------:R-:W-:Y:S05]  /*18e90*/  @P6 BRA `(.L_x_559) ;  /* 0x00000000009c6947 */ /* 0x000fea0003800000 */
[----:B------:R-:W-:Y:S01]  /*18ea0*/  IMAD.MOV.U32 R8, RZ, RZ, R3 ;  /* 0x000000ffff087224 */ /* 0x000fe200078e0003 */
[----:B------:R-:W-:Y:S01]  /*18eb0*/  UMOV UR4, URZ ;  /* 0x0000003f00047c82 */ /* 0x000fe20008000000 */
[----:B------:R-:W-:-:S05]  /*18ec0*/  ULDC UR5, c[0x0][0xc38] ;  /* 0x00030e0000057ab9 */ /* 0x000fca0000000800 */
.L_x_561:
[----:B------:R-:W0:Y:S01]  /*18ed0*/  LDC R2, c[0x0][0xc3c] ;  /* 0x00030f00ff027b82 */ /* 0x000e220000000800 */
[----:B------:R-:W-:Y:S01]  /*18ee0*/  UIADD3 UR4, UR4, 0x1f, URZ ;  /* 0x0000001f04047890 */ /* 0x000fe2000fffe03f */
[----:B------:R-:W-:Y:S02]  /*18ef0*/  ULDC UR7, c[0x0][0xc3c] ;  /* 0x00030f0000077ab9 */ /* 0x000fe40000000800 */
[----:B------:R-:W-:-:S03]  /*18f00*/  IMAD.U32 R27, RZ, RZ, UR7 ;  /* 0x00000007ff1b7e24 */ /* 0x000fc6000f8e00ff */
[----:B0-----:R-:W-:-:S13]  /*18f10*/  ISETP.LE.AND P6, PT, R2, UR4, PT ;  /* 0x0000000402007c0c */ /* 0x001fda000bfc3270 */
[----:B------:R-:W-:Y:S05]  /*18f20*/  @P6 BRA `(.L_x_560) ;  /* 0x00000004009c6947 */ /* 0x000fea0003800000 */
[----:B------:R-:W-:-:S05]  /*18f30*/  VIADD R7, R0, UR4 ;  /* 0x0000000400077c36 */ /* 0x000fca0008000000 */
        /* <DEDUP_REMOVED lines=19> */
[----:B0-----:R-:W-:-:S04]  /*19070*/  SEL R2, R2, RZ, P4 ;  /* 0x000000ff02027207 */ /* 0x001fc80002000000 */
[----:B------:R-:W-:-:S05]  /*19080*/  IADD3 R2, R11, R2, RZ ;  /* 0x000000020b027210 */ /* 0x000fca0007ffe0ff */
        /* <DEDUP_REMOVED lines=8> */
.L_x_559:
        /* <DEDUP_REMOVED lines=19> */
.L_x_562:
[----:B0-----:R-:W-:Y:S02]  /*19240*/  IMAD.MOV.U32 R5, RZ, RZ, R10 ;  /* 0x000000ffff057224 */ /* 0x001fe400078e000a */
[----:B-1----:R-:W-:Y:S02]  /*19250*/  IMAD R24, R24, UR5, R9 ;  /* 0x0000000518187c24 */ /* 0x002fe4000f8e0209 */
[----:B------:R-:W0:Y:S01]  /*19260*/  I2F.RP R8, R5 ;  /* 0x0000000500087306 */ /* 0x000e220000209400 */
[----:B------:R-:W-:Y:S02]  /*19270*/  IMAD R9, R11, R4, RZ ;  /* 0x000000040b097224 */ /* 0x000fe400078e02ff */
[----:B------:R-:W-:Y:S01]  /*19280*/  IMAD.MOV.U32 R2, RZ, RZ, RZ ;  /* 0x000000ffff027224 */ /* 0x000fe200078e00ff */
[----:B------:R-:W-:Y:S01]  /*19290*/  IADD3 R25, -R24, UR6, RZ ;  /* 0x0000000618197c10 */ /* 0x000fe2000fffe1ff */
[----:B------:R-:W-:Y:S02]  /*192a0*/  VIADD R27, R27, UR4 ;  /* 0x000000041b1b7c36 */ /* 0x000fe40008000000 */
[----:B------:R-:W-:Y:S01]  /*192b0*/  IMAD.HI.U32 R2, R3, R9, R2 ;  /* 0x0000000903027227 */ /* 0x000fe200078e0002 */
[----:B------:R-:W-:-:S02]  /*192c0*/  IABS R3, R6 ;  /* 0x0000000600037213 */ /* 0x000fc40000000000 */
[----:B------:R-:W-:-:S03]  /*192d0*/  IABS R9, R25 ;  /* 0x0000001900097213 */ /* 0x000fc60000000000 */
[----:B------:R-:W-:Y:S02]  /*192e0*/  IMAD.MOV R3, RZ, RZ, -R3 ;  /* 0x000000ffff037224 */ /* 0x000fe400078e0a03 */
[----:B------:R-:W-:Y:S01]  /*192f0*/  IMAD.HI.U32 R2, R2, R9, RZ ;  /* 0x0000000902027227 */ /* 0x000fe200078e00ff */
[----:B0-----:R-:W0:Y:S03]  /*19300*/  MUFU.RCP R8, R8 ;  /* 0x0000000800087308 */ /* 0x001e260000001000 */
[----:B------:R-:W-:-:S05]  /*19310*/  IMAD R9, R2, R3, R9 ;  /* 0x0000000302097224 */ /* 0x000fca00078e0209 */
[----:B------:R-:W-:Y:S01]  /*19320*/  ISETP.GT.U32.AND P1, PT, R4, R9, PT ;  /* 0x000000090400720c */ /* 0x000fe20003f24070 */
[----:B0-----:R-:W-:-:S12]  /*19330*/  VIADD R3, R8, 0xffffffe ;  /* 0x0ffffffe08037836 */ /* 0x001fd80000000000 */
[----:B------:R-:W-:Y:S01]  /*19340*/  @!P1 IMAD.IADD R9, R9, 0x1, -R4 ;  /* 0x0000000109099824 */ /* 0x000fe200078e0a04 */
[----:B------:R-:W0:Y:S01]  /*19350*/  F2I.FTZ.U32.TRUNC.NTZ R3, R3 ;  /* 0x0000000300037305 */ /* 0x000e22000021f000 */
[----:B------:R-:W-:Y:S01]  /*19360*/  @!P1 VIADD R2, R2, 0x1 ;  /* 0x0000000102029836 */ /* 0x000fe20000000000 */
[----:B------:R-:W-:Y:S02]  /*19370*/  ISETP.NE.AND P1, PT, R6, RZ, PT ;  /* 0x000000ff0600720c */ /* 0x000fe40003f25270 */
[----:B------:R-:W-:Y:S02]  /*19380*/  ISETP.GE.U32.AND P0, PT, R9, R4, PT ;  /* 0x000000040900720c */ /* 0x000fe40003f06070 */
[----:B------:R-:W-:-:S04]  /*19390*/  LOP3.LUT R4, R25, R6, RZ, 0x3c, !PT ;  /* 0x0000000619047212 */ /* 0x000fc800078e3cff */
[----:B------:R-:W-:Y:S01]  /*193a0*/  ISETP.GE.AND P2, PT, R4, RZ, PT ;  /* 0x000000ff0400720c */ /* 0x000fe20003f46270 */
[----:B0-----:R-:W-:-:S06]  /*193b0*/  IMAD.MOV R8, RZ, RZ, -R3 ;  /* 0x000000ffff087224 */ /* 0x001fcc00078e0a03 */
[----:B------:R-:W-:-:S04]  /*193c0*/  @P0 VIADD R2, R2, 0x1 ;  /* 0x0000000102020836 */ /* 0x000fc80000000000 */
[----:B------:R-:W-:Y:S02]  /*193d0*/  IMAD.MOV.U32 R4, RZ, RZ, R2 ;  /* 0x000000ffff047224 */ /* 0x000fe400078e0002 */
[----:B------:R-:W-:Y:S01]  /*193e0*/  IMAD.MOV.U32 R2, RZ, RZ, R8 ;  /* 0x000000ffff027224 */ /* 0x000fe200078e0008 */
[----:B------:R-:W-:Y:S01]  /*193f0*/  IABS R8, R7 ;  /* 0x0000000700087213 */ /* 0x000fe20000000000 */
[----:B------:R-:W-:Y:S01]  /*19400*/  @!P2 IMAD.MOV R4, RZ, RZ, -R4 ;  /* 0x000000ffff04a224 */ /* 0x000fe200078e0a04 */
[----:B------:R-:W-:Y:S01]  /*19410*/  @!P1 LOP3.LUT R4, RZ, R6, RZ, 0x33, !PT ;  /* 0x00000006ff049212 */ /* 0x000fe200078e33ff */
[----:B------:R-:W-:Y:S02]  /*19420*/  IMAD R9, R2, R5, RZ ;  /* 0x0000000502097224 */ /* 0x000fe400078e02ff */
[----:B------:R-:W-:Y:S02]  /*19430*/  IMAD.MOV.U32 R2, RZ, RZ, RZ ;  /* 0x000000ffff027224 */ /* 0x000fe400078e00ff */
[----:B------:R-:W-:-:S02]  /*19440*/  IMAD.MOV R8, RZ, RZ, -R8 ;  /* 0x000000ffff087224 */ /* 0x000fc400078e0a08 */
[----:B------:R-:W-:Y:S01]  /*19450*/  IMAD.HI.U32 R2, R3, R9, R2 ;  /* 0x0000000903027227 */ /* 0x000fe200078e0002 */
[----:B------:R-:W-:-:S03]  /*19460*/  IABS R3, R4 ;  /* 0x0000000400037213 */ /* 0x000fc60000000000 */
[----:B------:R-:W-:Y:S02]  /*19470*/  IMAD R6, R6, R4, RZ ;  /* 0x0000000406067224 */ /* 0x000fe400078e02ff */
        /* <DEDUP_REMOVED lines=10> */
[----:B------:R-:W-:-:S05]  /*19520*/  @P0 VIADD R2, R2, 0x1 ;  /* 0x0000000102020836 */ /* 0x000fca0000000000 */
[----:B------:R-:W-:Y:S02]  /*19530*/  @!P2 IADD3 R2, -R2, RZ, RZ ;  /* 0x000000ff0202a210 */ /* 0x000fe40007ffe1ff */
[----:B------:R-:W-:-:S05]  /*19540*/  @!P1 LOP3.LUT R2, RZ, R7, RZ, 0x33, !PT ;  /* 0x00000007ff029212 */ /* 0x000fca00078e33ff */
[----:B------:R-:W-:-:S04]  /*19550*/  IMAD.MOV R3, RZ, RZ, -R2 ;  /* 0x000000ffff037224 */ /* 0x000fc800078e0a02 */
[C---:B------:R-:W-:Y:S02]  /*19560*/  IMAD R4, R7.reuse, R3, R4 ;  /* 0x0000000307047224 */ /* 0x040fe400078e0204 */
[----:B------:R-:W-:-:S04]  /*19570*/  IMAD R7, R7, 0x1000000, R2 ;  /* 0x0100000007077824 */ /* 0x000fc800078e0202 */
[----:B------:R-:W-:Y:S01]  /*19580*/  IMAD R26, R4, 0x10000, R7 ;  /* 0x00010000041a7824 */ /* 0x000fe200078e0207 */
[----:B------:R-:W-:Y:S06]  /*19590*/  BRA `(.L_x_563) ;  /* 0x00000000000c7947 */ /* 0x000fec0003800000 */
.L_x_560:
[----:B------:R-:W-:Y:S02]  /*195a0*/  IMAD.MOV.U32 R25, RZ, RZ, RZ ;  /* 0x000000ffff197224 */ /* 0x000fe400078e00ff */
[----:B------:R-:W-:Y:S02]  /*195b0*/  IMAD.U32 R24, RZ, RZ, UR6 ;  /* 0x00000006ff187e24 */ /* 0x000fe4000f8e00ff */
[----:B------:R-:W-:-:S07]  /*195c0*/  IMAD.MOV.U32 R26, RZ, RZ, RZ ;  /* 0x000000ffff1a7224 */ /* 0x000fce00078e00ff */
.L_x_563:
[----:B------:R-:W-:-:S13]  /*195d0*/  ISETP.NE.AND P0, PT, R0, RZ, PT ;  /* 0x000000ff0000720c */ /* 0x000fda0003f05270 */
[----:B------:R-:W0:Y:S01]  /*195e0*/  @!P0 S2R R3, SR_CgaCtaId ;  /* 0x0000000000038919 */ /* 0x000e220000008800 */
[----:B------:R-:W-:-:S04]  /*195f0*/  @!P0 MOV R0, 0x400 ;  /* 0x0000040000008802 */ /* 0x000fc80000000f00 */
[----:B0-----:R-:W-:-:S05]  /*19600*/  @!P0 LEA R0, R3, R0, 0x18 ;  /* 0x0000000003008211 */ /* 0x001fca00078ec0ff */
[----:B------:R0:W-:Y:S01]  /*19610*/  @!P0 STS.128 [R0+0x31cd0], R24 ;  /* 0x031cd01800008388 */ /* 0x0001e20000000c00 */
[----:B------:R-:W-:Y:S06]  /*19620*/  BAR.ARV 0x5, 0x200 ;  /* 0x0148000000007b1d */ /* 0x000fec0000002000 */
.L_x_558:
[----:B------:R2:W-:Y:S01]  /*19630*/  STL [R1+0x34], RZ ;  /* 0x000034ff01007387 */ /* 0x0005e20000100800 */
[----:B------:R-:W-:Y:S01]  /*19640*/  ULDC UR4, c[0x0][0xc3c] ;  /* 0x00030f0000047ab9 */ /* 0x000fe20000000800 */
[----:B------:R-:W-:Y:S01]  /*19650*/  IMAD.MOV.U32 R28, RZ, RZ, 0x1 ;  /* 0x00000001ff1c7424 */ /* 0x000fe200078e00ff */
[----:B-1----:R-:W-:Y:S01]  /*19660*/  ISETP.GE.AND P0, PT, R27, UR4, PT ;  /* 0x000000041b007c0c */ /* 0x002fe2000bf06270 */
[----:B------:R-:W-:-:S12]  /*19670*/  IMAD.MOV.U32 R18, RZ, RZ, RZ ;  /* 0x000000ffff127224 */ /* 0x000fd800078e00ff */
[----:B--2---:R-:W-:Y:S05]  /*19680*/  @P0 BRA `(.L_x_564) ;  /* 0x0000007000000947 */ /* 0x004fea0003800000 */
[----:B------:R-:W1:Y:S01]  /*19690*/  S2R R6, SR_TID.X ;  /* 0x0000000000067919 */ /* 0x000e620000002100 */
[----:B------:R-:W2:Y:S01]  /*196a0*/  S2UR UR5, SR_CgaCtaId ;  /* 0x00000000000579c3 */ /* 0x000ea20000008800 */
[----:B------:R-:W-:Y:S01]  /*196b0*/  UMOV UR4, 0x400 ;  /* 0x0000040000047882 */ /* 0x000fe20000000000 */
[----:B------:R-:W-:Y:S01]  /*196c0*/  BSSY B8, `(.L_x_564) ;  /* 0x00006fc000087945 */ /* 0x000fe20003800000 */
[----:B------:R-:W-:Y:S01]  /*196d0*/  STL [R1+0x34], RZ ;  /* 0x000034ff01007387 */ /* 0x000fe20000100800 */
[----:B------:R-:W-:Y:S01]  /*196e0*/  IMAD.MOV.U32 R29, RZ, RZ, RZ ;  /* 0x000000ffff1d7224 */ /* 0x000fe200078e00ff */
[----:B------:R-:W-:Y:S01]  /*196f0*/  ULDC.64 UR36, c[0x0][0x198] ;  /* 0x0000660000247ab9 */ /* 0x000fe20000000a00 */
[----:B------:R-:W-:Y:S01]  /*19700*/  IMAD.MOV.U32 R18, RZ, RZ, RZ ;  /* 0x000000ffff127224 */ /* 0x000fe200078e00ff */
[----:B------:R-:W-:Y:S01]  /*19710*/  ULDC UR38, c[0x0][0xc] ;  /* 0x0000030000267ab9 */ /* 0x000fe20000000800 */
[----:B------:R-:W-:Y:S01]  /*19720*/  IMAD.MOV.U32 R28, RZ, RZ, 0x1 ;  /* 0x00000001ff1c7424 */ /* 0x000fe200078e00ff */
[----:B--2---:R-:W-:-:S06]  /*19730*/  ULEA UR4, UR5, UR4, 0x18 ;  /* 0x0000000405047291 */ /* 0x004fcc000f8ec03f */
[----:B------:R-:W-:Y:S01]  /*19740*/  IMAD.U32 R16, RZ, RZ, UR4 ;  /* 0x00000004ff107e24 */ /* 0x000fe2000f8e00ff */
[C---:B-1----:R-:W-:Y:S01]  /*19750*/  LOP3.LUT R5, R6.reuse, 0x7f, RZ, 0xc0, !PT ;  /* 0x0000007f06057812 */ /* 0x042fe200078ec0ff */
[----:B0-----:R-:W-:-:S04]  /*19760*/  IMAD.SHL.U32 R0, R6, 0x8, RZ ;  /* 0x0000000806007824 */ /* 0x001fc800078e00ff */
[----:B------:R-:W-:Y:S01]  /*19770*/  IMAD.SHL.U32 R4, R5, 0x8, RZ ;  /* 0x0000000805047824 */ /* 0x000fe200078e00ff */
[C---:B------:R-:W-:Y:S02]  /*19780*/  LOP3.LUT R3, R0.reuse, 0x20, RZ, 0xc0, !PT ;  /* 0x0000002000037812 */ /* 0x040fe400078ec0ff */
[----:B------:R-:W-:Y:S02]  /*19790*/  LOP3.LUT R2, R0, 0xd8, RZ, 0xc0, !PT ;  /* 0x000000d800027812 */ /* 0x000fe400078ec0ff */
[----:B------:R-:W-:Y:S02]  /*197a0*/  LOP3.LUT R3, R3, 0x300, R4, 0xf8, !PT ;  /* 0x0000030003037812 */ /* 0x000fe400078ef804 */
[----:B------:R-:W-:Y:S02]  /*197b0*/  LOP3.LUT R2, R2, 0x18, R6, 0x78, !PT ;  /* 0x0000001802027812 */ /* 0x000fe400078e7806 */
[----:B------:R-:W-:Y:S01]  /*197c0*/  SHF.R.U32.HI R4, RZ, 0x2, R5 ;  /* 0x00000002ff047819 */ /* 0x000fe20000011605 */
[----:B------:R-:W-:Y:S01]  /*197d0*/  IMAD.MOV.U32 R5, RZ, RZ, 0x1 ;  /* 0x00000001ff057424 */ /* 0x000fe200078e00ff */
[----:B------:R-:W-:Y:S01]  /*197e0*/  LOP3.LUT R3, R3, R2, RZ, 0xfc, !PT ;  /* 0x0000000203037212 */ /* 0x000fe200078efcff */
[----:B------:R-:W-:Y:S01]  /*197f0*/  IMAD.SHL.U32 R2, R6, 0x20, RZ ;  /* 0x0000002006027824 */ /* 0x000fe200078e00ff */
[----:B------:R-:W-:-:S02]  /*19800*/  LOP3.LUT R0, R0, 0x18, RZ, 0xc0, !PT ;  /* 0x0000001800007812 */ /* 0x000fc400078ec0ff */
[----:B------:R-:W-:Y:S02]  /*19810*/  STL [R1], R5 ;  /* 0x0000000501007387 */ /* 0x000fe40000100800 */
[----:B------:R-:W-:Y:S01]  /*19820*/  LOP3.LUT R4, R4, 0x60, R2, 0xf8, !PT ;  /* 0x0000006004047812 */ /* 0x000fe200078ef802 */
[----:B------:R-:W-:-:S05]  /*19830*/  IMAD R2, R3, 0x2, R16 ;  /* 0x0000000203027824 */ /* 0x000fca00078e0210 */
[----:B------:R0:W-:Y:S02]  /*19840*/  STL [R1+0xc], R2 ;  /* 0x00000c0201007387 */ /* 0x0001e40000100800 */
[C---:B0-----:R-:W-:Y:S02]  /*19850*/  LOP3.LUT R2, R0.reuse, 0x20, RZ, 0xfc, !PT ;  /* 0x0000002000027812 */ /* 0x041fe400078efcff */
[----:B------:R-:W-:-:S07]  /*19860*/  LOP3.LUT R0, R0, 0x40, RZ, 0xfc, !PT ;  /* 0x0000004000007812 */ /* 0x000fce00078efcff */
.L_x_710:
[----:B------:R-:W0:Y:S02]  /*19870*/  LDC.64 R2, c[0x0][0xc88] ;  /* 0x00032200ff027b82 */ /* 0x000e240000000a00 */
[----:B0-----:R-:W-:-:S05]  /*19880*/  IMAD.WIDE R2, R27, 0x4, R2 ;  /* 0x000000041b027825 */ /* 0x001fca00078e0202 */
[----:B--2---:R-:W2:Y:S01]  /*19890*/  LDG.E R13, desc[UR60][R2.64] ;  /* 0x0000003c020d7981 */ /* 0x004ea2000c1e1900 */
[----:B------:R-:W-:Y:S05]  /*198a0*/  YIELD ;  /* 0x0000000000007946 */ /* 0x000fea0003800000 */
[----:B------:R-:W-:Y:S01]  /*198b0*/  ULDC.64 UR4, c[0x0][0xa28] ;  /* 0x00028a0000047ab9 */ /* 0x000fe20000000a00 */
[----:B------:R-:W-:Y:S02]  /*198c0*/  CS2R R8, SRZ ;  /* 0x0000000000087805 */ /* 0x000fe4000001ff00 */
[----:B------:R-:W-:Y:S01]  /*198d0*/  ISETP.NE.U32.AND P0, PT, RZ, UR4, PT ;  /* 0x00000004ff007c0c */ /* 0x000fe2000bf05070 */
[----:B------:R-:W-:-:S03]  /*198e0*/  ULDC.64 UR6, c[0x0][0xa00] ;  /* 0x0002800000067ab9 */ /* 0x000fc60000000a00 */
[----:B------:R-:W-:Y:S02]  /*198f0*/  ISETP.NE.AND.EX P0, PT, RZ, UR5, PT, P0 ;  /* 0x00000005ff007c0c */ /* 0x000fe4000bf05300 */
[----:B--2---:R-:W-:Y:S01]  /*19900*/  SHF.R.S32.HI R0, RZ, 0x1f, R13 ;  /* 0x0000001fff007819 */ /* 0x004fe2000001140d */
[----:B------:R-:W-:-:S10]  /*19910*/  IMAD.SHL.U32 R19, R13, 0x4, RZ ;  /* 0x000000040d137824 */ /* 0x000fd400078e00ff */
[C---:B------:R-:W-:Y:S01]  /*19920*/  @P0 LEA R4, P1, R13.reuse, UR4, 0x2 ;  /* 0x000000040d040c11 */ /* 0x040fe2000f8210ff */
[----:B------:R-:W-:Y:S01]  /*19930*/  STL [R1+0x10], R13 ;  /* 0x0000100d01007387 */ /* 0x000fe20000100800 */
[C-C-:B------:R-:W-:Y:S02]  /*19940*/  SHF.L.U64.HI R22, R13.reuse, 0x2, R0.reuse ;  /* 0x000000020d167819 */ /* 0x140fe40000010200 */
[----:B-1-3--:R-:W-:Y:S01]  /*19950*/  @P0 LEA.HI.X R5, R13, UR5, R0, 0x2, P1 ;  /* 0x000000050d050c11 */ /* 0x00afe200088f1400 */
[----:B------:R-:W-:Y:S01]  /*19960*/  ULDC.64 UR4, c[0x0][0xa08] ;  /* 0x0002820000047ab9 */ /* 0x000fe20000000a00 */
[----:B------:R-:W-:Y:S01]  /*19970*/  ISETP.NE.U32.AND P1, PT, RZ, UR6, PT ;  /* 0x00000006ff007c0c */ /* 0x000fe2000bf25070 */
[----:B------:R0:W-:Y:S01]  /*19980*/  STL [R1+0x30], R0 ;  /* 0x0000300001007387 */ /* 0x0001e20000100800 */
[----:B------:R-:W-:-:S03]  /*19990*/  IADD3 R2, P2, R19, UR6, RZ ;  /* 0x0000000613027c10 */ /* 0x000fc6000ff5e0ff */
[----:B------:R1:W5:Y:S01]  /*199a0*/  @P0 LDG.E R9, desc[UR60][R4.64] ;  /* 0x0000003c04090981 */ /* 0x000362000c1e1900 */
[----:B------:R-:W-:Y:S01]  /*199b0*/  ISETP.NE.AND.EX P0, PT, RZ, UR7, PT, P1 ;  /* 0x00000007ff007c0c */ /* 0x000fe2000bf05310 */
[----:B------:R-:W-:Y:S01]  /*199c0*/  IMAD.MOV.U32 R12, RZ, RZ, RZ ;  /* 0x000000ffff0c7224 */ /* 0x000fe200078e00ff */
[C---:B------:R-:W-:Y:S01]  /*199d0*/  IADD3.X R3, R22.reuse, UR7, RZ, P2, !PT ;  /* 0x0000000716037c10 */ /* 0x040fe200097fe4ff */
[----:B------:R-:W-:Y:S01]  /*199e0*/  ULDC.64 UR6, c[0x0][0xa10] ;  /* 0x0002840000067ab9 */ /* 0x000fe20000000a00 */
[----:B------:R-:W-:Y:S01]  /*199f0*/  ISETP.NE.U32.AND P1, PT, RZ, UR4, PT ;  /* 0x00000004ff007c0c */ /* 0x000fe2000bf25070 */
[----:B0-----:R-:W-:Y:S01]  /*19a00*/  IMAD.MOV.U32 R0, RZ, RZ, RZ ;  /* 0x000000ffff007224 */ /* 0x001fe200078e00ff */
[C---:B------:R-:W-:Y:S02]  /*19a10*/  IADD3 R6, P3, R19.reuse, UR4, RZ ;  /* 0x0000000413067c10 */ /* 0x040fe4000ff7e0ff */
[----:B------:R-:W-:Y:S02]  /*19a20*/  ISETP.NE.AND.EX P1, PT, RZ, UR5, PT, P1 ;  /* 0x00000005ff007c0c */ /* 0x000fe4000bf25310 */
[----:B------:R-:W-:Y:S01]  /*19a30*/  IADD3.X R7, R22, UR5, RZ, P3, !PT ;  /* 0x0000000516077c10 */ /* 0x000fe20009ffe4ff */
[----:B------:R-:W-:Y:S01]  /*19a40*/  ULDC.64 UR4, c[0x0][0xa18] ;  /* 0x0002860000047ab9 */ /* 0x000fe20000000a00 */
[----:B-1----:R-:W-:Y:S01]  /*19a50*/  IADD3 R4, P4, R19, UR6, RZ ;  /* 0x0000000613047c10 */ /* 0x002fe2000ff9e0ff */
[----:B------:R-:W2:Y:S01]  /*19a60*/  @P0 LDG.E R8, desc[UR60][R2.64] ;  /* 0x0000003c02080981 */ /* 0x000ea2000c1e1900 */
[----:B------:R-:W-:-:S02]  /*19a70*/  ISETP.NE.U32.AND P3, PT, RZ, UR4, PT ;  /* 0x00000004ff007c0c */ /* 0x000fc4000bf65070 */
[----:B------:R-:W-:Y:S02]  /*19a80*/  IADD3.X R5, R22, UR7, RZ, P4, !PT ;  /* 0x0000000716057c10 */ /* 0x000fe4000a7fe4ff */
[----:B------:R-:W-:Y:S02]  /*19a90*/  ISETP.NE.AND.EX P3, PT, RZ, UR5, PT, P3 ;  /* 0x00000005ff007c0c */ /* 0x000fe4000bf65330 */
[----:B------:R-:W-:Y:S01]  /*19aa0*/  ISETP.NE.U32.AND P2, PT, RZ, UR6, PT ;  /* 0x00000006ff007c0c */ /* 0x000fe2000bf45070 */
[----:B------:R-:W5:Y:S03]  /*19ab0*/  @P1 LDG.E R12, desc[UR60][R6.64] ;  /* 0x0000003c060c1981 */ /* 0x000f66000c1e1900 */
[----:B------:R-:W-:-:S07]  /*19ac0*/  ISETP.NE.AND.EX P2, PT, RZ, UR7, PT, P2 ;  /* 0x00000007ff007c0c */ /* 0x000fce000bf45320 */
[----:B------:R-:W-:Y:S01]  /*19ad0*/  @P3 IADD3 R10, P4, R19, UR4, RZ ;  /* 0x00000004130a3c10 */ /* 0x000fe2000ff9e0ff */
[----:B------:R-:W-:-:S03]  /*19ae0*/  ULDC UR4, c[0x0][0x288] ;  /* 0x0000a20000047ab9 */ /* 0x000fc60000000800 */
[----:B------:R-:W-:Y:S02]  /*19af0*/  @P3 IADD3.X R11, R22, UR5, RZ, P4, !PT ;  /* 0x00000005160b3c10 */ /* 0x000fe4000a7fe4ff */
[----:B------:R-:W5:Y:S04]  /*19b00*/  @P2 LDG.E R0, desc[UR60][R4.64] ;  /* 0x0000003c04002981 */ /* 0x000f68000c1e1900 */
[----:B--2---:R0:W-:Y:S02]  /*19b10*/  STL [R1+0x18], R8 ;  /* 0x0000180801007387 */ /* 0x0041e40000100800 */
[----:B0-----:R-:W-:Y:S01]  /*19b20*/  IMAD.U32 R8, RZ, RZ, UR4 ;  /* 0x00000004ff087e24 */ /* 0x001fe2000f8e00ff */
[----:B------:R-:W-:-:S05]  /*19b30*/  ULDC.64 UR4, c[0x0][0x418] ;  /* 0x0001060000047ab9 */ /* 0x000fca0000000a00 */
[----:B------:R0:W2:Y:S01]  /*19b40*/  @P3 LDG.E R8, desc[UR60][R10.64] ;  /* 0x0000003c0a083981 */ /* 0x0000a2000c1e1900 */
[----:B------:R-:W-:-:S03]  /*19b50*/  UISETP.NE.U32.AND UP0, UPT, UR4, URZ, UPT ;  /* 0x0000003f0400728c */ /* 0x000fc6000bf05070 */
[----:B------:R-:W-:Y:S01]  /*19b60*/  ULDC UR4, c[0x0][0x424] ;  /* 0x0001090000047ab9 */ /* 0x000fe20000000800 */
[----:B------:R-:W-:-:S03]  /*19b70*/  UISETP.NE.AND.EX UP0, UPT, UR5, URZ, UPT, UP0 ;  /* 0x0000003f0500728c */ /* 0x000fc6000bf05300 */
[----:B------:R-:W-:Y:S01]  /*19b80*/  ULDC UR5, c[0x0][0x2f0] ;  /* 0x0000bc0000057ab9 */ /* 0x000fe20000000800 */
[----:B------:R-:W-:-:S04]  /*19b90*/  USEL UR4, UR4, 0x1, UP0 ;  /* 0x0000000104047887 */ /* 0x000fc80008000000 */
[----:B------:R-:W-:-:S03]  /*19ba0*/  UIMAD UR4, UR4, UR5, URZ ;  /* 0x00000005040472a4 */ /* 0x000fc6000f8e023f */
[----:B------:R-:W-:-:S03]  /*19bb0*/  ULDC UR5, c[0x0][0x348] ;  /* 0x0000d20000057ab9 */ /* 0x000fc60000000800 */
[----:B0-----:R-:W-:Y:S01]  /*19bc0*/  IMAD.U32 R10, RZ, RZ, UR4 ;  /* 0x00000004ff0a7e24 */ /* 0x001fe2000f8e00ff */
[----:B--2---:R0:W-:Y:S02]  /*19bd0*/  STL [R1+0x38], R8 ;  /* 0x0000380801007387 */ /* 0x0041e40000100800 */
[----:B0-----:R-:W-:Y:S01]  /*19be0*/  MOV R8, UR5 ;  /* 0x0000000500087c02 */ /* 0x001fe20008000f00 */
[----:B----4-:R-:W-:Y:S06]  /*19bf0*/  @P3 BRA `(.L_x_565) ;  /* 0x0000000000143947 */ /* 0x010fec0003800000 */
[----:B------:R-:W-:Y:S05]  /*19c00*/  @!P0 BRA `(.L_x_565) ;  /* 0x0000000000108947 */ /* 0x000fea0003800000 */
[----:B------:R-:W2:Y:S04]  /*19c10*/  LDG.E R11, desc[UR60][R2.64] ;  /* 0x0000003c020b7981 */ /* 0x000ea8000c1e1900 */
[----:B------:R-:W2:Y:S02]  /*19c20*/  LDG.E R2, desc[UR60][R2.64+0x4] ;  /* 0x0000043c02027981 */ /* 0x000ea4000c1e1900 */
[----:B--2---:R-:W-:-:S05]  /*19c30*/  IMAD.IADD R2, R2, 0x1, -R11 ;  /* 0x0000000102027824 */ /* 0x004fca00078e0a0b */
[----:B------:R0:W-:Y:S02]  /*19c40*/  STL [R1+0x38], R2 ;  /* 0x0000380201007387 */ /* 0x0001e40000100800 */
.L_x_565:
[----:B------:R-:W-:Y:S01]  /*19c50*/  ULDC.64 UR4, c[0x0][0xa20] ;  /* 0x0002880000047ab9 */ /* 0x000fe20000000a00 */
[C---:B------:R-:W-:Y:S01]  /*19c60*/  LOP3.LUT R11, R26.reuse, 0xff000000, RZ, 0xc0, !PT ;  /* 0xff0000001a0b7812 */ /* 0x040fe200078ec0ff */
[----:B------:R-:W-:Y:S01]  /*19c70*/  IMAD.MOV.U32 R23, RZ, RZ, R13 ;  /* 0x000000ffff177224 */ /* 0x000fe200078e000d */
[----:B------:R-:W-:Y:S02]  /*19c80*/  ISETP.NE.U32.AND P0, PT, RZ, UR4, PT ;  /* 0x00000004ff007c0c */ /* 0x000fe4000bf05070 */
[----:B------:R-:W-:Y:S02]  /*19c90*/  SHF.R.U32.HI R11, RZ, 0x8, R11 ;  /* 0x00000008ff0b7819 */ /* 0x000fe4000001160b */
[----:B------:R-:W-:Y:S02]  /*19ca0*/  ISETP.NE.AND.EX P0, PT, RZ, UR5, PT, P0 ;  /* 0x00000005ff007c0c */ /* 0x000fe4000bf05300 */
[C---:B0-----:R-:W-:Y:S02]  /*19cb0*/  LOP3.LUT R2, R26.reuse, 0xff0000, RZ, 0xc0, !PT ;  /* 0x00ff00001a027812 */ /* 0x041fe400078ec0ff */
[----:B------:R-:W-:Y:S01]  /*19cc0*/  LOP3.LUT R17, R26, 0xffff, RZ, 0xc0, !PT ;  /* 0x0000ffff1a117812 */ /* 0x000fe200078ec0ff */
[----:B-----5:R-:W-:Y:S01]  /*19cd0*/  IMAD.IADD R26, R12, 0x1, R9 ;  /* 0x000000010c1a7824 */ /* 0x020fe200078e0209 */
[----:B------:R-:W-:-:S07]  /*19ce0*/  LEA.HI R11, R2, R11, RZ, 0x10 ;  /* 0x0000000b020b7211 */ /* 0x000fce00078f80ff */
[----:B------:R-:W-:Y:S05]  /*19cf0*/  @!P0 BRA `(.L_x_566) ;  /* 0x0000000000108947 */ /* 0x000fea0003800000 */
[----:B------:R-:W-:-:S04]  /*19d00*/  IADD3 R2, P0, R19, UR4, RZ ;  /* 0x0000000413027c10 */ /* 0x000fc8000ff1e0ff */
[----:B------:R-:W-:-:S05]  /*19d10*/  IADD3.X R3, R22, UR5, RZ, P0, !PT ;  /* 0x0000000516037c10 */ /* 0x000fca00087fe4ff */
[----:B------:R0:W5:Y:S01]  /*19d20*/  LDG.E R10, desc[UR60][R2.64] ;  /* 0x0000003c020a7981 */ /* 0x000162000c1e1900 */
[----:B------:R-:W-:Y:S05]  /*19d30*/  BRA `(.L_x_567) ;  /* 0x0000000000107947 */ /* 0x000fea0003800000 */
.L_x_566:
[----:B------:R-:W-:Y:S05]  /*19d40*/  @!P1 BRA `(.L_x_567) ;  /* 0x00000000000c9947 */ /* 0x000fea0003800000 */
[----:B------:R-:W2:Y:S04]  /*19d50*/  LDG.E R10, desc[UR60][R6.64] ;  /* 0x0000003c060a7981 */ /* 0x000ea8000c1e1900 */
[----:B------:R-:W2:Y:S02]  /*19d60*/  LDG.E R6, desc[UR60][R6.64+0x4] ;  /* 0x0000043c06067981 */ /* 0x000ea4000c1e1900 */
[----:B--2---:R-:W-:-:S07]  /*19d70*/  IMAD.IADD R10, R6, 0x1, -R10 ;  /* 0x00000001060a7824 */ /* 0x004fce00078e0a0a */
.L_x_567:
[----:B0-----:R-:W2:Y:S01]  /*19d80*/  @P2 LDG.E R2, desc[UR60][R4.64] ;  /* 0x0000003c04022981 */ /* 0x001ea2000c1e1900 */
[----:B-----5:R-:W-:-:S03]  /*19d90*/  IMAD.IADD R10, R10, 0x1, -R9 ;  /* 0x000000010a0a7824 */ /* 0x020fc600078e0a09 */
[----:B------:R-:W2:Y:S01]  /*19da0*/  @P2 LDG.E R4, desc[UR60][R4.64+0x4] ;  /* 0x0000043c04042981 */ /* 0x000ea2000c1e1900 */
[----:B------:R-:W-:Y:S01]  /*19db0*/  LOP3.LUT R13, R11, 0xff, RZ, 0xc0, !PT ;  /* 0x000000ff0b0d7812 */ /* 0x000fe200078ec0ff */
[----:B------:R-:W-:Y:S01]  /*19dc0*/  BSSY B0, `(.L_x_568) ;  /* 0x000002b000007945 */ /* 0x000fe20003800000 */
[----:B--2---:R-:W-:-:S04]  /*19dd0*/  @P2 IMAD.IADD R8, R4, 0x1, -R2 ;  /* 0x0000000104082824 */ /* 0x004fc800078e0a02 */
[----:B------:R-:W-:-:S04]  /*19de0*/  IMAD.IADD R2, R10, 0x1, R8 ;  /* 0x000000010a027824 */ /* 0x000fc800078e0208 */
[----:B------:R-:W-:-:S04]  /*19df0*/  VIADD R3, R2, 0x8f ;  /* 0x0000008f02037836 */ /* 0x000fc80000000000 */
[----:B------:R-:W-:Y:S01]  /*19e00*/  IMAD.HI R3, R3, 0x38e38e39, RZ ;  /* 0x38e38e3903037827 */ /* 0x000fe200078e02ff */
[----:B------:R-:W-:-:S04]  /*19e10*/  ISETP.GE.AND P1, PT, R2, 0x1, PT ;  /* 0x000000010200780c */ /* 0x000fc80003f26270 */
[----:B------:R-:W-:-:S04]  /*19e20*/  SHF.R.U32.HI R2, RZ, 0x1f, R3 ;  /* 0x0000001fff027819 */ /* 0x000fc80000011603 */
[----:B------:R-:W-:-:S05]  /*19e30*/  LEA.HI.SX32 R12, R3, R2, 0x1b ;  /* 0x00000002030c7211 */ /* 0x000fca00078fdaff */
[----:B------:R0:W-:Y:S04]  /*19e40*/  STL [R1+0x14], R12 ;  /* 0x0000140c01007387 */ /* 0x0001e80000100800 */
[----:B------:R0:W-:Y:S01]  /*19e50*/  STL [R1+0x3c], R13 ;  /* 0x00003c0d01007387 */ /* 0x0001e20000100800 */
[----:B------:R-:W-:Y:S01]  /*19e60*/  SHF.R.U32.HI R4, RZ, 0x10, R11 ;  /* 0x00000010ff047819 */ /* 0x000fe2000001160b */
[----:B------:R-:W-:Y:S01]  /*19e70*/  IMAD.MOV.U32 R3, RZ, RZ, RZ ;  /* 0x000000ffff037224 */ /* 0x000fe200078e00ff */
[----:B------:R-:W-:Y:S06]  /*19e80*/  @!P1 BRA `(.L_x_569) ;  /* 0x0000000000789947 */ /* 0x000fec0003800000 */
[----:B------:R-:W-:Y:S01]  /*19e90*/  ISETP.NE.AND P0, PT, R4, RZ, PT ;  /* 0x000000ff0400720c */ /* 0x000fe20003f05270 */
[----:B------:R-:W-:-:S03]  /*19ea0*/  ULDC UR4, c[0x0][0x9f0] ;  /* 0x00027c0000047ab9 */ /* 0x000fc60000000800 */
[----:B------:R-:W-:-:S04]  /*19eb0*/  SEL R5, R4, UR4, P0 ;  /* 0x0000000404057c07 */ /* 0x000fc80008000000 */
[----:B------:R-:W-:Y:S02]  /*19ec0*/  IABS R6, R5 ;  /* 0x0000000500067213 */ /* 0x000fe40000000000 */
[----:B------:R-:W-:Y:S02]  /*19ed0*/  IADD3 R7, R5, -0x1, R12 ;  /* 0xffffffff05077810 */ /* 0x000fe40007ffe00c */
[----:B------:R-:W1:Y:S08]  /*19ee0*/  I2F.RP R2, R6 ;  /* 0x0000000600027306 */ /* 0x000e700000209400 */
[----:B-1----:R-:W1:Y:S02]  /*19ef0*/  MUFU.RCP R2, R2 ;  /* 0x0000000200027308 */ /* 0x002e640000001000 */
[----:B-1----:R-:W-:-:S06]  /*19f00*/  VIADD R2, R2, 0xffffffe ;  /* 0x0ffffffe02027836 */ /* 0x002fcc0000000000 */
[----:B------:R1:W2:Y:S02]  /*19f10*/  F2I.FTZ.U32.TRUNC.NTZ R3, R2 ;  /* 0x0000000200037305 */ /* 0x0002a4000021f000 */
[----:B-1----:R-:W-:-:S04]  /*19f20*/  LOP3.LUT R2, R7, R5, RZ, 0x3c, !PT ;  /* 0x0000000507027212 */ /* 0x002fc800078e3cff */
[----:B------:R-:W-:Y:S01]  /*19f30*/  ISETP.GE.AND P4, PT, R2, RZ, PT ;  /* 0x000000ff0200720c */ /* 0x000fe20003f86270 */
[----:B--2---:R-:W-:-:S04]  /*19f40*/  IMAD.MOV R2, RZ, RZ, -R3 ;  /* 0x000000ffff027224 */ /* 0x004fc800078e0a03 */
[----:B------:R-:W-:Y:S02]  /*19f50*/  IMAD R9, R2, R6, RZ ;  /* 0x0000000602097224 */ /* 0x000fe400078e02ff */
[----:B------:R-:W-:-:S04]  /*19f60*/  IMAD.MOV.U32 R2, RZ, RZ, RZ ;  /* 0x000000ffff027224 */ /* 0x000fc800078e00ff */
[----:B------:R-:W-:Y:S01]  /*19f70*/  IMAD.HI.U32 R9, R3, R9, R2 ;  /* 0x0000000903097227 */ /* 0x000fe200078e0002 */
[----:B------:R-:W-:Y:S02]  /*19f80*/  IABS R2, R5 ;  /* 0x0000000500027213 */ /* 0x000fe40000000000 */
[----:B------:R-:W-:-:S03]  /*19f90*/  IABS R3, R7 ;  /* 0x0000000700037213 */ /* 0x000fc60000000000 */
[----:B------:R-:W-:-:S04]  /*19fa0*/  IMAD.MOV R2, RZ, RZ, -R2 ;  /* 0x000000ffff027224 */ /* 0x000fc800078e0a02 */
        /* <DEDUP_REMOVED lines=11> */
[----:B------:R-:W-:-:S07]  /*1a060*/  IMAD.MOV.U32 R3, RZ, RZ, R2 ;  /* 0x000000ffff037224 */ /* 0x000fce00078e0002 */
.L_x_569:
[----:B------:R-:W-:Y:S05]  /*1a070*/  BSYNC B0 ;  /* 0x0000000000007941 */ /* 0x000fea0003800000 */
.L_x_568:
[-C--:B------:R-:W-:Y:S01]  /*1a080*/  IMAD R2, R13, R3.reuse, RZ ;  /* 0x000000030d027224 */ /* 0x080fe200078e02ff */
[----:B------:R-:W-:Y:S04]  /*1a090*/  BSSY B0, `(.L_x_570) ;  /* 0x0000157000007945 */ /* 0x000fe80003800000 */
[C---:B------:R-:W-:Y:S01]  /*1a0a0*/  VIADDMNMX R3, R2.reuse, R3, R12, PT ;  /* 0x0000000302037246 */ /* 0x040fe2000380010c */
[----:B------:R-:W-:-:S04]  /*1a0b0*/  IMAD R2, R2, 0x90, -R10 ;  /* 0x0000009002027824 */ /* 0x000fc800078e0a0a */
[----:B------:R-:W-:Y:S01]  /*1a0c0*/  IMAD R3, R3, 0x90, -R10 ;  /* 0x0000009003037824 */ /* 0x000fe200078e0a0a */
[----:B------:R-:W-:-:S04]  /*1a0d0*/  VIMNMX R2, RZ, R2, !PT ;  /* 0x00000002ff027248 */ /* 0x000fc80007fe0100 */
[----:B------:R-:W-:-:S04]  /*1a0e0*/  VIMNMX R3, R3, R8, PT ;  /* 0x0000000803037248 */ /* 0x000fc80003fe0100 */
[----:B------:R-:W-:-:S13]  /*1a0f0*/  ISETP.GT.AND P0, PT, R3, R2, PT ;  /* 0x000000020300720c */ /* 0x000fda0003f04270 */
[----:B------:R-:W-:Y:S02]  /*1a100*/  @P0 VIADD R5, R3, 0x8f ;  /* 0x0000008f03050836 */ /* 0x000fe40000000000 */
[----:B------:R-:W-:-:S04]  /*1a110*/  IMAD.WIDE.U32 R2, R2, 0x38e38e39, RZ ;  /* 0x38e38e3902027825 */ /* 0x000fc800078e00ff */
[----:B------:R-:W-:Y:S01]  /*1a120*/  @P0 IMAD.HI R2, R5, 0x38e38e39, RZ ;  /* 0x38e38e3905020827 */ /* 0x000fe200078e02ff */
[----:B------:R-:W-:-:S04]  /*1a130*/  SHF.R.U32.HI R3, RZ, 0x5, R3 ;  /* 0x00000005ff037819 */ /* 0x000fc80000011603 */
[----:B------:R-:W-:Y:S01]  /*1a140*/  @P0 SHF.R.U32.HI R6, RZ, 0x1f, R2 ;  /* 0x0000001fff060819 */ /* 0x000fe20000011602 */
[----:B------:R-:W-:-:S03]  /*1a150*/  IMAD.MOV.U32 R5, RZ, RZ, R3 ;  /* 0x000000ffff057224 */ /* 0x000fc600078e0003 */
[----:B------:R-:W-:Y:S02]  /*1a160*/  @P0 LEA.HI.SX32 R5, R2, R6, 0x1b ;  /* 0x0000000602050211 */ /* 0x000fe400078fdaff */
[----:B------:R-:W-:Y:S02]  /*1a170*/  PLOP3.LUT P0, PT, PT, PT, PT, 0x80, 0x0 ;  /* 0x000000000000781c */ /* 0x000fe40003f0f070 */
[----:B------:R-:W-:-:S13]  /*1a180*/  ISETP.GT.AND P3, PT, R5, R3, PT ;  /* 0x000000030500720c */ /* 0x000fda0003f64270 */
[----:B------:R-:W-:Y:S05]  /*1a190*/  @!P3 BRA `(.L_x_571) ;  /* 0x000000140018b947 */ /* 0x000fea0003800000 */
[----:B------:R-:W-:Y:S01]  /*1a1a0*/  UMOV UR4, 0xffffffff ;  /* 0xffffffff00047882 */ /* 0x000fe20000000000 */
[----:B------:R-:W-:Y:S02]  /*1a1b0*/  SEL R2, R23, RZ, !P2 ;  /* 0x000000ff17027207 */ /* 0x000fe40005000000 */
[----:B------:R-:W-:Y:S05]  /*1a1c0*/  BRA.DIV UR4, `(.L_x_572) ;  /* 0x0000007604647947 */ /* 0x000fea000b800000 */
[----:B------:R-:W1:Y:S02]  /*1a1d0*/  S2R R6, SR_TID.X ;  /* 0x0000000000067919 */ /* 0x000e640000002100 */
[----:B-1----:R-:W-:-:S04]  /*1a1e0*/  SHF.R.U32.HI R6, RZ, 0x5, R6 ;  /* 0x00000005ff067819 */ /* 0x002fc80000011606 */
[----:B------:R-:W-:-:S05]  /*1a1f0*/  LOP3.LUT R6, R6, 0x3, RZ, 0xc0, !PT ;  /* 0x0000000306067812 */ /* 0x000fca00078ec0ff */
[----:B------:R1:W2:Y:S02]  /*1a200*/  SHFL.IDX PT, R14, R6, RZ, 0x1f ;  /* 0x00001fff060e7589 */ /* 0x0002a400000e0000 */
.L_x_765:
[----:B--2---:R-:W-:Y:S02]  /*1a210*/  ISETP.NE.AND P0, PT, R14, RZ, PT ;  /* 0x000000ff0e00720c */ /* 0x004fe40003f05270 */
[----:B------:R-:W-:-:S11]  /*1a220*/  PLOP3.LUT P6, PT, PT, PT, PT, 0x8, 0x0 ;  /* 0x000000000000781c */ /* 0x000fd60003fce170 */
[----:B------:R-:W-:Y:S05]  /*1a230*/  @P0 BRA `(.L_x_573) ;  /* 0x00000000000c0947 */ /* 0x000fea0003800000 */
[----:B------:R-:W-:-:S03]  /*1a240*/  UMOV UR4, 0xffffffff ;  /* 0xffffffff00047882 */ /* 0x000fc60000000000 */
[----:B------:R-:W-:Y:S05]  /*1a250*/  BRA.DIV UR4, `(.L_x_574) ;  /* 0x0000007604747947 */ /* 0x000fea000b800000 */
[----:B------:R-:W-:-:S13]  /*1a260*/  ELECT P6, URZ, PT ;  /* 0x00000000003f782f */ /* 0x000fda00038c0000 */
.L_x_573:
[----:B-1----:R-:W2:Y:S01]  /*1a270*/  LDL R6, [R1+0x34] ;  /* 0x0000340001067983 */ /* 0x002ea20000100800 */
[----:B------:R-:W-:Y:S01]  /*1a280*/  BSSY B1, `(.L_x_575) ;  /* 0x0000008000017945 */ /* 0x000fe20003800000 */
[----:B--2---:R-:W-:-:S05]  /*1a290*/  VIADD R6, R6, 0x1 ;  /* 0x0000000106067836 */ /* 0x004fca0000000000 */
[----:B------:R-:W-:-:S04]  /*1a2a0*/  LEA.HI R7, R6, R6, RZ, 0x1 ;  /* 0x0000000606077211 */ /* 0x000fc800078f08ff */
[----:B------:R-:W-:-:S04]  /*1a2b0*/  LOP3.LUT R7, R7, 0xfffffffe, RZ, 0xc0, !PT ;  /* 0xfffffffe07077812 */ /* 0x000fc800078ec0ff */
[----:B------:R-:W-:-:S04]  /*1a2c0*/  IADD3 R6, R6, -R7, RZ ;  /* 0x8000000706067210 */ /* 0x000fc80007ffe0ff */
[----:B------:R-:W-:-:S04]  /*1a2d0*/  SHF.L.U32 R6, R6, 0x1f, RZ ;  /* 0x0000001f06067819 */ /* 0x000fc800000006ff */
[----:B------:R-:W1:Y:S02]  /*1a2e0*/  SYNCS.PHASECHK.TRANS64.TRYWAIT P0, [R16+URZ+0x31c20], R6 ;  /* 0x031c2006100075a7 */ /* 0x000e64000800017f */
[----:B-1----:R-:W-:Y:S05]  /*1a2f0*/  @!P0 BRA `(.L_x_576) ;  /* 0x00000074006c8947 */ /* 0x002fea0003800000 */
.L_x_768:
[----:B------:R-:W-:Y:S05]  /*1a300*/  BSYNC B1 ;  /* 0x0000000000017941 */ /* 0x000fea0003800000 */
.L_x_575:
[----:B------:R-:W-:Y:S04]  /*1a310*/  BSSY B1, `(.L_x_577) ;  /* 0x000008c000017945 */ /* 0x000fe80003800000 */
[----:B------:R-:W-:Y:S05]  /*1a320*/  @!P6 BRA `(.L_x_578) ;  /* 0x000000080028e947 */ /* 0x000fea0003800000 */
[----:B------:R-:W2:Y:S01]  /*1a330*/  LDL R8, [R1] ;  /* 0x0000000001087983 */ /* 0x000ea20000100800 */
[----:B------:R-:W-:Y:S01]  /*1a340*/  IMAD R9, R29, 0x8, R16 ;  /* 0x000000081d097824 */ /* 0x000fe200078e0210 */
[----:B------:R-:W3:Y:S01]  /*1a350*/  S2R R7, SR_TID.X ;  /* 0x0000000000077919 */ /* 0x000ee20000002100 */
[----:B------:R-:W-:Y:S01]  /*1a360*/  BSSY B2, `(.L_x_579) ;  /* 0x0000006000027945 */ /* 0x000fe20003800000 */
[----:B---3--:R-:W-:-:S04]  /*1a370*/  LOP3.LUT R7, R7, 0x7f, RZ, 0xc0, !PT ;  /* 0x0000007f07077812 */ /* 0x008fc800078ec0ff */
[----:B------:R-:W-:Y:S02]  /*1a380*/  ISETP.NE.AND P2, PT, R7, RZ, PT ;  /* 0x000000ff0700720c */ /* 0x000fe40003f45270 */
[----:B--2---:R-:W-:-:S04]  /*1a390*/  SHF.L.U32 R11, R8, 0x1f, RZ ;  /* 0x0000001f080b7819 */ /* 0x004fc800000006ff */
[----:B------:R-:W2:Y:S02]  /*1a3a0*/  SYNCS.PHASECHK.TRANS64.TRYWAIT P0, [R9+URZ+0x31ca0], R11 ;  /* 0x031ca00b090075a7 */ /* 0x000ea4000800017f */
[----:B--2---:R-:W-:Y:S05]  /*1a3b0*/  @!P0 BRA `(.L_x_580) ;  /* 0x0000007400508947 */ /* 0x004fea0003800000 */
.L_x_769:
[----:B------:R-:W-:Y:S05]  /*1a3c0*/  BSYNC B2 ;  /* 0x0000000000027941 */ /* 0x000fea0003800000 */
.L_x_579:
[----:B------:R-:W-:Y:S04]  /*1a3d0*/  BSSY B2, `(.L_x_581) ;  /* 0x0000009000027945 */ /* 0x000fe80003800000 */
[----:B------:R-:W-:Y:S05]  /*1a3e0*/  @P2 BRA `(.L_x_582) ;  /* 0x00000000001c2947 */ /* 0x000fea0003800000 */
[----:B-1----:R-:W1:Y:S02]  /*1a3f0*/  S2R R6, SR_TID.X ;  /* 0x0000000000067919 */ /* 0x002e640000002100 */
[----:B-1----:R-:W-:Y:S01]  /*1a400*/  LOP3.LUT R7, R6, 0x1f, RZ, 0xc0, !PT ;  /* 0x0000001f06077812 */ /* 0x002fe200078ec0ff */
[----:B------:R-:W-:-:S03]  /*1a410*/  IMAD.MOV.U32 R6, RZ, RZ, 0x6c00 ;  /* 0x00006c00ff067424 */ /* 0x000fc600078e00ff */
[----:B------:R-:W-:Y:S01]  /*1a420*/  ISETP.NE.AND P0, PT, R7, RZ, PT ;  /* 0x000000ff0700720c */ /* 0x000fe20003f05270 */
[----:B------:R3:W-:-:S12]  /*1a430*/  SYNCS.ARRIVE.TRANS64 RZ, [R9+URZ+0x31c90], R6 ;  /* 0x031c900609ff79a7 */ /* 0x0007d8000800003f */
[----:B---3--:R-:W-:Y:S05]  /*1a440*/  @!P0 BRA `(.L_x_582) ;  /* 0x0000000000048947 */ /* 0x008fea0003800000 */
[----:B------:R-:W-:Y:S01]  /*1a450*/  BPT.TRAP 0x1 ;  /* 0x000000040000795c */ /* 0x000fe20000300000 */
.L_x_582:
[----:B------:R-:W-:Y:S05]  /*1a460*/  BSYNC B2 ;  /* 0x0000000000027941 */ /* 0x000fea0003800000 */
.L_x_581:
[----:B------:R-:W-:Y:S01]  /*1a470*/  IMAD.MOV.U32 R14, RZ, RZ, RZ ;  /* 0x000000ffff0e7224 */ /* 0x000fe200078e00ff */
[----:B------:R-:W-:Y:S01]  /*1a480*/  UIADD3 UR4, UP0, UR36, 0x570, URZ ;  /* 0x0000057024047890 */ /* 0x000fe2000ff1e03f */
[----:B------:R-:W-:Y:S01]  /*1a490*/  IMAD R7, R5, 0x90, R0 ;  /* 0x0000009005077824 */ /* 0x000fe200078e0200 */
[----:B------:R-:W-:Y:S01]  /*1a4a0*/  PLOP3.LUT P0, PT, PT, PT, PT, 0x80, 0x0 ;  /* 0x000000000000781c */ /* 0x000fe20003f0f070 */
[----:B------:R-:W-:Y:S01]  /*1a4b0*/  IMAD R8, R29, 0x6c00, R16 ;  /* 0x00006c001d087824 */ /* 0x000fe200078e0210 */
[----:B------:R-:W-:Y:S01]  /*1a4c0*/  R2UR UR10, R14 ;  /* 0x000000000e0a72ca */ /* 0x000fe200000e0000 */
[----:B------:R-:W-:Y:S01]  /*1a4d0*/  VIADD R7, R7, 0xffffff70 ;  /* 0xffffff7007077836 */ /* 0x000fe20000000000 */
[----:B------:R-:W-:Y:S01]  /*1a4e0*/  UIADD3.X UR5, URZ, UR37, URZ, UP0, !UPT ;  /* 0x000000253f057290 */ /* 0x000fe200087fe43f */
[----:B-1----:R-:W-:Y:S01]  /*1a4f0*/  VIADD R6, R9, 0x31c90 ;  /* 0x00031c9009067836 */ /* 0x002fe20000000000 */
[----:B------:R-:W-:Y:S01]  /*1a500*/  UMOV UR6, 0x0 ;  /* 0x0000000000067882 */ /* 0x000fe20000000000 */
[----:B------:R-:W-:Y:S01]  /*1a510*/  VIADD R10, R8, 0x16a00 ;  /* 0x00016a00080a7836 */ /* 0x000fe20000000000 */
[----:B------:R-:W-:-:S09]  /*1a520*/  UMOV UR7, 0x12f00000 ;  /* 0x12f0000000077882 */ /* 0x000fd20000000000 */
.L_x_583:
        /* <DEDUP_REMOVED lines=10> */
[----:B0-----:R-:W-:Y:S01]  /*1a5d0*/  IMAD.MOV.U32 R13, RZ, RZ, 0x20 ;  /* 0x00000020ff0d7424 */ /* 0x001fe200078e00ff */
[----:B------:R-:W-:Y:S01]  /*1a5e0*/  PLOP3.LUT P0, PT, PT, PT, PT, 0x80, 0x0 ;  /* 0x000000000000781c */ /* 0x000fe20003f0f070 */
[----:B------:R-:W-:Y:S01]  /*1a5f0*/  VIADD R10, R8, 0x18e00 ;  /* 0x00018e00080a7836 */ /* 0x000fe20000000000 */
[----:B------:R-:W-:Y:S01]  /*1a600*/  UMOV UR6, 0x0 ;  /* 0x0000000000067882 */ /* 0x000fe20000000000 */
[----:B------:R-:W-:Y:S01]  /*1a610*/  UMOV UR7, 0x12f00000 ;  /* 0x12f0000000077882 */ /* 0x000fe20000000000 */
[----:B------:R-:W-:-:S15]  /*1a620*/  R2UR UR10, R13 ;  /* 0x000000000d0a72ca */ /* 0x000fde00000e0000 */
.L_x_584:
        /* <DEDUP_REMOVED lines=16> */
.L_x_585:
        /* <DEDUP_REMOVED lines=10> */
[----:B------:R-:W0:Y:S01]  /*1a7d0*/  SYNCS.PHASECHK.TRANS64.TRYWAIT P0, [R9+URZ+0x31cc0], R11 ;  /* 0x031cc00b090075a7 */ /* 0x000e22000800017f */
[----:B------:R-:W-:Y:S04]  /*1a7e0*/  BSSY B2, `(.L_x_586) ;  /* 0x0000002000027945 */ /* 0x000fe80003800000 */
[----:B0-----:R-:W-:Y:S05]  /*1a7f0*/  @!P0 BRA `(.L_x_587) ;  /* 0x0000007000548947 */ /* 0x001fea0003800000 */
.L_x_770:
[----:B------:R-:W-:Y:S05]  /*1a800*/  BSYNC B2 ;  /* 0x0000000000027941 */ /* 0x000fea0003800000 */
.L_x_586:
[----:B------:R-:W-:Y:S01]  /*1a810*/  BSSY B2, `(.L_x_588) ;  /* 0x000000b000027945 */ /* 0x000fe20003800000 */
[----:B------:R-:W-:Y:S02]  /*1a820*/  IMAD.MOV.U32 R10, RZ, RZ, 0x0 ;  /* 0x00000000ff0a7424 */ /* 0x000fe400078e00ff */
[----:B0-2---:R-:W-:Y:S01]  /*1a830*/  IMAD.MOV.U32 R11, RZ, RZ, 0x12f00000 ;  /* 0x12f00000ff0b7424 */ /* 0x005fe200078e00ff */
        /* <DEDUP_REMOVED lines=8> */
.L_x_589:
[----:B------:R-:W-:Y:S05]  /*1a8c0*/  BSYNC B2 ;  /* 0x0000000000027941 */ /* 0x000fea0003800000 */
.L_x_588:
[----:B------:R-:W-:Y:S01]  /*1a8d0*/  R2UR UR10, R14 ;  /* 0x000000000e0a72ca */ /* 0x000fe200000e0000 */
[----:B------:R-:W-:Y:S01]  /*1a8e0*/  UIADD3 UR4, UP0, UR36, 0x670, URZ ;  /* 0x0000067024047890 */ /* 0x000fe2000ff1e03f */
[----:B------:R-:W-:Y:S01]  /*1a8f0*/  R2UR UR6, R10 ;  /* 0x000000000a0672ca */ /* 0x000fe200000e0000 */
[----:B------:R-:W-:Y:S01]  /*1a900*/  VIADD R9, R9, 0x31cb0 ;  /* 0x00031cb009097836 */ /* 0x000fe20000000000 */
[----:B------:R-:W-:Y:S01]  /*1a910*/  R2UR UR7, R11 ;  /* 0x000000000b0772ca */ /* 0x000fe200000e0000 */
[----:B------:R-:W-:Y:S01]  /*1a920*/  VIADD R6, R8, 0x200 ;  /* 0x0000020008067836 */ /* 0x000fe20000000000 */
[----:B------:R-:W-:Y:S01]  /*1a930*/  PLOP3.LUT P0, PT, PT, PT, PT, 0x80, 0x0 ;  /* 0x000000000000781c */ /* 0x000fe20003f0f070 */
[----:B------:R-:W-:-:S12]  /*1a940*/  UIADD3.X UR5, URZ, UR37, URZ, UP0, !UPT ;  /* 0x000000253f057290 */ /* 0x000fd800087fe43f */
.L_x_590:
        /* <DEDUP_REMOVED lines=15> */
.L_x_591:
        /* <DEDUP_REMOVED lines=15> */
.L_x_592:
        /* <DEDUP_REMOVED lines=9> */
[----:B--2---:R-:W-:Y:S05]  /*1abc0*/  @P0 BRA.U.ANY `(.L_x_592) ;  /* 0xfffffffd00d80947 */ /* 0x004fea000393ffff */
.L_x_578:
[----:B------:R-:W-:Y:S05]  /*1abd0*/  BSYNC B1 ;  /* 0x0000000000017941 */ /* 0x000fea0003800000 */
.L_x_577:
[----:B-1----:R-:W2:Y:S01]  /*1abe0*/  LDL.LU R6, [R1] ;  /* 0x0000000001067983 */ /* 0x002ea20000300800 */
[----:B------:R-:W-:Y:S01]  /*1abf0*/  VIADD R29, R29, 0x1 ;  /* 0x000000011d1d7836 */ /* 0x000fe20000000000 */
[----:B------:R-:W-:Y:S01]  /*1ac00*/  PLOP3.LUT P0, PT, PT, PT, PT, 0x8, 0x0 ;  /* 0x000000000000781c */ /* 0x000fe20003f0e170 */
[----:B------:R-:W-:-:S03]  /*1ac10*/  VIADD R10, R5, 0xfffffffe ;  /* 0xfffffffe050a7836 */ /* 0x000fc60000000000 */
[C---:B------:R-:W-:Y:S02]  /*1ac20*/  ISETP.NE.AND P2, PT, R29.reuse, 0x2, PT ;  /* 0x000000021d00780c */ /* 0x040fe40003f45270 */
[----:B------:R-:W-:Y:S02]  /*1ac30*/  ISETP.GE.AND P3, PT, R10, R3, PT ;  /* 0x000000030a00720c */ /* 0x000fe40003f66270 */
[----:B------:R-:W-:Y:S02]  /*1ac40*/  SEL R5, RZ, 0x1, P2 ;  /* 0x00000001ff057807 */ /* 0x000fe40001000000 */
[----:B------:R-:W-:Y:S02]  /*1ac50*/  SEL R29, R29, RZ, P2 ;  /* 0x000000ff1d1d7207 */ /* 0x000fe40001000000 */
[----:B--2---:R-:W-:-:S05]  /*1ac60*/  LOP3.LUT R6, R6, R5, RZ, 0x3c, !PT ;  /* 0x0000000506067212 */ /* 0x004fca00078e3cff */
[----:B------:R1:W-:Y:S02]  /*1ac70*/  STL [R1], R6 ;  /* 0x0000000601007387 */ /* 0x0003e40000100800 */
[----:B------:R-:W-:Y:S05]  /*1ac80*/  @!P3 BRA `(.L_x_571) ;  /* 0x00000008005cb947 */ /* 0x000fea0003800000 */
.L_x_609:
[----:B------:R-:W-:Y:S05]  /*1ac90*/  YIELD ;  /* 0x0000000000007946 */ /* 0x000fea0003800000 */
[----:B------:R-:W-:Y:S04]  /*1aca0*/  BSSY B1, `(.L_x_593) ;  /* 0x000008b000017945 */ /* 0x000fe80003800000 */
[----:B--2---:R-:W-:Y:S05]  /*1acb0*/  @!P6 BRA `(.L_x_594) ;  /* 0x000000080024e947 */ /* 0x004fea0003800000 */
[----:B-1----:R-:W2:Y:S01]  /*1acc0*/  LDL R6, [R1] ;  /* 0x0000000001067983 */ /* 0x002ea20000100800 */
[----:B------:R-:W-:Y:S01]  /*1acd0*/  IMAD R9, R29, 0x8, R16 ;  /* 0x000000081d097824 */ /* 0x000fe200078e0210 */
[----:B------:R-:W1:Y:S01]  /*1ace0*/  S2R R5, SR_TID.X ;  /* 0x0000000000057919 */ /* 0x000e620000002100 */
[----:B------:R-:W-:Y:S01]  /*1acf0*/  BSSY B2, `(.L_x_595) ;  /* 0x0000006000027945 */ /* 0x000fe20003800000 */
[----:B-1----:R-:W-:-:S04]  /*1ad00*/  LOP3.LUT R5, R5, 0x7f, RZ, 0xc0, !PT ;  /* 0x0000007f05057812 */ /* 0x002fc800078ec0ff */
[----:B------:R-:W-:Y:S02]  /*1ad10*/  ISETP.NE.AND P3, PT, R5, RZ, PT ;  /* 0x000000ff0500720c */ /* 0x000fe40003f65270 */
[----:B--2---:R-:W-:-:S04]  /*1ad20*/  SHF.L.U32 R8, R6, 0x1f, RZ ;  /* 0x0000001f06087819 */ /* 0x004fc800000006ff */
[----:B------:R-:W1:Y:S02]  /*1ad30*/  SYNCS.PHASECHK.TRANS64.TRYWAIT P2, [R9+URZ+0x31ca0], R8 ;  /* 0x031ca008090075a7 */ /* 0x000e64000804017f */
[----:B-1----:R-:W-:Y:S05]  /*1ad40*/  @!P2 BRA `(.L_x_596) ;  /* 0x0000006c0014a947 */ /* 0x002fea0003800000 */
.L_x_771:
[----:B------:R-:W-:Y:S05]  /*1ad50*/  BSYNC B2 ;  /* 0x0000000000027941 */ /* 0x000fea0003800000 */
.L_x_595:
[----:B------:R-:W-:Y:S04]  /*1ad60*/  BSSY B2, `(.L_x_597) ;  /* 0x0000009000027945 */ /* 0x000fe80003800000 */
[----:B------:R-:W-:Y:S05]  /*1ad70*/  @P3 BRA `(.L_x_598) ;  /* 0x00000000001c3947 */ /* 0x000fea0003800000 */
[----:B------:R-:W2:Y:S02]  /*1ad80*/  S2R R5, SR_TID.X ;  /* 0x0000000000057919 */ /* 0x000ea40000002100 */
[----:B--2---:R-:W-:Y:S01]  /*1ad90*/  LOP3.LUT R6, R5, 0x1f, RZ, 0xc0, !PT ;  /* 0x0000001f05067812 */ /* 0x004fe200078ec0ff */
[----:B------:R-:W-:-:S03]  /*1ada0*/  IMAD.MOV.U32 R5, RZ, RZ, 0x6c00 ;  /* 0x00006c00ff057424 */ /* 0x000fc600078e00ff */
[----:B------:R-:W-:Y:S01]  /*1adb0*/  ISETP.NE.AND P2, PT, R6, RZ, PT ;  /* 0x000000ff0600720c */ /* 0x000fe20003f45270 */
[----:B------:R2:W-:-:S12]  /*1adc0*/  SYNCS.ARRIVE.TRANS64 RZ, [R9+URZ+0x31c90], R5 ;  /* 0x031c900509ff79a7 */ /* 0x0005d8000800003f */
[----:B--2---:R-:W-:Y:S05]  /*1add0*/  @!P2 BRA `(.L_x_598) ;  /* 0x000000000004a947 */ /* 0x004fea0003800000 */
[----:B------:R-:W-:Y:S01]  /*1ade0*/  BPT.TRAP 0x1 ;  /* 0x000000040000795c */ /* 0x000fe20000300000 */
.L_x_598:
[----:B------:R-:W-:Y:S05]  /*1adf0*/  BSYNC B2 ;  /* 0x0000000000027941 */ /* 0x000fea0003800000 */
.L_x_597:
[----:B------:R-:W-:Y:S01]  /*1ae00*/  IMAD.MOV.U32 R14, RZ, RZ, RZ ;  /* 0x000000ffff0e7224 */ /* 0x000fe200078e00ff */
[----:B------:R-:W-:Y:S01]  /*1ae10*/  UIADD3 UR4, UP0, UR36, 0x570, URZ ;  /* 0x0000057024047890 */ /* 0x000fe2000ff1e03f */
[----:B------:R-:W-:Y:S01]  /*1ae20*/  IMAD R7, R29, 0x6c00, R16 ;  /* 0x00006c001d077824 */ /* 0x000fe200078e0210 */
[----:B------:R-:W-:Y:S01]  /*1ae30*/  PLOP3.LUT P2, PT, PT, PT, PT, 0x80, 0x0 ;  /* 0x000000000000781c */ /* 0x000fe20003f4f070 */
[----:B------:R-:W-:Y:S01]  /*1ae40*/  IMAD R6, R10, 0x90, R0 ;  /* 0x000000900a067824 */ /* 0x000fe200078e0200 */
[----:B------:R-:W-:Y:S01]  /*1ae50*/  R2UR UR10, R14 ;  /* 0x000000000e0a72ca */ /* 0x000fe200000e0000 */
[----:B------:R-:W-:Y:S01]  /*1ae60*/  VIADD R5, R9, 0x31c90 ;  /* 0x00031c9009057836 */ /* 0x000fe20000000000 */
[----:B------:R-:W-:Y:S01]  /*1ae70*/  IADD3 R11, R7, 0x16a00, RZ ;  /* 0x00016a00070b7810 */ /* 0x000fe20007ffe0ff */
[----:B------:R-:W-:Y:S01]  /*1ae80*/  UIADD3.X UR5, URZ, UR37, URZ, UP0, !UPT ;  /* 0x000000253f057290 */ /* 0x000fe200087fe43f */
[----:B------:R-:W-:Y:S01]  /*1ae90*/  UMOV UR6, 0x0 ;  /* 0x0000000000067882 */ /* 0x000fe20000000000 */
[----:B------:R-:W-:-:S10]  /*1aea0*/  UMOV UR7, 0x12f00000 ;  /* 0x12f0000000077882 */ /* 0x000fd40000000000 */
.L_x_599:
        /* <DEDUP_REMOVED lines=10> */
[----:B------:R-:W-:Y:S01]  /*1af50*/  IMAD.MOV.U32 R20, RZ, RZ, 0x20 ;  /* 0x00000020ff147424 */ /* 0x000fe200078e00ff */
[----:B------:R-:W-:Y:S01]  /*1af60*/  PLOP3.LUT P2, PT, PT, PT, PT, 0x80, 0x0 ;  /* 0x000000000000781c */ /* 0x000fe20003f4f070 */
[----:B------:R-:W-:Y:S01]  /*1af70*/  VIADD R11, R7, 0x18e00 ;  /* 0x00018e00070b7836 */ /* 0x000fe20000000000 */
[----:B------:R-:W-:Y:S01]  /*1af80*/  UMOV UR6, 0x0 ;  /* 0x0000000000067882 */ /* 0x000fe20000000000 */
[----:B------:R-:W-:Y:S01]  /*1af90*/  UMOV UR7, 0x12f00000 ;  /* 0x12f0000000077882 */ /* 0x000fe20000000000 */
[----:B------:R-:W-:-:S15]  /*1afa0*/  R2UR UR10, R20 ;  /* 0x00000000140a72ca */ /* 0x000fde00000e0000 */
.L_x_600:
        /* <DEDUP_REMOVED lines=16> */
.L_x_601:
        /* <DEDUP_REMOVED lines=10> */
[----:B------:R-:W2:Y:S01]  /*1b150*/  SYNCS.PHASECHK.TRANS64.TRYWAIT P2, [R9+URZ+0x31cc0], R8 ;  /* 0x031cc008090075a7 */ /* 0x000ea2000804017f */
[----:B------:R-:W-:Y:S04]  /*1b160*/  BSSY B2, `(.L_x_602) ;  /* 0x0000002000027945 */ /* 0x000fe80003800000 */
[----:B--2---:R-:W-:Y:S05]  /*1b170*/  @!P2 BRA `(.L_x_603) ;  /* 0x00000068001ca947 */ /* 0x004fea0003800000 */
.L_x_772:
[----:B------:R-:W-:Y:S05]  /*1b180*/  BSYNC B2 ;  /* 0x0000000000027941 */ /* 0x000fea0003800000 */
.L_x_602:
        /* <DEDUP_REMOVED lines=11> */
.L_x_605:
[----:B------:R-:W-:Y:S05]  /*1b240*/  BSYNC B2 ;  /* 0x0000000000027941 */ /* 0x000fea0003800000 */
.L_x_604:
[----:B------:R-:W-:Y:S01]  /*1b250*/  R2UR UR10, R14 ;  /* 0x000000000e0a72ca */ /* 0x000fe200000e0000 */
[----:B------:R-:W-:Y:S01]  /*1b260*/  UIADD3 UR4, UP0, UR36, 0x670, URZ ;  /* 0x0000067024047890 */ /* 0x000fe2000ff1e03f */
[----:B------:R-:W-:Y:S01]  /*1b270*/  R2UR UR6, R12 ;  /* 0x000000000c0672ca */ /* 0x000fe200000e0000 */
[----:B-12---:R-:W-:Y:S01]  /*1b280*/  VIADD R9, R9, 0x31cb0 ;  /* 0x00031cb009097836 */ /* 0x006fe20000000000 */
[----:B------:R-:W-:Y:S01]  /*1b290*/  R2UR UR7, R13 ;  /* 0x000000000d0772ca */ /* 0x000fe200000e0000 */
[----:B------:R-:W-:Y:S01]  /*1b2a0*/  VIADD R5, R7, 0x200 ;  /* 0x0000020007057836 */ /* 0x000fe20000000000 */
[----:B------:R-:W-:Y:S01]  /*1b2b0*/  PLOP3.LUT P2, PT, PT, PT, PT, 0x80, 0x0 ;  /* 0x000000000000781c */ /* 0x000fe20003f4f070 */
[----:B------:R-:W-:-:S12]  /*1b2c0*/  UIADD3.X UR5, URZ, UR37, URZ, UP0, !UPT ;  /* 0x000000253f057290 */ /* 0x000fd800087fe43f */
.L_x_606:
        /* <DEDUP_REMOVED lines=15> */
.L_x_607:
        /* <DEDUP_REMOVED lines=15> */
.L_x_608:
        /* <DEDUP_REMOVED lines=10> */
.L_x_594:
[----:B------:R-:W-:Y:S05]  /*1b550*/  BSYNC B1 ;  /* 0x0000000000017941 */ /* 0x000fea0003800000 */
.L_x_593:
[----:B------:R-:W2:Y:S01]  /*1b560*/  LDL.LU R8, [R1] ;  /* 0x0000000001087983 */ /* 0x000ea20000300800 */
[----:B------:R-:W-:Y:S01]  /*1b570*/  VIADD R29, R29, 0x1 ;  /* 0x000000011d1d7836 */ /* 0x000fe20000000000 */
[C---:B------:R-:W-:Y:S01]  /*1b580*/  ISETP.GT.AND P3, PT, R10.reuse, R3, PT ;  /* 0x000000030a00720c */ /* 0x040fe20003f64270 */
[----:B------:R-:W-:-:S03]  /*1b590*/  VIADD R10, R10, 0xffffffff ;  /* 0xffffffff0a0a7836 */ /* 0x000fc60000000000 */
[----:B------:R-:W-:-:S04]  /*1b5a0*/  ISETP.NE.AND P2, PT, R29, 0x2, PT ;  /* 0x000000021d00780c */ /* 0x000fc80003f45270 */
[----:B------:R-:W-:Y:S02]  /*1b5b0*/  SEL R5, RZ, 0x1, P2 ;  /* 0x00000001ff057807 */ /* 0x000fe40001000000 */
[----:B------:R-:W-:Y:S02]  /*1b5c0*/  SEL R29, R29, RZ, P2 ;  /* 0x000000ff1d1d7207 */ /* 0x000fe40001000000 */
[----:B--2---:R-:W-:-:S05]  /*1b5d0*/  LOP3.LUT R8, R8, R5, RZ, 0x3c, !PT ;  /* 0x0000000508087212 */ /* 0x004fca00078e3cff */
[----:B------:R2:W-:Y:S01]  /*1b5e0*/  STL [R1], R8 ;  /* 0x0000000801007387 */ /* 0x0005e20000100800 */
[----:B------:R-:W-:Y:S05]  /*1b5f0*/  @P3 BRA `(.L_x_609) ;  /* 0xfffffff400a43947 */ /* 0x000fea000383ffff */
.L_x_571:
[----:B------:R-:W-:Y:S05]  /*1b600*/  BSYNC B0 ;  /* 0x0000000000007941 */ /* 0x000fea0003800000 */
.L_x_570:
[----:B------:R3:W5:Y:S01]  /*1b610*/  LDL R7, [R1+0x14] ;  /* 0x0000140001077983 */ /* 0x0007620000100800 */
[----:B------:R-:W-:Y:S05]  /*1b620*/  @!P0 WARPSYNC.ALL ;  /* 0x0000000000008948 */ /* 0x000fea0003800000 */
[----:B------:R3:W-:Y:S01]  /*1b630*/  STL [R1+0x20], RZ ;  /* 0x000020ff01007387 */ /* 0x0007e20000100800 */
[----:B------:R-:W-:Y:S01]  /*1b640*/  BSSY B0, `(.L_x_610) ;  /* 0x000001f000007945 */ /* 0x000fe20003800000 */
[----:B------:R-:W-:Y:S06]  /*1b650*/  @!P0 BAR.SYNC.DEFER_BLOCKING 0xc, 0x200 ;  /* 0x0308000000008b1d */ /* 0x000fec0000010000 */
[----:B---3--:R-:W-:Y:S05]  /*1b660*/  @!P1 BRA `(.L_x_611) ;  /* 0x0000000000709947 */ /* 0x008fea0003800000 */
[----:B------:R-:W-:-:S13]  /*1b670*/  ISETP.NE.AND P0, PT, R4, RZ, PT ;  /* 0x000000ff0400720c */ /* 0x000fda0003f05270 */
[----:B------:R-:W3:Y:S02]  /*1b680*/  @!P0 LDC R4, c[0x0][0x9f0] ;  /* 0x00027c00ff048b82 */ /* 0x000ee40000000800 */
[-C--:B---3--:R-:W-:Y:S02]  /*1b690*/  IABS R0, R4.reuse ;  /* 0x0000000400007213 */ /* 0x088fe40000000000 */
[----:B-1----:R-:W-:Y:S02]  /*1b6a0*/  IABS R6, R4 ;  /* 0x0000000400067213 */ /* 0x002fe40000000000 */
[----:B------:R-:W1:Y:S03]  /*1b6b0*/  I2F.RP R2, R0 ;  /* 0x0000000000027306 */ /* 0x000e660000209400 */
[----:B------:R-:W-:-:S05]  /*1b6c0*/  IMAD.MOV R6, RZ, RZ, -R6 ;  /* 0x000000ffff067224 */ /* 0x000fca00078e0a06 */
[----:B-1----:R-:W1:Y:S02]  /*1b6d0*/  MUFU.RCP R2, R2 ;  /* 0x0000000200027308 */ /* 0x002e640000001000 */
[----:B-1----:R-:W-:-:S06]  /*1b6e0*/  VIADD R2, R2, 0xffffffe ;  /* 0x0ffffffe02027836 */ /* 0x002fcc0000000000 */
[----:B------:R-:W1:Y:S02]  /*1b6f0*/  F2I.FTZ.U32.TRUNC.NTZ R3, R2 ;  /* 0x0000000200037305 */ /* 0x000e64000021f000 */
[----:B-1----:R-:W-:-:S04]  /*1b700*/  IMAD.MOV R2, RZ, RZ, -R3 ;  /* 0x000000ffff027224 */ /* 0x002fc800078e0a03 */
[----:B------:R-:W-:Y:S02]  /*1b710*/  IMAD R5, R2, R0, RZ ;  /* 0x0000000002057224 */ /* 0x000fe400078e02ff */
[----:B------:R-:W-:-:S04]  /*1b720*/  IMAD.MOV.U32 R2, RZ, RZ, RZ ;  /* 0x000000ffff027224 */ /* 0x000fc800078e00ff */
[----:B------:R-:W-:Y:S01]  /*1b730*/  IMAD.HI.U32 R5, R3, R5, R2 ;  /* 0x0000000503057227 */ /* 0x000fe200078e0002 */
[----:B-----5:R-:W-:-:S04]  /*1b740*/  IADD3 R3, R7, -0x1, R4 ;  /* 0xffffffff07037810 */ /* 0x020fc80007ffe004 */
        /* <DEDUP_REMOVED lines=13> */
[----:B------:R3:W-:Y:S02]  /*1b820*/  STL [R1+0x20], R5 ;  /* 0x0000200501007387 */ /* 0x0007e40000100800 */
.L_x_611:
[----:B------:R-:W-:Y:S05]  /*1b830*/  BSYNC B0 ;  /* 0x0000000000007941 */ /* 0x000fea0003800000 */
.L_x_610:
[----:B------:R-:W4:Y:S04]  /*1b840*/  LDL R0, [R1+0x20] ;  /* 0x0000200001007983 */ /* 0x000f280000100800 */
[----:B------:R-:W4:Y:S01]  /*1b850*/  LDL R2, [R1+0x3c] ;  /* 0x00003c0001027983 */ /* 0x000f220000100800 */
[----:B------:R-:W-:Y:S01]  /*1b860*/  BSSY B7, `(.L_x_612) ;  /* 0x000041e000077945 */ /* 0x000fe20003800000 */
[----:B----4-:R-:W-:-:S05]  /*1b870*/  IMAD R2, R2, R0, RZ ;  /* 0x0000000002027224 */ /* 0x010fca00078e02ff */
[----:B-----5:R-:W-:Y:S01]  /*1b880*/  VIADDMNMX R0, R2, R0, R7, PT ;  /* 0x0000000002007246 */ /* 0x020fe20003800107 */
[----:B------:R4:W-:Y:S03]  /*1b890*/  STL [R1+0x8], R2 ;  /* 0x0000080201007387 */ /* 0x0009e60000100800 */
[----:B------:R-:W-:Y:S01]  /*1b8a0*/  ISETP.GT.AND P0, PT, R0, R2, PT ;  /* 0x000000020000720c */ /* 0x000fe20003f04270 */
[----:B------:R4:W-:-:S12]  /*1b8b0*/  STL [R1+0x1c], R0 ;  /* 0x00001c0001007387 */ /* 0x0009d80000100800 */
[----:B----4-:R-:W-:Y:S05]  /*1b8c0*/  @P0 BRA `(.L_x_613) ;  /* 0x0000000000440947 */ /* 0x010fea0003800000 */
[----:B------:R-:W4:Y:S02]  /*1b8d0*/  S2R R0, SR_TID.X ;  /* 0x0000000000007919 */ /* 0x000f240000002100 */
[----:B----4-:R-:W-:-:S04]  /*1b8e0*/  LOP3.LUT R0, R0, 0x7f, RZ, 0xc0, !PT ;  /* 0x0000007f00007812 */ /* 0x010fc800078ec0ff */
[----:B------:R-:W-:-:S13]  /*1b8f0*/  ISETP.NE.AND P0, PT, R0, RZ, PT ;  /* 0x000000ff0000720c */ /* 0x000fda0003f05270 */
[----:B------:R-:W-:Y:S05]  /*1b900*/  @P0 BRA `(.L_x_614) ;  /* 0x00000040004c0947 */ /* 0x000fea0003800000 */
[----:B---3--:R-:W3:Y:S01]  /*1b910*/  S2R R5, SR_LANEID ;  /* 0x0000000000057919 */ /* 0x008ee20000000000 */
[----:B------:R-:W-:Y:S01]  /*1b920*/  VOTEU.ANY UR4, UPT, PT ;  /* 0x0000000000047886 */ /* 0x000fe200038e0100 */
[----:B------:R-:W4:Y:S01]  /*1b930*/  LDC.64 R2, c[0x0][0xc60] ;  /* 0x00031800ff027b82 */ /* 0x000f220000000a00 */
[----:B------:R-:W3:Y:S02]  /*1b940*/  FLO.U32 R0, UR4 ;  /* 0x0000000400007d00 */ /* 0x000ee400080e0000 */
[----:B---3--:R-:W-:-:S06]  /*1b950*/  ISETP.EQ.U32.AND P0, PT, R0, R5, PT ;  /* 0x000000050000720c */ /* 0x008fcc0003f02070 */
[----:B------:R-:W4:Y:S07]  /*1b960*/  POPC R5, UR4 ;  /* 0x0000000400057d09 */ /* 0x000f2e0008000000 */
[----:B----4-:R-:W3:Y:S01]  /*1b970*/  @P0 ATOMG.E.ADD.STRONG.GPU PT, R3, desc[UR60][R2.64], R5 ;  /* 0x00000005020309a8 */ /* 0x010ee200081ee1fc */
[----:B------:R-:W4:Y:S02]  /*1b980*/  S2R R4, SR_LTMASK ;  /* 0x0000000000047919 */ /* 0x000f240000003900 */
[----:B----4-:R-:W-:-:S04]  /*1b990*/  LOP3.LUT R4, R4, UR4, RZ, 0xc0, !PT ;  /* 0x0000000404047c12 */ /* 0x010fc8000f8ec0ff */
[----:B------:R-:W4:Y:S01]  /*1b9a0*/  POPC R7, R4 ;  /* 0x0000000400077309 */ /* 0x000f220000000000 */
[----:B---3--:R-:W4:Y:S02]  /*1b9b0*/  SHFL.IDX PT, R0, R3, R0, 0x1f ;  /* 0x00001f0003007589 */ /* 0x008f2400000e0000 */
[----:B----4-:R-:W-:Y:S01]  /*1b9c0*/  IADD3 R24, R0, UR38, R7 ;  /* 0x0000002600187c10 */ /* 0x010fe2000fffe007 */
[----:B------:R-:W-:Y:S06]  /*1b9d0*/  BRA `(.L_x_614) ;  /* 0x0000004000187947 */ /* 0x000fec0003800000 */
.L_x_613:
        /* <DEDUP_REMOVED lines=8> */
[----:B------:R-:W-:Y:S01]  /*1ba60*/  IMAD.U32 R4, RZ, RZ, UR6 ;  /* 0x00000006ff047e24 */ /* 0x000fe2000f8e00ff */
[----:B---3--:R-:W-:Y:S01]  /*1ba70*/  MOV R5, UR7 ;  /* 0x0000000700057c02 */ /* 0x008fe20008000f00 */
[----:B------:R-:W3:Y:S01]  /*1ba80*/  LDC.64 R2, c[0x4][R2] ;  /* 0x0100000002027b82 */ /* 0x000ee20000000a00 */
[----:B-1----:R-:W-:Y:S02]  /*1ba90*/  IMAD.U32 R6, RZ, RZ, UR8 ;  /* 0x00000008ff067e24 */ /* 0x002fe4000f8e00ff */
[----:B------:R-:W-:Y:S02]  /*1baa0*/  IMAD.U32 R7, RZ, RZ, UR9 ;  /* 0x00000009ff077e24 */ /* 0x000fe4000f8e00ff */
[----:B------:R-:W-:-:S02]  /*1bab0*/  IMAD.U32 R10, RZ, RZ, UR4 ;  /* 0x00000004ff0a7e24 */ /* 0x000fc4000f8e00ff */
[----:B------:R-:W-:Y:S02]  /*1bac0*/  IMAD.U32 R11, RZ, RZ, UR5 ;  /* 0x00000005ff0b7e24 */ /* 0x000fe4000f8e00ff */
[----:B--2---:R-:W-:Y:S02]  /*1bad0*/  IMAD.MOV.U32 R8, RZ, RZ, 0x70 ;  /* 0x00000070ff087424 */ /* 0x004fe400078e00ff */
[----:B0-----:R-:W-:Y:S02]  /*1bae0*/  IMAD.MOV.U32 R12, RZ, RZ, 0x1 ;  /* 0x00000001ff0c7424 */ /* 0x001fe400078e00ff */
[----:B------:R-:W-:-:S07]  /*1baf0*/  IMAD.MOV.U32 R13, RZ, RZ, RZ ;  /* 0x000000ffff0d7224 */ /* 0x000fce00078e00ff */
[----:B------:R-:W-:-:S07]  /*1bb00*/  LEPC R20, `(.L_x_616) ;  /* 0x000000001014794e */ /* 0x000fce0000000000 */
[----:B---3--:R-:W-:Y:S05]  /*1bb10*/  CALL.ABS.NOINC R2 ;  /* 0x0000000002007343 */ /* 0x008fea0003c00000 */
.L_x_616:
[----:B------:R-:W-:Y:S05]  /*1bb20*/  BSYNC B6 ;  /* 0x0000000000067941 */ /* 0x000fea0003800000 */
.L_x_615:
        /* <DEDUP_REMOVED lines=8> */
[----:B------:R4:W4:Y:S01]  /*1bbb0*/  LDC.64 R2, c[0x4][R0] ;  /* 0x0100000000027b82 */ /* 0x0009220000000a00 */
[----:B------:R-:W-:Y:S02]  /*1bbc0*/  IMAD.U32 R4, RZ, RZ, UR6 ;  /* 0x00000006ff047e24 */ /* 0x000fe4000f8e00ff */
[----:B---3--:R-:W-:Y:S02]  /*1bbd0*/  IMAD.U32 R5, RZ, RZ, UR7 ;  /* 0x00000007ff057e24 */ /* 0x008fe4000f8e00ff */
[----:B-1----:R-:W-:Y:S02]  /*1bbe0*/  IMAD.U32 R6, RZ, RZ, UR8 ;  /* 0x00000008ff067e24 */ /* 0x002fe4000f8e00ff */
[----:B------:R-:W-:-:S02]  /*1bbf0*/  IMAD.U32 R7, RZ, RZ, UR9 ;  /* 0x00000009ff077e24 */ /* 0x000fc4000f8e00ff */
[----:B------:R-:W-:Y:S02]  /*1bc00*/  IMAD.U32 R10, RZ, RZ, UR4 ;  /* 0x00000004ff0a7e24 */ /* 0x000fe4000f8e00ff */
[----:B------:R-:W-:Y:S02]  /*1bc10*/  IMAD.U32 R11, RZ, RZ, UR5 ;  /* 0x00000005ff0b7e24 */ /* 0x000fe4000f8e00ff */
[----:B--2---:R-:W-:Y:S02]  /*1bc20*/  IMAD.MOV.U32 R8, RZ, RZ, 0x70 ;  /* 0x00000070ff087424 */ /* 0x004fe400078e00ff */
[----:B0-----:R-:W-:Y:S02]  /*1bc30*/  IMAD.MOV.U32 R12, RZ, RZ, 0x1 ;  /* 0x00000001ff0c7424 */ /* 0x001fe400078e00ff */
[----:B------:R-:W-:-:S07]  /*1bc40*/  IMAD.MOV.U32 R13, RZ, RZ, RZ ;  /* 0x000000ffff0d7224 */ /* 0x000fce00078e00ff */
[----:B------:R-:W-:-:S07]  /*1bc50*/  LEPC R20, `(.L_x_619) ;  /* 0x000000001014794e */ /* 0x000fce0000000000 */
[----:B----4-:R-:W-:Y:S05]  /*1bc60*/  CALL.ABS.NOINC R2 ;  /* 0x0000000002007343 */ /* 0x010fea0003c00000 */
.L_x_619:
[----:B------:R-:W-:Y:S01]  /*1bc70*/  MOV R2, 0x0 ;  /* 0x0000000000027802 */ /* 0x000fe20000000f00 */
[----:B------:R-:W-:Y:S01]  /*1bc80*/  ULDC.64 UR4, c[0x4][0xa8] ;  /* 0x01002a0000047ab9 */ /* 0x000fe20000000a00 */
[----:B------:R-:W-:Y:S01]  /*1bc90*/  ULDC.64 UR6, c[0x4][0xb0] ;  /* 0x01002c0000067ab9 */ /* 0x000fe20000000a00 */
[----:B------:R-:W-:Y:S01]  /*1bca0*/  ULDC.64 UR8, c[0x4][0x18] ;  /* 0x0100060000087ab9 */ /* 0x000fe20000000a00 */
[----:B------:R-:W-:Y:S01]  /*1bcb0*/  IMAD.U32 R4, RZ, RZ, UR4 ;  /* 0x00000004ff047e24 */ /* 0x000fe2000f8e00ff */
[----:B------:R-:W-:Y:S01]  /*1bcc0*/  MOV R8, 0x70 ;  /* 0x0000007000087802 */ /* 0x000fe20000000f00 */
[----:B------:R-:W0:Y:S01]  /*1bcd0*/  LDC.64 R2, c[0x4][R2] ;  /* 0x0100000002027b82 */ /* 0x000e220000000a00 */
[----:B------:R-:W-:Y:S02]  /*1bce0*/  IMAD.U32 R5, RZ, RZ, UR5 ;  /* 0x00000005ff057e24 */ /* 0x000fe4000f8e00ff */
[----:B------:R-:W-:Y:S02]  /*1bcf0*/  IMAD.U32 R6, RZ, RZ, UR6 ;  /* 0x00000006ff067e24 */ /* 0x000fe4000f8e00ff */
[----:B------:R-:W-:-:S02]  /*1bd00*/  IMAD.U32 R7, RZ, RZ, UR7 ;  /* 0x00000007ff077e24 */ /* 0x000fc4000f8e00ff */
[----:B------:R-:W-:Y:S02]  /*1bd10*/  IMAD.U32 R10, RZ, RZ, UR8 ;  /* 0x00000008ff0a7e24 */ /* 0x000fe4000f8e00ff */
[----:B------:R-:W-:Y:S02]  /*1bd20*/  IMAD.U32 R11, RZ, RZ, UR9 ;  /* 0x00000009ff0b7e24 */ /* 0x000fe4000f8e00ff */
[----:B------:R-:W-:Y:S02]  /*1bd30*/  IMAD.MOV.U32 R12, RZ, RZ, 0x1 ;  /* 0x00000001ff0c7424 */ /* 0x000fe400078e00ff */
[----:B------:R-:W-:-:S07]  /*1bd40*/  IMAD.MOV.U32 R13, RZ, RZ, RZ ;  /* 0x000000ffff0d7224 */ /* 0x000fce00078e00ff */
[----:B------:R-:W-:-:S07]  /*1bd50*/  LEPC R20, `(.L_x_618) ;  /* 0x000000001014794e */ /* 0x000fce0000000000 */
[----:B0-----:R-:W-:Y:S05]  /*1bd60*/  CALL.ABS.NOINC R2 ;  /* 0x0000000002007343 */ /* 0x001fea0003c00000 */
.L_x_618:
[----:B------:R-:W-:Y:S05]  /*1bd70*/  BSYNC B6 ;  /* 0x0000000000067941 */ /* 0x000fea0003800000 */
.L_x_617:
[----:B------:R-:W-:Y:S01]  /*1bd80*/  ULDC.64 UR4, c[0x0][0x9f8] ;  /* 0x00027e0000047ab9 */ /* 0x000fe20000000a00 */
[----:B------:R-:W4:Y:S01]  /*1bd90*/  LDL R20, [R1+0x1c] ;  /* 0x00001c0001147983 */ /* 0x000f220000100800 */
[----:B------:R-:W-:-:S04]  /*1bda0*/  ISETP.NE.U32.AND P0, PT, RZ, UR4, PT ;  /* 0x00000004ff007c0c */ /* 0x000fc8000bf05070 */
[----:B------:R-:W-:-:S13]  /*1bdb0*/  ISETP.NE.AND.EX P0, PT, RZ, UR5, PT, P0 ;  /* 0x00000005ff007c0c */ /* 0x000fda000bf05300 */
[----:B------:R-:W-:-:S04]  /*1bdc0*/  @P0 IADD3 R2, P1, R19, UR4, RZ ;  /* 0x0000000413020c10 */ /* 0x000fc8000ff3e0ff */
[----:B------:R-:W-:Y:S01]  /*1bdd0*/  @P0 IADD3.X R3, R22, UR5, RZ, P1, !PT ;  /* 0x0000000516030c10 */ /* 0x000fe20008ffe4ff */
[----:B------:R-:W-:-:S04]  /*1bde0*/  ULDC.64 UR4, c[0x0][0xa08] ;  /* 0x0002820000047ab9 */ /* 0x000fc80000000a00 */
[----:B------:R5:W2:Y:S02]  /*1bdf0*/  @P0 LDG.E R23, desc[UR60][R2.64] ;  /* 0x0000003c02170981 */ /* 0x000aa4000c1e1900 */
[----:B-----5:R-:W5:Y:S02]  /*1be00*/  LDC.64 R2, c[0x0][0x418] ;  /* 0x00010600ff027b82 */ /* 0x020f640000000a00 */
[----:B-----5:R-:W-:Y:S01]  /*1be10*/  LOP3.LUT P0, RZ, R2, UR4, RZ, 0xfc, !PT ;  /* 0x0000000402ff7c12 */ /* 0x020fe2000f80fcff */
[----:B------:R-:W-:-:S03]  /*1be20*/  UMOV UR4, 0xffffffff ;  /* 0xffffffff00047882 */ /* 0x000fc60000000000 */
[----:B------:R-:W-:Y:S01]  /*1be30*/  LOP3.LUT P0, RZ, R3, UR5, RZ, 0xfc, P0 ;  /* 0x0000000503ff7c12 */ /* 0x000fe2000800fcff */
[----:B----4-:R-:W-:Y:S01]  /*1be40*/  VIADD R22, R20, 0xffffffff ;  /* 0xffffffff14167836 */ /* 0x010fe20000000000 */
[----:B--2---:R-:W-:Y:S02]  /*1be50*/  SHF.R.S32.HI R7, RZ, 0x1f, R23 ;  /* 0x0000001fff077819 */ /* 0x004fe40000011417 */
[----:B------:R-:W-:-:S03]  /*1be60*/  SEL R19, R23, RZ, !P0 ;  /* 0x000000ff17137207 */ /* 0x000fc60004000000 */
[----:B------:R2:W-:Y:S01]  /*1be70*/  STL [R1+0x4], R7 ;  /* 0x0000040701007387 */ /* 0x0005e20000100800 */
[----:B------:R-:W-:Y:S05]  /*1be80*/  BRA.DIV UR4, `(.L_x_620) ;  /* 0x0000005a04ec7947 */ /* 0x000fea000b800000 */
[----:B------:R-:W4:Y:S02]  /*1be90*/  S2R R0, SR_TID.X ;  /* 0x0000000000007919 */ /* 0x000f240000002100 */
[----:B----4-:R-:W-:-:S04]  /*1bea0*/  SHF.R.U32.HI R0, RZ, 0x5, R0 ;  /* 0x00000005ff007819 */ /* 0x010fc80000011600 */
[----:B------:R-:W-:-:S05]  /*1beb0*/  LOP3.LUT R0, R0, 0x3, RZ, 0xc0, !PT ;  /* 0x0000000300007812 */ /* 0x000fca00078ec0ff */
[----:B------:R4:W0:Y:S02]  /*1bec0*/  SHFL.IDX PT, R14, R0, RZ, 0x1f ;  /* 0x00001fff000e7589 */ /* 0x00082400000e0000 */
.L_x_775:
[----:B----4-:R-:W4:Y:S01]  /*1bed0*/  LDL.LU R0, [R1+0x50] ;  /* 0x0000500001007983 */ /* 0x010f220000300800 */
[----:B------:R-:W-:Y:S02]  /*1bee0*/  PLOP3.LUT P1, PT, PT, PT, PT, 0x8, 0x0 ;  /* 0x000000000000781c */ /* 0x000fe40003f2e170 */
[----:B0-----:R-:W-:Y:S02]  /*1bef0*/  ISETP.NE.AND P0, PT, R14, RZ, PT ;  /* 0x000000ff0e00720c */ /* 0x001fe40003f05270 */
[----:B----4-:R-:W-:-:S09]  /*1bf00*/  LOP3.LUT R0, R0, 0xfffffffe, RZ, 0xc0, !PT ;  /* 0xfffffffe00007812 */ /* 0x010fd200078ec0ff */
[----:B------:R-:W-:-:S05]  /*1bf10*/  @P1 LOP3.LUT R0, R0, 0x1, RZ, 0xfc, !PT ;  /* 0x0000000100001812 */ /* 0x000fca00078efcff */
[----:B------:R0:W-:Y:S01]  /*1bf20*/  STL [R1+0x50], R0 ;  /* 0x0000500001007387 */ /* 0x0001e20000100800 */
[----:B------:R-:W-:Y:S05]  /*1bf30*/  @P0 BRA `(.L_x_621) ;  /* 0x0000000400240947 */ /* 0x000fea0003800000 */
[----:B------:R-:W-:-:S03]  /*1bf40*/  UMOV UR4, 0xffffffff ;  /* 0xffffffff00047882 */ /* 0x000fc60000000000 */
[----:B------:R-:W-:Y:S05]  /*1bf50*/  BRA.DIV UR4, `(.L_x_622) ;  /* 0x0000005a04ec7947 */ /* 0x000fea000b800000 */
[----:B------:R-:W-:-:S13]  /*1bf60*/  ELECT P6, URZ, PT ;  /* 0x00000000003f782f */ /* 0x000fda00038c0000 */
.L_x_778:
[----:B------:R-:W-:Y:S05]  /*1bf70*/  @!P6 BRA `(.L_x_621) ;  /* 0x000000040014e947 */ /* 0x000fea0003800000 */
[----:B------:R-:W-:-:S04]  /*1bf80*/  ISETP.NE.U32.AND P0, PT, R2, RZ, PT ;  /* 0x000000ff0200720c */ /* 0x000fc80003f05070 */
[----:B------:R-:W-:-:S13]  /*1bf90*/  ISETP.NE.AND.EX P0, PT, R3, RZ, PT, P0 ;  /* 0x000000ff0300720c */ /* 0x000fda0003f05300 */
[----:B------:R-:W-:Y:S05]  /*1bfa0*/  @!P0 BRA `(.L_x_623) ;  /* 0x0000000000488947 */ /* 0x000fea0003800000 */
[----:B-1----:R-:W1:Y:S01]  /*1bfb0*/  LDC R6, c[0x0][0x43c] ;  /* 0x00010f00ff067b82 */ /* 0x002e620000000800 */
[----:B0-----:R-:W-:Y:S01]  /*1bfc0*/  IMAD.MOV.U32 R0, RZ, RZ, R22 ;  /* 0x000000ffff007224 */ /* 0x001fe200078e0016 */
[----:B------:R-:W-:Y:S01]  /*1bfd0*/  ULDC.64 UR4, c[0x0][0x428] ;  /* 0x00010a0000047ab9 */ /* 0x000fe20000000a00 */
[----:B-1----:R-:W-:-:S13]  /*1bfe0*/  ISETP.NE.AND P0, PT, R6, 0x1, PT ;  /* 0x000000010600780c */ /* 0x002fda0003f05270 */
[----:B---3--:R-:W0:Y:S02]  /*1bff0*/  @P0 LDC.64 R4, c[0x0][0x440] ;  /* 0x00011000ff040b82 */ /* 0x008e240000000a00 */
[----:B0-----:R-:W-:-:S05]  /*1c000*/  @P0 IMAD.HI.U32 R4, R22, R4, RZ ;  /* 0x0000000416040227 */ /* 0x001fca00078e00ff */
[----:B------:R-:W-:-:S04]  /*1c010*/  @P0 SHF.R.U32.HI R0, RZ, R5, R4 ;  /* 0x00000005ff000219 */ /* 0x000fc80000011604 */
[--C-:B------:R-:W-:Y:S01]  /*1c020*/  SHF.R.S32.HI R5, RZ, 0x1f, R0.reuse ;  /* 0x0000001fff057819 */ /* 0x100fe20000011400 */
[----:B------:R-:W-:-:S04]  /*1c030*/  IMAD.MOV R4, RZ, RZ, -R0 ;  /* 0x000000ffff047224 */ /* 0x000fc800078e0a00 */
[----:B------:R-:W-:Y:S02]  /*1c040*/  IMAD R22, R6, R4, R22 ;  /* 0x0000000406167224 */ /* 0x000fe400078e0216 */
[----:B------:R-:W-:Y:S02]  /*1c050*/  IMAD R6, R7, UR4, RZ ;  /* 0x0000000407067c24 */ /* 0x000fe4000f8e02ff */
[----:B------:R-:W-:Y:S02]  /*1c060*/  IMAD.MOV.U32 R4, RZ, RZ, R0 ;  /* 0x000000ffff047224 */ /* 0x000fe400078e0000 */
[C---:B------:R-:W-:Y:S02]  /*1c070*/  IMAD R0, R23.reuse, UR5, R6 ;  /* 0x0000000517007c24 */ /* 0x040fe4000f8e0206 */
[----:B------:R-:W-:-:S04]  /*1c080*/  IMAD.WIDE.U32 R4, R23, UR4, R4 ;  /* 0x0000000417047c25 */ /* 0x000fc8000f8e0004 */
[----:B------:R-:W-:Y:S01]  /*1c090*/  IMAD.IADD R0, R5, 0x1, R0 ;  /* 0x0000000105007824 */ /* 0x000fe200078e0200 */
[----:B------:R-:W-:-:S04]  /*1c0a0*/  LEA R2, P0, R4, R2, 0x2 ;  /* 0x0000000204027211 */ /* 0x000fc800078010ff */
[----:B------:R-:W-:-:S05]  /*1c0b0*/  LEA.HI.X R3, R4, R3, R0, 0x2, P0 ;  /* 0x0000000304037211 */ /* 0x000fca00000f1400 */
[----:B------:R4:W5:Y:S04]  /*1c0c0*/  LDG.E R19, desc[UR60][R2.64] ;  /* 0x0000003c02137981 */ /* 0x000968000c1e1900 */
.L_x_623:
[----:B0-----:R-:W-:Y:S01]  /*1c0d0*/  IMAD R0, R18, 0x8, R16 ;  /* 0x0000000812007824 */ /* 0x001fe200078e0210 */
[----:B----4-:R-:W-:-:S04]  /*1c0e0*/  SHF.L.U32 R2, R28, 0x1f, RZ ;  /* 0x0000001f1c027819 */ /* 0x010fc800000006ff */
[----:B------:R-:W0:Y:S02]  /*1c0f0*/  SYNCS.PHASECHK.TRANS64.TRYWAIT P0, [R0+URZ+0x31c40], R2 ;  /* 0x031c4002000075a7 */ /* 0x000e24000800017f */
[----:B0-----:R-:W-:Y:S05]  /*1c100*/  @!P0 BRA `(.L_x_624) ;  /* 0x0000005800a08947 */ /* 0x001fea0003800000 */
.L_x_779:
[----:B------:R-:W4:Y:S02]  /*1c110*/  S2R R3, SR_TID.X ;  /* 0x0000000000037919 */ /* 0x000f240000002100 */
[----:B----4-:R-:W-:-:S04]  /*1c120*/  LOP3.LUT R3, R3, 0x7f, RZ, 0xc0, !PT ;  /* 0x0000007f03037812 */ /* 0x010fc800078ec0ff */
[----:B------:R-:W-:-:S13]  /*1c130*/  ISETP.NE.AND P0, PT, R3, RZ, PT ;  /* 0x000000ff0300720c */ /* 0x000fda0003f05270 */
[----:B------:R-:W-:Y:S05]  /*1c140*/  @P0 BRA `(.L_x_625) ;  /* 0x00000000001c0947 */ /* 0x000fea0003800000 */
[----:B------:R-:W4:Y:S01]  /*1c150*/  S2R R3, SR_TID.X ;  /* 0x0000000000037919 */ /* 0x000f220000002100 */
[----:B0-----:R-:W-:-:S04]  /*1c160*/  IMAD.MOV.U32 R2, RZ, RZ, 0x6c00 ;  /* 0x00006c00ff027424 */ /* 0x001fc800078e00ff */
[----:B------:R0:W-:Y:S01]  /*1c170*/  SYNCS.ARRIVE.TRANS64 RZ, [R0+URZ+0x31c30], R2 ;  /* 0x031c300200ff79a7 */ /* 0x0001e2000800003f */
[----:B----4-:R-:W-:-:S04]  /*1c180*/  LOP3.LUT R3, R3, 0x1f, RZ, 0xc0, !PT ;  /* 0x0000001f03037812 */ /* 0x010fc800078ec0ff */
[----:B------:R-:W-:-:S13]  /*1c190*/  ISETP.NE.AND P0, PT, R3, RZ, PT ;  /* 0x000000ff0300720c */ /* 0x000fda0003f05270 */
[----:B0-----:R-:W-:Y:S05]  /*1c1a0*/  @!P0 BRA `(.L_x_625) ;  /* 0x0000000000048947 */ /* 0x001fea0003800000 */
[----:B------:R-:W-:Y:S01]  /*1c1b0*/  BPT.TRAP 0x1 ;  /* 0x000000040000795c */ /* 0x000fe20000300000 */
.L_x_625:
[----:B0-----:R-:W4:Y:S01]  /*1c1c0*/  LDL.LU R2, [R1+0x50] ;  /* 0x0000500001027983 */ /* 0x001f220000300800 */
[----:B------:R-:W-:Y:S01]  /*1c1d0*/  R2UR UR9, R0 ;  /* 0x00000000000972ca */ /* 0x000fe200000e0000 */
[----:B------:R-:W-:Y:S01]  /*1c1e0*/  IMAD R0, R18, 0x6c00, R16 ;  /* 0x00006c0012007824 */ /* 0x000fe200078e0210 */
        /* <DEDUP_REMOVED lines=11> */
[----:B------:R-:W-:-:S04]  /*1c2a0*/  UIADD3 UR9, UR9, 0x31c30, URZ ;  /* 0x00031c3009097890 */ /* 0x000fc8000fffe03f */
[----:B------:R-:W-:Y:S02]  /*1c2b0*/  UIMAD UR11, UR11, 0x90, UR5 ;  /* 0x000000900b0b78a4 */ /* 0x000fe4000f8e0205 */
[----:B------:R-:W-:Y:S02]  /*1c2c0*/  UIADD3 UR14, UR8, 0x16a00, URZ ;  /* 0x00016a00080e7890 */ /* 0x000fe4000fffe03f */
[----:B------:R-:W-:Y:S02]  /*1c2d0*/  UIADD3.X UR5, URZ, UR37, URZ, UP0, !UPT ;  /* 0x000000253f057290 */ /* 0x000fe400087fe43f */
[----:B------:R-:W-:Y:S02]  /*1c2e0*/  UIADD3 UR15, UR8, 0x18e00, URZ ;  /* 0x00018e00080f7890 */ /* 0x000fe4000fffe03f */
[----:B------:R-:W-:-:S03]  /*1c2f0*/  UIADD3 UR16, UR8, 0x1b200, URZ ;  /* 0x0001b20008107890 */ /* 0x000fc6000fffe03f */
[----:B------:R-:W-:Y:S01]  /*1c300*/  UMOV UR8, UR14 ;  /* 0x0000000e00087c82 */ /* 0x000fe20008000000 */
[----:B------:R-:W-:Y:S01]  /*1c310*/  UMOV UR14, 0x40 ;  /* 0x00000040000e7882 */ /* 0x000fe20000000000 */
[----:B------:R0:W-:Y:S02]  /*1c320*/  UTMALDG.4D [UR8], [UR4], desc[UR6] ;  /* 0x00000608040075b4 */ /* 0x0001e40008019000 */
[----:B0-----:R-:W-:Y:S01]  /*1c330*/  UMOV UR8, UR15 ;  /* 0x0000000f00087c82 */ /* 0x001fe20008000000 */
[----:B------:R-:W-:Y:S02]  /*1c340*/  UMOV UR10, UR17 ;  /* 0x00000011000a7c82 */ /* 0x000fe40008000000 */
[----:B------:R0:W-:Y:S02]  /*1c350*/  UTMALDG.4D [UR8], [UR4], desc[UR6] ;  /* 0x00000608040075b4 */ /* 0x0001e40008019000 */
[----:B0-----:R-:W-:Y:S01]  /*1c360*/  UMOV UR8, UR16 ;  /* 0x0000001000087c82 */ /* 0x001fe20008000000 */
[----:B------:R-:W-:-:S02]  /*1c370*/  UMOV UR10, UR14 ;  /* 0x0000000e000a7c82 */ /* 0x000fc40008000000 */
[----:B------:R0:W-:Y:S01]  /*1c380*/  UTMALDG.4D [UR8], [UR4], desc[UR6] ;  /* 0x00000608040075b4 */ /* 0x0001e20008019000 */
[----:B----4-:R-:W-:-:S04]  /*1c390*/  LOP3.LUT R2, R2, 0xfffffffe, RZ, 0xc0, !PT ;  /* 0xfffffffe02027812 */ /* 0x010fc800078ec0ff */
[----:B------:R-:W-:-:S05]  /*1c3a0*/  @P0 LOP3.LUT R2, R2, 0x1, RZ, 0xfc, !PT ;  /* 0x0000000102020812 */ /* 0x000fca00078efcff */
[----:B------:R0:W-:Y:S01]  /*1c3b0*/  STL [R1+0x50], R2 ;  /* 0x0000500201007387 */ /* 0x0001e20000100800 */
[----:B------:R-:W-:Y:S01]  /*1c3c0*/  NOP ;  /* 0x0000000000007918 */ /* 0x000fe20000000000 */
.L_x_621:
[----:B------:R-:W4:Y:S04]  /*1c3d0*/  LDL.LU R4, [R1+0x18] ;  /* 0x0000180001047983 */ /* 0x000f280000300800 */
[----:B-1----:R-:W5:Y:S04]  /*1c3e0*/  LDL.LU R6, [R1+0x10] ;  /* 0x0000100001067983 */ /* 0x002f680000300800 */
[----:B------:R-:W2:Y:S01]  /*1c3f0*/  LDL.LU R3, [R1+0x30] ;  /* 0x0000300001037983 */ /* 0x000ea20000300800 */
[----:B------:R-:W-:Y:S05]  /*1c400*/  WARPSYNC.ALL ;  /* 0x0000000000007948 */ /* 0x000fea0003800000 */
[----:B0-----:R-:W-:Y:S01]  /*1c410*/  ULDC.64 UR6, c[0x0][0xa00] ;  /* 0x0002800000067ab9 */ /* 0x001fe20000000a00 */
[----:B------:R-:W-:Y:S01]  /*1c420*/  ULDC.64 UR4, c[0x0][0x298] ;  /* 0x0000a60000047ab9 */ /* 0x000fe20000000a00 */
[----:B------:R-:W-:Y:S01]  /*1c430*/  VIADD R0, R16, 0xda00 ;  /* 0x0000da0010007836 */ /* 0x000fe20000000000 */
[----:B------:R-:W-:Y:S01]  /*1c440*/  BAR.SYNC.DEFER_BLOCKING 0x8, 0x200 ;  /* 0x0208000000007b1d */ /* 0x000fe20000010000 */
[----:B------:R-:W-:-:S03]  /*1c450*/  ISETP.NE.U32.AND P0, PT, RZ, UR6, PT ;  /* 0x00000006ff007c0c */ /* 0x000fc6000bf05070 */
[----:B------:R-:W-:Y:S02]  /*1c460*/  LOP3.LUT P1, RZ, R0, 0x1bf, RZ, 0xc0, !PT ;  /* 0x000001bf00ff7812 */ /* 0x000fe4000782c0ff */
[----:B------:R-:W-:Y:S01]  /*1c470*/  ISETP.NE.AND.EX P0, PT, RZ, UR7, PT, P0 ;  /* 0x00000007ff007c0c */ /* 0x000fe2000bf05300 */
[----:B------:R-:W-:Y:S01]  /*1c480*/  BSSY B6, `(.L_x_626) ;  /* 0x000001d000067945 */ /* 0x000fe20003800000 */
[----:B----4-:R-:W-:Y:S02]  /*1c490*/  SHF.R.S32.HI R2, RZ, 0x1f, R4 ;  /* 0x0000001fff027819 */ /* 0x010fe40000011404 */
[----:B-----5:R-:W-:-:S03]  /*1c4a0*/  SEL R6, R6, RZ, !P0 ;  /* 0x000000ff06067207 */ /* 0x020fc60004000000 */
[----:B------:R-:W-:-:S04]  /*1c4b0*/  IMAD R2, R2, UR4, RZ ;  /* 0x0000000402027c24 */ /* 0x000fc8000f8e02ff */
[C---:B------:R-:W-:Y:S01]  /*1c4c0*/  IMAD R0, R4.reuse, UR5, R2 ;  /* 0x0000000504007c24 */ /* 0x040fe2000f8e0202 */
[----:B--2---:R-:W-:Y:S01]  /*1c4d0*/  SEL R2, R3, RZ, !P0 ;  /* 0x000000ff03027207 */ /* 0x004fe20004000000 */
[----:B---3--:R-:W-:-:S04]  /*1c4e0*/  IMAD.WIDE.U32 R4, R4, UR4, RZ ;  /* 0x0000000404047c25 */ /* 0x008fc8000f8e00ff */
[----:B------:R-:W-:Y:S01]  /*1c4f0*/  IMAD.IADD R0, R5, 0x1, R0 ;  /* 0x0000000105007824 */ /* 0x000fe200078e0200 */
[----:B------:R0:W-:Y:S04]  /*1c500*/  STL.64 [R1+0x28], R4 ;  /* 0x0000280401007387 */ /* 0x0001e80000100a00 */
[----:B------:R0:W-:Y:S04]  /*1c510*/  STL [R1+0x10], R6 ;  /* 0x0000100601007387 */ /* 0x0001e80000100800 */
[----:B------:R0:W-:Y:S04]  /*1c520*/  STL [R1+0x30], R2 ;  /* 0x0000300201007387 */ /* 0x0001e80000100800 */
[----:B------:R0:W-:Y:S01]  /*1c530*/  STL [R1+0x18], R0 ;  /* 0x0000180001007387 */ /* 0x0001e20000100800 */
[----:B------:R-:W-:Y:S05]  /*1c540*/  @!P1 BRA `(.L_x_627) ;  /* 0x0000000000409947 */ /* 0x000fea0003800000 */
[----:B0-----:R-:W-:Y:S01]  /*1c550*/  MOV R2, 0x0 ;  /* 0x0000000000027802 */ /* 0x001fe20000000f00 */
[----:B------:R-:W-:Y:S01]  /*1c560*/  ULDC.64 UR4, c[0x4][0xa8] ;  /* 0x01002a0000047ab9 */ /* 0x000fe20000000a00 */
[----:B------:R-:W-:Y:S01]  /*1c570*/  ULDC.64 UR6, c[0x4][0xb0] ;  /* 0x01002c0000067ab9 */ /* 0x000fe20000000a00 */
[----:B------:R-:W-:Y:S01]  /*1c580*/  ULDC.64 UR8, c[0x4][0x20] ;  /* 0x0100080000087ab9 */ /* 0x000fe20000000a00 */
[----:B------:R-:W-:Y:S02]  /*1c590*/  IMAD.U32 R4, RZ, RZ, UR4 ;  /* 0x00000004ff047e24 */ /* 0x000fe4000f8e00ff */
[----:B------:R-:W0:Y:S01]  /*1c5a0*/  LDC.64 R2, c[0x4][R2] ;  /* 0x0100000002027b82 */ /* 0x000e220000000a00 */
[----:B------:R-:W-:Y:S02]  /*1c5b0*/  IMAD.U32 R5, RZ, RZ, UR5 ;  /* 0x00000005ff057e24 */ /* 0x000fe4000f8e00ff */
[----:B------:R-:W-:Y:S02]  /*1c5c0*/  IMAD.U32 R6, RZ, RZ, UR6 ;  /* 0x00000006ff067e24 */ /* 0x000fe4000f8e00ff */
[----:B------:R-:W-:-:S02]  /*1c5d0*/  IMAD.U32 R7, RZ, RZ, UR7 ;  /* 0x00000007ff077e24 */ /* 0x000fc4000f8e00ff */
[----:B------:R-:W-:Y:S02]  /*1c5e0*/  IMAD.U32 R10, RZ, RZ, UR8 ;  /* 0x00000008ff0a7e24 */ /* 0x000fe4000f8e00ff */
[----:B------:R-:W-:Y:S02]  /*1c5f0*/  IMAD.U32 R11, RZ, RZ, UR9 ;  /* 0x00000009ff0b7e24 */ /* 0x000fe4000f8e00ff */
[----:B------:R-:W-:Y:S02]  /*1c600*/  IMAD.MOV.U32 R8, RZ, RZ, 0x70 ;  /* 0x00000070ff087424 */ /* 0x000fe400078e00ff */
[----:B------:R-:W-:Y:S02]  /*1c610*/  IMAD.MOV.U32 R12, RZ, RZ, 0x1 ;  /* 0x00000001ff0c7424 */ /* 0x000fe400078e00ff */
[----:B------:R-:W-:-:S07]  /*1c620*/  IMAD.MOV.U32 R13, RZ, RZ, RZ ;  /* 0x000000ffff0d7224 */ /* 0x000fce00078e00ff */
[----:B------:R-:W-:-:S07]  /*1c630*/  LEPC R20, `(.L_x_627) ;  /* 0x000000001014794e */ /* 0x000fce0000000000 */
[----:B0-----:R-:W-:Y:S05]  /*1c640*/  CALL.ABS.NOINC R2 ;  /* 0x0000000002007343 */ /* 0x001fea0003c00000 */
.L_x_627:
[----:B------:R-:W-:Y:S05]  /*1c650*/  BSYNC B6 ;  /* 0x0000000000067941 */ /* 0x000fea0003800000 */
.L_x_626:
[----:B------:R-:W2:Y:S01]  /*1c660*/  LDL.LU R20, [R1+0x18] ;  /* 0x0000180001147983 */ /* 0x000ea20000300800 */
[----:B------:R-:W1:Y:S01]  /*1c670*/  LDC R10, c[0x0][0x448] ;  /* 0x00011200ff0a7b82 */ /* 0x000e620000000800 */
[----:B------:R-:W-:Y:S01]  /*1c680*/  ULDC.64 UR4, c[0x0][0x2d8] ;  /* 0x0000b60000047ab9 */ /* 0x000fe20000000a00 */
[----:B------:R-:W-:Y:S01]  /*1c690*/  ULDC.64 UR6, c[0x0][0x2e0] ;  /* 0x0000b80000067ab9 */ /* 0x000fe20000000a00 */
[----:B0-----:R-:W2:Y:S01]  /*1c6a0*/  LDL.LU.64 R2, [R1+0x28] ;  /* 0x0000280001027983 */ /* 0x001ea20000300a00 */
[----:B------:R-:W-:-:S03]  /*1c6b0*/  ULDC.64 UR8, c[0x0][0x280] ;  /* 0x0000a00000087ab9 */ /* 0x000fc60000000a00 */
[----:B------:R-:W3:Y:S04]  /*1c6c0*/  LDL.LU R21, [R1+0x30] ;  /* 0x0000300001157983 */ /* 0x000ee80000300800 */
[----:B------:R-:W4:Y:S01]  /*1c6d0*/  LDL.LU R4, [R1+0x10] ;  /* 0x0000100001047983 */ /* 0x000f220000300800 */
[----:B------:R-:W0:Y:S01]  /*1c6e0*/  S2R R12, SR_TID.X ;  /* 0x00000000000c7919 */ /* 0x000e220000002100 */
[----:B------:R-:W0:Y:S01]  /*1c6f0*/  S2R R11, SR_TID.X ;  /* 0x00000000000b7919 */ /* 0x000e220000002100 */
[----:B-1----:R-:W-:-:S13]  /*1c700*/  ISETP.NE.AND P0, PT, R10, 0x1, PT ;  /* 0x000000010a00780c */ /* 0x002fda0003f05270 */
[----:B------:R-:W1:Y:S01]  /*1c710*/  @P0 LDC R5, c[0x0][0x450] ;  /* 0x00011400ff050b82 */ /* 0x000e620000000800 */
[----:B--2---:R-:W-:Y:S02]  /*1c720*/  IMAD.MOV.U32 R3, RZ, RZ, R20 ;  /* 0x000000ffff037224 */ /* 0x004fe400078e0014 */
[----:B------:R-:W2:Y:S01]  /*1c730*/  S2R R20, SR_TID.X ;  /* 0x0000000000147919 */ /* 0x000ea20000002100 */
[----:B------:R-:W-:-:S04]  /*1c740*/  IMAD.WIDE.U32 R2, R17, UR4, R2 ;  /* 0x0000000411027c25 */ /* 0x000fc8000f8e0002 */
[----:B------:R-:W-:Y:S01]  /*1c750*/  IMAD R3, R17, UR5, R3 ;  /* 0x0000000511037c24 */ /* 0x000fe2000f8e0203 */
[----:B------:R-:W-:Y:S01]  /*1c760*/  ULDC.64 UR4, c[0x0][0x2d0] ;  /* 0x0000b40000047ab9 */ /* 0x000fe20000000a00 */
[----:B---3--:R-:W-:Y:S02]  /*1c770*/  IMAD R0, R21, UR6, RZ ;  /* 0x0000000615007c24 */ /* 0x008fe4000f8e02ff */
[----:B----4-:R-:W-:-:S04]  /*1c780*/  IMAD.WIDE.U32 R2, R4, UR6, R2 ;  /* 0x0000000604027c25 */ /* 0x010fc8000f8e0002 */
[----:B------:R-:W-:Y:S01]  /*1c790*/  IMAD R0, R4, UR7, R0 ;  /* 0x0000000704007c24 */ /* 0x000fe2000f8e0200 */
[----:B------:R-:W-:Y:S01]  /*1c7a0*/  ULDC.64 UR6, c[0x0][0x2c8] ;  /* 0x0000b20000067ab9 */ /* 0x000fe20000000a00 */
[----:B------:R-:W3:Y:S02]  /*1c7b0*/  @P0 LDC R4, c[0x0][0x44c] ;  /* 0x00011300ff040b82 */ /* 0x000ee40000000800 */
[----:B------:R-:W-:Y:S01]  /*1c7c0*/  IMAD.IADD R3, R3, 0x1, R0 ;  /* 0x0000000103037824 */ /* 0x000fe200078e0200 */
[C---:B--2---:R-:W-:Y:S01]  /*1c7d0*/  LOP3.LUT R21, R20.reuse, 0x7f, RZ, 0xc0, !PT ;  /* 0x0000007f14157812 */ /* 0x044fe200078ec0ff */
[----:B------:R-:W-:-:S03]  /*1c7e0*/  IMAD.SHL.U32 R20, R20, 0x20, RZ ;  /* 0x0000002014147824 */ /* 0x000fc600078e00ff */
[----:B------:R-:W-:-:S04]  /*1c7f0*/  SHF.R.U32.HI R21, RZ, 0x2, R21 ;  /* 0x00000002ff157819 */ /* 0x000fc80000011615 */
[----:B------:R-:W-:Y:S01]  /*1c800*/  LOP3.LUT R20, R21, 0x60, R20, 0xf8, !PT ;  /* 0x0000006015147812 */ /* 0x000fe200078ef814 */
[----:B0-----:R-:W-:-:S04]  /*1c810*/  IMAD.SHL.U32 R21, R12, 0x8, RZ ;  /* 0x000000080c157824 */ /* 0x001fc800078e00ff */
[----:B------:R-:W-:Y:S01]  /*1c820*/  IMAD R8, R25, 0xc0, R20 ;  /* 0x000000c019087824 */ /* 0x000fe200078e0214 */
[----:B------:R-:W-:Y:S01]  /*1c830*/  LOP3.LUT R21, R21, 0x18, RZ, 0xc0, !PT ;  /* 0x0000001815157812 */ /* 0x000fe200078ec0ff */
[----:B------:R-:W-:Y:S02]  /*1c840*/  IMAD.SHL.U32 R20, R11, 0x8, RZ ;  /* 0x000000080b147824 */ /* 0x000fe400078e00ff */
[----:B---3--:R-:W-:Y:S01]  /*1c850*/  @P0 IMAD.HI.U32 R0, R8, R4, RZ ;  /* 0x0000000408000227 */ /* 0x008fe200078e00ff */
[----:B------:R-:W-:Y:S02]  /*1c860*/  MOV R4, R8 ;  /* 0x0000000800047202 */ /* 0x000fe40000000f00 */
[----:B------:R-:W-:Y:S02]  /*1c870*/  LOP3.LUT R20, R20, 0x18, RZ, 0xc0, !PT ;  /* 0x0000001814147812 */ /* 0x000fe400078ec0ff */
[----:B-1----:R-:W-:Y:S02]  /*1c880*/  @P0 SHF.R.U32.HI R4, RZ, R5, R0 ;  /* 0x00000005ff040219 */ /* 0x002fe40000011600 */
[----:B------:R-:W-:-:S02]  /*1c890*/  LOP3.LUT R13, R21, 0x20, RZ, 0xfc, !PT ;  /* 0x00000020150d7812 */ /* 0x000fc400078efcff */
[--C-:B------:R-:W-:Y:S01]  /*1c8a0*/  SHF.R.S32.HI R0, RZ, 0x1f, R4.reuse ;  /* 0x0000001fff007819 */ /* 0x100fe20000011404 */
[----:B------:R-:W-:Y:S01]  /*1c8b0*/  IMAD.MOV R6, RZ, RZ, -R4 ;  /* 0x000000ffff067224 */ /* 0x000fe200078e0a04 */
[----:B------:R-:W-:-:S03]  /*1c8c0*/  LOP3.LUT R12, R21, 0x40, RZ, 0xfc, !PT ;  /* 0x00000040150c7812 */ /* 0x000fc600078efcff */
[----:B------:R-:W-:-:S04]  /*1c8d0*/  IMAD R0, R0, UR4, RZ ;  /* 0x0000000400007c24 */ /* 0x000fc8000f8e02ff */
[C---:B------:R-:W-:Y:S02]  /*1c8e0*/  IMAD R0, R4.reuse, UR5, R0 ;  /* 0x0000000504007c24 */ /* 0x040fe4000f8e0200 */
[----:B------:R-:W-:-:S04]  /*1c8f0*/  IMAD.WIDE.U32 R4, R4, UR4, R2 ;  /* 0x0000000404047c25 */ /* 0x000fc8000f8e0002 */
[----:B------:R-:W-:Y:S02]  /*1c900*/  IMAD.IADD R5, R5, 0x1, R0 ;  /* 0x0000000105057824 */ /* 0x000fe400078e0200 */
[----:B------:R-:W-:Y:S02]  /*1c910*/  IMAD R0, R10, R6, R8 ;  /* 0x000000060a007224 */ /* 0x000fe400078e0208 */
[----:B------:R-:W-:-:S03]  /*1c920*/  VIADD R8, R8, 0x80 ;  /* 0x0000008008087836 */ /* 0x000fc60000000000 */
[----:B------:R-:W-:-:S05]  /*1c930*/  SHF.R.S32.HI R6, RZ, 0x1f, R0 ;  /* 0x0000001fff067819 */ /* 0x000fca0000011400 */
[----:B------:R-:W-:Y:S02]  /*1c940*/  IMAD R9, R6, UR6, RZ ;  /* 0x0000000606097c24 */ /* 0x000fe4000f8e02ff */
[C---:B------:R-:W-:Y:S02]  /*1c950*/  IMAD.WIDE.U32 R6, R0.reuse, UR6, R4 ;  /* 0x0000000600067c25 */ /* 0x040fe4000f8e0004 */
[----:B------:R-:W0:Y:S02]  /*1c960*/  @P0 LDC R5, c[0x0][0x44c] ;  /* 0x00011300ff050b82 */ /* 0x000e240000000800 */
[----:B------:R-:W-:Y:S01]  /*1c970*/  IMAD R0, R0, UR7, R9 ;  /* 0x0000000700007c24 */ /* 0x000fe2000f8e0209 */
[----:B------:R-:W-:Y:S01]  /*1c980*/  LEA R4, P1, R6, UR8, 0x1 ;  /* 0x0000000806047c11 */ /* 0x000fe2000f8208ff */
[----:B------:R1:W5:Y:S02]  /*1c990*/  LDL R9, [R1+0xc] ;  /* 0x00000c0001097983 */ /* 0x0003640000100800 */
[----:B------:R-:W-:-:S02]  /*1c9a0*/  IMAD.IADD R0, R7, 0x1, R0 ;  /* 0x0000000107007824 */ /* 0x000fc400078e0200 */
[----:B------:R-:W2:Y:S03]  /*1c9b0*/  @P0 LDC R7, c[0x0][0x450] ;  /* 0x00011400ff070b82 */ /* 0x000ea60000000800 */
[----:B------:R-:W-:Y:S01]  /*1c9c0*/  LEA.HI.X R0, R6, UR9, R0, 0x1, P1 ;  /* 0x0000000906007c11 */ /* 0x000fe200088f0c00 */
[----:B------:R-:W-:Y:S02]  /*1c9d0*/  IMAD.MOV.U32 R6, RZ, RZ, R8 ;  /* 0x000000ffff067224 */ /* 0x000fe400078e0008 */
[----:B0-----:R-:W-:-:S05]  /*1c9e0*/  @P0 IMAD.HI.U32 R5, R8, R5, RZ ;  /* 0x0000000508050227 */ /* 0x001fca00078e00ff */
[----:B--2---:R-:W-:-:S04]  /*1c9f0*/  @P0 SHF.R.U32.HI R6, RZ, R7, R5 ;  /* 0x00000007ff060219 */ /* 0x004fc80000011605 */
[--C-:B------:R-:W-:Y:S01]  /*1ca00*/  SHF.R.S32.HI R7, RZ, 0x1f, R6.reuse ;  /* 0x0000001fff077819 */ /* 0x100fe20000011406 */
[----:B------:R-:W-:Y:S02]  /*1ca10*/  IMAD.MOV R5, RZ, RZ, -R6 ;  /* 0x000000ffff057224 */ /* 0x000fe400078e0a06 */
[----:B------:R-:W-:-:S04]  /*1ca20*/  IMAD.WIDE.U32 R2, R6, UR4, R2 ;  /* 0x0000000406027c25 */ /* 0x000fc8000f8e0002 */
[----:B------:R-:W-:Y:S02]  /*1ca30*/  IMAD R5, R10, R5, R8 ;  /* 0x000000050a057224 */ /* 0x000fe400078e0208 */
[----:B------:R-:W-:Y:S01]  /*1ca40*/  IMAD R7, R7, UR4, RZ ;  /* 0x0000000407077c24 */ /* 0x000fe2000f8e02ff */
[----:B------:R-:W-:Y:S02]  /*1ca50*/  ULDC UR4, c[0x0][0x2b8] ;  /* 0x0000ae0000047ab9 */ /* 0x000fe40000000800 */
[----:B------:R-:W-:Y:S01]  /*1ca60*/  ISETP.GE.AND P2, PT, R20, UR4, PT ;  /* 0x0000000414007c0c */ /* 0x000fe2000bf46270 */
[----:B------:R-:W-:Y:S01]  /*1ca70*/  IMAD R7, R6, UR5, R7 ;  /* 0x0000000506077c24 */ /* 0x000fe2000f8e0207 */
[----:B------:R-:W-:Y:S02]  /*1ca80*/  SHF.R.S32.HI R6, RZ, 0x1f, R5 ;  /* 0x0000001fff067819 */ /* 0x000fe40000011405 */
[----:B------:R-:W-:Y:S01]  /*1ca90*/  ISETP.GE.AND P1, PT, R13, UR4, PT ;  /* 0x000000040d007c0c */ /* 0x000fe2000bf26270 */
[----:B------:R-:W-:Y:S01]  /*1caa0*/  IMAD.IADD R3, R3, 0x1, R7 ;  /* 0x0000000103037824 */ /* 0x000fe200078e0207 */
[----:B------:R-:W-:Y:S01]  /*1cab0*/  ISETP.GE.AND P0, PT, R12, UR4, PT ;  /* 0x000000040c007c0c */ /* 0x000fe2000bf06270 */
[----:B------:R-:W-:-:S02]  /*1cac0*/  IMAD R6, R6, UR6, RZ ;  /* 0x0000000606067c24 */ /* 0x000fc4000f8e02ff */
        /* <DEDUP_REMOVED lines=8> */
[----:B-1----:R-:W-:Y:S06]  /*1cb50*/  BRA.DIV UR4, `(.L_x_628) ;  /* 0x0000005204207947 */ /* 0x002fec000b800000 */
[----:B------:R-:W2:Y:S01]  /*1cb60*/  LDL.LU R3, [R1+0x38] ;  /* 0x0000380001037983 */ /* 0x000ea20000300800 */
[----:B------:R-:W-:-:S03]  /*1cb70*/  IMAD R25, R25, 0xc0, R21 ;  /* 0x000000c019197824 */ /* 0x000fc600078e0215 */
[----:B------:R-:W0:Y:S01]  /*1cb80*/  SHFL.IDX PT, R2, R4, RZ, 0x1c1f ;  /* 0x001c1fff04027589 */ /* 0x000e2200000e0000 */
[----:B--2---:R-:W-:-:S03]  /*1cb90*/  IMAD R5, R3, R10, RZ ;  /* 0x0000000a03057224 */ /* 0x004fc600078e02ff */
[----:B------:R-:W1:Y:S02]  /*1cba0*/  SHFL.IDX PT, R3, R0, RZ, 0x1c1f ;  /* 0x001c1fff00037589 */ /* 0x000e6400000e0000 */
[----:B------:R-:W-:-:S13]  /*1cbb0*/  ISETP.GE.AND P4, PT, R25, R5, PT ;  /* 0x000000051900720c */ /* 0x000fda0003f86270 */
[----:B0-----:R-:W-:-:S05]  /*1cbc0*/  @!P4 LEA R2, P3, R20, R2, 0x1 ;  /* 0x000000021402c211 */ /* 0x001fca00078608ff */
[----:B-1----:R-:W-:-:S05]  /*1cbd0*/  @!P4 IMAD.X R3, RZ, RZ, R3, P3 ;  /* 0x000000ffff03c224 */ /* 0x002fca00018e0603 */
        /* <DEDUP_REMOVED lines=29> */
[----:B0-----:R-:W0:Y:S01]  /*1cdb0*/  SHFL.IDX PT, R2, R4, 0x3, 0x1c1f ;  /* 0x007c1f0004027f89 */ /* 0x001e2200000e0000 */
[----:B------:R-:W-:-:S03]  /*1cdc0*/  VIADD R3, R25, 0x80 ;  /* 0x0000008019037836 */ /* 0x000fc60000000000 */
[----:B------:R-:W-:Y:S02]  /*1cdd0*/  SHFL.IDX PT, R4, R6, RZ, 0x1c1f ;  /* 0x001c1fff06047589 */ /* 0x000fe400000e0000 */
[-C--:B------:R-:W-:Y:S01]  /*1cde0*/  ISETP.GE.AND P3, PT, R3, R5.reuse, PT ;  /* 0x000000050300720c */ /* 0x080fe20003f66270 */
[----:B------:R-:W-:Y:S01]  /*1cdf0*/  VIADD R3, R25, 0x60 ;  /* 0x0000006019037836 */ /* 0x000fe20000000000 */
[----:B------:R-:W-:Y:S04]  /*1ce00*/  SHFL.IDX PT, R6, R6, 0x1, 0x1c1f ;  /* 0x003c1f0006067f89 */ /* 0x000fe800000e0000 */
[----:B------:R-:W-:-:S13]  /*1ce10*/  ISETP.GE.AND P4, PT, R3, R5, PT ;  /* 0x000000050300720c */ /* 0x000fda0003f86270 */
[----:B0-----:R-:W-:-:S05]  /*1ce20*/  @!P4 LEA R2, P5, R20, R2, 0x1 ;  /* 0x000000021402c211 */ /* 0x001fca00078a08ff */
        /* <DEDUP_REMOVED lines=13> */
.L_x_792:
[----:B------:R-:W-:Y:S01]  /*1cf00*/  VIADD R25, R25, 0xa0 ;  /* 0x000000a019197836 */ /* 0x000fe20000000000 */
[----:B------:R-:W-:-:S04]  /*1cf10*/  IADD3 R8, R16, 0x31c00, RZ ;  /* 0x00031c0010087810 */ /* 0x000fc80007ffe0ff */
        /* <DEDUP_REMOVED lines=11> */
.L_x_629:
        /* <DEDUP_REMOVED lines=18> */
.L_x_793:
[----:B------:R-:W-:Y:S05]  /*1d0f0*/  BSYNC B0 ;  /* 0x0000000000007941 */ /* 0x000fea0003800000 */
.L_x_630:
        /* <DEDUP_REMOVED lines=9> */
[----:B------:R-:W-:Y:S01]  /*1d190*/  LOP3.LUT R9, RZ, R3, RZ, 0x33, !PT ;  /* 0x00000003ff097212 */ /* 0x000fe200078e33ff */
        /* <DEDUP_REMOVED lines=10> */
[----:B------:R-:W2:Y:S01]  /*1d240*/  LDL R3, [R1+0x50] ;  /* 0x0000500001037983 */ /* 0x000ea20000100800 */
[----:B------:R-:W-:Y:S01]  /*1d250*/  VIADD R5, R18, 0x1 ;  /* 0x0000000112057836 */ /* 0x000fe20000000000 */
[----:B------:R-:W-:Y:S04]  /*1d260*/  BSSY B1, `(.L_x_636) ;  /* 0x00000ae000017945 */ /* 0x000fe80003800000 */
[----:B------:R-:W-:-:S04]  /*1d270*/  ISETP.NE.AND P0, PT, R5, 0x2, PT ;  /* 0x000000020500780c */ /* 0x000fc80003f05270 */
[----:B------:R-:W-:Y:S02]  /*1d280*/  SEL R10, RZ, 0x1, P0 ;  /* 0x00000001ff0a7807 */ /* 0x000fe40000000000 */
[----:B------:R-:W-:Y:S02]  /*1d290*/  SEL R5, R5, RZ, P0 ;  /* 0x000000ff05057207 */ /* 0x000fe40000000000 */
[----:B------:R-:W-:Y:S02]  /*1d2a0*/  LOP3.LUT R10, R28, R10, RZ, 0x3c, !PT ;  /* 0x0000000a1c0a7212 */ /* 0x000fe400078e3cff */
[----:B--2---:R-:W-:-:S13]  /*1d2b0*/  LOP3.LUT P1, RZ, R3, 0x1, RZ, 0xc0, !PT ;  /* 0x0000000103ff7812 */ /* 0x004fda000782c0ff */
[----:B------:R-:W-:Y:S05]  /*1d2c0*/  @!P1 BRA `(.L_x_637) ;  /* 0x00000008009c9947 */ /* 0x000fea0003800000 */
[----:B------:R-:W-:Y:S01]  /*1d2d0*/  ULDC.64 UR4, c[0x0][0x418] ;  /* 0x0001060000047ab9 */ /* 0x000fe20000000a00 */
[----:B0-----:R-:W-:Y:S01]  /*1d2e0*/  IMAD.MOV.U32 R7, RZ, RZ, R19 ;  /* 0x000000ffff077224 */ /* 0x001fe200078e0013 */
[----:B------:R-:W-:-:S04]  /*1d2f0*/  ISETP.NE.U32.AND P0, PT, RZ, UR4, PT ;  /* 0x00000004ff007c0c */ /* 0x000fc8000bf05070 */
[----:B------:R-:W-:-:S13]  /*1d300*/  ISETP.NE.AND.EX P0, PT, RZ, UR5, PT, P0 ;  /* 0x00000005ff007c0c */ /* 0x000fda000bf05300 */
[----:B------:R-:W-:Y:S05]  /*1d310*/  @!P0 BRA `(.L_x_638) ;  /* 0x0000000000488947 */ /* 0x000fea0003800000 */
[----:B------:R-:W2:Y:S01]  /*1d320*/  LDL R11, [R1+0x4] ;  /* 0x00000400010b7983 */ /* 0x000ea20000100800 */
[----:B------:R-:W0:Y:S01]  /*1d330*/  LDC R7, c[0x0][0x43c] ;  /* 0x00010f00ff077b82 */ /* 0x000e220000000800 */
[----:B------:R-:W-:Y:S01]  /*1d340*/  ULDC.64 UR6, c[0x0][0x428] ;  /* 0x00010a0000067ab9 */ /* 0x000fe20000000a00 */
[----:B0-----:R-:W-:-:S13]  /*1d350*/  ISETP.NE.AND P0, PT, R7, 0x1, PT ;  /* 0x000000010700780c */ /* 0x001fda0003f05270 */
[----:B------:R-:W0:Y:S02]  /*1d360*/  @P0 LDC.64 R2, c[0x0][0x440] ;  /* 0x00011000ff020b82 */ /* 0x000e240000000a00 */
[----:B0-----:R-:W-:-:S04]  /*1d370*/  @P0 IMAD.HI.U32 R6, R0, R2, RZ ;  /* 0x0000000200060227 */ /* 0x001fc800078e00ff */
[----:B------:R-:W-:Y:S01]  /*1d380*/  IMAD.MOV.U32 R2, RZ, RZ, R0 ;  /* 0x000000ffff027224 */ /* 0x000fe200078e0000 */
[----:B------:R-:W-:-:S05]  /*1d390*/  @P0 SHF.R.U32.HI R2, RZ, R3, R6 ;  /* 0x00000003ff020219 */ /* 0x000fca0000011606 */
[----:B------:R-:W-:-:S04]  /*1d3a0*/  IMAD.MOV R3, RZ, RZ, -R2 ;  /* 0x000000ffff037224 */ /* 0x000fc800078e0a02 */
[----:B------:R-:W-:Y:S01]  /*1d3b0*/  IMAD R0, R7, R3, R0 ;  /* 0x0000000307007224 */ /* 0x000fe200078e0200 */
[----:B------:R-:W-:-:S03]  /*1d3c0*/  SHF.R.S32.HI R3, RZ, 0x1f, R2 ;  /* 0x0000001fff037819 */ /* 0x000fc60000011402 */
[----:B------:R-:W-:-:S04]  /*1d3d0*/  IMAD.WIDE.U32 R2, R23, UR6, R2 ;  /* 0x0000000617027c25 */ /* 0x000fc8000f8e0002 */
[----:B--2---:R-:W-:-:S04]  /*1d3e0*/  IMAD R6, R11, UR6, RZ ;  /* 0x000000060b067c24 */ /* 0x004fc8000f8e02ff */
[----:B------:R-:W-:-:S04]  /*1d3f0*/  IMAD R6, R23, UR7, R6 ;  /* 0x0000000717067c24 */ /* 0x000fc8000f8e0206 */
[----:B------:R-:W-:Y:S01]  /*1d400*/  IMAD.IADD R3, R6, 0x1, R3 ;  /* 0x0000000106037824 */ /* 0x000fe200078e0203 */
[----:B------:R-:W-:-:S04]  /*1d410*/  LEA R6, P0, R2, UR4, 0x2 ;  /* 0x0000000402067c11 */ /* 0x000fc8000f8010ff */
[----:B------:R-:W-:-:S06]  /*1d420*/  LEA.HI.X R7, R2, UR5, R3, 0x2, P0 ;  /* 0x0000000502077c11 */ /* 0x000fcc00080f1403 */
[----:B------:R0:W5:Y:S03]  /*1d430*/  LDG.E R7, desc[UR60][R6.64] ;  /* 0x0000003c06077981 */ /* 0x000166000c1e1900 */
.L_x_638:
[----:B------:R-:W-:Y:S01]  /*1d440*/  IMAD R3, R5, 0x8, R16 ;  /* 0x0000000805037824 */ /* 0x000fe200078e0210 */
[----:B------:R-:W-:Y:S01]  /*1d450*/  SHF.L.U32 R2, R10, 0x1f, RZ ;  /* 0x0000001f0a027819 */ /* 0x000fe200000006ff */
[----:B------:R-:W-:Y:S03]  /*1d460*/  BSSY B3, `(.L_x_639) ;  /* 0x0000003000037945 */ /* 0x000fe60003800000 */
[----:B------:R-:W1:Y:S02]  /*1d470*/  SYNCS.PHASECHK.TRANS64.TRYWAIT P0, [R3+URZ+0x31c40], R2 ;  /* 0x031c4002030075a7 */ /* 0x000e64000800017f */
[----:B-1----:R-:W-:Y:S05]  /*1d480*/  @!P0 BRA `(.L_x_640) ;  /* 0x0000004c00ec8947 */ /* 0x002fea0003800000 */
.L_x_794:
[----:B------:R-:W-:Y:S05]  /*1d490*/  BSYNC B3 ;  /* 0x0000000000037941 */ /* 0x000fea0003800000 */
.L_x_639:
        /* <DEDUP_REMOVED lines=12> */
.L_x_642:
[----:B------:R-:W-:Y:S05]  /*1d560*/  BSYNC B3 ;  /* 0x0000000000037941 */ /* 0x000fea0003800000 */
.L_x_641:
        /* <DEDUP_REMOVED lines=11> */
.L_x_643:
        /* <DEDUP_REMOVED lines=16> */
.L_x_644:
        /* <DEDUP_REMOVED lines=16> */
.L_x_645:
        /* <DEDUP_REMOVED lines=15> */
.L_x_795:
[----:B------:R-:W-:Y:S05]  /*1d910*/  BSYNC B3 ;  /* 0x0000000000037941 */ /* 0x000fea0003800000 */
.L_x_646:
[----:B------:R-:W-:Y:S01]  /*1d920*/  BSSY B3, `(.L_x_648) ;  /* 0x000000c000037945 */ /* 0x000fe20003800000 */
[----:B------:R-:W-:Y:S02]  /*1d930*/  IMAD.MOV.U32 R12, RZ, RZ, 0x0 ;  /* 0x00000000ff0c7424 */ /* 0x000fe400078e00ff */
[----:B------:R-:W-:Y:S01]  /*1d940*/  IMAD.MOV.U32 R13, RZ, RZ, 0x14f00000 ;  /* 0x14f00000ff0d7424 */ /* 0x000fe200078e00ff */
[----:B------:R-:W-:Y:S06]  /*1d950*/  @P1 BRA `(.L_x_649) ;  /* 0x0000000000201947 */ /* 0x000fec0003800000 */
[----:B------:R-:W1:Y:S01]  /*1d960*/  S2R R6, SR_TID.X ;  /* 0x0000000000067919 */ /* 0x000e620000002100 */
[----:B0-----:R-:W-:Y:S01]  /*1d970*/  LEA R2, R18, R16, 0x3 ;  /* 0x0000001012027211 */ /* 0x001fe200078e18ff */
[----:B------:R-:W-:-:S04]  /*1d980*/  IMAD.MOV.U32 R3, RZ, RZ, 0x6c00 ;  /* 0x00006c00ff037424 */ /* 0x000fc800078e00ff */
[----:B------:R2:W-:Y:S01]  /*1d990*/  SYNCS.ARRIVE.TRANS64 RZ, [R2+URZ+0x31c50], R3 ;  /* 0x031c500302ff79a7 */ /* 0x0005e2000800003f */
[----:B-1----:R-:W-:-:S04]  /*1d9a0*/  LOP3.LUT R6, R6, 0x1f, RZ, 0xc0, !PT ;  /* 0x0000001f06067812 */ /* 0x002fc800078ec0ff */
[----:B------:R-:W-:-:S13]  /*1d9b0*/  ISETP.NE.AND P0, PT, R6, RZ, PT ;  /* 0x000000ff0600720c */ /* 0x000fda0003f05270 */
[----:B--2---:R-:W-:Y:S05]  /*1d9c0*/  @!P0 BRA `(.L_x_649) ;  /* 0x0000000000048947 */ /* 0x004fea0003800000 */
[----:B------:R-:W-:Y:S01]  /*1d9d0*/  BPT.TRAP 0x1 ;  /* 0x000000040000795c */ /* 0x000fe20000300000 */
.L_x_649:
[----:B------:R-:W-:Y:S05]  /*1d9e0*/  BSYNC B3 ;  /* 0x0000000000037941 */ /* 0x000fea0003800000 */
.L_x_648:
        /* <DEDUP_REMOVED lines=11> */
.L_x_650:
        /* <DEDUP_REMOVED lines=15> */
.L_x_651:
        /* <DEDUP_REMOVED lines=15> */
.L_x_652:
        /* <DEDUP_REMOVED lines=12> */
.L_x_637:
[----:B------:R-:W-:Y:S05]  /*1dd40*/  BSYNC B1 ;  /* 0x0000000000017941 */ /* 0x000fea0003800000 */
.L_x_636:
[----:B------:R-:W2:Y:S01]  /*1dd50*/  LDL.LU R0, [R1+0x1c] ;  /* 0x00001c0001007983 */ /* 0x000ea20000300800 */
[----:B------:R-:W-:Y:S02]  /*1dd60*/  IMAD.MOV.U32 R18, RZ, RZ, R5 ;  /* 0x000000ffff127224 */ /* 0x000fe400078e0005 */
[----:B------:R-:W-:Y:S02]  /*1dd70*/  IMAD.MOV.U32 R28, RZ, RZ, R10 ;  /* 0x000000ffff1c7224 */ /* 0x000fe400078e000a */
[----:B--2---:R-:W-:-:S07]  /*1dd80*/  VIADD R0, R0, 0xfffffffd ;  /* 0xfffffffd00007836 */ /* 0x004fce0000000000 */
.L_x_635:
[----:B------:R-:W-:Y:S05]  /*1dd90*/  BSYNC B2 ;  /* 0x0000000000027941 */ /* 0x000fea0003800000 */
.L_x_634:
[----:B------:R-:W-:Y:S01]  /*1dda0*/  VIADD R9, R9, 0xfffffffe ;  /* 0xfffffffe09097836 */ /* 0x000fe20000000000 */
[----:B------:R-:W-:-:S04]  /*1ddb0*/  LOP3.LUT R4, RZ, R4, RZ, 0x33, !PT ;  /* 0x00000004ff047212 */ /* 0x000fc800078e33ff */
[----:B------:R-:W-:-:S13]  /*1ddc0*/  ISETP.NE.AND P0, PT, R9, R4, PT ;  /* 0x000000040900720c */ /* 0x000fda0003f05270 */
[----:B------:R-:W-:Y:S05]  /*1ddd0*/  @!P0 BRA `(.L_x_633) ;  /* 0x0000001400988947 */ /* 0x000fea0003800000 */
[----:B------:R-:W-:-:S07]  /*1dde0*/  IMAD.MOV.U32 R4, RZ, RZ, R19 ;  /* 0x000000ffff047224 */ /* 0x000fce00078e0013 */
.L_x_687:
[----:B------:R-:W2:Y:S01]  /*1ddf0*/  LDL R2, [R1+0x50] ;  /* 0x0000500001027983 */ /* 0x000ea20000100800 */
[----:B------:R-:W-:Y:S01]  /*1de00*/  VIADD R6, R18, 0x1 ;  /* 0x0000000112067836 */ /* 0x000fe20000000000 */
[----:B------:R-:W-:Y:S05]  /*1de10*/  YIELD ;  /* 0x0000000000007946 */ /* 0x000fea0003800000 */
[----:B------:R-:W-:Y:S01]  /*1de20*/  ISETP.NE.AND P0, PT, R6, 0x2, PT ;  /* 0x000000020600780c */ /* 0x000fe20003f05270 */
[----:B------:R-:W-:Y:S03]  /*1de30*/  BSSY B1, `(.L_x_653) ;  /* 0x00000ab000017945 */ /* 0x000fe60003800000 */
[----:B0-----:R-:W-:-:S02]  /*1de40*/  SEL R7, RZ, 0x1, P0 ;  /* 0x00000001ff077807 */ /* 0x001fc40000000000 */
[----:B------:R-:W-:Y:S02]  /*1de50*/  SEL R6, R6, RZ, P0 ;  /* 0x000000ff06067207 */ /* 0x000fe40000000000 */
[----:B------:R-:W-:Y:S02]  /*1de60*/  LOP3.LUT R7, R28, R7, RZ, 0x3c, !PT ;  /* 0x000000071c077212 */ /* 0x000fe400078e3cff */
[----:B--2---:R-:W-:-:S13]  /*1de70*/  LOP3.LUT P1, RZ, R2, 0x1, RZ, 0xc0, !PT ;  /* 0x0000000102ff7812 */ /* 0x004fda000782c0ff */
[----:B------:R-:W-:Y:S05]  /*1de80*/  @!P1 BRA `(.L_x_654) ;  /* 0x0000000800949947 */ /* 0x000fea0003800000 */
[----:B------:R-:W-:Y:S01]  /*1de90*/  ULDC.64 UR4, c[0x0][0x418] ;  /* 0x0001060000047ab9 */ /* 0x000fe20000000a00 */
[----:B------:R-:W-:Y:S01]  /*1dea0*/  IMAD.MOV.U32 R9, RZ, RZ, R0 ;  /* 0x000000ffff097224 */ /* 0x000fe200078e0000 */
        /* <DEDUP_REMOVED lines=19> */
[----:B------:R-:W-:-:S05]  /*1dfe0*/  LEA.HI.X R5, R2, UR5, R3, 0x2, P0 ;  /* 0x0000000502057c11 */ /* 0x000fca00080f1403 */
[----:B------:R0:W5:Y:S04]  /*1dff0*/  LDG.E R4, desc[UR60][R4.64] ;  /* 0x0000003c04047981 */ /* 0x000168000c1e1900 */
.L_x_655:
[----:B------:R-:W-:Y:S01]  /*1e000*/  IMAD R3, R6, 0x8, R16 ;  /* 0x0000000806037824 */ /* 0x000fe200078e0210 */
[----:B------:R-:W-:Y:S01]  /*1e010*/  SHF.L.U32 R2, R7, 0x1f, RZ ;  /* 0x0000001f07027819 */ /* 0x000fe200000006ff */
[----:B------:R-:W-:Y:S03]  /*1e020*/  BSSY B2, `(.L_x_656) ;  /* 0x0000003000027945 */ /* 0x000fe60003800000 */
[----:B------:R-:W1:Y:S02]  /*1e030*/  SYNCS.PHASECHK.TRANS64.TRYWAIT P0, [R3+URZ+0x31c40], R2 ;  /* 0x031c4002030075a7 */ /* 0x000e64000800017f */
[----:B-1----:R-:W-:Y:S05]  /*1e040*/  @!P0 BRA `(.L_x_657) ;  /* 0x0000004400248947 */ /* 0x002fea0003800000 */
.L_x_796:
[----:B------:R-:W-:Y:S05]  /*1e050*/  BSYNC B2 ;  /* 0x0000000000027941 */ /* 0x000fea0003800000 */
.L_x_656:
        /* <DEDUP_REMOVED lines=12> */
.L_x_659:
[----:B------:R-:W-:Y:S05]  /*1e120*/  BSYNC B2 ;  /* 0x0000000000027941 */ /* 0x000fea0003800000 */
.L_x_658:
        /* <DEDUP_REMOVED lines=11> */
.L_x_660:
        /* <DEDUP_REMOVED lines=10> */
[----:B------:R-:W-:Y:S01]  /*1e280*/  MOV R5, 0x20 ;  /* 0x0000002000057802 */ /* 0x000fe20000000f00 */
[----:B------:R-:W-:Y:S01]  /*1e290*/  VIADD R10, R11, 0x18e00 ;  /* 0x00018e000b0a7836 */ /* 0x000fe20000000000 */
[----:B------:R-:W-:Y:S01]  /*1e2a0*/  PLOP3.LUT P0, PT, PT, PT, PT, 0x80, 0x0 ;  /* 0x000000000000781c */ /* 0x000fe20003f0f070 */
[----:B------:R-:W-:Y:S01]  /*1e2b0*/  UMOV UR6, 0x0 ;  /* 0x0000000000067882 */ /* 0x000fe20000000000 */
[----:B------:R-:W-:Y:S01]  /*1e2c0*/  R2UR UR10, R5 ;  /* 0x00000000050a72ca */ /* 0x000fe200000e0000 */
[----:B------:R-:W-:-:S14]  /*1e2d0*/  UMOV UR7, 0x14f00000 ;  /* 0x14f0000000077882 */ /* 0x000fdc0000000000 */
.L_x_661:
        /* <DEDUP_REMOVED lines=16> */
.L_x_662:
        /* <DEDUP_REMOVED lines=15> */
.L_x_797:
[----:B------:R-:W-:Y:S05]  /*1e4d0*/  BSYNC B2 ;  /* 0x0000000000027941 */ /* 0x000fea0003800000 */
.L_x_663:
        /* <DEDUP_REMOVED lines=11> */
.L_x_666:
[----:B------:R-:W-:Y:S05]  /*1e590*/  BSYNC B2 ;  /* 0x0000000000027941 */ /* 0x000fea0003800000 */
.L_x_665:
        /* <DEDUP_REMOVED lines=10> */
.L_x_667:
        /* <DEDUP_REMOVED lines=15> */
.L_x_668:
        /* <DEDUP_REMOVED lines=15> */
.L_x_669:
        /* <DEDUP_REMOVED lines=12> */
.L_x_654:
[----:B------:R-:W-:Y:S05]  /*1e8e0*/  BSYNC B1 ;  /* 0x0000000000017941 */ /* 0x000fea0003800000 */
.L_x_653:
[----:B------:R-:W2:Y:S01]  /*1e8f0*/  LDL R2, [R1+0x50] ;  /* 0x0000500001027983 */ /* 0x000ea20000100800 */
[----:B------:R-:W-:Y:S01]  /*1e900*/  VIADD R18, R6, 0x1 ;  /* 0x0000000106127836 */ /* 0x000fe20000000000 */
[----:B------:R-:W-:Y:S01]  /*1e910*/  BSSY B1, `(.L_x_670) ;  /* 0x00000ae000017945 */ /* 0x000fe20003800000 */
[----:B------:R-:W-:-:S03]  /*1e920*/  VIADD R9, R0, 0xffffffff ;  /* 0xffffffff00097836 */ /* 0x000fc60000000000 */
[----:B------:R-:W-:-:S04]  /*1e930*/  ISETP.NE.AND P0, PT, R18, 0x2, PT ;  /* 0x000000021200780c */ /* 0x000fc80003f05270 */
[----:B------:R-:W-:Y:S02]  /*1e940*/  SEL R28, RZ, 0x1, P0 ;  /* 0x00000001ff1c7807 */ /* 0x000fe40000000000 */
        /* <DEDUP_REMOVED lines=27> */
.L_x_672:
[----:B------:R-:W-:Y:S01]  /*1eb00*/  IMAD R2, R18, 0x8, R16 ;  /* 0x0000000812027824 */ /* 0x000fe200078e0210 */
[----:B------:R-:W-:Y:S01]  /*1eb10*/  SHF.L.U32 R3, R28, 0x1f, RZ ;  /* 0x0000001f1c037819 */ /* 0x000fe200000006ff */
[----:B------:R-:W-:Y:S03]  /*1eb20*/  BSSY B2, `(.L_x_673) ;  /* 0x0000003000027945 */ /* 0x000fe60003800000 */
[----:B------:R-:W1:Y:S02]  /*1eb30*/  SYNCS.PHASECHK.TRANS64.TRYWAIT P0, [R2+URZ+0x31c40], R3 ;  /* 0x031c4003020075a7 */ /* 0x000e64000800017f */
[----:B-1----:R-:W-:Y:S05]  /*1eb40*/  @!P0 BRA `(.L_x_674) ;  /* 0x00000038008c8947 */ /* 0x002fea0003800000 */
.L_x_798:
[----:B------:R-:W-:Y:S05]  /*1eb50*/  BSYNC B2 ;  /* 0x0000000000027941 */ /* 0x000fea0003800000 */
.L_x_673:
        /* <DEDUP_REMOVED lines=12> */
.L_x_676:
[----:B------:R-:W-:Y:S05]  /*1ec20*/  BSYNC B2 ;  /* 0x0000000000027941 */ /* 0x000fea0003800000 */
.L_x_675:
[----:B------:R-:W-:Y:S01]  /*1ec30*/  IMAD.MOV.U32 R12, RZ, RZ, RZ ;  /* 0x000000ffff0c7224 */ /* 0x000fe200078e00ff */
[----:B------:R-:W-:Y:S01]  /*1ec40*/  UIADD3 UR4, UP0, UR36, 0x370, URZ ;  /* 0x0000037024047890 */ /* 0x000fe2000ff1e03f */
[C---:B-1----:R-:W-:Y:S01]  /*1ec50*/  IMAD R3, R18.reuse, 0x8, R8 ;  /* 0x0000000812037824 */ /* 0x042fe200078e0208 */
[----:B------:R-:W-:Y:S01]  /*1ec60*/  PLOP3.LUT P0, PT, PT, PT, PT, 0x80, 0x0 ;  /* 0x000000000000781c */ /* 0x000fe20003f0f070 */
[----:B------:R-:W-:Y:S01]  /*1ec70*/  IMAD R11, R18, 0x6c00, R16 ;  /* 0x00006c00120b7824 */ /* 0x000fe200078e0210 */
[----:B------:R-:W-:Y:S01]  /*1ec80*/  R2UR UR10, R12 ;  /* 0x000000000c0a72ca */ /* 0x000fe200000e0000 */
[----:B------:R-:W-:Y:S01]  /*1ec90*/  IMAD R2, R10, 0x90, R26 ;  /* 0x000000900a027824 */ /* 0x000fe200078e021a */
[----:B------:R-:W-:Y:S01]  /*1eca0*/  IADD3 R3, R3, 0x30, RZ ;  /* 0x0000003003037810 */ /* 0x000fe20007ffe0ff */
[----:B------:R-:W-:Y:S01]  /*1ecb0*/  VIADD R5, R11, 0x16a00 ;  /* 0x00016a000b057836 */ /* 0x000fe20000000000 */
[----:B------:R-:W-:Y:S01]  /*1ecc0*/  UIADD3.X UR5, URZ, UR37, URZ, UP0, !UPT ;  /* 0x000000253f057290 */ /* 0x000fe200087fe43f */
[----:B------:R-:W-:Y:S01]  /*1ecd0*/  UMOV UR6, 0x0 ;  /* 0x0000000000067882 */ /* 0x000fe20000000000 */
[----:B------:R-:W-:-:S10]  /*1ece0*/  UMOV UR7, 0x14f00000 ;  /* 0x14f0000000077882 */ /* 0x000fd40000000000 */
.L_x_677:
        /* <DEDUP_REMOVED lines=16> */
.L_x_678:
        /* <DEDUP_REMOVED lines=16> */
.L_x_679:
        /* <DEDUP_REMOVED lines=15> */
.L_x_799:
[----:B------:R-:W-:Y:S05]  /*1efe0*/  BSYNC B2 ;  /* 0x0000000000027941 */ /* 0x000fea0003800000 */
.L_x_680:
        /* <DEDUP_REMOVED lines=11> */
.L_x_683:
[----:B------:R-:W-:Y:S05]  /*1f0a0*/  BSYNC B2 ;  /* 0x0000000000027941 */ /* 0x000fea0003800000 */
.L_x_682:
        /* <DEDUP_REMOVED lines=10> */
.L_x_684:
        /* <DEDUP_REMOVED lines=15> */
.L_x_685:
        /* <DEDUP_REMOVED lines=15> */
.L_x_686:
        /* <DEDUP_REMOVED lines=12> */
.L_x_671:
[----:B------:R-:W-:Y:S05]  /*1f3f0*/  BSYNC B1 ;  /* 0x0000000000017941 */ /* 0x000fea0003800000 */
.L_x_670:
[----:B------:R-:W2:Y:S01]  /*1f400*/  LDL R2, [R1+0x8] ;  /* 0x0000080001027983 */ /* 0x000ea20000100800 */
[----:B------:R-:W-:Y:S01]  /*1f410*/  VIADD R0, R0, 0xfffffffe ;  /* 0xfffffffe00007836 */ /* 0x000fe20000000000 */
[----:B--2---:R-:W-:-:S13]  /*1f420*/  ISETP.GT.AND P0, PT, R9, R2, PT ;  /* 0x000000020900720c */ /* 0x004fda0003f04270 */
[----:B------:R-:W-:Y:S05]  /*1f430*/  @P0 BRA `(.L_x_687) ;  /* 0xffffffe8006c0947 */ /* 0x000fea000383ffff */
.L_x_633:
[----:B------:R-:W-:Y:S05]  /*1f440*/  BSYNC B0 ;  /* 0x0000000000007941 */ /* 0x000fea0003800000 */
.L_x_632:
        /* <DEDUP_REMOVED lines=8> */
[----:B------:R-:W1:Y:S02]  /*1f4d0*/  FLO.U32 R0, UR4 ;  /* 0x0000000400007d00 */ /* 0x000e6400080e0000 */
        /* <DEDUP_REMOVED lines=8> */
.L_x_689:
[----:B------:R-:W-:Y:S05]  /*1f560*/  BSYNC B0 ;  /* 0x0000000000007941 */ /* 0x000fea0003800000 */
.L_x_688:
[----:B------:R-:W2:Y:S01]  /*1f570*/  LDL R0, [R1+0x50] ;  /* 0x0000500001007983 */ /* 0x000ea20000100800 */
[----:B------:R-:W-:Y:S01]  /*1f580*/  BSSY B0, `(.L_x_690) ;  /* 0x0000046000007945 */ /* 0x000fe20003800000 */
[----:B--2---:R-:W-:-:S13]  /*1f590*/  LOP3.LUT P0, RZ, R0, 0x1, RZ, 0xc0, !PT ;  /* 0x0000000100ff7812 */ /* 0x004fda000780c0ff */
[----:B------:R-:W-:Y:S05]  /*1f5a0*/  @!P0 BRA `(.L_x_691) ;  /* 0x00000004000c8947 */ /* 0x000fea0003800000 */
[----:B------:R-:W-:Y:S01]  /*1f5b0*/  IMAD R3, R18, 0x8, R16 ;  /* 0x0000000812037824 */ /* 0x000fe200078e0210 */
[----:B------:R-:W-:Y:S01]  /*1f5c0*/  SHF.L.U32 R0, R28, 0x1f, RZ ;  /* 0x0000001f1c007819 */ /* 0x000fe200000006ff */
[----:B------:R-:W-:Y:S01]  /*1f5d0*/  BSSY B1, `(.L_x_692) ;  /* 0x0000004000017945 */ /* 0x000fe20003800000 */
[----:B------:R-:W-:Y:S02]  /*1f5e0*/  ISETP.NE.AND P1, PT, R6, RZ, PT ;  /* 0x000000ff0600720c */ /* 0x000fe40003f25270 */
[----:B------:R-:W1:Y:S02]  /*1f5f0*/  SYNCS.PHASECHK.TRANS64.TRYWAIT P0, [R3+URZ+0x31c60], R0 ;  /* 0x031c6000030075a7 */ /* 0x000e64000800017f */
[----:B-1----:R-:W-:Y:S09]  /*1f600*/  @!P0 BRA `(.L_x_693) ;  /* 0x0000003000048947 */ /* 0x002ff20003800000 */
.L_x_800:
[----:B------:R-:W-:Y:S05]  /*1f610*/  BSYNC B1 ;  /* 0x0000000000017941 */ /* 0x000fea0003800000 */
.L_x_692:
        /* <DEDUP_REMOVED lines=9> */
.L_x_695:
[----:B------:R-:W-:Y:S05]  /*1f6b0*/  BSYNC B1 ;  /* 0x0000000000017941 */ /* 0x000fea0003800000 */
.L_x_694:
        /* <DEDUP_REMOVED lines=10> */
.L_x_696:
        /* <DEDUP_REMOVED lines=15> */
.L_x_697:
        /* <DEDUP_REMOVED lines=15> */
.L_x_698:
        /* <DEDUP_REMOVED lines=10> */
.L_x_691:
[----:B------:R-:W-:Y:S05]  /*1f9e0*/  BSYNC B0 ;  /* 0x0000000000007941 */ /* 0x000fea0003800000 */
.L_x_690:
[----:B------:R-:W-:-:S05]  /*1f9f0*/  VIADD R18, R18, 0x1 ;  /* 0x0000000112127836 */ /* 0x000fca0000000000 */
[----:B------:R-:W-:-:S04]  /*1fa00*/  ISETP.NE.AND P0, PT, R18, 0x2, PT ;  /* 0x000000021200780c */ /* 0x000fc80003f05270 */
[----:B------:R-:W-:Y:S02]  /*1fa10*/  SEL R3, RZ, 0x1, P0 ;  /* 0x00000001ff037807 */ /* 0x000fe40000000000 */
[----:B------:R-:W-:Y:S02]  /*1fa20*/  SEL R18, R18, RZ, P0 ;  /* 0x000000ff12127207 */ /* 0x000fe40000000000 */
[----:B------:R-:W-:-:S07]  /*1fa30*/  LOP3.LUT R28, R28, R3, RZ, 0x3c, !PT ;  /* 0x000000031c1c7212 */ /* 0x000fce00078e3cff */
.L_x_614:
[----:B------:R-:W-:Y:S05]  /*1fa40*/  BSYNC B7 ;  /* 0x0000000000077941 */ /* 0x000fea0003800000 */
.L_x_612:
[----:B------:R-:W4:Y:S02]  /*1fa50*/  LDL R0, [R1+0x50] ;  /* 0x0000500001007983 */ /* 0x000f240000100800 */
[----:B----4-:R-:W-:-:S13]  /*1fa60*/  LOP3.LUT P0, RZ, R0, 0x2, RZ, 0xc0, !PT ;  /* 0x0000000200ff7812 */ /* 0x010fda000780c0ff */
[----:B------:R-:W-:Y:S05]  /*1fa70*/  @!P0 BRA `(.L_x_699) ;  /* 0x0000000000248947 */ /* 0x000fea0003800000 */
[----:B------:R-:W-:Y:S05]  /*1fa80*/  WARPSYNC.ALL ;  /* 0x0000000000007948 */ /* 0x000fea0003800000 */
[----:B------:R-:W4:Y:S08]  /*1fa90*/  S2UR UR5, SR_CgaCtaId ;  /* 0x00000000000579c3 */ /* 0x000f300000008800 */
[----:B------:R-:W-:Y:S06]  /*1faa0*/  BAR.SYNC.DEFER_BLOCKING 0x5, 0x200 ;  /* 0x0148000000007b1d */ /* 0x000fec0000010000 */
[----:B------:R-:W-:-:S02]  /*1fab0*/  UMOV UR4, 0x400 ;  /* 0x0000040000047882 */ /* 0x000fc40000000000 */
[----:B----4-:R-:W-:-:S06]  /*1fac0*/  ULEA UR4, UR5, UR4, 0x18 ;  /* 0x0000000405047291 */ /* 0x010fcc000f8ec03f */
[----:B------:R-:W-:-:S05]  /*1fad0*/  MOV R16, UR4 ;  /* 0x0000000400107c02 */ /* 0x000fca0008000f00 */
[----:B------:R4:W0:Y:S01]  /*1fae0*/  LDS.128 R24, [R16+0x31cd0] ;  /* 0x031cd00010187984 */ /* 0x0008220000000c00 */
[----:B------:R-:W-:Y:S06]  /*1faf0*/  BAR.ARV 0x4, 0x200 ;  /* 0x0108000000007b1d */ /* 0x000fec0000002000 */
[----:B------:R-:W-:Y:S05]  /*1fb00*/  BRA `(.L_x_700) ;  /* 0x0000000800d07947 */ /* 0x000fea0003800000 */
.L_x_699:
[----:B------:R-:W4:Y:S01]  /*1fb10*/  S2R R0, SR_TID.X ;  /* 0x0000000000007919 */ /* 0x000f220000002100 */
[----:B------:R-:W-:Y:S01]  /*1fb20*/  UMOV UR4, 0xffffffff ;  /* 0xffffffff00047882 */ /* 0x000fe20000000000 */
[----:B----4-:R-:W-:-:S04]  /*1fb30*/  LOP3.LUT R9, R0, 0x1f, RZ, 0xc0, !PT ;  /* 0x0000001f00097812 */ /* 0x010fc800078ec0ff */
[----:B------:R-:W-:Y:S01]  /*1fb40*/  ISETP.NE.AND P0, PT, R9, 0x1f, PT ;  /* 0x0000001f0900780c */ /* 0x000fe20003f05270 */
[----:B------:R-:W-:-:S12]  /*1fb50*/  BRA.DIV UR4, `(.L_x_701) ;  /* 0x0000002a04c47947 */ /* 0x000fd8000b800000 */
[----:B0-----:R-:W-:Y:S01]  /*1fb60*/  IMAD.IADD R7, R27, 0x1, R9 ;  /* 0x000000011b077824 */ /* 0x001fe200078e0209 */
[----:B------:R-:W-:-:S04]  /*1fb70*/  ULDC UR4, c[0x0][0xc3c] ;  /* 0x00030f0000047ab9 */ /* 0x000fc80000000800 */
[----:B------:R-:W-:-:S13]  /*1fb80*/  ISETP.GE.OR P1, PT, R7, UR4, !P0 ;  /* 0x0000000407007c0c */ /* 0x000fda000c726670 */
[----:B------:R-:W0:Y:S08]  /*1fb90*/  @!P1 LDC.64 R2, c[0x0][0xc80] ;  /* 0x00032000ff029b82 */ /* 0x000e300000000a00 */
[----:B---3--:R-:W3:Y:S01]  /*1fba0*/  @!P1 LDC.64 R4, c[0x0][0xc78] ;  /* 0x00031e00ff049b82 */ /* 0x008ee20000000a00 */
[----:B0-----:R-:W-:-:S05]  /*1fbb0*/  @!P1 IMAD.WIDE R2, R7, 0x4, R2 ;  /* 0x0000000407029825 */ /* 0x001fca00078e0202 */
[----:B--2---:R3:W2:Y:S02]  /*1fbc0*/  @!P1 LDG.E R8, desc[UR60][R2.64] ;  /* 0x0000003c02089981 */ /* 0x0046a4000c1e1900 */
[----:B---3--:R-:W-:-:S05]  /*1fbd0*/  @!P1 IMAD.WIDE R2, R7, 0x4, R4 ;  /* 0x0000000407029825 */ /* 0x008fca00078e0204 */
        /* <DEDUP_REMOVED lines=8> */
[----:B-1----:R0:W-:Y:S02]  /*1fc60*/  SHFL.IDX PT, R6, R24, 0x1, 0x1f ;  /* 0x00201f0018067f89 */ /* 0x0021e400000e0000 */
        /* <DEDUP_REMOVED lines=21> */
.L_x_810:
[----:B------:R-:W-:Y:S02]  /*1fdc0*/  ULDC UR4, c[0x0][0xc38] ;  /* 0x00030e0000047ab9 */ /* 0x000fe40000000800 */
[----:B------:R-:W-:-:S04]  /*1fdd0*/  IMAD.U32 R2, RZ, RZ, UR4 ;  /* 0x00000004ff027e24 */ /* 0x000fc8000f8e00ff */
[----:B-1----:R-:W-:-:S04]  /*1fde0*/  IMAD R5, R14, R2, RZ ;  /* 0x000000020e057224 */ /* 0x002fc800078e02ff */
[----:B------:R-:W-:-:S05]  /*1fdf0*/  IMAD.IADD R6, R6, 0x1, R5 ;  /* 0x0000000106067824 */ /* 0x000fca00078e0205 */
[----:B------:R-:W-:-:S13]  /*1fe00*/  ISETP.GT.AND P6, PT, R6, R0, PT ;  /* 0x000000000600720c */ /* 0x000fda0003fc4270 */
[----:B------:R-:W-:Y:S05]  /*1fe10*/  @P6 BRA `(.L_x_702) ;  /* 0x0000000000a46947 */ /* 0x000fea0003800000 */
.L_x_705:
[----:B------:R-:W1:Y:S01]  /*1fe20*/  LDC R2, c[0x0][0xc3c] ;  /* 0x00030f00ff027b82 */ /* 0x000e620000000800 */
[----:B------:R-:W-:-:S05]  /*1fe30*/  VIADD R27, R27, 0x1f ;  /* 0x0000001f1b1b7836 */ /* 0x000fca0000000000 */
[----:B-1----:R-:W-:-:S13]  /*1fe40*/  ISETP.GE.AND P6, PT, R27, R2, PT ;  /* 0x000000021b00720c */ /* 0x002fda0003fc6270 */
[----:B------:R-:W-:Y:S05]  /*1fe50*/  @P6 BRA `(.L_x_703) ;  /* 0x0000000400b86947 */ /* 0x000fea0003800000 */
[----:B0-----:R-:W0:Y:S01]  /*1fe60*/  S2R R3, SR_TID.X ;  /* 0x0000000000037919 */ /* 0x001e220000002100 */
[----:B------:R-:W-:Y:S01]  /*1fe70*/  IMAD.MOV.U32 R7, RZ, RZ, RZ ;  /* 0x000000ffff077224 */ /* 0x000fe200078e00ff */
        /* <DEDUP_REMOVED lines=29> */
.L_x_818:
[----:B------:R-:W-:Y:S02]  /*20050*/  ULDC UR4, c[0x0][0xc38] ;  /* 0x00030e0000047ab9 */ /* 0x000fe40000000800 */
[----:B------:R-:W-:-:S04]  /*20060*/  IMAD.U32 R2, RZ, RZ, UR4 ;  /* 0x00000004ff027e24 */ /* 0x000fc8000f8e00ff */
[----:B-1----:R-:W-:-:S05]  /*20070*/  IMAD R5, R14, R2, RZ ;  /* 0x000000020e057224 */ /* 0x002fca00078e02ff */
[----:B------:R-:W-:-:S04]  /*20080*/  IADD3 R6, R5, R6, RZ ;  /* 0x0000000605067210 */ /* 0x000fc80007ffe0ff */
[----:B------:R-:W-:-:S13]  /*20090*/  ISETP.GT.AND P6, PT, R6, R0, PT ;  /* 0x000000000600720c */ /* 0x000fda0003fc4270 */
[----:B------:R-:W-:Y:S05]  /*200a0*/  @!P6 BRA `(.L_x_705) ;  /* 0xfffffffc005ce947 */ /* 0x000fea000383ffff */
.L_x_702:
        /* <DEDUP_REMOVED lines=9> */
.L_x_823:
[----:B------:R-:W-:-:S13]  /*20140*/  ISETP.NE.AND P0, PT, R8, RZ, PT ;  /* 0x000000ff0800720c */ /* 0x000fda0003f05270 */
[----:B------:R-:W-:Y:S05]  /*20150*/  @!P0 BRA `(.L_x_707) ;  /* 0x0000000000108947 */ /* 0x000fea0003800000 */
[----:B------:R-:W-:Y:S01]  /*20160*/  UMOV UR4, 0xffffffff ;  /* 0xffffffff00047882 */ /* 0x000fe20000000000 */
[----:B------:R-:W-:Y:S02]  /*20170*/  VIADD R12, R5, 0xffffffff ;  /* 0xffffffff050c7836 */ /* 0x000fe40000000000 */
[----:B------:R-:W-:Y:S05]  /*20180*/  BRA.DIV UR4, `(.L_x_708) ;  /* 0x0000002e04887947 */ /* 0x000fea000b800000 */
[----:B------:R4:W0:Y:S02]  /*20190*/  SHFL.IDX PT, R24, R3, R12, 0x1f ;  /* 0x00001f0c03187589 */ /* 0x00082400000e0000 */
.L_x_707:
[-C--:B--2---:R-:W-:Y:S01]  /*201a0*/  IABS R8, R7.reuse ;  /* 0x0000000700087213 */ /* 0x084fe20000000000 */
[----:B0-----:R-:W-:Y:S01]  /*201b0*/  IMAD R24, R24, R2, R6 ;  /* 0x0000000218187224 */ /* 0x001fe200078e0206 */
[----:B------:R-:W-:Y:S01]  /*201c0*/  IABS R6, R7 ;  /* 0x0000000700067213 */ /* 0x000fe20000000000 */
[----:B------:R-:W-:Y:S01]  /*201d0*/  IMAD.MOV.U32 R2, RZ, RZ, RZ ;  /* 0x000000ffff027224 */ /* 0x000fe200078e00ff */
[----:B------:R-:W0:Y:S01]  /*201e0*/  I2F.RP R9, R8 ;  /* 0x0000000800097306 */ /* 0x000e220000209400 */
[----:B------:R-:W-:Y:S02]  /*201f0*/  IMAD.IADD R0, R0, 0x1, -R24 ;  /* 0x0000000100007824 */ /* 0x000fe400078e0a18 */
[----:B------:R-:W-:Y:S02]  /*20200*/  IMAD.MOV R6, RZ, RZ, -R6 ;  /* 0x000000ffff067224 */ /* 0x000fe400078e0a06 */
[----:B------:R-:W-:-:S03]  /*20210*/  IMAD.IADD R27, R5, 0x1, R27 ;  /* 0x00000001051b7824 */ /* 0x000fc600078e021b */
[----:B0-----:R-:W4:Y:S02]  /*20220*/  MUFU.RCP R9, R9 ;  /* 0x0000000900097308 */ /* 0x001f240000001000 */
[----:B----4-:R-:W-:-:S06]  /*20230*/  VIADD R3, R9, 0xffffffe ;  /* 0x0ffffffe09037836 */ /* 0x010fcc0000000000 */
[----:B------:R-:W0:Y:S02]  /*20240*/  F2I.FTZ.U32.TRUNC.NTZ R3, R3 ;  /* 0x0000000300037305 */ /* 0x000e24000021f000 */
[----:B0-----:R-:W-:-:S04]  /*20250*/  IMAD.MOV R11, RZ, RZ, -R3 ;  /* 0x000000ffff0b7224 */ /* 0x001fc800078e0a03 */
[----:B------:R-:W-:-:S04]  /*20260*/  IMAD R11, R11, R8, RZ ;  /* 0x000000080b0b7224 */ /* 0x000fc800078e02ff */
[----:B------:R-:W-:Y:S01]  /*20270*/  IMAD.HI.U32 R2, R3, R11, R2 ;  /* 0x0000000b03027227 */ /* 0x000fe200078e0002 */
[----:B------:R-:W-:-:S05]  /*20280*/  IABS R3, R0 ;  /* 0x0000000000037213 */ /* 0x000fca0000000000 */
[----:B------:R-:W-:-:S04]  /*20290*/  IMAD.HI.U32 R9, R2, R3, RZ ;  /* 0x0000000302097227 */ /* 0x000fc800078e00ff */
[----:B------:R-:W-:Y:S01]  /*202a0*/  IMAD R3, R9, R6, R3 ;  /* 0x0000000609037224 */ /* 0x000fe200078e0203 */
[----:B---3--:R-:W-:Y:S01]  /*202b0*/  IABS R6, R4 ;  /* 0x0000000400067213 */ /* 0x008fe20000000000 */
[----:B------:R-:W-:-:S03]  /*202c0*/  IMAD.MOV.U32 R2, RZ, RZ, RZ ;  /* 0x000000ffff027224 */ /* 0x000fc600078e00ff */
[----:B------:R-:W-:-:S13]  /*202d0*/  ISETP.GT.U32.AND P1, PT, R8, R3, PT ;  /* 0x000000030800720c */ /* 0x000fda0003f24070 */
[----:B------:R-:W-:Y:S02]  /*202e0*/  @!P1 IMAD.IADD R3, R3, 0x1, -R8 ;  /* 0x0000000103039824 */ /* 0x000fe400078e0a08 */
[----:B------:R-:W-:Y:S01]  /*202f0*/  @!P1 VIADD R9, R9, 0x1 ;  /* 0x0000000109099836 */ /* 0x000fe20000000000 */
[----:B------:R-:W-:Y:S02]  /*20300*/  ISETP.NE.AND P1, PT, R7, RZ, PT ;  /* 0x000000ff0700720c */ /* 0x000fe40003f25270 */
[----:B------:R-:W-:Y:S02]  /*20310*/  ISETP.GE.U32.AND P0, PT, R3, R8, PT ;  /* 0x000000080300720c */ /* 0x000fe40003f06070 */
[----:B------:R-:W0:Y:S11]  /*20320*/  I2F.RP R8, R6 ;  /* 0x0000000600087306 */ /* 0x000e360000209400 */
[----:B------:R-:W-:Y:S01]  /*20330*/  @P0 VIADD R9, R9, 0x1 ;  /* 0x0000000109090836 */ /* 0x000fe20000000000 */
[----:B0-----:R-:W0:Y:S02]  /*20340*/  MUFU.RCP R8, R8 ;  /* 0x0000000800087308 */ /* 0x001e240000001000 */
[----:B0-----:R-:W-:Y:S01]  /*20350*/  VIADD R10, R8, 0xffffffe ;  /* 0x0ffffffe080a7836 */ /* 0x001fe20000000000 */
[----:B------:R-:W-:-:S05]  /*20360*/  IABS R8, R4 ;  /* 0x0000000400087213 */ /* 0x000fca0000000000 */
[----:B------:R-:W0:Y:S01]  /*20370*/  F2I.FTZ.U32.TRUNC.NTZ R3, R10 ;  /* 0x0000000a00037305 */ /* 0x000e22000021f000 */
[----:B------:R-:W-:Y:S02]  /*20380*/  IMAD.MOV R8, RZ, RZ, -R8 ;  /* 0x000000ffff087224 */ /* 0x000fe400078e0a08 */
[----:B0-----:R-:W-:-:S04]  /*20390*/  IMAD.MOV R11, RZ, RZ, -R3 ;  /* 0x000000ffff0b7224 */ /* 0x001fc800078e0a03 */
[----:B------:R-:W-:-:S04]  /*203a0*/  IMAD R11, R11, R6, RZ ;  /* 0x000000060b0b7224 */ /* 0x000fc800078e02ff */
[----:B------:R-:W-:Y:S01]  /*203b0*/  IMAD.HI.U32 R2, R3, R11, R2 ;  /* 0x0000000b03027227 */ /* 0x000fe200078e0002 */
[----:B------:R-:W-:-:S04]  /*203c0*/  LOP3.LUT R3, R0, R7, RZ, 0x3c, !PT ;  /* 0x0000000700037212 */ /* 0x000fc800078e3cff */
        /* <DEDUP_REMOVED lines=20> */
[----:B------:R-:W-:-:S05]  /*20510*/  IMAD R9, R4, R3, R9 ;  /* 0x0000000304097224 */ /* 0x000fca00078e0209 */
[----:B------:R-:W-:Y:S01]  /*20520*/  LEA R26, R9, R2, 0x10 ;  /* 0x00000002091a7211 */ /* 0x000fe200078e80ff */
[----:B------:R-:W-:Y:S06]  /*20530*/  BRA `(.L_x_709) ;  /* 0x00000000001c7947 */ /* 0x000fec0003800000 */
.L_x_703:
[----:B------:R-:W-:Y:S01]  /*20540*/  UMOV UR4, URZ ;  /* 0x0000003f00047c82 */ /* 0x000fe20008000000 */
[----:B------:R-:W-:Y:S01]  /*20550*/  UMOV UR5, URZ ;  /* 0x0000003f00057c82 */ /* 0x000fe20008000000 */
[----:B------:R-:W-:Y:S01]  /*20560*/  ULDC UR6, c[0x0][0xc3c] ;  /* 0x00030f0000067ab9 */ /* 0x000fe20000000800 */
[----:B------:R-:W-:Y:S02]  /*20570*/  IMAD.MOV.U32 R24, RZ, RZ, R0 ;  /* 0x000000ffff187224 */ /* 0x000fe400078e0000 */
[----:B------:R-:W-:Y:S02]  /*20580*/  IMAD.U32 R25, RZ, RZ, UR4 ;  /* 0x00000004ff197e24 */ /* 0x000fe4000f8e00ff */
[----:B------:R-:W-:Y:S02]  /*20590*/  IMAD.U32 R26, RZ, RZ, UR5 ;  /* 0x00000005ff1a7e24 */ /* 0x000fe4000f8e00ff */
[----:B------:R-:W-:-:S07]  /*205a0*/  IMAD.U32 R27, RZ, RZ, UR6 ;  /* 0x00000006ff1b7e24 */ /* 0x000fce000f8e00ff */
.L_x_709:
        /* <DEDUP_REMOVED lines=10> */
.L_x_700:
[----:B------:R-:W-:Y:S02]  /*20650*/  ULDC UR4, c[0x0][0xc3c] ;  /* 0x00030f0000047ab9 */ /* 0x000fe40000000800 */
[----:B0-----:R-:W-:-:S13]  /*20660*/  ISETP.GE.AND P0, PT, R27, UR4, PT ;  /* 0x000000041b007c0c */ /* 0x001fda000bf06270 */
[----:B------:R-:W-:Y:S05]  /*20670*/  @!P0 BRA `(.L_x_710) ;  /* 0xffffff90007c8947 */ /* 0x000fea000383ffff */
[----:B------:R-:W-:Y:S05]  /*20680*/  BSYNC B8 ;  /* 0x0000000000087941 */ /* 0x000fea0003800000 */
.L_x_564:
[----:B0-----:R-:W5:Y:S01]  /*20690*/  LDL.LU R0, [R1+0x34] ;  /* 0x0000340001007983 */ /* 0x001f620000300800 */
[----:B------:R-:W-:Y:S01]  /*206a0*/  BSSY B0, `(.L_x_711) ;  /* 0x000000b000007945 */ /* 0x000fe20003800000 */
[----:B-1-3--:R-:W0:Y:S01]  /*206b0*/  S2R R5, SR_CgaCtaId ;  /* 0x0000000000057919 */ /* 0x00ae220000008800 */
[----:B-----5:R-:W-:-:S05]  /*206c0*/  VIADD R0, R0, 0x1 ;  /* 0x0000000100007836 */ /* 0x020fca0000000000 */
        /* <DEDUP_REMOVED lines=8> */
.L_x_826:
[----:B------:R-:W-:Y:S05]  /*20750*/  BSYNC B0 ;  /* 0x0000000000007941 */ /* 0x000fea0003800000 */
.L_x_711:
[----:B------:R-:W-:-:S03]  /*20760*/  UMOV UR4, 0xffffffff ;  /* 0xffffffff00047882 */ /* 0x000fc60000000000 */
[----:B------:R-:W-:Y:S05]  /*20770*/  BRA.DIV UR4, `(.L_x_713) ;  /* 0x0000002a04487947 */ /* 0x000fea000b800000 */
[----:B0-----:R-:W0:Y:S02]  /*20780*/  S2R R0, SR_TID.X ;  /* 0x0000000000007919 */ /* 0x001e240000002100 */
[----:B0-----:R-:W-:-:S04]  /*20790*/  SHF.R.U32.HI R0, RZ, 0x5, R0 ;  /* 0x00000005ff007819 */ /* 0x001fc80000011600 */
[----:B------:R-:W-:-:S05]  /*207a0*/  LOP3.LUT R0, R0, 0x3, RZ, 0xc0, !PT ;  /* 0x0000000300007812 */ /* 0x000fca00078ec0ff */
[----:B------:R0:W1:Y:S02]  /*207b0*/  SHFL.IDX PT, R14, R0, RZ, 0x1f ;  /* 0x00001fff000e7589 */ /* 0x00006400000e0000 */
.L_x_829:
[----:B-1----:R-:W-:-:S13]  /*207c0*/  ISETP.NE.AND P0, PT, R14, RZ, PT ;  /* 0x000000ff0e00720c */ /* 0x002fda0003f05270 */
[----:B------:R-:W-:Y:S05]  /*207d0*/  @P0 BRA `(.L_x_410) ;  /* 0x0000000000880947 */ /* 0x000fea0003800000 */
[----:B------:R-:W-:-:S03]  /*207e0*/  UMOV UR4, 0xffffffff ;  /* 0xffffffff00047882 */ /* 0x000fc60000000000 */
[----:B------:R-:W-:Y:S05]  /*207f0*/  BRA.DIV UR4, `(.L_x_714) ;  /* 0x0000002a045c7947 */ /* 0x000fea000b800000 */
[----:B------:R-:W-:-:S13]  /*20800*/  ELECT P6, URZ, PT ;  /* 0x00000000003f782f */ /* 0x000fda00038c0000 */
.L_x_832:
[----:B------:R-:W-:Y:S05]  /*20810*/  @!P6 BRA `(.L_x_410) ;  /* 0x000000000078e947 */ /* 0x000fea0003800000 */
[----:B0-----:R-:W3:Y:S02]  /*20820*/  LDL.LU R0, [R1+0x58] ;  /* 0x0000580001007983 */ /* 0x001ee40000300800 */
[----:B---3--:R-:W-:-:S04]  /*20830*/  LOP3.LUT R0, R0, 0x2, RZ, 0xfc, !PT ;  /* 0x0000000200007812 */ /* 0x008fc800078efcff */
[----:B------:R-:W-:-:S13]  /*20840*/  ISETP.NE.AND P2, PT, R0, 0x3, PT ;  /* 0x000000030000780c */ /* 0x000fda0003f45270 */
[----:B------:R-:W-:Y:S05]  /*20850*/  @!P2 BRA `(.L_x_715) ;  /* 0x000000000004a947 */ /* 0x000fea0003800000 */
[----:B------:R-:W-:Y:S01]  /*20860*/  BPT.TRAP 0x1 ;  /* 0x000000040000795c */ /* 0x000fe20000300000 */
.L_x_715:
        /* <DEDUP_REMOVED lines=12> */
.L_x_833:
[----:B------:R-:W1:Y:S02]  /*20930*/  SYNCS.PHASECHK.TRANS64.TRYWAIT P0, [R3+URZ], R0 ;  /* 0x00000000030075a7 */ /* 0x000e64000800017f */
[----:B-1----:R-:W-:Y:S05]  /*20940*/  @!P0 BRA `(.L_x_717) ;  /* 0x00000028003c8947 */ /* 0x002fea0003800000 */
.L_x_834:
[----:B------:R-:W-:Y:S05]  /*20950*/  @!P2 BRA `(.L_x_718) ;  /* 0x000000000004a947 */ /* 0x000fea0003800000 */
[----:B------:R-:W-:Y:S01]  /*20960*/  BPT.TRAP 0x1 ;  /* 0x000000040000795c */ /* 0x000fe20000300000 */
.L_x_718:
[----:B-1----:R-:W-:-:S04]  /*20970*/  VIADD R3, R9, 0x31c60 ;  /* 0x00031c6009037836 */ /* 0x002fc80000000000 */
[----:B------:R-:W-:-:S04]  /*20980*/  IMAD R5, R18, 0x8, R3 ;  /* 0x0000000812057824 */ /* 0x000fc800078e0203 */
[----:B------:R-:W1:Y:S02]  /*20990*/  SYNCS.PHASECHK.TRANS64.TRYWAIT P0, [R5+URZ], R2 ;  /* 0x00000002050075a7 */ /* 0x000e64000800017f */
[----:B-1----:R-:W-:Y:S05]  /*209a0*/  @!P0 BRA `(.L_x_719) ;  /* 0x0000002800388947 */ /* 0x002fea0003800000 */
.L_x_835:
[----:B------:R-:W-:-:S07]  /*209b0*/  IMAD R3, R4, 0x8, R3 ;  /* 0x0000000804037824 */ /* 0x000fce00078e0203 */
.L_x_720:
[----:B---3--:R3:W0:Y:S02]  /*209c0*/  SYNCS.PHASECHK.TRANS64.TRYWAIT P0, [R3+URZ], R0 ;  /* 0x00000000030075a7 */ /* 0x008624000800017f */
[----:B0-----:R-:W-:Y:S05]  /*209d0*/  @!P0 NANOSLEEP.SYNCS 0x989680 ;  /* 0x009896800000895d */ /* 0x001fea0003900000 */
[----:B------:R-:W0:Y:S02]  /*209e0*/  @!P0 SYNCS.PHASECHK.TRANS64 P0, [R3+URZ], R0 ;  /* 0x00000000030085a7 */ /* 0x000e24000800007f */
[----:B0-----:R-:W-:Y:S05]  /*209f0*/  @!P0 BRA `(.L_x_720) ;  /* 0xfffffffc00f08947 */ /* 0x001fea000383ffff */
.L_x_410:
[----:B------:R-:W-:Y:S05]  /*20a00*/  BSYNC B9 ;  /* 0x0000000000097941 */ /* 0x000fea0003800000 */
.L_x_407:
[----:B------:R-:W-:Y:S05]  /*20a10*/  EXIT ;  /* 0x000000000000794d */ /* 0x000fea0003800000 */
.L_x_428:
[----:B0-----:R0:W1:Y:S02]  /*20a20*/  SYNCS.PHASECHK.TRANS64.TRYWAIT P5, [R21+URZ+0x31c90], R91 ;  /* 0x031c905b150075a7 */ /* 0x00106400080a017f */
[----:B-1----:R-:W-:Y:S05]  /*20a30*/  @!P5 NANOSLEEP.SYNCS 0x989680 ;  /* 0x009896800000d95d */ /* 0x002fea0003900000 */
[----:B------:R-:W1:Y:S02]  /*20a40*/  @!P5 SYNCS.PHASECHK.TRANS64 P5, [R21+URZ+0x31c90], R91 ;  /* 0x031c905b1500d5a7 */ /* 0x000e6400080a007f */
[----:B-1----:R-:W-:Y:S05]  /*20a50*/  @!P5 BRA `(.L_x_428) ;  /* 0xfffffffc00f0d947 */ /* 0x002fea000383ffff */
[----:B------:R-:W-:Y:S05]  /*20a60*/  BRA `(.L_x_721) ;  /* 0xfffffe2800587947 */ /* 0x000fea000383ffff */
.L_x_456:
[----:B0-----:R0:W1:Y:S02]  /*20a70*/  SYNCS.PHASECHK.TRANS64.TRYWAIT P5, [R21+URZ+0x31c90], R91 ;  /* 0x031c905b150075a7 */ /* 0x00106400080a017f */
[----:B-1----:R-:W-:Y:S05]  /*20a80*/  @!P5 NANOSLEEP.SYNCS 0x989680 ;  /* 0x009896800000d95d */ /* 0x002fea0003900000 */
[----:B------:R-:W1:Y:S02]  /*20a90*/  @!P5 SYNCS.PHASECHK.TRANS64 P5, [R21+URZ+0x31c90], R91 ;  /* 0x031c905b1500d5a7 */ /* 0x000e6400080a007f */
[----:B-1----:R-:W-:Y:S05]  /*20aa0*/  @!P5 BRA `(.L_x_456) ;  /* 0xfffffffc00f0d947 */ /* 0x002fea000383ffff */
[----:B------:R-:W-:Y:S05]  /*20ab0*/  BRA `(.L_x_722) ;  /* 0xfffffe4000cc7947 */ /* 0x000fea000383ffff */
.L_x_469:
[----:B0-----:R0:W1:Y:S02]  /*20ac0*/  SYNCS.PHASECHK.TRANS64.TRYWAIT P4, [R21+URZ+0x31c90], R91 ;  /* 0x031c905b150075a7 */ /* 0x001064000808017f */
[----:B-1----:R-:W-:Y:S05]  /*20ad0*/  @!P4 NANOSLEEP.SYNCS 0x989680 ;  /* 0x009896800000c95d */ /* 0x002fea0003900000 */
[----:B------:R-:W1:Y:S02]  /*20ae0*/  @!P4 SYNCS.PHASECHK.TRANS64 P4, [R21+URZ+0x31c90], R91 ;  /* 0x031c905b1500c5a7 */ /* 0x000e64000808007f */
[----:B-1----:R-:W-:Y:S05]  /*20af0*/  @!P4 BRA `(.L_x_469) ;  /* 0xfffffffc00f0c947 */ /* 0x002fea000383ffff */
[----:B------:R-:W-:Y:S05]  /*20b00*/  BRA `(.L_x_723) ;  /* 0xfffffe5c00447947 */ /* 0x000fea000383ffff */
.L_x_473:
[----:B--2---:R2:W3:Y:S02]  /*20b10*/  SYNCS.PHASECHK.TRANS64.TRYWAIT P3, [R21+URZ+0x31cb0], R91 ;  /* 0x031cb05b150075a7 */ /* 0x0044e4000806017f */
[----:B---3--:R-:W-:Y:S05]  /*20b20*/  @!P3 NANOSLEEP.SYNCS 0x989680 ;  /* 0x009896800000b95d */ /* 0x008fea0003900000 */
[----:B------:R-:W3:Y:S02]  /*20b30*/  @!P3 SYNCS.PHASECHK.TRANS64 P3, [R21+URZ+0x31cb0], R91 ;  /* 0x031cb05b1500b5a7 */ /* 0x000ee4000806007f */
[----:B---3--:R-:W-:Y:S05]  /*20b40*/  @!P3 BRA `(.L_x_473) ;  /* 0xfffffffc00f0b947 */ /* 0x008fea000383ffff */
[----:B------:R-:W-:Y:S05]  /*20b50*/  BRA `(.L_x_724) ;  /* 0xfffffe5c00dc7947 */ /* 0x000fea000383ffff */
.L_x_481:
[----:B------:R-:W-:Y:S01]  /*20b60*/  BSSY B0, `(.L_x_725) ;  /* 0x0000007000007945 */ /* 0x000fe20003800000 */
[----:B------:R-:W-:Y:S02]  /*20b70*/  IMAD.MOV.U32 R12, RZ, RZ, RZ ;  /* 0x000000ffff0c7224 */ /* 0x000fe400078e00ff */
[----:B------:R-:W-:Y:S02]  /*20b80*/  IMAD.MOV.U32 R11, RZ, RZ, 0x1f ;  /* 0x0000001fff0b7424 */ /* 0x000fe400078e00ff */
[----:B------:R-:W-:-:S07]  /*20b90*/  IMAD.MOV.U32 R15, RZ, RZ, -0x1 ;  /* 0xffffffffff0f7424 */ /* 0x000fce00078e00ff */
[----:B-----5:R-:W-:Y:S05]  /*20ba0*/  WARPSYNC.COLLECTIVE R15, `(.L_x_726) ;  /* 0x000000000f087348 */ /* 0x020fea0003c00000 */
[----:B------:R0:W1:Y:S02]  /*20bb0*/  SHFL.IDX P6, R14, R13, R12, R11 ;  /* 0x0000000c0d0e7389 */ /* 0x00006400000c000b */
[----:B01---5:R-:W-:Y:S01]  /*20bc0*/  ENDCOLLECTIVE ;  /* 0x000000000000791b */ /* 0x023fe20003800000 */
.L_x_726:
[----:B------:R-:W-:Y:S05]  /*20bd0*/  BSYNC B0 ;  /* 0x0000000000007941 */ /* 0x000fea0003800000 */
.L_x_725:
[----:B------:R0:W-:Y:S01]  /*20be0*/  STL [R1+0x7c], R14 ;  /* 0x00007c0e01007387 */ /* 0x0001e20000100800 */
[----:B------:R-:W-:Y:S05]  /*20bf0*/  BRA `(.L_x_727) ;  /* 0xfffffe6400e07947 */ /* 0x000fea000383ffff */
.L_x_492:
[----:B------:R-:W-:Y:S01]  /*20c00*/  BSSY B1, `(.L_x_728) ;  /* 0x0000008000017945 */ /* 0x000fe20003800000 */
[----:B------:R-:W-:Y:S02]  /*20c10*/  IMAD.MOV.U32 R13, RZ, RZ, R25 ;  /* 0x000000ffff0d7224 */ /* 0x000fe400078e0019 */
[----:B------:R-:W-:Y:S02]  /*20c20*/  IMAD.MOV.U32 R12, RZ, RZ, RZ ;  /* 0x000000ffff0c7224 */ /* 0x000fe400078e00ff */
[----:B------:R-:W-:Y:S02]  /*20c30*/  IMAD.MOV.U32 R11, RZ, RZ, 0x1e1f ;  /* 0x00001e1fff0b7424 */ /* 0x000fe400078e00ff */
[----:B------:R-:W-:-:S07]  /*20c40*/  IMAD.MOV.U32 R15, RZ, RZ, -0x1 ;  /* 0xffffffffff0f7424 */ /* 0x000fce00078e00ff */
[----:B0-----:R-:W-:Y:S05]  /*20c50*/  WARPSYNC.COLLECTIVE R15, `(.L_x_729) ;  /* 0x000000000f087348 */ /* 0x001fea0003c00000 */
[----:B0-----:R0:W1:Y:S02]  /*20c60*/  SHFL.IDX P6, R14, R13, R12, R11 ;  /* 0x0000000c0d0e7389 */ /* 0x00106400000c000b */
[----:B01----:R-:W-:Y:S01]  /*20c70*/  ENDCOLLECTIVE ;  /* 0x000000000000791b */ /* 0x003fe20003800000 */
.L_x_729:
[----:B------:R-:W-:Y:S05]  /*20c80*/  BSYNC B1 ;  /* 0x0000000000017941 */ /* 0x000fea0003800000 */
.L_x_728:
[----:B------:R-:W-:Y:S01]  /*20c90*/  IMAD.MOV.U32 R13, RZ, RZ, R24 ;  /* 0x000000ffff0d7224 */ /* 0x000fe200078e0018 */
[----:B------:R-:W-:Y:S01]  /*20ca0*/  MOV R11, 0x1e1f ;  /* 0x00001e1f000b7802 */ /* 0x000fe20000000f00 */
[----:B------:R-:W-:Y:S02]  /*20cb0*/  IMAD.MOV.U32 R12, RZ, RZ, RZ ;  /* 0x000000ffff0c7224 */ /* 0x000fe400078e00ff */
[----:B------:R-:W-:Y:S02]  /*20cc0*/  IMAD.MOV.U32 R15, RZ, RZ, -0x1 ;  /* 0xffffffffff0f7424 */ /* 0x000fe400078e00ff */
[----:B------:R-:W-:-:S07]  /*20cd0*/  IMAD.MOV.U32 R3, RZ, RZ, R14 ;  /* 0x000000ffff037224 */ /* 0x000fce00078e000e */
[----:B------:R-:W-:Y:S05]  /*20ce0*/  WARPSYNC.COLLECTIVE R15, `(.L_x_730) ;  /* 0x000000000f087348 */ /* 0x000fea0003c00000 */
[----:B------:R0:W1:Y:S02]  /*20cf0*/  SHFL.IDX P6, R14, R13, R12, R11 ;  /* 0x0000000c0d0e7389 */ /* 0x00006400000c000b */
[----:B01----:R-:W-:Y:S01]  /*20d00*/  ENDCOLLECTIVE ;  /* 0x000000000000791b */ /* 0x003fe20003800000 */
.L_x_730:
[----:B------:R-:W-:Y:S02]  /*20d10*/  IMAD.MOV.U32 R13, RZ, RZ, R27 ;  /* 0x000000ffff0d7224 */ /* 0x000fe400078e001b */
[----:B------:R-:W-:-:S07]  /*20d20*/  IMAD.MOV.U32 R0, RZ, RZ, R14 ;  /* 0x000000ffff007224 */ /* 0x000fce00078e000e */
[----:B------:R-:W-:Y:S05]  /*20d30*/  WARPSYNC.COLLECTIVE R15, `(.L_x_731) ;  /* 0x000000000f087348 */ /* 0x000fea0003c00000 */
[----:B------:R0:W1:Y:S02]  /*20d40*/  SHFL.IDX P6, R14, R13, R12, R11 ;  /* 0x0000000c0d0e7389 */ /* 0x00006400000c000b */
[----:B01----:R-:W-:Y:S01]  /*20d50*/  ENDCOLLECTIVE ;  /* 0x000000000000791b */ /* 0x003fe20003800000 */
.L_x_731:
[----:B------:R-:W-:Y:S02]  /*20d60*/  IMAD.MOV.U32 R13, RZ, RZ, R26 ;  /* 0x000000ffff0d7224 */ /* 0x000fe400078e001a */
[----:B------:R-:W-:-:S07]  /*20d70*/  IMAD.MOV.U32 R5, RZ, RZ, R14 ;  /* 0x000000ffff057224 */ /* 0x000fce00078e000e */
[----:B------:R-:W-:Y:S05]  /*20d80*/  WARPSYNC.COLLECTIVE R15, `(.L_x_732) ;  /* 0x000000000f087348 */ /* 0x000fea0003c00000 */
[----:B------:R0:W1:Y:S02]  /*20d90*/  SHFL.IDX P6, R14, R13, R12, R11 ;  /* 0x0000000c0d0e7389 */ /* 0x00006400000c000b */
[----:B01----:R-:W-:Y:S01]  /*20da0*/  ENDCOLLECTIVE ;  /* 0x000000000000791b */ /* 0x003fe20003800000 */
.L_x_732:
[----:B------:R-:W-:Y:S01]  /*20db0*/  IMAD.MOV.U32 R4, RZ, RZ, R14 ;  /* 0x000000ffff047224 */ /* 0x000fe200078e000e */
[----:B------:R-:W-:Y:S06]  /*20dc0*/  BRA `(.L_x_733) ;  /* 0xfffffe6800e87947 */ /* 0x000fec000383ffff */
.L_x_496:
[----:B0-----:R0:W1:Y:S02]  /*20dd0*/  SYNCS.PHASECHK.TRANS64.TRYWAIT P1, [R16+URZ+0x31c00], R3 ;  /* 0x031c0003100075a7 */ /* 0x001064000802017f */
[----:B-1----:R-:W-:Y:S05]  /*20de0*/  @!P1 NANOSLEEP.SYNCS 0x989680 ;  /* 0x009896800000995d */ /* 0x002fea0003900000 */
[----:B------:R-:W1:Y:S02]  /*20df0*/  @!P1 SYNCS.PHASECHK.TRANS64 P1, [R16+URZ+0x31c00], R3 ;  /* 0x031c0003100095a7 */ /* 0x000e64000802007f */
[----:B-1----:R-:W-:Y:S05]  /*20e00*/  @!P1 BRA `(.L_x_496) ;  /* 0xfffffffc00f09947 */ /* 0x002fea000383ffff */
[----:B------:R-:W-:Y:S05]  /*20e10*/  BRA `(.L_x_734) ;  /* 0xfffffe7400187947 */ /* 0x000fea000383ffff */
.L_x_508:
        /* <DEDUP_REMOVED lines=8> */
.L_x_736:
[----:B------:R-:W-:Y:S05]  /*20ea0*/  BSYNC B1 ;  /* 0x0000000000017941 */ /* 0x000fea0003800000 */
.L_x_735:
[----:B------:R-:W-:Y:S02]  /*20eb0*/  IMAD.MOV.U32 R13, RZ, RZ, R24 ;  /* 0x000000ffff0d7224 */ /* 0x000fe400078e0018 */
[----:B------:R-:W-:Y:S02]  /*20ec0*/  IMAD.MOV.U32 R12, RZ, RZ, RZ ;  /* 0x000000ffff0c7224 */ /* 0x000fe400078e00ff */
[----:B------:R-:W-:Y:S02]  /*20ed0*/  IMAD.MOV.U32 R11, RZ, RZ, 0x1e1f ;  /* 0x00001e1fff0b7424 */ /* 0x000fe400078e00ff */
[----:B------:R-:W-:Y:S02]  /*20ee0*/  IMAD.MOV.U32 R15, RZ, RZ, -0x1 ;  /* 0xffffffffff0f7424 */ /* 0x000fe400078e00ff */
[----:B------:R-:W-:-:S07]  /*20ef0*/  IMAD.MOV.U32 R3, RZ, RZ, R14 ;  /* 0x000000ffff037224 */ /* 0x000fce00078e000e */
[----:B------:R-:W-:Y:S05]  /*20f00*/  WARPSYNC.COLLECTIVE R15, `(.L_x_737) ;  /* 0x000000000f087348 */ /* 0x000fea0003c00000 */
[----:B------:R0:W1:Y:S02]  /*20f10*/  SHFL.IDX P6, R14, R13, R12, R11 ;  /* 0x0000000c0d0e7389 */ /* 0x00006400000c000b */
[----:B01----:R-:W-:Y:S01]  /*20f20*/  ENDCOLLECTIVE ;  /* 0x000000000000791b */ /* 0x003fe20003800000 */
.L_x_737:
[----:B------:R-:W-:Y:S02]  /*20f30*/  IMAD.MOV.U32 R21, RZ, RZ, R3 ;  /* 0x000000ffff157224 */ /* 0x000fe400078e0003 */
[----:B------:R-:W-:Y:S02]  /*20f40*/  IMAD.MOV.U32 R13, RZ, RZ, R27 ;  /* 0x000000ffff0d7224 */ /* 0x000fe400078e001b */
[----:B------:R-:W-:-:S07]  /*20f50*/  IMAD.MOV.U32 R0, RZ, RZ, R14 ;  /* 0x000000ffff007224 */ /* 0x000fce00078e000e */
[----:B------:R-:W-:Y:S05]  /*20f60*/  WARPSYNC.COLLECTIVE R15, `(.L_x_738) ;  /* 0x000000000f087348 */ /* 0x000fea0003c00000 */
[----:B------:R0:W1:Y:S02]  /*20f70*/  SHFL.IDX P6, R14, R13, R12, R11 ;  /* 0x0000000c0d0e7389 */ /* 0x00006400000c000b */
[----:B01----:R-:W-:Y:S01]  /*20f80*/  ENDCOLLECTIVE ;  /* 0x000000000000791b */ /* 0x003fe20003800000 */
.L_x_738:
[----:B------:R-:W-:Y:S02]  /*20f90*/  IMAD.MOV.U32 R20, RZ, RZ, R0 ;  /* 0x000000ffff147224 */ /* 0x000fe400078e0000 */
[----:B------:R-:W-:Y:S02]  /*20fa0*/  IMAD.MOV.U32 R13, RZ, RZ, R26 ;  /* 0x000000ffff0d7224 */ /* 0x000fe400078e001a */
[----:B------:R-:W-:-:S07]  /*20fb0*/  IMAD.MOV.U32 R5, RZ, RZ, R14 ;  /* 0x000000ffff057224 */ /* 0x000fce00078e000e */
[----:B------:R-:W-:Y:S05]  /*20fc0*/  WARPSYNC.COLLECTIVE R15, `(.L_x_739) ;  /* 0x000000000f087348 */ /* 0x000fea0003c00000 */
[----:B------:R0:W1:Y:S02]  /*20fd0*/  SHFL.IDX P6, R14, R13, R12, R11 ;  /* 0x0000000c0d0e7389 */ /* 0x00006400000c000b */
[----:B01----:R-:W-:Y:S01]  /*20fe0*/  ENDCOLLECTIVE ;  /* 0x000000000000791b */ /* 0x003fe20003800000 */
.L_x_739:
[----:B------:R-:W-:Y:S05]  /*20ff0*/  BRA `(.L_x_740) ;  /* 0xfffffe8400607947 */ /* 0x000fea000383ffff */
.L_x_512:
[----:B0-----:R0:W1:Y:S02]  /*21000*/  SYNCS.PHASECHK.TRANS64.TRYWAIT P1, [R16+URZ+0x31c00], R3 ;  /* 0x031c0003100075a7 */ /* 0x001064000802017f */
[----:B-1----:R-:W-:Y:S05]  /*21010*/  @!P1 NANOSLEEP.SYNCS 0x989680 ;  /* 0x009896800000995d */ /* 0x002fea0003900000 */
[----:B------:R-:W1:Y:S02]  /*21020*/  @!P1 SYNCS.PHASECHK.TRANS64 P1, [R16+URZ+0x31c00], R3 ;  /* 0x031c0003100095a7 */ /* 0x000e64000802007f */
[----:B-1----:R-:W-:Y:S05]  /*21030*/  @!P1 BRA `(.L_x_512) ;  /* 0xfffffffc00f09947 */ /* 0x002fea000383ffff */
[----:B------:R-:W-:Y:S05]  /*21040*/  BRA `(.L_x_741) ;  /* 0xfffffe8c00207947 */ /* 0x000fea000383ffff */
.L_x_520:
[----:B-1----:R1:W3:Y:S02]  /*21050*/  SYNCS.PHASECHK.TRANS64.TRYWAIT P1, [R0+URZ+0x31c30], R5 ;  /* 0x031c3005000075a7 */ /* 0x0022e4000802017f */
[----:B---3--:R-:W-:Y:S05]  /*21060*/  @!P1 NANOSLEEP.SYNCS 0x989680 ;  /* 0x009896800000995d */ /* 0x008fea0003900000 */
[----:B------:R-:W3:Y:S02]  /*21070*/  @!P1 SYNCS.PHASECHK.TRANS64 P1, [R0+URZ+0x31c30], R5 ;  /* 0x031c3005000095a7 */ /* 0x000ee4000802007f */
[----:B---3--:R-:W-:Y:S05]  /*21080*/  @!P1 BRA `(.L_x_520) ;  /* 0xfffffffc00f09947 */ /* 0x008fea000383ffff */
[----:B------:R-:W-:Y:S05]  /*21090*/  BRA `(.L_x_519) ;  /* 0xfffffea000c47947 */ /* 0x000fea000383ffff */
.L_x_526:
[----:B-1----:R1:W2:Y:S02]  /*210a0*/  SYNCS.PHASECHK.TRANS64.TRYWAIT P3, [R14+URZ+0x31c30], R15 ;  /* 0x031c300f0e0075a7 */ /* 0x0022a4000806017f */
[----:B--2---:R-:W-:Y:S05]  /*210b0*/  @!P3 NANOSLEEP.SYNCS 0x989680 ;  /* 0x009896800000b95d */ /* 0x004fea0003900000 */
[----:B------:R-:W2:Y:S02]  /*210c0*/  @!P3 SYNCS.PHASECHK.TRANS64 P3, [R14+URZ+0x31c30], R15 ;  /* 0x031c300f0e00b5a7 */ /* 0x000ea4000806007f */
[----:B--2---:R-:W-:Y:S05]  /*210d0*/  @!P3 BRA `(.L_x_526) ;  /* 0xfffffffc00f0b947 */ /* 0x004fea000383ffff */
[----:B------:R-:W-:Y:S05]  /*210e0*/  BRA `(.L_x_525) ;  /* 0xfffffeec00a87947 */ /* 0x000fea000383ffff */
.L_x_530:
[----:B-1----:R1:W2:Y:S02]  /*210f0*/  SYNCS.PHASECHK.TRANS64.TRYWAIT P2, [R15+URZ+0x31c50], R14 ;  /* 0x031c500e0f0075a7 */ /* 0x0022a4000804017f */
[----:B--2---:R-:W-:Y:S05]  /*21100*/  @!P2 NANOSLEEP.SYNCS 0x989680 ;  /* 0x009896800000a95d */ /* 0x004fea0003900000 */
[----:B------:R-:W2:Y:S02]  /*21110*/  @!P2 SYNCS.PHASECHK.TRANS64 P2, [R15+URZ+0x31c50], R14 ;  /* 0x031c500e0f00a5a7 */ /* 0x000ea4000804007f */
[----:B--2---:R-:W-:Y:S05]  /*21120*/  @!P2 BRA `(.L_x_530) ;  /* 0xfffffffc00f0a947 */ /* 0x004fea000383ffff */
[----:B------:R-:W-:Y:S05]  /*21130*/  BRA `(.L_x_527) ;  /* 0xffffff1400247947 */ /* 0x000fea000383ffff */
.L_x_535:
[----:B--2---:R2:W3:Y:S02]  /*21140*/  SYNCS.PHASECHK.TRANS64.TRYWAIT P0, [R0+URZ+0x31c50], R3 ;  /* 0x031c5003000075a7 */ /* 0x0044e4000800017f */
[----:B---3--:R-:W-:Y:S05]  /*21150*/  @!P0 NANOSLEEP.SYNCS 0x989680 ;  /* 0x009896800000895d */ /* 0x008fea0003900000 */
[----:B------:R-:W3:Y:S02]  /*21160*/  @!P0 SYNCS.PHASECHK.TRANS64 P0, [R0+URZ+0x31c50], R3 ;  /* 0x031c5003000085a7 */ /* 0x000ee4000800007f */
[----:B---3--:R-:W-:Y:S05]  /*21170*/  @!P0 BRA `(.L_x_535) ;  /* 0xfffffffc00f08947 */ /* 0x008fea000383ffff */
[----:B------:R-:W-:Y:S05]  /*21180*/  BRA `(.L_x_534) ;  /* 0xffffff4000607947 */ /* 0x000fea000383ffff */
.L_x_540:
[----:B------:R-:W-:Y:S01]  /*21190*/  IMAD.MOV.U32 R13, RZ, RZ, R2 ;  /* 0x000000ffff0d7224 */ /* 0x000fe200078e0002 */
[----:B------:R-:W-:Y:S01]  /*211a0*/  MOV R11, 0x1c1f ;  /* 0x00001c1f000b7802 */ /* 0x000fe20000000f00 */
[----:B------:R-:W-:Y:S02]  /*211b0*/  IMAD.MOV.U32 R12, RZ, RZ, RZ ;  /* 0x000000ffff0c7224 */ /* 0x000fe400078e00ff */
[----:B------:R-:W-:-:S07]  /*211c0*/  IMAD.MOV.U32 R15, RZ, RZ, -0x1 ;  /* 0xffffffffff0f7424 */ /* 0x000fce00078e00ff */
[----:B-----5:R-:W-:Y:S05]  /*211d0*/  WARPSYNC.COLLECTIVE R15, `(.L_x_742) ;  /* 0x000000000f087348 */ /* 0x020fea0003c00000 */
[----:B------:R0:W1:Y:S02]  /*211e0*/  SHFL.IDX P6, R14, R13, R12, R11 ;  /* 0x0000000c0d0e7389 */ /* 0x00006400000c000b */
[----:B01---5:R-:W-:Y:S01]  /*211f0*/  ENDCOLLECTIVE ;  /* 0x000000000000791b */ /* 0x023fe20003800000 */
.L_x_742:
[----:B------:R-:W-:Y:S02]  /*21200*/  IMAD.MOV.U32 R13, RZ, RZ, R0 ;  /* 0x000000ffff0d7224 */ /* 0x000fe400078e0000 */
[----:B------:R-:W-:-:S07]  /*21210*/  IMAD.MOV.U32 R3, RZ, RZ, R14 ;  /* 0x000000ffff037224 */ /* 0x000fce00078e000e */
[----:B------:R-:W-:Y:S05]  /*21220*/  WARPSYNC.COLLECTIVE R15, `(.L_x_743) ;  /* 0x000000000f087348 */ /* 0x000fea0003c00000 */
[----:B------:R0:W1:Y:S02]  /*21230*/  SHFL.IDX P6, R14, R13, R12, R11 ;  /* 0x0000000c0d0e7389 */ /* 0x00006400000c000b */
[----:B01----:R-:W-:Y:S01]  /*21240*/  ENDCOLLECTIVE ;  /* 0x000000000000791b */ /* 0x003fe20003800000 */
.L_x_743:
[----:B------:R-:W-:Y:S05]  /*21250*/  BRA `(.L_x_744) ;  /* 0xffffff5c00647947 */ /* 0x000fea000383ffff */
.L_x_543:
[----:B------:R-:W-:Y:S01]  /*21260*/  BSSY B1, `(.L_x_745) ;  /* 0x0000008000017945 */ /* 0x000fe20003800000 */
[----:B---3--:R-:W-:Y:S02]  /*21270*/  IMAD.MOV.U32 R13, RZ, RZ, R2 ;  /* 0x000000ffff0d7224 */ /* 0x008fe400078e0002 */
[----:B------:R-:W-:Y:S02]  /*21280*/  IMAD.MOV.U32 R12, RZ, RZ, 0x1 ;  /* 0x00000001ff0c7424 */ /* 0x000fe400078e00ff */
[----:B------:R-:W-:Y:S02]  /*21290*/  IMAD.MOV.U32 R11, RZ, RZ, 0x1c1f ;  /* 0x00001c1fff0b7424 */ /* 0x000fe400078e00ff */
[----:B------:R-:W-:-:S07]  /*212a0*/  IMAD.MOV.U32 R15, RZ, RZ, -0x1 ;  /* 0xffffffffff0f7424 */ /* 0x000fce00078e00ff */
[----:B012--5:R-:W-:Y:S05]  /*212b0*/  WARPSYNC.COLLECTIVE R15, `(.L_x_746) ;  /* 0x000000000f087348 */ /* 0x027fea0003c00000 */
[----:B--2---:R2:W3:Y:S02]  /*212c0*/  SHFL.IDX P6, R14, R13, R12, R11 ;  /* 0x0000000c0d0e7389 */ /* 0x0044e400000c000b */
[----:B0123-5:R-:W-:Y:S01]  /*212d0*/  ENDCOLLECTIVE ;  /* 0x000000000000791b */ /* 0x02ffe20003800000 */
.L_x_746:
[----:B------:R-:W-:Y:S05]  /*212e0*/  BSYNC B1 ;  /* 0x0000000000017941 */ /* 0x000fea0003800000 */
.L_x_745:
[----:B------:R-:W-:Y:S02]  /*212f0*/  IMAD.MOV.U32 R13, RZ, RZ, R0 ;  /* 0x000000ffff0d7224 */ /* 0x000fe400078e0000 */
[----:B------:R-:W-:Y:S02]  /*21300*/  IMAD.MOV.U32 R12, RZ, RZ, 0x1 ;  /* 0x00000001ff0c7424 */ /* 0x000fe400078e00ff */
[----:B------:R-:W-:Y:S02]  /*21310*/  IMAD.MOV.U32 R11, RZ, RZ, 0x1c1f ;  /* 0x00001c1fff0b7424 */ /* 0x000fe400078e00ff */
[----:B------:R-:W-:Y:S02]  /*21320*/  IMAD.MOV.U32 R15, RZ, RZ, -0x1 ;  /* 0xffffffffff0f7424 */ /* 0x000fe400078e00ff */
[----:B------:R-:W-:-:S07]  /*21330*/  IMAD.MOV.U32 R3, RZ, RZ, R14 ;  /* 0x000000ffff037224 */ /* 0x000fce00078e000e */
[----:B------:R-:W-:Y:S05]  /*21340*/  WARPSYNC.COLLECTIVE R15, `(.L_x_747) ;  /* 0x000000000f087348 */ /* 0x000fea0003c00000 */
[----:B------:R0:W1:Y:S02]  /*21350*/  SHFL.IDX P6, R14, R13, R12, R11 ;  /* 0x0000000c0d0e7389 */ /* 0x00006400000c000b */
[----:B01----:R-:W-:Y:S01]  /*21360*/  ENDCOLLECTIVE ;  /* 0x000000000000791b */ /* 0x003fe20003800000 */
.L_x_747:
[----:B------:R-:W-:Y:S05]  /*21370*/  BRA `(.L_x_748) ;  /* 0xffffff5c00747947 */ /* 0x000fea000383ffff */
.L_x_545:
[----:B------:R-:W-:Y:S02]  /*21380*/  IMAD.MOV.U32 R13, RZ, RZ, R2 ;  /* 0x000000ffff0d7224 */ /* 0x000fe400078e0002 */
[----:B------:R-:W-:Y:S02]  /*21390*/  IMAD.MOV.U32 R12, RZ, RZ, RZ ;  /* 0x000000ffff0c7224 */ /* 0x000fe400078e00ff */
[----:B------:R-:W-:Y:S02]  /*213a0*/  IMAD.MOV.U32 R11, RZ, RZ, 0x1c1f ;  /* 0x00001c1fff0b7424 */ /* 0x000fe400078e00ff */
[----:B------:R-:W-:-:S07]  /*213b0*/  IMAD.MOV.U32 R15, RZ, RZ, -0x1 ;  /* 0xffffffffff0f7424 */ /* 0x000fce00078e00ff */
[----:B------:R-:W-:Y:S05]  /*213c0*/  WARPSYNC.COLLECTIVE R15, `(.L_x_749) ;  /* 0x000000000f087348 */ /* 0x000fea0003c00000 */
[----:B------:R0:W1:Y:S02]  /*213d0*/  SHFL.IDX P6, R14, R13, R12, R11 ;  /* 0x0000000c0d0e7389 */ /* 0x00006400000c000b */
[----:B01----:R-:W-:Y:S01]  /*213e0*/  ENDCOLLECTIVE ;  /* 0x000000000000791b */ /* 0x003fe20003800000 */
.L_x_749:
[----:B------:R-:W-:Y:S02]  /*213f0*/  IMAD.MOV.U32 R13, RZ, RZ, R0 ;  /* 0x000000ffff0d7224 */ /* 0x000fe400078e0000 */
[----:B------:R-:W-:-:S07]  /*21400*/  IMAD.MOV.U32 R3, RZ, RZ, R14 ;  /* 0x000000ffff037224 */ /* 0x000fce00078e000e */
[----:B------:R-:W-:Y:S05]  /*21410*/  WARPSYNC.COLLECTIVE R15, `(.L_x_750) ;  /* 0x000000000f087348 */ /* 0x000fea0003c00000 */
[----:B------:R0:W1:Y:S02]  /*21420*/  SHFL.IDX P6, R14, R13, R12, R11 ;  /* 0x0000000c0d0e7389 */ /* 0x00006400000c000b */
[----:B01----:R-:W-:Y:S01]  /*21430*/  ENDCOLLECTIVE ;  /* 0x000000000000791b */ /* 0x003fe20003800000 */
.L_x_750:
[----:B------:R-:W-:Y:S05]  /*21440*/  BRA `(.L_x_751) ;  /* 0xffffff6000407947 */ /* 0x000fea000383ffff */
.L_x_548:
[----:B------:R-:W-:Y:S01]  /*21450*/  BSSY B1, `(.L_x_752) ;  /* 0x0000008000017945 */ /* 0x000fe20003800000 */
[----:B----4-:R-:W-:Y:S02]  /*21460*/  IMAD.MOV.U32 R13, RZ, RZ, R2 ;  /* 0x000000ffff0d7224 */ /* 0x010fe400078e0002 */
[----:B------:R-:W-:Y:S02]  /*21470*/  IMAD.MOV.U32 R12, RZ, RZ, 0x1 ;  /* 0x00000001ff0c7424 */ /* 0x000fe400078e00ff */
[----:B------:R-:W-:Y:S02]  /*21480*/  IMAD.MOV.U32 R11, RZ, RZ, 0x1c1f ;  /* 0x00001c1fff0b7424 */ /* 0x000fe400078e00ff */
[----:B------:R-:W-:-:S07]  /*21490*/  IMAD.MOV.U32 R15, RZ, RZ, -0x1 ;  /* 0xffffffffff0f7424 */ /* 0x000fce00078e00ff */
[----:B012---:R-:W-:Y:S05]  /*214a0*/  WARPSYNC.COLLECTIVE R15, `(.L_x_753) ;  /* 0x000000000f087348 */ /* 0x007fea0003c00000 */
[----:B--2---:R2:W3:Y:S02]  /*214b0*/  SHFL.IDX P6, R14, R13, R12, R11 ;  /* 0x0000000c0d0e7389 */ /* 0x0044e400000c000b */
[----:B0123--:R-:W-:Y:S01]  /*214c0*/  ENDCOLLECTIVE ;  /* 0x000000000000791b */ /* 0x00ffe20003800000 */
.L_x_753:
[----:B------:R-:W-:Y:S05]  /*214d0*/  BSYNC B1 ;  /* 0x0000000000017941 */ /* 0x000fea0003800000 */
.L_x_752:
[----:B------:R-:W-:Y:S01]  /*214e0*/  MOV R13, R0 ;  /* 0x00000000000d7202 */ /* 0x000fe20000000f00 */
[----:B------:R-:W-:Y:S02]  /*214f0*/  IMAD.MOV.U32 R12, RZ, RZ, 0x1 ;  /* 0x00000001ff0c7424 */ /* 0x000fe400078e00ff */
[----:B------:R-:W-:Y:S02]  /*21500*/  IMAD.MOV.U32 R11, RZ, RZ, 0x1c1f ;  /* 0x00001c1fff0b7424 */ /* 0x000fe400078e00ff */
[----:B------:R-:W-:Y:S02]  /*21510*/  IMAD.MOV.U32 R15, RZ, RZ, -0x1 ;  /* 0xffffffffff0f7424 */ /* 0x000fe400078e00ff */
[----:B------:R-:W-:-:S07]  /*21520*/  IMAD.MOV.U32 R3, RZ, RZ, R14 ;  /* 0x000000ffff037224 */ /* 0x000fce00078e000e */
[----:B------:R-:W-:Y:S05]  /*21530*/  WARPSYNC.COLLECTIVE R15, `(.L_x_754) ;  /* 0x000000000f087348 */ /* 0x000fea0003c00000 */
[----:B------:R0:W1:Y:S02]  /*21540*/  SHFL.IDX P6, R14, R13, R12, R11 ;  /* 0x0000000c0d0e7389 */ /* 0x00006400000c000b */
[----:B01----:R-:W-:Y:S01]  /*21550*/  ENDCOLLECTIVE ;  /* 0x000000000000791b */ /* 0x003fe20003800000 */
.L_x_754:
[----:B------:R-:W-:Y:S05]  /*21560*/  BRA `(.L_x_755) ;  /* 0xffffff6400387947 */ /* 0x000fea000383ffff */
.L_x_552:
[----:B------:R-:W-:Y:S02]  /*21570*/  IMAD.MOV.U32 R13, RZ, RZ, R2 ;  /* 0x000000ffff0d7224 */ /* 0x000fe400078e0002 */
[----:B------:R-:W-:Y:S02]  /*21580*/  IMAD.MOV.U32 R12, RZ, RZ, RZ ;  /* 0x000000ffff0c7224 */ /* 0x000fe400078e00ff */
[----:B------:R-:W-:Y:S02]  /*21590*/  IMAD.MOV.U32 R11, RZ, RZ, 0x1c1f ;  /* 0x00001c1fff0b7424 */ /* 0x000fe400078e00ff */
[----:B------:R-:W-:-:S07]  /*215a0*/  IMAD.MOV.U32 R15, RZ, RZ, -0x1 ;  /* 0xffffffffff0f7424 */ /* 0x000fce00078e00ff */
[----:B-1----:R-:W-:Y:S05]  /*215b0*/  WARPSYNC.COLLECTIVE R15, `(.L_x_756) ;  /* 0x000000000f087348 */ /* 0x002fea0003c00000 */
[----:B------:R0:W2:Y:S02]  /*215c0*/  SHFL.IDX P6, R14, R13, R12, R11 ;  /* 0x0000000c0d0e7389 */ /* 0x0000a400000c000b */
[----:B012---:R-:W-:Y:S01]  /*215d0*/  ENDCOLLECTIVE ;  /* 0x000000000000791b */ /* 0x007fe20003800000 */
.L_x_756:
[----:B------:R-:W-:Y:S02]  /*215e0*/  IMAD.MOV.U32 R13, RZ, RZ, R0 ;  /* 0x000000ffff0d7224 */ /* 0x000fe400078e0000 */
[----:B------:R-:W-:-:S07]  /*215f0*/  IMAD.MOV.U32 R3, RZ, RZ, R14 ;  /* 0x000000ffff037224 */ /* 0x000fce00078e000e */
[----:B------:R-:W-:Y:S05]  /*21600*/  WARPSYNC.COLLECTIVE R15, `(.L_x_757) ;  /* 0x000000000f087348 */ /* 0x000fea0003c00000 */
[----:B------:R0:W1:Y:S02]  /*21610*/  SHFL.IDX P6, R14, R13, R12, R11 ;  /* 0x0000000c0d0e7389 */ /* 0x00006400000c000b */
[----:B01----:R-:W-:Y:S01]  /*21620*/  ENDCOLLECTIVE ;  /* 0x000000000000791b */ /* 0x003fe20003800000 */
.L_x_757:
[----:B------:R-:W-:Y:S05]  /*21630*/  BRA `(.L_x_758) ;  /* 0xffffff70007c7947 */ /* 0x000fea000383ffff */
.L_x_555:
[----:B------:R-:W-:Y:S01]  /*21640*/  BSSY B1, `(.L_x_759) ;  /* 0x0000008000017945 */ /* 0x000fe20003800000 */
[----:B----4-:R-:W-:Y:S02]  /*21650*/  IMAD.MOV.U32 R13, RZ, RZ, R2 ;  /* 0x000000ffff0d7224 */ /* 0x010fe400078e0002 */
[----:B------:R-:W-:Y:S02]  /*21660*/  IMAD.MOV.U32 R12, RZ, RZ, 0x1 ;  /* 0x00000001ff0c7424 */ /* 0x000fe400078e00ff */
[----:B------:R-:W-:Y:S02]  /*21670*/  IMAD.MOV.U32 R11, RZ, RZ, 0x1c1f ;  /* 0x00001c1fff0b7424 */ /* 0x000fe400078e00ff */
[----:B------:R-:W-:-:S07]  /*21680*/  IMAD.MOV.U32 R15, RZ, RZ, -0x1 ;  /* 0xffffffffff0f7424 */ /* 0x000fce00078e00ff */
[----:B0123--:R-:W-:Y:S05]  /*21690*/  WARPSYNC.COLLECTIVE R15, `(.L_x_760) ;  /* 0x000000000f087348 */ /* 0x00ffea0003c00000 */
[----:B---3--:R3:W4:Y:S02]  /*216a0*/  SHFL.IDX P6, R14, R13, R12, R11 ;  /* 0x0000000c0d0e7389 */ /* 0x00872400000c000b */
[----:B01234-:R-:W-:Y:S01]  /*216b0*/  ENDCOLLECTIVE ;  /* 0x000000000000791b */ /* 0x01ffe20003800000 */
.L_x_760:
[----:B------:R-:W-:Y:S05]  /*216c0*/  BSYNC B1 ;  /* 0x0000000000017941 */ /* 0x000fea0003800000 */
.L_x_759:
        /* <DEDUP_REMOVED lines=8> */
.L_x_761:
[----:B------:R-:W-:Y:S05]  /*21750*/  BRA `(.L_x_762) ;  /* 0xffffff7000907947 */ /* 0x000fea000383ffff */
.L_x_572:
[----:B------:R-:W1:Y:S01]  /*21760*/  S2R R7, SR_TID.X ;  /* 0x0000000000077919 */ /* 0x000e620000002100 */
[----:B------:R-:W-:Y:S01]  /*21770*/  BSSY B1, `(.L_x_763) ;  /* 0x000000a000017945 */ /* 0x000fe20003800000 */
[----:B0-----:R-:W-:Y:S02]  /*21780*/  IMAD.MOV.U32 R12, RZ, RZ, RZ ;  /* 0x000000ffff0c7224 */ /* 0x001fe400078e00ff */
[----:B------:R-:W-:Y:S02]  /*21790*/  IMAD.MOV.U32 R11, RZ, RZ, 0x1f ;  /* 0x0000001fff0b7424 */ /* 0x000fe400078e00ff */
[----:B------:R-:W-:Y:S01]  /*217a0*/  IMAD.MOV.U32 R15, RZ, RZ, -0x1 ;  /* 0xffffffffff0f7424 */ /* 0x000fe200078e00ff */
[----:B-1----:R-:W-:-:S04]  /*217b0*/  SHF.R.U32.HI R7, RZ, 0x5, R7 ;  /* 0x00000005ff077819 */ /* 0x002fc80000011607 */
[----:B------:R-:W-:-:S05]  /*217c0*/  LOP3.LUT R7, R7, 0x3, RZ, 0xc0, !PT ;  /* 0x0000000307077812 */ /* 0x000fca00078ec0ff */
[----:B------:R-:W-:-:S07]  /*217d0*/  IMAD.MOV.U32 R13, RZ, RZ, R7 ;  /* 0x000000ffff0d7224 */ /* 0x000fce00078e0007 */
[----:B------:R-:W-:Y:S05]  /*217e0*/  WARPSYNC.COLLECTIVE R15, `(.L_x_764) ;  /* 0x000000000f087348 */ /* 0x000fea0003c00000 */
[----:B------:R0:W1:Y:S02]  /*217f0*/  SHFL.IDX P6, R14, R13, R12, R11 ;  /* 0x0000000c0d0e7389 */ /* 0x00006400000c000b */
[----:B01----:R-:W-:Y:S01]  /*21800*/  ENDCOLLECTIVE ;  /* 0x000000000000791b */ /* 0x003fe20003800000 */
.L_x_764:
[----:B------:R-:W-:Y:S05]  /*21810*/  BSYNC B1 ;  /* 0x0000000000017941 */ /* 0x000fea0003800000 */
.L_x_763:
[----:B------:R-:W-:Y:S05]  /*21820*/  BRA `(.L_x_765) ;  /* 0xffffff8800787947 */ /* 0x000fea000383ffff */
.L_x_574:
[----:B------:R-:W-:Y:S01]  /*21830*/  BSSY B1, `(.L_x_766) ;  /* 0x0000006000017945 */ /* 0x000fe20003800000 */
[----:B------:R-:W-:-:S07]  /*21840*/  IMAD.MOV.U32 R15, RZ, RZ, -0x1 ;  /* 0xffffffffff0f7424 */ /* 0x000fce00078e00ff */
[----:B01----:R-:W-:Y:S05]  /*21850*/  WARPSYNC.COLLECTIVE R15, `(.L_x_767) ;  /* 0x000000000f0c7348 */ /* 0x003fea0003c00000 */
[----:B------:R-:W-:Y:S02]  /*21860*/  ELECT P6, UR62, PT ;  /* 0x00000000003e782f */ /* 0x000fe400038c0000 */
[----:B------:R-:W-:Y:S01]  /*21870*/  MOV R14, UR62 ;  /* 0x0000003e000e7c02 */ /* 0x000fe20008000f00 */
[----:B01----:R-:W-:Y:S10]  /*21880*/  ENDCOLLECTIVE ;  /* 0x000000000000791b */ /* 0x003ff40003800000 */
.L_x_767:
[----:B------:R-:W-:Y:S05]  /*21890*/  BSYNC B1 ;  /* 0x0000000000017941 */ /* 0x000fea0003800000 */
.L_x_766:
[----:B------:R-:W-:Y:S05]  /*218a0*/  BRA `(.L_x_573) ;  /* 0xffffff8800707947 */ /* 0x000fea000383ffff */
.L_x_576:
[----:B-1----:R1:W2:Y:S02]  /*218b0*/  SYNCS.PHASECHK.TRANS64.TRYWAIT P0, [R16+URZ+0x31c20], R6 ;  /* 0x031c2006100075a7 */ /* 0x0022a4000800017f */
[----:B--2---:R-:W-:Y:S05]  /*218c0*/  @!P0 NANOSLEEP.SYNCS 0x989680 ;  /* 0x009896800000895d */ /* 0x004fea0003900000 */
[----:B------:R-:W2:Y:S02]  /*218d0*/  @!P0 SYNCS.PHASECHK.TRANS64 P0, [R16+URZ+0x31c20], R6 ;  /* 0x031c2006100085a7 */ /* 0x000ea4000800007f */
[----:B--2---:R-:W-:Y:S05]  /*218e0*/  @!P0 BRA `(.L_x_576) ;  /* 0xfffffffc00f08947 */ /* 0x004fea000383ffff */
[----:B------:R-:W-:Y:S05]  /*218f0*/  BRA `(.L_x_768) ;  /* 0xffffff8800807947 */ /* 0x000fea000383ffff */
.L_x_580:
[----:B--2---:R2:W3:Y:S02]  /*21900*/  SYNCS.PHASECHK.TRANS64.TRYWAIT P0, [R9+URZ+0x31ca0], R11 ;  /* 0x031ca00b090075a7 */ /* 0x0044e4000800017f */
[----:B---3--:R-:W-:Y:S05]  /*21910*/  @!P0 NANOSLEEP.SYNCS 0x989680 ;  /* 0x009896800000895d */ /* 0x008fea0003900000 */
[----:B------:R-:W3:Y:S02]  /*21920*/  @!P0 SYNCS.PHASECHK.TRANS64 P0, [R9+URZ+0x31ca0], R11 ;  /* 0x031ca00b090085a7 */ /* 0x000ee4000800007f */
[----:B---3--:R-:W-:Y:S05]  /*21930*/  @!P0 BRA `(.L_x_580) ;  /* 0xfffffffc00f08947 */ /* 0x008fea000383ffff */
[----:B------:R-:W-:Y:S05]  /*21940*/  BRA `(.L_x_769) ;  /* 0xffffff88009c7947 */ /* 0x000fea000383ffff */
.L_x_587:
[----:B0-----:R0:W1:Y:S02]  /*21950*/  SYNCS.PHASECHK.TRANS64.TRYWAIT P0, [R9+URZ+0x31cc0], R11 ;  /* 0x031cc00b090075a7 */ /* 0x001064000800017f */
[----:B-1----:R-:W-:Y:S05]  /*21960*/  @!P0 NANOSLEEP.SYNCS 0x989680 ;  /* 0x009896800000895d */ /* 0x002fea0003900000 */
[----:B------:R-:W1:Y:S02]  /*21970*/  @!P0 SYNCS.PHASECHK.TRANS64 P0, [R9+URZ+0x31cc0], R11 ;  /* 0x031cc00b090085a7 */ /* 0x000e64000800007f */
[----:B-1----:R-:W-:Y:S05]  /*21980*/  @!P0 BRA `(.L_x_587) ;  /* 0xfffffffc00f08947 */ /* 0x002fea000383ffff */
[----:B------:R-:W-:Y:S05]  /*21990*/  BRA `(.L_x_770) ;  /* 0xffffff8c00987947 */ /* 0x000fea000383ffff */
.L_x_596:
[----:B-1----:R1:W2:Y:S02]  /*219a0*/  SYNCS.PHASECHK.TRANS64.TRYWAIT P2, [R9+URZ+0x31ca0], R8 ;  /* 0x031ca008090075a7 */ /* 0x0022a4000804017f */
[----:B--2---:R-:W-:Y:S05]  /*219b0*/  @!P2 NANOSLEEP.SYNCS 0x989680 ;  /* 0x009896800000a95d */ /* 0x004fea0003900000 */
[----:B------:R-:W2:Y:S02]  /*219c0*/  @!P2 SYNCS.PHASECHK.TRANS64 P2, [R9+URZ+0x31ca0], R8 ;  /* 0x031ca0080900a5a7 */ /* 0x000ea4000804007f */
[----:B--2---:R-:W-:Y:S05]  /*219d0*/  @!P2 BRA `(.L_x_596) ;  /* 0xfffffffc00f0a947 */ /* 0x004fea000383ffff */
[----:B------:R-:W-:Y:S05]  /*219e0*/  BRA `(.L_x_771) ;  /* 0xffffff9000d87947 */ /* 0x000fea000383ffff */
.L_x_603:
[----:B--2---:R2:W3:Y:S02]  /*219f0*/  SYNCS.PHASECHK.TRANS64.TRYWAIT P2, [R9+URZ+0x31cc0], R8 ;  /* 0x031cc008090075a7 */ /* 0x0044e4000804017f */
[----:B---3--:R-:W-:Y:S05]  /*21a00*/  @!P2 NANOSLEEP.SYNCS 0x989680 ;  /* 0x009896800000a95d */ /* 0x008fea0003900000 */
[----:B------:R-:W3:Y:S02]  /*21a10*/  @!P2 SYNCS.PHASECHK.TRANS64 P2, [R9+URZ+0x31cc0], R8 ;  /* 0x031cc0080900a5a7 */ /* 0x000ee4000804007f */
[----:B---3--:R-:W-:Y:S05]  /*21a20*/  @!P2 BRA `(.L_x_603) ;  /* 0xfffffffc00f0a947 */ /* 0x008fea000383ffff */
[----:B------:R-:W-:Y:S05]  /*21a30*/  BRA `(.L_x_772) ;  /* 0xffffff9400d07947 */ /* 0x000fea000383ffff */
.L_x_620:
[----:B------:R-:W4:Y:S01]  /*21a40*/  S2R R20, SR_TID.X ;  /* 0x0000000000147919 */ /* 0x000f220000002100 */
[----:B------:R-:W-:Y:S01]  /*21a50*/  BSSY B0, `(.L_x_773) ;  /* 0x000000a000007945 */ /* 0x000fe20003800000 */
[----:B0-----:R-:W-:Y:S02]  /*21a60*/  IMAD.MOV.U32 R12, RZ, RZ, RZ ;  /* 0x000000ffff0c7224 */ /* 0x001fe400078e00ff */
[----:B------:R-:W-:Y:S02]  /*21a70*/  IMAD.MOV.U32 R11, RZ, RZ, 0x1f ;  /* 0x0000001fff0b7424 */ /* 0x000fe400078e00ff */
[----:B------:R-:W-:Y:S01]  /*21a80*/  IMAD.MOV.U32 R15, RZ, RZ, -0x1 ;  /* 0xffffffffff0f7424 */ /* 0x000fe200078e00ff */
[----:B----4-:R-:W-:-:S04]  /*21a90*/  SHF.R.U32.HI R20, RZ, 0x5, R20 ;  /* 0x00000005ff147819 */ /* 0x010fc80000011614 */
[----:B------:R-:W-:-:S04]  /*21aa0*/  LOP3.LUT R20, R20, 0x3, RZ, 0xc0, !PT ;  /* 0x0000000314147812 */ /* 0x000fc800078ec0ff */
[----:B------:R-:W-:-:S07]  /*21ab0*/  MOV R13, R20 ;  /* 0x00000014000d7202 */ /* 0x000fce0000000f00 */
[----:B-123--:R-:W-:Y:S05]  /*21ac0*/  WARPSYNC.COLLECTIVE R15, `(.L_x_774) ;  /* 0x000000000f087348 */ /* 0x00efea0003c00000 */
[----:B------:R0:W4:Y:S02]  /*21ad0*/  SHFL.IDX P6, R14, R13, R12, R11 ;  /* 0x0000000c0d0e7389 */ /* 0x00012400000c000b */
[----:B01234-:R-:W-:Y:S01]  /*21ae0*/  ENDCOLLECTIVE ;  /* 0x000000000000791b */ /* 0x01ffe20003800000 */
.L_x_774:
[----:B------:R-:W-:Y:S05]  /*21af0*/  BSYNC B0 ;  /* 0x0000000000007941 */ /* 0x000fea0003800000 */
.L_x_773:
[----:B------:R-:W-:Y:S05]  /*21b00*/  BRA `(.L_x_775) ;  /* 0xffffffa000f07947 */ /* 0x000fea000383ffff */
.L_x_622:
[----:B------:R-:W-:Y:S01]  /*21b10*/  BSSY B0, `(.L_x_776) ;  /* 0x0000006000007945 */ /* 0x000fe20003800000 */
[----:B------:R-:W-:-:S07]  /*21b20*/  IMAD.MOV.U32 R15, RZ, RZ, -0x1 ;  /* 0xffffffffff0f7424 */ /* 0x000fce00078e00ff */
[----:B0123--:R-:W-:Y:S05]  /*21b30*/  WARPSYNC.COLLECTIVE R15, `(.L_x_777) ;  /* 0x000000000f0c7348 */ /* 0x00ffea0003c00000 */
[----:B------:R-:W-:Y:S02]  /*21b40*/  ELECT P6, UR62, PT ;  /* 0x00000000003e782f */ /* 0x000fe400038c0000 */
[----:B------:R-:W-:Y:S01]  /*21b50*/  MOV R14, UR62 ;  /* 0x0000003e000e7c02 */ /* 0x000fe20008000f00 */
[----:B0123--:R-:W-:Y:S10]  /*21b60*/  ENDCOLLECTIVE ;  /* 0x000000000000791b */ /* 0x00fff40003800000 */
.L_x_777:
[----:B------:R-:W-:Y:S05]  /*21b70*/  BSYNC B0 ;  /* 0x0000000000007941 */ /* 0x000fea0003800000 */
.L_x_776:
[----:B------:R-:W-:Y:S05]  /*21b80*/  BRA `(.L_x_778) ;  /* 0xffffffa000f87947 */ /* 0x000fea000383ffff */
.L_x_624:
[----:B0-----:R0:W4:Y:S02]  /*21b90*/  SYNCS.PHASECHK.TRANS64.TRYWAIT P0, [R0+URZ+0x31c40], R2 ;  /* 0x031c4002000075a7 */ /* 0x001124000800017f */
[----:B----4-:R-:W-:Y:S05]  /*21ba0*/  @!P0 NANOSLEEP.SYNCS 0x989680 ;  /* 0x009896800000895d */ /* 0x010fea0003900000 */
[----:B------:R-:W4:Y:S02]  /*21bb0*/  @!P0 SYNCS.PHASECHK.TRANS64 P0, [R0+URZ+0x31c40], R2 ;  /* 0x031c4002000085a7 */ /* 0x000f24000800007f */
[----:B----4-:R-:W-:Y:S05]  /*21bc0*/  @!P0 BRA `(.L_x_624) ;  /* 0xfffffffc00f08947 */ /* 0x010fea000383ffff */
[----:B------:R-:W-:Y:S05]  /*21bd0*/  BRA `(.L_x_779) ;  /* 0xffffffa4004c7947 */ /* 0x000fea000383ffff */
.L_x_628:
        /* <DEDUP_REMOVED lines=12> */
.L_x_780:
[----:B------:R-:W-:Y:S02]  /*21ca0*/  IMAD.MOV.U32 R13, RZ, RZ, R4 ;  /* 0x000000ffff0d7224 */ /* 0x000fe400078e0004 */
[----:B------:R-:W-:-:S07]  /*21cb0*/  IMAD.MOV.U32 R3, RZ, RZ, R14 ;  /* 0x000000ffff037224 */ /* 0x000fce00078e000e */
[----:B------:R-:W-:Y:S05]  /*21cc0*/  WARPSYNC.COLLECTIVE R15, `(.L_x_781) ;  /* 0x000000000f087348 */ /* 0x000fea0003c00000 */
[----:B------:R0:W1:Y:S02]  /*21cd0*/  SHFL.IDX P6, R14, R13, R12, R11 ;  /* 0x0000000c0d0e7389 */ /* 0x00006400000c000b */
[----:B01----:R-:W-:Y:S01]  /*21ce0*/  ENDCOLLECTIVE ;  /* 0x000000000000791b */ /* 0x003fe20003800000 */
.L_x_781:
[----:B------:R-:W-:Y:S02]  /*21cf0*/  IMAD.MOV.U32 R13, RZ, RZ, R0 ;  /* 0x000000ffff0d7224 */ /* 0x000fe400078e0000 */
[----:B------:R-:W-:Y:S02]  /*21d00*/  IMAD.MOV.U32 R12, RZ, RZ, 0x1 ;  /* 0x00000001ff0c7424 */ /* 0x000fe400078e00ff */
[----:B------:R-:W-:-:S07]  /*21d10*/  IMAD.MOV.U32 R2, RZ, RZ, R14 ;  /* 0x000000ffff027224 */ /* 0x000fce00078e000e */
[----:B------:R-:W-:Y:S05]  /*21d20*/  WARPSYNC.COLLECTIVE R15, `(.L_x_782) ;  /* 0x000000000f087348 */ /* 0x000fea0003c00000 */
[----:B------:R0:W1:Y:S02]  /*21d30*/  SHFL.IDX P6, R14, R13, R12, R11 ;  /* 0x0000000c0d0e7389 */ /* 0x00006400000c000b */
[----:B01----:R-:W-:Y:S01]  /*21d40*/  ENDCOLLECTIVE ;  /* 0x000000000000791b */ /* 0x003fe20003800000 */
.L_x_782:
[----:B------:R-:W-:-:S05]  /*21d50*/  @!P4 LEA R2, P3, R20, R2, 0x1 ;  /* 0x000000021402c211 */ /* 0x000fca00078608ff */
[----:B------:R-:W-:Y:S01]  /*21d60*/  @!P4 IMAD.X R3, RZ, RZ, R3, P3 ;  /* 0x000000ffff03c224 */ /* 0x000fe200018e0603 */
[----:B------:R-:W-:-:S04]  /*21d70*/  ISETP.GE.AND P3, PT, R8, R5, PT ;  /* 0x000000050800720c */ /* 0x000fc80003f66270 */
[----:B------:R-:W-:Y:S01]  /*21d80*/  @!PT LDS RZ, [RZ] ;  /* 0x00000000fffff984 */ /* 0x000fe20000000800 */
[----:B------:R-:W-:Y:S01]  /*21d90*/  @!PT LDS RZ, [RZ] ;  /* 0x00000000fffff984 */ /* 0x000fe20000000800 */
[----:B------:R-:W-:Y:S01]  /*21da0*/  @!PT LDS RZ, [RZ] ;  /* 0x00000000fffff984 */ /* 0x000fe20000000800 */
[----:B------:R-:W-:Y:S01]  /*21db0*/  @!P4 LDGSTS.E.BYPASS.LTC128B.128 [R9+0xda00], desc[UR60][R2.64], !P2 ;  /* 0x0da000000209cfae */ /* 0x000fe2000d101d7c */
[----:B------:R-:W-:-:S03]  /*21dc0*/  IMAD.MOV.U32 R13, RZ, RZ, R4 ;  /* 0x000000ffff0d7224 */ /* 0x000fc600078e0004 */
[----:B------:R-:W-:Y:S04]  /*21dd0*/  @!P4 LDGSTS.E.BYPASS.LTC128B.128 [R9+0x10a00], desc[UR60][R2.64+0x40], !P1 ;  /* 0x10a000400209cfae */ /* 0x000fe8000c901d7c */
[----:B------:R0:W-:Y:S02]  /*21de0*/  @!P4 LDGSTS.E.BYPASS.LTC128B.128 [R9+0x13a00], desc[UR60][R2.64+0x80], !P0 ;  /* 0x13a000800209cfae */ /* 0x0001e4000c101d7c */
[----:B0-----:R-:W-:-:S07]  /*21df0*/  IMAD.MOV.U32 R2, RZ, RZ, R14 ;  /* 0x000000ffff027224 */ /* 0x001fce00078e000e */
[----:B------:R-:W-:Y:S05]  /*21e00*/  WARPSYNC.COLLECTIVE R15, `(.L_x_783) ;  /* 0x000000000f087348 */ /* 0x000fea0003c00000 */
[----:B------:R0:W1:Y:S02]  /*21e10*/  SHFL.IDX P6, R14, R13, R12, R11 ;  /* 0x0000000c0d0e7389 */ /* 0x00006400000c000b */
[----:B01----:R-:W-:Y:S01]  /*21e20*/  ENDCOLLECTIVE ;  /* 0x000000000000791b */ /* 0x003fe20003800000 */
.L_x_783:
[----:B------:R-:W-:Y:S02]  /*21e30*/  IMAD.MOV.U32 R13, RZ, RZ, R0 ;  /* 0x000000ffff0d7224 */ /* 0x000fe400078e0000 */
[----:B------:R-:W-:Y:S02]  /*21e40*/  IMAD.MOV.U32 R12, RZ, RZ, 0x2 ;  /* 0x00000002ff0c7424 */ /* 0x000fe400078e00ff */
[----:B------:R-:W-:-:S07]  /*21e50*/  IMAD.MOV.U32 R3, RZ, RZ, R14 ;  /* 0x000000ffff037224 */ /* 0x000fce00078e000e */
[----:B------:R-:W-:Y:S05]  /*21e60*/  WARPSYNC.COLLECTIVE R15, `(.L_x_784) ;  /* 0x000000000f087348 */ /* 0x000fea0003c00000 */
[----:B------:R0:W1:Y:S02]  /*21e70*/  SHFL.IDX P6, R14, R13, R12, R11 ;  /* 0x0000000c0d0e7389 */ /* 0x00006400000c000b */
[----:B01----:R-:W-:Y:S01]  /*21e80*/  ENDCOLLECTIVE ;  /* 0x000000000000791b */ /* 0x003fe20003800000 */
.L_x_784:
[----:B------:R-:W-:-:S05]  /*21e90*/  @!P3 LEA R3, P4, R20, R3, 0x1 ;  /* 0x000000031403b211 */ /* 0x000fca00078808ff */
[----:B------:R-:W-:-:S05]  /*21ea0*/  @!P3 IMAD.X R2, RZ, RZ, R2, P4 ;  /* 0x000000ffff02b224 */ /* 0x000fca00020e0602 */
[----:B------:R-:W-:Y:S02]  /*21eb0*/  @!P3 LOP3.LUT R3, R3, R2, RZ, 0x3c, !PT ;  /* 0x000000020303b212 */ /* 0x000fe400078e3cff */
[----:B------:R-:W-:Y:S02]  /*21ec0*/  MOV R13, R4 ;  /* 0x00000004000d7202 */ /* 0x000fe40000000f00 */
[----:B------:R-:W-:-:S04]  /*21ed0*/  @!P3 LOP3.LUT R2, R3, R2, RZ, 0x3c, !PT ;  /* 0x000000020302b212 */ /* 0x000fc800078e3cff */
[----:B------:R-:W-:-:S05]  /*21ee0*/  @!P3 LOP3.LUT R3, R3, R2, RZ, 0x3c, !PT ;  /* 0x000000020303b212 */ /* 0x000fca00078e3cff */
[----:B------:R-:W-:Y:S01]  /*21ef0*/  @!PT LDS RZ, [RZ] ;  /* 0x00000000fffff984 */ /* 0x000fe20000000800 */
[----:B------:R-:W-:Y:S01]  /*21f00*/  @!PT LDS RZ, [RZ] ;  /* 0x00000000fffff984 */ /* 0x000fe20000000800 */
[----:B------:R-:W-:Y:S01]  /*21f10*/  @!PT LDS RZ, [RZ] ;  /* 0x00000000fffff984 */ /* 0x000fe20000000800 */
[----:B------:R-:W-:Y:S04]  /*21f20*/  @!P3 LDGSTS.E.BYPASS.LTC128B.128 [R9+0xe200], desc[UR60][R2.64], !P2 ;  /* 0x0e2000000209bfae */ /* 0x000fe8000d101d7c */
[----:B------:R-:W-:Y:S04]  /*21f30*/  @!P3 LDGSTS.E.BYPASS.LTC128B.128 [R9+0x11200], desc[UR60][R2.64+0x40], !P1 ;  /* 0x112000400209bfae */ /* 0x000fe8000c901d7c */
[----:B------:R0:W-:Y:S02]  /*21f40*/  @!P3 LDGSTS.E.BYPASS.LTC128B.128 [R9+0x14200], desc[UR60][R2.64+0x80], !P0 ;  /* 0x142000800209bfae */ /* 0x0001e4000c101d7c */
[----:B0-----:R-:W-:-:S05]  /*21f50*/  VIADD R2, R25, 0x40 ;  /* 0x0000004019027836 */ /* 0x001fca0000000000 */
[----:B------:R-:W-:Y:S01]  /*21f60*/  ISETP.GE.AND P3, PT, R2, R5, PT ;  /* 0x000000050200720c */ /* 0x000fe20003f66270 */
[----:B------:R-:W-:-:S12]  /*21f70*/  IMAD.MOV.U32 R2, RZ, RZ, R14 ;  /* 0x000000ffff027224 */ /* 0x000fd800078e000e */
[----:B------:R-:W-:Y:S05]  /*21f80*/  WARPSYNC.COLLECTIVE R15, `(.L_x_785) ;  /* 0x000000000f087348 */ /* 0x000fea0003c00000 */
[----:B------:R0:W1:Y:S02]  /*21f90*/  SHFL.IDX P6, R14, R13, R12, R11 ;  /* 0x0000000c0d0e7389 */ /* 0x00006400000c000b */
[----:B01----:R-:W-:Y:S01]  /*21fa0*/  ENDCOLLECTIVE ;  /* 0x000000000000791b */ /* 0x003fe20003800000 */
.L_x_785:
[----:B------:R-:W-:Y:S02]  /*21fb0*/  IMAD.MOV.U32 R13, RZ, RZ, R0 ;  /* 0x000000ffff0d7224 */ /* 0x000fe400078e0000 */
[----:B------:R-:W-:Y:S02]  /*21fc0*/  IMAD.MOV.U32 R12, RZ, RZ, 0x3 ;  /* 0x00000003ff0c7424 */ /* 0x000fe400078e00ff */
[----:B------:R-:W-:-:S07]  /*21fd0*/  IMAD.MOV.U32 R3, RZ, RZ, R14 ;  /* 0x000000ffff037224 */ /* 0x000fce00078e000e */
[----:B------:R-:W-:Y:S05]  /*21fe0*/  WARPSYNC.COLLECTIVE R15, `(.L_x_786) ;  /* 0x000000000f087348 */ /* 0x000fea0003c00000 */
[----:B------:R0:W1:Y:S02]  /*21ff0*/  SHFL.IDX P6, R14, R13, R12, R11 ;  /* 0x0000000c0d0e7389 */ /* 0x00006400000c000b */
[----:B01----:R-:W-:Y:S01]  /*22000*/  ENDCOLLECTIVE ;  /* 0x000000000000791b */ /* 0x003fe20003800000 */
.L_x_786:
[----:B------:R-:W-:-:S05]  /*22010*/  @!P3 LEA R3, P4, R20, R3, 0x1 ;  /* 0x000000031403b211 */ /* 0x000fca00078808ff */
[----:B------:R-:W-:-:S05]  /*22020*/  @!P3 IMAD.X R2, RZ, RZ, R2, P4 ;  /* 0x000000ffff02b224 */ /* 0x000fca00020e0602 */
[----:B------:R-:W-:Y:S01]  /*22030*/  @!P3 LOP3.LUT R3, R3, R2, RZ, 0x3c, !PT ;  /* 0x000000020303b212 */ /* 0x000fe200078e3cff */
[----:B------:R-:W-:-:S03]  /*22040*/  IMAD.MOV.U32 R13, RZ, RZ, R4 ;  /* 0x000000ffff0d7224 */ /* 0x000fc600078e0004 */
[----:B------:R-:W-:-:S04]  /*22050*/  @!P3 LOP3.LUT R2, R3, R2, RZ, 0x3c, !PT ;  /* 0x000000020302b212 */ /* 0x000fc800078e3cff */
[----:B------:R-:W-:Y:S01]  /*22060*/  @!P3 LOP3.LUT R3, R3, R2, RZ, 0x3c, !PT ;  /* 0x000000020303b212 */ /* 0x000fe200078e3cff */
[----:B------:R-:W-:-:S07]  /*22070*/  IMAD.MOV.U32 R0, RZ, RZ, R14 ;  /* 0x000000ffff007224 */ /* 0x000fce00078e000e */
[----:B------:R-:W-:Y:S05]  /*22080*/  WARPSYNC.COLLECTIVE R15, `(.L_x_787) ;  /* 0x000000000f087348 */ /* 0x000fea0003c00000 */
[----:B------:R0:W1:Y:S02]  /*22090*/  SHFL.IDX P6, R14, R13, R12, R11 ;  /* 0x0000000c0d0e7389 */ /* 0x00006400000c000b */
[----:B01----:R-:W-:Y:S01]  /*220a0*/  ENDCOLLECTIVE ;  /* 0x000000000000791b */ /* 0x003fe20003800000 */
.L_x_787:
[----:B------:R-:W-:Y:S01]  /*220b0*/  @!PT LDS RZ, [RZ] ;  /* 0x00000000fffff984 */ /* 0x000fe20000000800 */
[----:B------:R-:W-:Y:S01]  /*220c0*/  @!PT LDS RZ, [RZ] ;  /* 0x00000000fffff984 */ /* 0x000fe20000000800 */
[----:B------:R-:W-:Y:S01]  /*220d0*/  @!PT LDS RZ, [RZ] ;  /* 0x00000000fffff984 */ /* 0x000fe20000000800 */
[----:B------:R-:W-:Y:S04]  /*220e0*/  @!P3 LDGSTS.E.BYPASS.LTC128B.128 [R9+0xea00], desc[UR60][R2.64], !P2 ;  /* 0x0ea000000209bfae */ /* 0x000fe8000d101d7c */
[----:B------:R-:W-:Y:S04]  /*220f0*/  @!P3 LDGSTS.E.BYPASS.LTC128B.128 [R9+0x11a00], desc[UR60][R2.64+0x40], !P1 ;  /* 0x11a000400209bfae */ /* 0x000fe8000c901d7c */
[----:B------:R0:W-:Y:S01]  /*22100*/  @!P3 LDGSTS.E.BYPASS.LTC128B.128 [R9+0x14a00], desc[UR60][R2.64+0x80], !P0 ;  /* 0x14a000800209bfae */ /* 0x0001e2000c101d7c */
[----:B------:R-:W-:Y:S02]  /*22110*/  IMAD.MOV.U32 R13, RZ, RZ, R6 ;  /* 0x000000ffff0d7224 */ /* 0x000fe400078e0006 */
[----:B------:R-:W-:-:S02]  /*22120*/  IMAD.MOV.U32 R12, RZ, RZ, RZ ;  /* 0x000000ffff0c7224 */ /* 0x000fc400078e00ff */
[----:B0-----:R-:W-:-:S07]  /*22130*/  IMAD.MOV.U32 R2, RZ, RZ, R14 ;  /* 0x000000ffff027224 */ /* 0x001fce00078e000e */
[----:B------:R-:W-:Y:S05]  /*22140*/  WARPSYNC.COLLECTIVE R15, `(.L_x_788) ;  /* 0x000000000f087348 */ /* 0x000fea0003c00000 */
[----:B------:R0:W1:Y:S02]  /*22150*/  SHFL.IDX P6, R14, R13, R12, R11 ;  /* 0x0000000c0d0e7389 */ /* 0x00006400000c000b */
[----:B01----:R-:W-:Y:S01]  /*22160*/  ENDCOLLECTIVE ;  /* 0x000000000000791b */ /* 0x003fe20003800000 */
.L_x_788:
[----:B------:R-:W-:-:S05]  /*22170*/  VIADD R3, R25, 0x60 ;  /* 0x0000006019037836 */ /* 0x000fca0000000000 */
[----:B------:R-:W-:Y:S01]  /*22180*/  ISETP.GE.AND P3, PT, R3, R5, PT ;  /* 0x000000050300720c */ /* 0x000fe20003f66270 */
[----:B------:R-:W-:-:S12]  /*22190*/  IMAD.MOV.U32 R13, RZ, RZ, R7 ;  /* 0x000000ffff0d7224 */ /* 0x000fd800078e0007 */
[----:B------:R-:W-:Y:S01]  /*221a0*/  @!P3 LEA R2, P5, R20, R2, 0x1 ;  /* 0x000000021402b211 */ /* 0x000fe200078a08ff */
[----:B------:R-:W-:-:S12]  /*221b0*/  IMAD.MOV.U32 R4, RZ, RZ, R14 ;  /* 0x000000ffff047224 */ /* 0x000fd800078e000e */
[----:B------:R-:W-:Y:S05]  /*221c0*/  WARPSYNC.COLLECTIVE R15, `(.L_x_789) ;  /* 0x000000000f087348 */ /* 0x000fea0003c00000 */
[----:B------:R0:W1:Y:S02]  /*221d0*/  SHFL.IDX P6, R14, R13, R12, R11 ;  /* 0x0000000c0d0e7389 */ /* 0x00006400000c000b */
[----:B01----:R-:W-:Y:S01]  /*221e0*/  ENDCOLLECTIVE ;  /* 0x000000000000791b */ /* 0x003fe20003800000 */
.L_x_789:
[----:B------:R-:W-:-:S05]  /*221f0*/  @!P3 IMAD.X R3, RZ, RZ, R0, P5 ;  /* 0x000000ffff03b224 */ /* 0x000fca00028e0600 */
[----:B------:R-:W-:Y:S01]  /*22200*/  @!PT LDS RZ, [RZ] ;  /* 0x00000000fffff984 */ /* 0x000fe20000000800 */
[----:B------:R-:W-:Y:S01]  /*22210*/  @!PT LDS RZ, [RZ] ;  /* 0x00000000fffff984 */ /* 0x000fe20000000800 */
[----:B------:R-:W-:Y:S01]  /*22220*/  @!PT LDS RZ, [RZ] ;  /* 0x00000000fffff984 */ /* 0x000fe20000000800 */
[----:B------:R0:W-:Y:S04]  /*22230*/  @!P3 LDGSTS.E.BYPASS.LTC128B.128 [R9+0xf200], desc[UR60][R2.64], !P2 ;  /* 0x0f2000000209bfae */ /* 0x0001e8000d101d7c */
[----:B------:R0:W-:Y:S01]  /*22240*/  @!P3 LDGSTS.E.BYPASS.LTC128B.128 [R9+0x12200], desc[UR60][R2.64+0x40], !P1 ;  /* 0x122000400209bfae */ /* 0x0001e2000c901d7c */
[----:B------:R-:W-:-:S03]  /*22250*/  IMAD.MOV.U32 R13, RZ, RZ, R6 ;  /* 0x000000ffff0d7224 */ /* 0x000fc600078e0006 */
[----:B------:R0:W-:Y:S01]  /*22260*/  @!P3 LDGSTS.E.BYPASS.LTC128B.128 [R9+0x15200], desc[UR60][R2.64+0x80], !P0 ;  /* 0x152000800209bfae */ /* 0x0001e2000c101d7c */
[----:B------:R-:W-:Y:S02]  /*22270*/  IMAD.MOV.U32 R12, RZ, RZ, 0x1 ;  /* 0x00000001ff0c7424 */ /* 0x000fe400078e00ff */
[----:B------:R-:W-:-:S07]  /*22280*/  IMAD.MOV.U32 R0, RZ, RZ, R14 ;  /* 0x000000ffff007224 */ /* 0x000fce00078e000e */
[----:B0-----:R-:W-:Y:S05]  /*22290*/  WARPSYNC.COLLECTIVE R15, `(.L_x_790) ;  /* 0x000000000f087348 */ /* 0x001fea0003c00000 */
[----:B------:R1:W2:Y:S02]  /*222a0*/  SHFL.IDX P6, R14, R13, R12, R11 ;  /* 0x0000000c0d0e7389 */ /* 0x0002a400000c000b */
[----:B012---:R-:W-:Y:S01]  /*222b0*/  ENDCOLLECTIVE ;  /* 0x000000000000791b */ /* 0x007fe20003800000 */
.L_x_790:
        /* <DEDUP_REMOVED lines=8> */
.L_x_791:
[----:B------:R-:W-:Y:S02]  /*22340*/  @!P3 IMAD.X R4, RZ, RZ, R4, P5 ;  /* 0x000000ffff04b224 */ /* 0x000fe400028e0604 */
[----:B------:R-:W-:Y:S02]  /*22350*/  @!P3 IMAD.MOV.U32 R2, RZ, RZ, R0 ;  /* 0x000000ffff02b224 */ /* 0x000fe400078e0000 */
[----:B------:R-:W-:-:S05]  /*22360*/  @!P3 IMAD.MOV.U32 R3, RZ, RZ, R4 ;  /* 0x000000ffff03b224 */ /* 0x000fca00078e0004 */
[----:B------:R-:W-:Y:S01]  /*22370*/  @!PT LDS RZ, [RZ] ;  /* 0x00000000fffff984 */ /* 0x000fe20000000800 */
[----:B------:R-:W-:Y:S01]  /*22380*/  @!PT LDS RZ, [RZ] ;  /* 0x00000000fffff984 */ /* 0x000fe20000000800 */
[----:B------:R-:W-:Y:S01]  /*22390*/  @!PT LDS RZ, [RZ] ;  /* 0x00000000fffff984 */ /* 0x000fe20000000800 */
[----:B------:R-:W-:Y:S04]  /*223a0*/  @!P3 LDGSTS.E.BYPASS.LTC128B.128 [R9+0xfa00], desc[UR60][R2.64], !P2 ;  /* 0x0fa000000209bfae */ /* 0x000fe8000d101d7c */
[----:B------:R-:W-:Y:S04]  /*223b0*/  @!P3 LDGSTS.E.BYPASS.LTC128B.128 [R9+0x12a00], desc[UR60][R2.64+0x40], !P1 ;  /* 0x12a000400209bfae */ /* 0x000fe8000c901d7c */
[----:B------:R0:W-:Y:S02]  /*223c0*/  @!P3 LDGSTS.E.BYPASS.LTC128B.128 [R9+0x15a00], desc[UR60][R2.64+0x80], !P0 ;  /* 0x15a000800209bfae */ /* 0x0001e4000c101d7c */
[----:B0-----:R-:W-:Y:S01]  /*223d0*/  IMAD.MOV.U32 R2, RZ, RZ, R14 ;  /* 0x000000ffff027224 */ /* 0x001fe200078e000e */
[----:B------:R-:W-:Y:S06]  /*223e0*/  BRA `(.L_x_792) ;  /* 0xffffffa800c47947 */ /* 0x000fec000383ffff */
.L_x_631:
[----:B-1----:R1:W2:Y:S02]  /*223f0*/  SYNCS.PHASECHK.TRANS64.TRYWAIT P0, [R16+URZ+0x31c20], R0 ;  /* 0x031c2000100075a7 */ /* 0x0022a4000800017f */
[----:B--2---:R-:W-:Y:S05]  /*22400*/  @!P0 NANOSLEEP.SYNCS 0x989680 ;  /* 0x009896800000895d */ /* 0x004fea0003900000 */
[----:B------:R-:W2:Y:S02]  /*22410*/  @!P0 SYNCS.PHASECHK.TRANS64 P0, [R16+URZ+0x31c20], R0 ;  /* 0x031c2000100085a7 */ /* 0x000ea4000800007f */
[----:B--2---:R-:W-:Y:S05]  /*22420*/  @!P0 BRA `(.L_x_631) ;  /* 0xfffffffc00f08947 */ /* 0x004fea000383ffff */
[----:B------:R-:W-:Y:S05]  /*22430*/  BRA `(.L_x_793) ;  /* 0xffffffac002c7947 */ /* 0x000fea000383ffff */
.L_x_640:
[----:B-1----:R1:W2:Y:S02]  /*22440*/  SYNCS.PHASECHK.TRANS64.TRYWAIT P0, [R3+URZ+0x31c40], R2 ;  /* 0x031c4002030075a7 */ /* 0x0022a4000800017f */
[----:B--2---:R-:W-:Y:S05]  /*22450*/  @!P0 NANOSLEEP.SYNCS 0x989680 ;  /* 0x009896800000895d */ /* 0x004fea0003900000 */
[----:B------:R-:W2:Y:S02]  /*22460*/  @!P0 SYNCS.PHASECHK.TRANS64 P0, [R3+URZ+0x31c40], R2 ;  /* 0x031c4002030085a7 */ /* 0x000ea4000800007f */
[----:B--2---:R-:W-:Y:S05]  /*22470*/  @!P0 BRA `(.L_x_640) ;  /* 0xfffffffc00f08947 */ /* 0x004fea000383ffff */
[----:B------:R-:W-:Y:S05]  /*22480*/  BRA `(.L_x_794) ;  /* 0xffffffb000007947 */ /* 0x000fea000383ffff */
.L_x_647:
[----:B0-----:R0:W1:Y:S02]  /*22490*/  SYNCS.PHASECHK.TRANS64.TRYWAIT P0, [R3+URZ+0x60], R2 ;  /* 0x00006002030075a7 */ /* 0x001064000800017f */
[----:B-1----:R-:W-:Y:S05]  /*224a0*/  @!P0 NANOSLEEP.SYNCS 0x989680 ;  /* 0x009896800000895d */ /* 0x002fea0003900000 */
[----:B------:R-:W1:Y:S02]  /*224b0*/  @!P0 SYNCS.PHASECHK.TRANS64 P0, [R3+URZ+0x60], R2 ;  /* 0x00006002030085a7 */ /* 0x000e64000800007f */
[----:B-1----:R-:W-:Y:S05]  /*224c0*/  @!P0 BRA `(.L_x_647) ;  /* 0xfffffffc00f08947 */ /* 0x002fea000383ffff */
[----:B------:R-:W-:Y:S05]  /*224d0*/  BRA `(.L_x_795) ;  /* 0xffffffb4000c7947 */ /* 0x000fea000383ffff */
.L_x_657:
[----:B-1----:R1:W2:Y:S02]  /*224e0*/  SYNCS.PHASECHK.TRANS64.TRYWAIT P0, [R3+URZ+0x31c40], R2 ;  /* 0x031c4002030075a7 */ /* 0x0022a4000800017f */
[----:B--2---:R-:W-:Y:S05]  /*224f0*/  @!P0 NANOSLEEP.SYNCS 0x989680 ;  /* 0x009896800000895d */ /* 0x004fea0003900000 */
[----:B------:R-:W2:Y:S02]  /*22500*/  @!P0 SYNCS.PHASECHK.TRANS64 P0, [R3+URZ+0x31c40], R2 ;  /* 0x031c4002030085a7 */ /* 0x000ea4000800007f */
[----:B--2---:R-:W-:Y:S05]  /*22510*/  @!P0 BRA `(.L_x_657) ;  /* 0xfffffffc00f08947 */ /* 0x004fea000383ffff */
[----:B------:R-:W-:Y:S05]  /*22520*/  BRA `(.L_x_796) ;  /* 0xffffffb800c87947 */ /* 0x000fea000383ffff */
.L_x_664:
[----:B0-----:R0:W1:Y:S02]  /*22530*/  SYNCS.PHASECHK.TRANS64.TRYWAIT P0, [R11+URZ+0x60], R28 ;  /* 0x0000601c0b0075a7 */ /* 0x001064000800017f */
[----:B-1----:R-:W-:Y:S05]  /*22540*/  @!P0 NANOSLEEP.SYNCS 0x989680 ;  /* 0x009896800000895d */ /* 0x002fea0003900000 */
[----:B------:R-:W1:Y:S02]  /*22550*/  @!P0 SYNCS.PHASECHK.TRANS64 P0, [R11+URZ+0x60], R28 ;  /* 0x0000601c0b0085a7 */ /* 0x000e64000800007f */
[----:B-1----:R-:W-:Y:S05]  /*22560*/  @!P0 BRA `(.L_x_664) ;  /* 0xfffffffc00f08947 */ /* 0x002fea000383ffff */
[----:B------:R-:W-:Y:S05]  /*22570*/  BRA `(.L_x_797) ;  /* 0xffffffbc00d47947 */ /* 0x000fea000383ffff */
.L_x_674:
[----:B-1----:R1:W2:Y:S02]  /*22580*/  SYNCS.PHASECHK.TRANS64.TRYWAIT P0, [R2+URZ+0x31c40], R3 ;  /* 0x031c4003020075a7 */ /* 0x0022a4000800017f */
[----:B--2---:R-:W-:Y:S05]  /*22590*/  @!P0 NANOSLEEP.SYNCS 0x989680 ;  /* 0x009896800000895d */ /* 0x004fea0003900000 */
[----:B------:R-:W2:Y:S02]  /*225a0*/  @!P0 SYNCS.PHASECHK.TRANS64 P0, [R2+URZ+0x31c40], R3 ;  /* 0x031c4003020085a7 */ /* 0x000ea4000800007f */
[----:B--2---:R-:W-:Y:S05]  /*225b0*/  @!P0 BRA `(.L_x_674) ;  /* 0xfffffffc00f08947 */ /* 0x004fea000383ffff */
[----:B------:R-:W-:Y:S05]  /*225c0*/  BRA `(.L_x_798) ;  /* 0xffffffc400607947 */ /* 0x000fea000383ffff */
.L_x_681:
[----:B0-----:R0:W1:Y:S02]  /*225d0*/  SYNCS.PHASECHK.TRANS64.TRYWAIT P0, [R7+URZ+0x60], R2 ;  /* 0x00006002070075a7 */ /* 0x001064000800017f */
[----:B-1----:R-:W-:Y:S05]  /*225e0*/  @!P0 NANOSLEEP.SYNCS 0x989680 ;  /* 0x009896800000895d */ /* 0x002fea0003900000 */
[----:B------:R-:W1:Y:S02]  /*225f0*/  @!P0 SYNCS.PHASECHK.TRANS64 P0, [R7+URZ+0x60], R2 ;  /* 0x00006002070085a7 */ /* 0x000e64000800007f */
[----:B-1----:R-:W-:Y:S05]  /*22600*/  @!P0 BRA `(.L_x_681) ;  /* 0xfffffffc00f08947 */ /* 0x002fea000383ffff */
[----:B------:R-:W-:Y:S05]  /*22610*/  BRA `(.L_x_799) ;  /* 0xffffffc800707947 */ /* 0x000fea000383ffff */
.L_x_693:
[----:B-1----:R1:W2:Y:S02]  /*22620*/  SYNCS.PHASECHK.TRANS64.TRYWAIT P0, [R3+URZ+0x31c60], R0 ;  /* 0x031c6000030075a7 */ /* 0x0022a4000800017f */
[----:B--2---:R-:W-:Y:S05]  /*22630*/  @!P0 NANOSLEEP.SYNCS 0x989680 ;  /* 0x009896800000895d */ /* 0x004fea0003900000 */
[----:B------:R-:W2:Y:S02]  /*22640*/  @!P0 SYNCS.PHASECHK.TRANS64 P0, [R3+URZ+0x31c60], R0 ;  /* 0x031c6000030085a7 */ /* 0x000ea4000800007f */
[----:B--2---:R-:W-:Y:S05]  /*22650*/  @!P0 BRA `(.L_x_693) ;  /* 0xfffffffc00f08947 */ /* 0x004fea000383ffff */
[----:B------:R-:W-:Y:S05]  /*22660*/  BRA `(.L_x_800) ;  /* 0xffffffcc00e87947 */ /* 0x000fea000383ffff */
.L_x_701:
[----:B------:R-:W-:Y:S01]  /*22670*/  BSSY B0, `(.L_x_801) ;  /* 0x0000008000007945 */ /* 0x000fe20003800000 */
[----:B0-----:R-:W-:Y:S01]  /*22680*/  MOV R13, R24 ;  /* 0x00000018000d7202 */ /* 0x001fe20000000f00 */
[----:B------:R-:W-:Y:S02]  /*22690*/  IMAD.MOV.U32 R12, RZ, RZ, RZ ;  /* 0x000000ffff0c7224 */ /* 0x000fe400078e00ff */
[----:B------:R-:W-:Y:S02]  /*226a0*/  IMAD.MOV.U32 R11, RZ, RZ, 0x1f ;  /* 0x0000001fff0b7424 */ /* 0x000fe400078e00ff */
[----:B------:R-:W-:-:S07]  /*226b0*/  IMAD.MOV.U32 R15, RZ, RZ, -0x1 ;  /* 0xffffffffff0f7424 */ /* 0x000fce00078e00ff */
[----:B-123--:R-:W-:Y:S05]  /*226c0*/  WARPSYNC.COLLECTIVE R15, `(.L_x_802) ;  /* 0x000000000f087348 */ /* 0x00efea0003c00000 */
[----:B------:R0:W4:Y:S02]  /*226d0*/  SHFL.IDX P6, R14, R13, R12, R11 ;  /* 0x0000000c0d0e7389 */ /* 0x00012400000c000b */
[----:B01234-:R-:W-:Y:S01]  /*226e0*/  ENDCOLLECTIVE ;  /* 0x000000000000791b */ /* 0x01ffe20003800000 */
.L_x_802:
[----:B------:R-:W-:Y:S05]  /*226f0*/  BSYNC B0 ;  /* 0x0000000000007941 */ /* 0x000fea0003800000 */
.L_x_801:
        /* <DEDUP_REMOVED lines=9> */
.L_x_803:
[----:B------:R-:W-:Y:S02]  /*22790*/  ULDC UR4, c[0x0][0xc3c] ;  /* 0x00030f0000047ab9 */ /* 0x000fe40000000800 */
        /* <DEDUP_REMOVED lines=23> */
.L_x_804:
[----:B------:R-:W-:Y:S01]  /*22910*/  IMAD.MOV.U32 R12, RZ, RZ, 0x2 ;  /* 0x00000002ff0c7424 */ /* 0x000fe200078e00ff */
[----:B------:R-:W-:-:S05]  /*22920*/  SEL R14, R14, RZ, P1 ;  /* 0x000000ff0e0e7207 */ /* 0x000fca0000800000 */
[----:B------:R-:W-:-:S04]  /*22930*/  IMAD.IADD R5, R13, 0x1, R14 ;  /* 0x000000010d057824 */ /* 0x000fc800078e020e */
[----:B------:R-:W-:-:S07]  /*22940*/  IMAD.MOV.U32 R13, RZ, RZ, R5 ;  /* 0x000000ffff0d7224 */ /* 0x000fce00078e0005 */
[----:B------:R-:W-:Y:S05]  /*22950*/  WARPSYNC.COLLECTIVE R15, `(.L_x_805) ;  /* 0x000000000f087348 */ /* 0x000fea0003c00000 */
[----:B------:R0:W1:Y:S02]  /*22960*/  SHFL.UP P6, R14, R13, R12, R11 ;  /* 0x0400000c0d0e7389 */ /* 0x00006400000c000b */
[----:B01----:R-:W-:Y:S01]  /*22970*/  ENDCOLLECTIVE ;  /* 0x000000000000791b */ /* 0x003fe20003800000 */
.L_x_805:
[----:B------:R-:W-:Y:S01]  /*22980*/  IMAD.MOV.U32 R12, RZ, RZ, 0x4 ;  /* 0x00000004ff0c7424 */ /* 0x000fe200078e00ff */
[----:B------:R-:W-:-:S05]  /*22990*/  SEL R2, R14, RZ, P2 ;  /* 0x000000ff0e027207 */ /* 0x000fca0001000000 */
[----:B------:R-:W-:-:S04]  /*229a0*/  IMAD.IADD R2, R5, 0x1, R2 ;  /* 0x0000000105027824 */ /* 0x000fc800078e0202 */
[----:B------:R-:W-:-:S07]  /*229b0*/  IMAD.MOV.U32 R13, RZ, RZ, R2 ;  /* 0x000000ffff0d7224 */ /* 0x000fce00078e0002 */
[----:B------:R-:W-:Y:S05]  /*229c0*/  WARPSYNC.COLLECTIVE R15, `(.L_x_806) ;  /* 0x000000000f087348 */ /* 0x000fea0003c00000 */
[----:B------:R0:W1:Y:S02]  /*229d0*/  SHFL.UP P6, R14, R13, R12, R11 ;  /* 0x0400000c0d0e7389 */ /* 0x00006400000c000b */
[----:B01----:R-:W-:Y:S01]  /*229e0*/  ENDCOLLECTIVE ;  /* 0x000000000000791b */ /* 0x003fe20003800000 */
.L_x_806:
[----:B------:R-:W-:Y:S02]  /*229f0*/  MOV R12, 0x8 ;  /* 0x00000008000c7802 */ /* 0x000fe40000000f00 */
[----:B------:R-:W-:-:S05]  /*22a00*/  SEL R3, R14, RZ, P3 ;  /* 0x000000ff0e037207 */ /* 0x000fca0001800000 */
[----:B------:R-:W-:-:S04]  /*22a10*/  IMAD.IADD R8, R2, 0x1, R3 ;  /* 0x0000000102087824 */ /* 0x000fc800078e0203 */
[----:B------:R-:W-:-:S07]  /*22a20*/  IMAD.MOV.U32 R13, RZ, RZ, R8 ;  /* 0x000000ffff0d7224 */ /* 0x000fce00078e0008 */
[----:B------:R-:W-:Y:S05]  /*22a30*/  WARPSYNC.COLLECTIVE R15, `(.L_x_807) ;  /* 0x000000000f087348 */ /* 0x000fea0003c00000 */
[----:B------:R0:W1:Y:S02]  /*22a40*/  SHFL.UP P6, R14, R13, R12, R11 ;  /* 0x0400000c0d0e7389 */ /* 0x00006400000c000b */
[----:B01----:R-:W-:Y:S01]  /*22a50*/  ENDCOLLECTIVE ;  /* 0x000000000000791b */ /* 0x003fe20003800000 */
.L_x_807:
[----:B------:R-:W-:Y:S01]  /*22a60*/  IMAD.MOV.U32 R12, RZ, RZ, 0x10 ;  /* 0x00000010ff0c7424 */ /* 0x000fe200078e00ff */
[----:B------:R-:W-:-:S05]  /*22a70*/  SEL R5, R14, RZ, P4 ;  /* 0x000000ff0e057207 */ /* 0x000fca0002000000 */
[----:B------:R-:W-:-:S04]  /*22a80*/  IMAD.IADD R5, R8, 0x1, R5 ;  /* 0x0000000108057824 */ /* 0x000fc800078e0205 */
[----:B------:R-:W-:-:S07]  /*22a90*/  IMAD.MOV.U32 R13, RZ, RZ, R5 ;  /* 0x000000ffff0d7224 */ /* 0x000fce00078e0005 */
[----:B------:R-:W-:Y:S05]  /*22aa0*/  WARPSYNC.COLLECTIVE R15, `(.L_x_808) ;  /* 0x000000000f087348 */ /* 0x000fea0003c00000 */
[----:B------:R0:W1:Y:S02]  /*22ab0*/  SHFL.UP P6, R14, R13, R12, R11 ;  /* 0x0400000c0d0e7389 */ /* 0x00006400000c000b */
[----:B01----:R-:W-:Y:S01]  /*22ac0*/  ENDCOLLECTIVE ;  /* 0x000000000000791b */ /* 0x003fe20003800000 */
.L_x_808:
        /* <DEDUP_REMOVED lines=8> */
.L_x_809:
[----:B------:R-:W-:Y:S05]  /*22b50*/  BRA `(.L_x_810) ;  /* 0xffffffd000987947 */ /* 0x000fea000383ffff */
.L_x_704:
[----:B------:R-:W-:Y:S01]  /*22b60*/  BSSY B0, `(.L_x_811) ;  /* 0x0000007000007945 */ /* 0x000fe20003800000 */
[----:B------:R-:W-:Y:S02]  /*22b70*/  IMAD.MOV.U32 R12, RZ, RZ, 0x1 ;  /* 0x00000001ff0c7424 */ /* 0x000fe400078e00ff */
[----:B------:R-:W-:Y:S02]  /*22b80*/  IMAD.MOV.U32 R11, RZ, RZ, RZ ;  /* 0x000000ffff0b7224 */ /* 0x000fe400078e00ff */
[----:B------:R-:W-:-:S07]  /*22b90*/  IMAD.MOV.U32 R15, RZ, RZ, -0x1 ;  /* 0xffffffffff0f7424 */ /* 0x000fce00078e00ff */
[----:B------:R-:W-:Y:S05]  /*22ba0*/  WARPSYNC.COLLECTIVE R15, `(.L_x_812) ;  /* 0x000000000f087348 */ /* 0x000fea0003c00000 */
[----:B------:R0:W1:Y:S02]  /*22bb0*/  SHFL.UP P6, R14, R13, R12, R11 ;  /* 0x0400000c0d0e7389 */ /* 0x00006400000c000b */
[----:B01----:R-:W-:Y:S01]  /*22bc0*/  ENDCOLLECTIVE ;  /* 0x000000000000791b */ /* 0x003fe20003800000 */
.L_x_812:
[----:B------:R-:W-:Y:S05]  /*22bd0*/  BSYNC B0 ;  /* 0x0000000000007941 */ /* 0x000fea0003800000 */
.L_x_811:
        /* <DEDUP_REMOVED lines=8> */
.L_x_813:
[----:B------:R-:W-:Y:S01]  /*22c60*/  IMAD.MOV.U32 R12, RZ, RZ, 0x4 ;  /* 0x00000004ff0c7424 */ /* 0x000fe200078e00ff */
[----:B------:R-:W-:-:S05]  /*22c70*/  SEL R2, R14, RZ, P2 ;  /* 0x000000ff0e027207 */ /* 0x000fca0001000000 */
[----:B------:R-:W-:-:S04]  /*22c80*/  IMAD.IADD R2, R13, 0x1, R2 ;  /* 0x000000010d027824 */ /* 0x000fc800078e0202 */
[----:B------:R-:W-:-:S07]  /*22c90*/  IMAD.MOV.U32 R13, RZ, RZ, R2 ;  /* 0x000000ffff0d7224 */ /* 0x000fce00078e0002 */
[----:B------:R-:W-:Y:S05]  /*22ca0*/  WARPSYNC.COLLECTIVE R15, `(.L_x_814) ;  /* 0x000000000f087348 */ /* 0x000fea0003c00000 */
[----:B------:R0:W1:Y:S02]  /*22cb0*/  SHFL.UP P6, R14, R13, R12, R11 ;  /* 0x0400000c0d0e7389 */ /* 0x00006400000c000b */
[----:B01----:R-:W-:Y:S01]  /*22cc0*/  ENDCOLLECTIVE ;  /* 0x000000000000791b */ /* 0x003fe20003800000 */
.L_x_814:
[----:B------:R-:W-:Y:S01]  /*22cd0*/  IMAD.MOV.U32 R12, RZ, RZ, 0x8 ;  /* 0x00000008ff0c7424 */ /* 0x000fe200078e00ff */
[----:B------:R-:W-:-:S05]  /*22ce0*/  SEL R5, R14, RZ, P3 ;  /* 0x000000ff0e057207 */ /* 0x000fca0001800000 */
[----:B------:R-:W-:-:S04]  /*22cf0*/  IMAD.IADD R5, R2, 0x1, R5 ;  /* 0x0000000102057824 */ /* 0x000fc800078e0205 */
[----:B------:R-:W-:-:S07]  /*22d00*/  IMAD.MOV.U32 R13, RZ, RZ, R5 ;  /* 0x000000ffff0d7224 */ /* 0x000fce00078e0005 */
[----:B------:R-:W-:Y:S05]  /*22d10*/  WARPSYNC.COLLECTIVE R15, `(.L_x_815) ;  /* 0x000000000f087348 */ /* 0x000fea0003c00000 */
[----:B------:R0:W1:Y:S02]  /*22d20*/  SHFL.UP P6, R14, R13, R12, R11 ;  /* 0x0400000c0d0e7389 */ /* 0x00006400000c000b */
[----:B01----:R-:W-:Y:S01]  /*22d30*/  ENDCOLLECTIVE ;  /* 0x000000000000791b */ /* 0x003fe20003800000 */
.L_x_815:
[----:B------:R-:W-:Y:S02]  /*22d40*/  MOV R12, 0x10 ;  /* 0x00000010000c7802 */ /* 0x000fe40000000f00 */
[----:B------:R-:W-:-:S05]  /*22d50*/  SEL R8, R14, RZ, P4 ;  /* 0x000000ff0e087207 */ /* 0x000fca0002000000 */
[----:B------:R-:W-:-:S04]  /*22d60*/  IMAD.IADD R8, R5, 0x1, R8 ;  /* 0x0000000105087824 */ /* 0x000fc800078e0208 */
[----:B------:R-:W-:-:S07]  /*22d70*/  IMAD.MOV.U32 R13, RZ, RZ, R8 ;  /* 0x000000ffff0d7224 */ /* 0x000fce00078e0008 */
[----:B------:R-:W-:Y:S05]  /*22d80*/  WARPSYNC.COLLECTIVE R15, `(.L_x_816) ;  /* 0x000000000f087348 */ /* 0x000fea0003c00000 */
[----:B------:R0:W1:Y:S02]  /*22d90*/  SHFL.UP P6, R14, R13, R12, R11 ;  /* 0x0400000c0d0e7389 */ /* 0x00006400000c000b */
[----:B01----:R-:W-:Y:S01]  /*22da0*/  ENDCOLLECTIVE ;  /* 0x000000000000791b */ /* 0x003fe20003800000 */
.L_x_816:
        /* <DEDUP_REMOVED lines=8> */
.L_x_817:
[----:B------:R-:W-:Y:S05]  /*22e30*/  BRA `(.L_x_818) ;  /* 0xffffffd000847947 */ /* 0x000fea000383ffff */
.L_x_706:
[----:B------:R-:W-:Y:S01]  /*22e40*/  BSSY B0, `(.L_x_819) ;  /* 0x0000006000007945 */ /* 0x000fe20003800000 */
[----:B------:R-:W-:Y:S01]  /*22e50*/  PLOP3.LUT P6, PT, P6, PT, PT, 0x8, 0x0 ;  /* 0x000000000000781c */ /* 0x000fe200037ce170 */
[----:B------:R-:W-:-:S12]  /*22e60*/  IMAD.MOV.U32 R15, RZ, RZ, -0x1 ;  /* 0xffffffffff0f7424 */ /* 0x000fd800078e00ff */
[----:B0-----:R-:W-:Y:S05]  /*22e70*/  WARPSYNC.COLLECTIVE R15, `(.L_x_820) ;  /* 0x000000000f087348 */ /* 0x001fea0003c00000 */
[----:B------:R-:W-:Y:S01]  /*22e80*/  VOTE.ANY R14, PT, P6 ;  /* 0x00000000000e7806 */ /* 0x000fe200030e0100 */
[----:B0-----:R-:W-:Y:S06]  /*22e90*/  ENDCOLLECTIVE ;  /* 0x000000000000791b */ /* 0x001fec0003800000 */
.L_x_820:
[----:B------:R-:W-:Y:S05]  /*22ea0*/  BSYNC B0 ;  /* 0x0000000000007941 */ /* 0x000fea0003800000 */
.L_x_819:
        /* <DEDUP_REMOVED lines=9> */
.L_x_821:
[----:B------:R-:W-:Y:S02]  /*22f40*/  IMAD.MOV.U32 R13, RZ, RZ, R4 ;  /* 0x000000ffff0d7224 */ /* 0x000fe400078e0004 */
[----:B------:R-:W-:-:S07]  /*22f50*/  IMAD.MOV.U32 R7, RZ, RZ, R14 ;  /* 0x000000ffff077224 */ /* 0x000fce00078e000e */
[----:B------:R-:W-:Y:S05]  /*22f60*/  WARPSYNC.COLLECTIVE R15, `(.L_x_822) ;  /* 0x000000000f087348 */ /* 0x000fea0003c00000 */
[----:B------:R0:W1:Y:S02]  /*22f70*/  SHFL.IDX P6, R14, R13, R12, R11 ;  /* 0x0000000c0d0e7389 */ /* 0x00006400000c000b */
[----:B01----:R-:W-:Y:S01]  /*22f80*/  ENDCOLLECTIVE ;  /* 0x000000000000791b */ /* 0x003fe20003800000 */
.L_x_822:
[----:B------:R-:W-:Y:S01]  /*22f90*/  IMAD.MOV.U32 R4, RZ, RZ, R14 ;  /* 0x000000ffff047224 */ /* 0x000fe200078e000e */
[----:B------:R-:W-:Y:S06]  /*22fa0*/  BRA `(.L_x_823) ;  /* 0xffffffd000647947 */ /* 0x000fec000383ffff */
.L_x_708:
[----:B------:R-:W-:Y:S01]  /*22fb0*/  BSSY B0, `(.L_x_824) ;  /* 0x0000007000007945 */ /* 0x000fe20003800000 */
[----:B------:R-:W-:Y:S02]  /*22fc0*/  IMAD.MOV.U32 R13, RZ, RZ, R3 ;  /* 0x000000ffff0d7224 */ /* 0x000fe400078e0003 */
[----:B------:R-:W-:Y:S02]  /*22fd0*/  IMAD.MOV.U32 R11, RZ, RZ, 0x1f ;  /* 0x0000001fff0b7424 */ /* 0x000fe400078e00ff */
[----:B------:R-:W-:-:S07]  /*22fe0*/  IMAD.MOV.U32 R15, RZ, RZ, -0x1 ;  /* 0xffffffffff0f7424 */ /* 0x000fce00078e00ff */
[----:B0123--:R-:W-:Y:S05]  /*22ff0*/  WARPSYNC.COLLECTIVE R15, `(.L_x_825) ;  /* 0x000000000f087348 */ /* 0x00ffea0003c00000 */
[----:B------:R4:W0:Y:S02]  /*23000*/  SHFL.IDX P6, R14, R13, R12, R11 ;  /* 0x0000000c0d0e7389 */ /* 0x00082400000c000b */
[----:B01234-:R-:W-:Y:S01]  /*23010*/  ENDCOLLECTIVE ;  /* 0x000000000000791b */ /* 0x01ffe20003800000 */
.L_x_825:
[----:B------:R-:W-:Y:S05]  /*23020*/  BSYNC B0 ;  /* 0x0000000000007941 */ /* 0x000fea0003800000 */
.L_x_824:
[----:B------:R-:W-:Y:S01]  /*23030*/  IMAD.MOV.U32 R24, RZ, RZ, R14 ;  /* 0x000000ffff187224 */ /* 0x000fe200078e000e */
[----:B------:R-:W-:Y:S06]  /*23040*/  BRA `(.L_x_707) ;  /* 0xffffffd000547947 */ /* 0x000fec000383ffff */
.L_x_712:
[----:B0-----:R0:W1:Y:S02]  /*23050*/  SYNCS.PHASECHK.TRANS64.TRYWAIT P0, [R9+URZ+0x31c20], R0 ;  /* 0x031c2000090075a7 */ /* 0x001064000800017f */
[----:B-1----:R-:W-:Y:S05]  /*23060*/  @!P0 NANOSLEEP.SYNCS 0x989680 ;  /* 0x009896800000895d */ /* 0x002fea0003900000 */
[----:B------:R-:W1:Y:S02]  /*23070*/  @!P0 SYNCS.PHASECHK.TRANS64 P0, [R9+URZ+0x31c20], R0 ;  /* 0x031c2000090085a7 */ /* 0x000e64000800007f */
[----:B-1----:R-:W-:Y:S05]  /*23080*/  @!P0 BRA `(.L_x_712) ;  /* 0xfffffffc00f08947 */ /* 0x002fea000383ffff */
[----:B------:R-:W-:Y:S05]  /*23090*/  BRA `(.L_x_826) ;  /* 0xffffffd400ac7947 */ /* 0x000fea000383ffff */
.L_x_713:
        /* <DEDUP_REMOVED lines=8> */
[----:B0-2-4-:R-:W-:Y:S05]  /*23120*/  WARPSYNC.COLLECTIVE R15, `(.L_x_828) ;  /* 0x000000000f087348 */ /* 0x015fea0003c00000 */
[----:B------:R1:W3:Y:S02]  /*23130*/  SHFL.IDX P6, R14, R13, R12, R11 ;  /* 0x0000000c0d0e7389 */ /* 0x0002e400000c000b */
[----:B01234-:R-:W-:Y:S01]  /*23140*/  ENDCOLLECTIVE ;  /* 0x000000000000791b */ /* 0x01ffe20003800000 */
.L_x_828:
[----:B------:R-:W-:Y:S05]  /*23150*/  BSYNC B0 ;  /* 0x0000000000007941 */ /* 0x000fea0003800000 */
.L_x_827:
[----:B------:R-:W-:Y:S05]  /*23160*/  BRA `(.L_x_829) ;  /* 0xffffffd400947947 */ /* 0x000fea000383ffff */
.L_x_714:
[----:B------:R-:W-:Y:S01]  /*23170*/  BSSY B0, `(.L_x_830) ;  /* 0x0000006000007945 */ /* 0x000fe20003800000 */
[----:B------:R-:W-:-:S07]  /*23180*/  IMAD.MOV.U32 R15, RZ, RZ, -0x1 ;  /* 0xffffffffff0f7424 */ /* 0x000fce00078e00ff */
[----:B0-2-4-:R-:W-:Y:S05]  /*23190*/  WARPSYNC.COLLECTIVE R15, `(.L_x_831) ;  /* 0x000000000f0c7348 */ /* 0x015fea0003c00000 */
[----:B------:R-:W-:Y:S02]  /*231a0*/  ELECT P6, UR62, PT ;  /* 0x00000000003e782f */ /* 0x000fe400038c0000 */
[----:B------:R-:W-:Y:S01]  /*231b0*/  MOV R14, UR62 ;  /* 0x0000003e000e7c02 */ /* 0x000fe20008000f00 */
[----:B0-2-4-:R-:W-:Y:S10]  /*231c0*/  ENDCOLLECTIVE ;  /* 0x000000000000791b */ /* 0x015ff40003800000 */
.L_x_831:
[----:B------:R-:W-:Y:S05]  /*231d0*/  BSYNC B0 ;  /* 0x0000000000007941 */ /* 0x000fea0003800000 */
.L_x_830:
[----:B------:R-:W-:Y:S05]  /*231e0*/  BRA `(.L_x_832) ;  /* 0xffffffd400887947 */ /* 0x000fea000383ffff */
.L_x_716:
[----:B0-----:R0:W1:Y:S02]  /*231f0*/  SYNCS.PHASECHK.TRANS64.TRYWAIT P0, [R7+URZ], R2 ;  /* 0x00000002070075a7 */ /* 0x001064000800017f */
[----:B-1----:R-:W-:Y:S05]  /*23200*/  @!P0 NANOSLEEP.SYNCS 0x989680 ;  /* 0x009896800000895d */ /* 0x002fea0003900000 */
[----:B------:R-:W1:Y:S02]  /*23210*/  @!P0 SYNCS.PHASECHK.TRANS64 P0, [R7+URZ], R2 ;  /* 0x00000002070085a7 */ /* 0x000e64000800007f */
[----:B-1----:R-:W-:Y:S05]  /*23220*/  @!P0 BRA `(.L_x_716) ;  /* 0xfffffffc00f08947 */ /* 0x002fea000383ffff */
[----:B------:R-:W-:Y:S05]  /*23230*/  BRA `(.L_x_833) ;  /* 0xffffffd400bc7947 */ /* 0x000fea000383ffff */
.L_x_717:
[----:B-1----:R1:W3:Y:S02]  /*23240*/  SYNCS.PHASECHK.TRANS64.TRYWAIT P0, [R3+URZ], R0 ;  /* 0x00000000030075a7 */ /* 0x0022e4000800017f */
[----:B---3--:R-:W-:Y:S05]  /*23250*/  @!P0 NANOSLEEP.SYNCS 0x989680 ;  /* 0x009896800000895d */ /* 0x008fea0003900000 */
[----:B------:R-:W3:Y:S02]  /*23260*/  @!P0 SYNCS.PHASECHK.TRANS64 P0, [R3+URZ], R0 ;  /* 0x00000000030085a7 */ /* 0x000ee4000800007f */
[----:B---3--:R-:W-:Y:S05]  /*23270*/  @!P0 BRA `(.L_x_717) ;  /* 0xfffffffc00f08947 */ /* 0x008fea000383ffff */
[----:B------:R-:W-:Y:S05]  /*23280*/  BRA `(.L_x_834) ;  /* 0xffffffd400b07947 */ /* 0x000fea000383ffff */
.L_x_719:
[----:B-1----:R1:W3:Y:S02]  /*23290*/  SYNCS.PHASECHK.TRANS64.TRYWAIT P0, [R5+URZ], R2 ;  /* 0x00000002050075a7 */ /* 0x0022e4000800017f */
[----:B---3--:R-:W-:Y:S05]  /*232a0*/  @!P0 NANOSLEEP.SYNCS 0x989680 ;  /* 0x009896800000895d */ /* 0x008fea0003900000 */
[----:B------:R-:W3:Y:S02]  /*232b0*/  @!P0 SYNCS.PHASECHK.TRANS64 P0, [R5+URZ], R2 ;  /* 0x00000002050085a7 */ /* 0x000ee4000800007f */
[----:B---3--:R-:W-:Y:S05]  /*232c0*/  @!P0 BRA `(.L_x_719) ;  /* 0xfffffffc00f08947 */ /* 0x008fea000383ffff */
[----:B------:R-:W-:Y:S05]  /*232d0*/  BRA `(.L_x_835) ;  /* 0xffffffd400b47947 */ /* 0x000fea000383ffff */
.L_x_836:
        /* <DEDUP_REMOVED lines=10> */
.L_x_2778:


//--------------------- .text._ZN7cutlass13device_kernelIN5flash11enable_sm90INS1_16FlashAttnFwdSm90INS1_25CollectiveMainloopFwdSm90ILi2EN4cute5tupleIJNS5_1CILi1EEES8_S8_EEENS6_IJNS7_ILi192EEENS7_ILi128EEENS7_ILi96EEEEEELi96ENS_6half_tEfNS_4arch4Sm90ELb0ELb1ELb1ELb0ELb0ELb0ELb0ELb0ELb1ELb1ELb1ELb0EEENS1_21CollectiveEpilogueFwdINS6_IJSA_SC_SB_EEES9_SE_SG_Li384ELb0ELb1ELb1ELb0EEENS1_19SingleTileSchedulerILb0ELb1ELb1ELi192EEEEEEEEEvNT_6ParamsE --------------------------
	.section	.text._ZN7cutlass13device_kernelIN5flash11enable_sm90INS1_16FlashAttnFwdSm90INS1_25CollectiveMainloopFwdSm90ILi2EN4cute5tupleIJNS5_1CILi1EEES8_S8_EEENS6_IJNS7_ILi192EEENS7_ILi128EEENS7_ILi96EEEEEELi96ENS_6half_tEfNS_4arch4Sm90ELb0ELb1ELb1ELb0ELb0ELb0ELb0ELb0ELb1ELb1ELb1ELb0EEENS1_21CollectiveEpilogueFwdINS6_IJSA_SC_SB_EEES9_SE_SG_Li384ELb0ELb1ELb1ELb0EEENS1_19SingleTileSchedulerILb0ELb1ELb1ELi192EEEEEEEEEvNT_6ParamsE,"ax",@progbits
	.align	128
.text._ZN7cutlass13device_kernelIN5flash11enable_sm90INS1_16FlashAttnFwdSm90INS1_25CollectiveMainloopFwdSm90ILi2EN4cute5tupleIJNS5_1CILi1EEES8_S8_EEENS6_IJNS7_ILi192EEENS7_ILi128EEENS7_ILi96EEEEEELi96ENS_6half_tEfNS_4arch4Sm90ELb0ELb1ELb1ELb0ELb0ELb0ELb0ELb0ELb1ELb1ELb1ELb0EEENS1_21CollectiveEpilogueFwdINS6_IJSA_SC_SB_EEES9_SE_SG_Li384ELb0ELb1ELb1ELb0EEENS1_19SingleTileSchedulerILb0ELb1ELb1ELi192EEEEEEEEEvNT_6ParamsE:
        .type           _ZN7cutlass13device_kernelIN5flash11enable_sm90INS1_16FlashAttnFwdSm90INS1_25CollectiveMainloopFwdSm90ILi2EN4cute5tupleIJNS5_1CILi1EEES8_S8_EEENS6_IJNS7_ILi192EEENS7_ILi128EEENS7_ILi96EEEEEELi96ENS_6half_tEfNS_4arch4Sm90ELb0ELb1ELb1ELb0ELb0ELb0ELb0ELb0ELb1ELb1ELb1ELb0EEENS1_21CollectiveEpilogueFwdINS6_IJSA_SC_SB_EEES9_SE_SG_Li384ELb0ELb1ELb1ELb0EEENS1_19SingleTileSchedulerILb0ELb1ELb1ELi192EEEEEEEEEvNT_6ParamsE,@function
        .size           _ZN7cutlass13device_kernelIN5flash11enable_sm90INS1_16FlashAttnFwdSm90INS1_25CollectiveMainloopFwdSm90ILi2EN4cute5tupleIJNS5_1CILi1EEES8_S8_EEENS6_IJNS7_ILi192EEENS7_ILi128EEENS7_ILi96EEEEEELi96ENS_6half_tEfNS_4arch4Sm90ELb0ELb1ELb1ELb0ELb0ELb0ELb0ELb0ELb1ELb1ELb1ELb0EEENS1_21CollectiveEpilogueFwdINS6_IJSA_SC_SB_EEES9_SE_SG_Li384ELb0ELb1ELb1ELb0EEENS1_19SingleTileSchedulerILb0ELb1ELb1ELi192EEEEEEEEEvNT_6ParamsE,(.L_x_2779 - _ZN7cutlass13device_kernelIN5flash11enable_sm90INS1_16FlashAttnFwdSm90INS1_25CollectiveMainloopFwdSm90ILi2EN4cute5tupleIJNS5_1CILi1EEES8_S8_EEENS6_IJNS7_ILi192EEENS7_ILi128EEENS7_ILi96EEEEEELi96ENS_6half_tEfNS_4arch4Sm90ELb0ELb1ELb1ELb0ELb0ELb0ELb0ELb0ELb1ELb1ELb1ELb0EEENS1_21CollectiveEpilogueFwdINS6_IJSA_SC_SB_EEES9_SE_SG_Li384ELb0ELb1ELb1ELb0EEENS1_19SingleTileSchedulerILb0ELb1ELb1ELi192EEEEEEEEEvNT_6ParamsE)
        .other          _ZN7cutlass13device_kernelIN5flash11enable_sm90INS1_16FlashAttnFwdSm90INS1_25CollectiveMainloopFwdSm90ILi2EN4cute5tupleIJNS5_1CILi1EEES8_S8_EEENS6_IJNS7_ILi192EEENS7_ILi128EEENS7_ILi96EEEEEELi96ENS_6half_tEfNS_4arch4Sm90ELb0ELb1ELb1ELb0ELb0ELb0ELb0ELb0ELb1ELb1ELb1ELb0EEENS1_21CollectiveEpilogueFwdINS6_IJSA_SC_SB_EEES9_SE_SG_Li384ELb0ELb1ELb1ELb0EEENS1_19SingleTileSchedulerILb0ELb1ELb1ELi192EEEEEEEEEvNT_6ParamsE,@"STO_CUDA_ENTRY STV_DEFAULT"
_ZN7cutlass13device_kernelIN5flash11enable_sm90INS1_16FlashAttnFwdSm90INS1_25CollectiveMainloopFwdSm90ILi2EN4cute5tupleIJNS5_1CILi1EEES8_S8_EEENS6_IJNS7_ILi192EEENS7_ILi128EEENS7_ILi96EEEEEELi96ENS_6half_tEfNS_4arch4Sm90ELb0ELb1ELb1ELb0ELb0ELb0ELb0ELb0ELb1ELb1ELb1ELb0EEENS1_21CollectiveEpilogueFwdINS6_IJSA_SC_SB_EEES9_SE_SG_Li384ELb0ELb1ELb1ELb0EEENS1_19SingleTileSchedulerILb0ELb1ELb1ELi192EEEEEEEEEvNT_6ParamsE:
[----:B------:R-:W0:Y:S01]  /*0000*/  LDC R1, c[0x0][0x28] ;  /* 0x00000a00ff017b82 */ /* 0x000e220000000800 */
[----:B------:R-:W1:Y:S01]  /*0010*/  S2R R2, SR_TID.X ;  /* 0x0000000000027919 */ /* 0x000e620000002100 */
[----:B------:R-:W-:Y:S01]  /*0020*/  ELECT P0, URZ, PT ;  /* 0x00000000003f782f */ /* 0x000fe20003800000 */
[----:B------:R-:W-:Y:S01]  /*0030*/  BSSY B0, `(.L_x_837) ;  /* 0x000000e000007945 */ /* 0x000fe20003800000 */
[--C-:B-1----:R-:W-:Y:S02]  /*0040*/  SHF.R.U32.HI R26, RZ, 0x5, R2.reuse ;  /* 0x00000005ff1a7819 */ /* 0x102fe40000011602 */
[----:B------:R-:W-:-:S03]  /*0050*/  SHF.R.U32.HI R22, RZ, 0x7, R2 ;  /* 0x00000007ff167819 */ /* 0x000fc60000011602 */
        /* <DEDUP_REMOVED lines=11> */
.L_x_838:
[----:B------:R-:W-:Y:S05]  /*0110*/  BSYNC B0 ;  /* 0x0000000000007941 */ /* 0x000fea0003800000 */
.L_x_837:
        /* <DEDUP_REMOVED lines=41> */
.L_x_839:
        /* <DEDUP_REMOVED lines=22> */
.L_x_840:
        /* <DEDUP_REMOVED lines=18> */
.L_x_841:
        /* <DEDUP_REMOVED lines=22> */
.L_x_842:
        /* <DEDUP_REMOVED lines=22> */
.L_x_843:
[----:B------:R-:W-:Y:S01]  /*08f0*/  PLOP3.LUT P0, PT, PT, PT, UP0, 0x80, 0x0 ;  /* 0x000000000000781c */ /* 0x000fe20003f0f008 */
[----:B0-----:R-:W-:Y:S01]  /*0900*/  UMOV UR4, 0x1 ;  /* 0x0000000100047882 */ /* 0x001fe20000000000 */
[----:B------:R-:W-:Y:S01]  /*0910*/  NOP ;  /* 0x0000000000007918 */ /* 0x000fe20000000000 */
[----:B------:R-:W-:Y:S01]  /*0920*/  USEL UR4, UR4, 0x2, !UP0 ;  /* 0x0000000204047887 */ /* 0x000fe2000c000000 */
[----:B------:R-:W-:Y:S01]  /*0930*/  BSSY B6, `(.L_x_844) ;  /* 0x000151b000067945 */ /* 0x000fe20003800000 */
[----:B------:R-:W-:-:S04]  /*0940*/  LOP3.LUT R24, R2, 0x7f, RZ, 0xc0, !PT ;  /* 0x0000007f02187812 */ /* 0x000fc800078ec0ff */
[----:B------:R-:W-:Y:S01]  /*0950*/  IMAD.U32 R16, RZ, RZ, UR4 ;  /* 0x00000004ff107e24 */ /* 0x000fe2000f8e00ff */
[----:B-12-4-:R-:W-:Y:S06]  /*0960*/  BAR.SYNC.DEFER_BLOCKING 0x0 ;  /* 0x0000000000007b1d */ /* 0x016fec0000010000 */
[----:B------:R-:W-:Y:S05]  /*0970*/  @!P0 BRA `(.L_x_845) ;  /* 0x0000010c00248947 */ /* 0x000fea0003800000 */
.L_x_846:
[----:B------:R-:W-:-:S08]  /*0980*/  NOP ;  /* 0x0000000000007918 */ /* 0x000fd00000000000 */
[----:B------:R-:W0:Y:S02]  /*0990*/  USETMAXREG.TRY_ALLOC.CTAPOOL UP0, 0xa0 ;  /* 0x000000a0000079c8 */ /* 0x000e240008000600 */
[----:B0-----:R-:W-:-:S13]  /*09a0*/  PLOP3.LUT P0, PT, PT, PT, UP0, 0x80, 0x0 ;  /* 0x000000000000781c */ /* 0x001fda0003f0f008 */
[----:B------:R-:W-:Y:S05]  /*09b0*/  @!P0 BRA `(.L_x_846) ;  /* 0xfffffffc00f08947 */ /* 0x000fea000383ffff */
[----:B------:R-:W0:Y:S01]  /*09c0*/  S2UR UR6, SR_CTAID.Y ;  /* 0x00000000000679c3 */ /* 0x000e220000002600 */
[----:B------:R-:W-:Y:S01]  /*09d0*/  LOP3.LUT R0, R2, 0xffffff80, RZ, 0xc0, !PT ;  /* 0xffffff8002007812 */ /* 0x000fe200078ec0ff */
[----:B------:R-:W-:Y:S02]  /*09e0*/  ULDC UR7, c[0x0][0xc50] ;  /* 0x0003140000077ab9 */ /* 0x000fe40000000800 */
[----:B------:R-:W-:-:S04]  /*09f0*/  UISETP.NE.AND UP0, UPT, UR7, 0x1, UPT ;  /* 0x000000010700788c */ /* 0x000fc8000bf05270 */
[----:B------:R-:W-:Y:S08]  /*0a00*/  BAR.ARV 0x8, 0x200 ;  /* 0x0208000000007b1d */ /* 0x000ff00000002000 */
[----:B------:R-:W1:Y:S01]  /*0a10*/  S2UR UR8, SR_CTAID.Z ;  /* 0x00000000000879c3 */ /* 0x000e620000002700 */
[----:B------:R-:W-:Y:S01]  /*0a20*/  ISETP.NE.AND P0, PT, R0, 0x80, PT ;  /* 0x000000800000780c */ /* 0x000fe20003f05270 */
[----:B------:R-:W-:Y:S01]  /*0a30*/  @UP0 ULDC UR4, c[0x0][0xc54] ;  /* 0x0003150000040ab9 */ /* 0x000fe20000000800 */
[----:B------:R-:W-:Y:S01]  /*0a40*/  @UP0 ULDC UR9, c[0x0][0xc58] ;  /* 0x0003160000090ab9 */ /* 0x000fe20000000800 */
[----:B0-----:R-:W-:-:S10]  /*0a50*/  UIMAD.WIDE.U32 UR4, UR6, UR4, URZ ;  /* 0x00000004060472a5 */ /* 0x001fd4000f8e003f */
[----:B------:R-:W-:Y:S06]  /*0a60*/  @!P0 BAR.ARV 0x9, 0x100 ;  /* 0x0244000000008b1d */ /* 0x000fec0000002000 */
[----:B------:R-:W-:Y:S01]  /*0a70*/  UMOV UR10, UR6 ;  /* 0x00000006000a7c82 */ /* 0x000fe20008000000 */
[----:B------:R-:W-:Y:S01]  /*0a80*/  @UP0 USHF.R.U32.HI UR10, URZ, UR9, UR5 ;  /* 0x000000093f0a0299 */ /* 0x000fe20008011605 */
[----:B-1----:R-:W-:-:S03]  /*0a90*/  ISETP.LE.AND P0, PT, RZ, UR8, PT ;  /* 0x00000008ff007c0c */ /* 0x002fc6000bf03270 */
[----:B------:R-:W-:Y:S02]  /*0aa0*/  UIADD3 UR4, -UR10, URZ, URZ ;  /* 0x0000003f0a047290 */ /* 0x000fe4000fffe13f */
[----:B------:R-:W-:Y:S02]  /*0ab0*/  IMAD.U32 R17, RZ, RZ, UR10 ;  /* 0x0000000aff117e24 */ /* 0x000fe4000f8e00ff */
[----:B------:R-:W-:-:S06]  /*0ac0*/  UIMAD UR6, UR7, UR4, UR6 ;  /* 0x00000004070672a4 */ /* 0x000fcc000f8e0206 */
[----:B------:R-:W-:Y:S06]  /*0ad0*/  @!P0 BRA `(.L_x_847) ;  /* 0x0000015000008947 */ /* 0x000fec0003800000 */
[----:B------:R-:W0:Y:S01]  /*0ae0*/  LDC.64 R6, c[0x0][0x418] ;  /* 0x00010600ff067b82 */ /* 0x000e220000000a00 */
[----:B------:R-:W-:Y:S01]  /*0af0*/  ULDC UR4, c[0x0][0x448] ;  /* 0x0001120000047ab9 */ /* 0x000fe20000000800 */
[----:B------:R-:W-:Y:S01]  /*0b00*/  VIADD R23, R2, 0xffffff80 ;  /* 0xffffff8002177836 */ /* 0x000fe20000000000 */
[----:B------:R-:W-:-:S03]  /*0b10*/  UISETP.NE.AND UP0, UPT, UR4, 0x1, UPT ;  /* 0x000000010400788c */ /* 0x000fc6000bf05270 */
[----:B------:R-:W-:Y:S02]  /*0b20*/  ULDC.64 UR4, c[0x0][0x9e0] ;  /* 0x0002780000047ab9 */ /* 0x000fe40000000a00 */
[----:B------:R-:W1:Y:S01]  /*0b30*/  LDC R89, c[0x0][0x288] ;  /* 0x0000a200ff597b82 */ /* 0x000e620000000800 */
[----:B------:R-:W-:-:S05]  /*0b40*/  UISETP.GE.AND UP1, UPT, UR5, 0x1, UPT ;  /* 0x000000010500788c */ /* 0x000fca000bf26270 */
[----:B------:R-:W-:Y:S01]  /*0b50*/  @UP0 ULDC UR9, c[0x0][0x44c] ;  /* 0x0001130000090ab9 */ /* 0x000fe20000000800 */
[----:B------:R-:W-:Y:S01]  /*0b60*/  @UP0 ULDC UR11, c[0x0][0x450] ;  /* 0x00011400000b0ab9 */ /* 0x000fe20000000800 */
[----:B------:R-:W2:Y:S01]  /*0b70*/  LDC R18, c[0x0][0x424] ;  /* 0x00010900ff127b82 */ /* 0x000ea20000000800 */
[----:B------:R-:W-:-:S07]  /*0b80*/  PLOP3.LUT P1, PT, PT, PT, UP1, 0x80, 0x0 ;  /* 0x000000000000781c */ /* 0x000fce0003f2f018 */
[----:B------:R-:W3:Y:S01]  /*0b90*/  LDC R5, c[0x0][0x2f0] ;  /* 0x0000bc00ff057b82 */ /* 0x000ee20000000800 */
[----:B0-----:R-:W-:-:S04]  /*0ba0*/  ISETP.NE.U32.AND P0, PT, R6, RZ, PT ;  /* 0x000000ff0600720c */ /* 0x001fc80003f05070 */
[----:B------:R-:W-:-:S03]  /*0bb0*/  ISETP.NE.AND.EX P0, PT, R7, RZ, PT, P0 ;  /* 0x000000ff0700720c */ /* 0x000fc60003f05300 */
[----:B------:R-:W0:Y:S01]  /*0bc0*/  S2UR UR39, SR_CTAID.X ;  /* 0x00000000002779c3 */ /* 0x000e220000002500 */
[----:B-1----:R-:W-:Y:S02]  /*0bd0*/  IADD3 R3, -R89, 0x1, RZ ;  /* 0x0000000159037810 */ /* 0x002fe40007ffe1ff */
[----:B--2---:R-:W-:-:S05]  /*0be0*/  SEL R18, R18, 0x1, P0 ;  /* 0x0000000112127807 */ /* 0x004fca0000000000 */
[----:B---3--:R-:W-:-:S05]  /*0bf0*/  IMAD R3, R18, R5, R3 ;  /* 0x0000000512037224 */ /* 0x008fca00078e0203 */
[----:B------:R-:W-:Y:S01]  /*0c00*/  R2UR UR10, R3 ;  /* 0x00000000030a72ca */ /* 0x000fe200000e0000 */
[----:B0-----:R-:W-:-:S04]  /*0c10*/  UIMAD UR39, UR39, 0xc0, URZ ;  /* 0x000000c0272778a4 */ /* 0x001fc8000f8e023f */
[----:B------:R-:W-:Y:S02]  /*0c20*/  @UP0 UIADD3 UR8, UR39, 0xbf, URZ ;  /* 0x000000bf27080890 */ /* 0x000fe4000fffe03f */
[----:B------:R-:W-:Y:S02]  /*0c30*/  UIADD3 UR7, UR39, 0xbf, URZ ;  /* 0x000000bf27077890 */ /* 0x000fe4000fffe03f */
[----:B------:R-:W-:-:S04]  /*0c40*/  UIMAD.WIDE.U32 UR8, UR8, UR9, URZ ;  /* 0x00000009080872a5 */ /* 0x000fc8000f8e003f */
[----:B------:R-:W-:-:S04]  /*0c50*/  @UP0 USHF.R.U32.HI UR7, URZ, UR11, UR9 ;  /* 0x0000000b3f070299 */ /* 0x000fc80008011609 */
[----:B------:R-:W-:-:S04]  /*0c60*/  UIADD3 UR7, UR10, UR7, URZ ;  /* 0x000000070a077290 */ /* 0x000fc8000fffe03f */
[----:B------:R-:W-:-:S06]  /*0c70*/  UIADD3 UR4, UR7, UR4, URZ ;  /* 0x0000000407047290 */ /* 0x000fcc000fffe03f */
[----:B------:R-:W-:Y:S01]  /*0c80*/  IMAD.U32 R0, RZ, RZ, UR4 ;  /* 0x00000004ff007e24 */ /* 0x000fe2000f8e00ff */
[----:B------:R-:W-:Y:S06]  /*0c90*/  @!P1 BRA `(.L_x_848) ;  /* 0x0000000000409947 */ /* 0x000fec0003800000 */
[----:B------:R-:W-:Y:S01]  /*0ca0*/  ISETP.LT.AND P0, PT, RZ, UR7, PT ;  /* 0x00000007ff007c0c */ /* 0x000fe2000bf01270 */
[----:B------:R-:W-:-:S12]  /*0cb0*/  UIADD3 UR4, UR7, -0x1, URZ ;  /* 0xffffffff07047890 */ /* 0x000fd8000fffe03f */
[----:B------:R-:W-:Y:S05]  /*0cc0*/  @P0 BRA `(.L_x_849) ;  /* 0x00000000001c0947 */ /* 0x000fea0003800000 */
[----:B------:R-:W-:Y:S02]  /*0cd0*/  UISETP.NE.AND UP1, UPT, UR5, 0x1, UPT ;  /* 0x000000010500788c */ /* 0x000fe4000bf25270 */
[----:B------:R-:W-:-:S09]  /*0ce0*/  UIADD3 UR4, -UR7, URZ, URZ ;  /* 0x0000003f07047290 */ /* 0x000fd2000fffe13f */
[----:B------:R-:W-:Y:S02]  /*0cf0*/  @UP1 ULDC.64 UR10, c[0x0][0x9e8] ;  /* 0x00027a00000a1ab9 */ /* 0x000fe40000000a00 */
[----:B------:R-:W-:-:S04]  /*0d00*/  UIMAD.WIDE.U32 UR8, UR4, UR10, URZ ;  /* 0x0000000a040872a5 */ /* 0x000fc8000f8e003f */
[----:B------:R-:W-:-:S04]  /*0d10*/  @UP1 USHF.R.U32.HI UR4, URZ, UR11, UR9 ;  /* 0x0000000b3f041299 */ /* 0x000fc80008011609 */
[----:B------:R-:W-:Y:S01]  /*0d20*/  ULOP3.LUT UR4, URZ, UR4, URZ, 0x33, !UPT ;  /* 0x000000043f047292 */ /* 0x000fe2000f8e333f */
[----:B------:R-:W-:Y:S11]  /*0d30*/  BRA `(.L_x_850) ;  /* 0x0000000000107947 */ /* 0x000ff60003800000 */
.L_x_849:
[----:B------:R-:W-:-:S11]  /*0d40*/  UISETP.NE.AND UP1, UPT, UR5, 0x1, UPT ;  /* 0x000000010500788c */ /* 0x000fd6000bf25270 */
[----:B------:R-:W-:Y:S02]  /*0d50*/  @UP1 ULDC.64 UR10, c[0x0][0x9e8] ;  /* 0x00027a00000a1ab9 */ /* 0x000fe40000000a00 */
[----:B------:R-:W-:-:S04]  /*0d60*/  UIMAD.WIDE.U32 UR8, UR4, UR10, URZ ;  /* 0x0000000a040872a5 */ /* 0x000fc8000f8e003f */
[----:B------:R-:W-:-:S12]  /*0d70*/  @UP1 USHF.R.U32.HI UR4, URZ, UR11, UR9 ;  /* 0x0000000b3f041299 */ /* 0x000fd80008011609 */
.L_x_850:
[----:B------:R-:W-:-:S06]  /*0d80*/  UIMAD UR4, UR4, UR5, UR5 ;  /* 0x00000005040472a4 */ /* 0x000fcc000f8e0205 */
[----:B------:R-:W-:-:S07]  /*0d90*/  VIMNMX R0, R0, UR4, PT ;  /* 0x0000000400007c48 */ /* 0x000fce000bfe0100 */
.L_x_848:
[-C--:B------:R-:W-:Y:S01]  /*0da0*/  IMAD R89, R18, R5.reuse, -R89 ;  /* 0x0000000512597224 */ /* 0x080fe200078e0a59 */
[----:B------:R-:W-:Y:S01]  /*0db0*/  @UP0 ULDC UR8, c[0x0][0x44c] ;  /* 0x0001130000080ab9 */ /* 0x000fe20000000800 */
[----:B------:R-:W-:Y:S01]  /*0dc0*/  VIADD R4, R0, 0x7f ;  /* 0x0000007f00047836 */ /* 0x000fe20000000000 */
[----:B------:R-:W-:Y:S01]  /*0dd0*/  UIMAD.WIDE.U32 UR8, UR39, UR8, URZ ;  /* 0x00000008270872a5 */ /* 0x000fe2000f8e003f */
[----:B------:R-:W-:Y:S01]  /*0de0*/  IMAD R0, R18, R5, 0x7f ;  /* 0x0000007f12007424 */ /* 0x000fe200078e0205 */
[----:B------:R-:W-:Y:S01]  /*0df0*/  R2UR UR7, R89 ;  /* 0x00000000590772ca */ /* 0x000fe200000e0000 */
[----:B------:R-:W-:Y:S01]  /*0e00*/  @UP0 ULDC UR10, c[0x0][0x450] ;  /* 0x00011400000a0ab9 */ /* 0x000fe20000000800 */
[----:B------:R-:W-:Y:S01]  /*0e10*/  UMOV UR4, UR39 ;  /* 0x0000002700047c82 */ /* 0x000fe20008000000 */
[----:B------:R-:W-:Y:S01]  /*0e20*/  SHF.R.S32.HI R5, RZ, 0x1f, R4 ;  /* 0x0000001fff057819 */ /* 0x000fe20000011404 */
[----:B------:R-:W-:Y:S01]  /*0e30*/  @UP0 USHF.R.U32.HI UR4, URZ, UR10, UR9 ;  /* 0x0000000a3f040299 */ /* 0x000fe20008011609 */
[----:B------:R-:W-:-:S02]  /*0e40*/  SHF.R.S32.HI R3, RZ, 0x1f, R0 ;  /* 0x0000001fff037819 */ /* 0x000fc40000011400 */
[----:B------:R-:W-:Y:S02]  /*0e50*/  LEA.HI R5, R5, R4, RZ, 0x7 ;  /* 0x0000000405057211 */ /* 0x000fe400078f38ff */
[----:B------:R-:W-:Y:S02]  /*0e60*/  LEA.HI R3, R3, R0, RZ, 0x7 ;  /* 0x0000000003037211 */ /* 0x000fe400078f38ff */
[----:B------:R-:W-:Y:S02]  /*0e70*/  SHF.R.S32.HI R0, RZ, 0x7, R5 ;  /* 0x00000007ff007819 */ /* 0x000fe40000011405 */
[----:B------:R-:W-:Y:S01]  /*0e80*/  UIADD3 UR4, UR7, UR4, URZ ;  /* 0x0000000407047290 */ /* 0x000fe2000fffe03f */
[----:B------:R-:W-:Y:S02]  /*0e90*/  SHF.R.S32.HI R3, RZ, 0x7, R3 ;  /* 0x00000007ff037819 */ /* 0x000fe40000011403 */
[----:B------:R-:W-:Y:S02]  /*0ea0*/  ULDC UR7, c[0x0][0x9dc] ;  /* 0x0002770000077ab9 */ /* 0x000fe40000000800 */
[----:B------:R-:W-:Y:S01]  /*0eb0*/  UIADD3 UR7, UR4, -UR7, URZ ;  /* 0x8000000704077290 */ /* 0x000fe2000fffe03f */
[----:B------:R-:W-:Y:S01]  /*0ec0*/  VIMNMX R88, R3, R0, PT ;  /* 0x0000000003587248 */ /* 0x000fe20003fe0100 */
[----:B------:R-:W-:Y:S10]  /*0ed0*/  @!P1 BRA `(.L_x_851) ;  /* 0x0000000000449947 */ /* 0x000ff40003800000 */
[----:B------:R-:W-:-:S06]  /*0ee0*/  UISETP.GT.AND UP0, UPT, UR4, -0x1, UPT ;  /* 0xffffffff0400788c */ /* 0x000fcc000bf04270 */
[----:B------:R-:W-:-:S13]  /*0ef0*/  PLOP3.LUT P0, PT, PT, PT, UP0, 0x80, 0x0 ;  /* 0x000000000000781c */ /* 0x000fda0003f0f008 */
[----:B------:R-:W-:Y:S05]  /*0f00*/  @P0 BRA `(.L_x_852) ;  /* 0x00000000001c0947 */ /* 0x000fea0003800000 */
[----:B------:R-:W-:Y:S02]  /*0f10*/  UISETP.NE.AND UP0, UPT, UR5, 0x1, UPT ;  /* 0x000000010500788c */ /* 0x000fe4000bf05270 */
[----:B------:R-:W-:-:S09]  /*0f20*/  ULOP3.LUT UR4, URZ, UR4, URZ, 0x33, !UPT ;  /* 0x000000043f047292 */ /* 0x000fd2000f8e333f */
[----:B------:R-:W-:Y:S02]  /*0f30*/  @UP0 ULDC.64 UR10, c[0x0][0x9e8] ;  /* 0x00027a00000a0ab9 */ /* 0x000fe40000000a00 */
[----:B------:R-:W-:-:S04]  /*0f40*/  UIMAD.WIDE.U32 UR8, UR4, UR10, URZ ;  /* 0x0000000a040872a5 */ /* 0x000fc8000f8e003f */
[----:B------:R-:W-:-:S04]  /*0f50*/  @UP0 USHF.R.U32.HI UR4, URZ, UR11, UR9 ;  /* 0x0000000b3f040299 */ /* 0x000fc80008011609 */
[----:B------:R-:W-:Y:S01]  /*0f60*/  ULOP3.LUT UR4, URZ, UR4, URZ, 0x33, !UPT ;  /* 0x000000043f047292 */ /* 0x000fe2000f8e333f */
[----:B------:R-:W-:Y:S11]  /*0f70*/  BRA `(.L_x_853) ;  /* 0x0000000000107947 */ /* 0x000ff60003800000 */
.L_x_852:
[----:B------:R-:W-:-:S11]  /*0f80*/  UISETP.NE.AND UP0, UPT, UR5, 0x1, UPT ;  /* 0x000000010500788c */ /* 0x000fd6000bf05270 */
[----:B------:R-:W-:Y:S02]  /*0f90*/  @UP0 ULDC.64 UR10, c[0x0][0x9e8] ;  /* 0x00027a00000a0ab9 */ /* 0x000fe40000000a00 */
[----:B------:R-:W-:-:S04]  /*0fa0*/  UIMAD.WIDE.U32 UR8, UR4, UR10, URZ ;  /* 0x0000000a040872a5 */ /* 0x000fc8000f8e003f */
[----:B------:R-:W-:-:S12]  /*0fb0*/  @UP0 USHF.R.U32.HI UR4, URZ, UR11, UR9 ;  /* 0x0000000b3f040299 */ /* 0x000fd80008011609 */
.L_x_853:
[----:B------:R-:W-:-:S04]  /*0fc0*/  UIMAD UR4, UR4, UR5, URZ ;  /* 0x00000005040472a4 */ /* 0x000fc8000f8e023f */
[----:B------:R-:W-:-:S04]  /*0fd0*/  UISETP.LT.AND UP0, UPT, UR7, UR4, UPT ;  /* 0x000000040700728c */ /* 0x000fc8000bf01270 */
[----:B------:R-:W-:-:S12]  /*0fe0*/  USEL UR7, UR7, UR4, !UP0 ;  /* 0x0000000407077287 */ /* 0x000fd8000c000000 */
.L_x_851:
[----:B------:R-:W-:Y:S02]  /*0ff0*/  USHF.R.S32.HI UR4, URZ, 0x1f, UR7 ;  /* 0x0000001f3f047899 */ /* 0x000fe40008011407 */
[----:B------:R-:W-:Y:S02]  /*1000*/  USHF.R.U32.HI UR11, URZ, 0x10, UR6 ;  /* 0x000000103f0b7899 */ /* 0x000fe40008011606 */
[----:B------:R-:W-:Y:S02]  /*1010*/  ULEA.HI UR4, UR4, UR7, URZ, 0x7 ;  /* 0x0000000704047291 */ /* 0x000fe4000f8f383f */
[----:B------:R-:W-:Y:S02]  /*1020*/  ULOP3.LUT UR7, UR6, 0xffff, URZ, 0xc0, !UPT ;  /* 0x0000ffff06077892 */ /* 0x000fe4000f8ec03f */
[----:B------:R-:W-:-:S04]  /*1030*/  USHF.R.S32.HI UR4, URZ, 0x7, UR4 ;  /* 0x000000073f047899 */ /* 0x000fc80008011404 */
[----:B------:R-:W-:-:S04]  /*1040*/  UISETP.LT.AND UP0, UPT, URZ, UR4, UPT ;  /* 0x000000043f00728c */ /* 0x000fc8000bf01270 */
[----:B------:R-:W-:Y:S02]  /*1050*/  USEL UR10, URZ, UR4, !UP0 ;  /* 0x000000043f0a7287 */ /* 0x000fe4000c000000 */
[----:B------:R-:W-:Y:S01]  /*1060*/  UISETP.NE.AND UP0, UPT, UR11, URZ, UPT ;  /* 0x0000003f0b00728c */ /* 0x000fe2000bf05270 */
[----:B------:R-:W-:-:S03]  /*1070*/  UMOV UR4, URZ ;  /* 0x0000003f00047c82 */ /* 0x000fc60008000000 */
[----:B------:R-:W-:-:S07]  /*1080*/  ISETP.GT.AND P0, PT, R88, UR10, PT ;  /* 0x0000000a58007c0c */ /* 0x000fce000bf04270 */
[----:B------:R-:W-:-:S06]  /*1090*/  @!UP0 ULDC UR11, c[0x0][0x9f0] ;  /* 0x00027c00000b8ab9 */ /* 0x000fcc0000000800 */
[----:B------:R-:W-:Y:S05]  /*10a0*/  @!P0 BRA `(.L_x_854) ;  /* 0x00000000008c8947 */ /* 0x000fea0003800000 */
[----:B------:R-:W-:Y:S01]  /*10b0*/  IMAD.U32 R5, RZ, RZ, UR11 ;  /* 0x0000000bff057e24 */ /* 0x000fe2000f8e00ff */
[----:B------:R-:W-:-:S04]  /*10c0*/  UMOV UR4, URZ ;  /* 0x0000003f00047c82 */ /* 0x000fc80008000000 */
[----:B------:R-:W-:-:S04]  /*10d0*/  IABS R0, R5 ;  /* 0x0000000500007213 */ /* 0x000fc80000000000 */
[----:B------:R-:W-:Y:S02]  /*10e0*/  R2UR UR12, R0 ;  /* 0x00000000000c72ca */ /* 0x000fe400000e0000 */
[----:B------:R-:W-:Y:S02]  /*10f0*/  IADD3 R0, R5, -0x1, R88 ;  /* 0xffffffff05007810 */ /* 0x000fe40007ffe058 */
[----:B------:R-:W-:Y:S02]  /*1100*/  IABS R5, R5 ;  /* 0x0000000500057213 */ /* 0x000fe40000000000 */
[----:B------:R-:W-:-:S03]  /*1110*/  R2UR UR6, R0 ;  /* 0x00000000000672ca */ /* 0x000fc600000e0000 */
[----:B------:R-:W-:-:S04]  /*1120*/  IMAD.MOV R5, RZ, RZ, -R5 ;  /* 0x000000ffff057224 */ /* 0x000fc800078e0a05 */
[----:B------:R-:W0:Y:S06]  /*1130*/  I2F.RP R3, UR12 ;  /* 0x0000000c00037d06 */ /* 0x000e2c0008209400 */
[----:B------:R-:W-:-:S06]  /*1140*/  UIADD3 UR6, -UR10, UR6, URZ ;  /* 0x000000060a067290 */ /* 0x000fcc000fffe13f */
[----:B------:R-:W-:Y:S01]  /*1150*/  IMAD.U32 R0, RZ, RZ, UR6 ;  /* 0x00000006ff007e24 */ /* 0x000fe2000f8e00ff */
[----:B------:R-:W-:Y:S01]  /*1160*/  ULOP3.LUT UR6, UR6, UR11, URZ, 0x3c, !UPT ;  /* 0x0000000b06067292 */ /* 0x000fe2000f8e3c3f */
[----:B0-----:R-:W0:Y:S03]  /*1170*/  MUFU.RCP R3, R3 ;  /* 0x0000000300037308 */ /* 0x001e260000001000 */
[----:B------:R-:W-:-:S04]  /*1180*/  IABS R0, R0 ;  /* 0x0000000000007213 */ /* 0x000fc80000000000 */
[----:B------:R-:W-:Y:S01]  /*1190*/  R2UR UR9, R0 ;  /* 0x00000000000972ca */ /* 0x000fe200000e0000 */
[----:B------:R-:W-:Y:S02]  /*11a0*/  IMAD.MOV.U32 R0, RZ, RZ, R5 ;  /* 0x000000ffff007224 */ /* 0x000fe400078e0005 */
[----:B0-----:R-:W-:-:S06]  /*11b0*/  VIADD R4, R3, 0xffffffe ;  /* 0x0ffffffe03047836 */ /* 0x001fcc0000000000 */
        /* <DEDUP_REMOVED lines=18> */
.L_x_854:
[----:B------:R-:W-:Y:S02]  /*12e0*/  UIMAD UR5, UR7, UR4, UR10 ;  /* 0x00000004070572a4 */ /* 0x000fe4000f8e020a */
[----:B------:R-:W-:Y:S01]  /*12f0*/  IMAD.U32 R5, RZ, RZ, UR4 ;  /* 0x00000004ff057e24 */ /* 0x000fe2000f8e00ff */
[----:B------:R-:W-:Y:S01]  /*1300*/  PLOP3.LUT P0, PT, PT, PT, PT, 0x80, 0x0 ;  /* 0x000000000000781c */ /* 0x000fe20003f0f070 */
[----:B------:R-:W-:Y:S01]  /*1310*/  IMAD.MOV.U32 R3, RZ, RZ, RZ ;  /* 0x000000ffff037224 */ /* 0x000fe200078e00ff */
[----:B------:R-:W-:Y:S01]  /*1320*/  CS2R R134, SRZ ;  /* 0x0000000000867805 */ /* 0x000fe2000001ff00 */
[----:B------:R-:W-:Y:S01]  /*1330*/  IMAD.MOV.U32 R0, RZ, RZ, RZ ;  /* 0x000000ffff007224 */ /* 0x000fe200078e00ff */
[----:B------:R-:W-:Y:S01]  /*1340*/  VIADDMNMX R88, R5, UR5, R88, PT ;  /* 0x0000000505587c46 */ /* 0x000fe2000b800158 */
[----:B------:R-:W-:Y:S01]  /*1350*/  IMAD.U32 R19, RZ, RZ, UR5 ;  /* 0x00000005ff137e24 */ /* 0x000fe2000f8e00ff */
[----:B------:R-:W-:Y:S02]  /*1360*/  CS2R R132, SRZ ;  /* 0x0000000000847805 */ /* 0x000fe4000001ff00 */
[----:B------:R-:W-:-:S02]  /*1370*/  CS2R R130, SRZ ;  /* 0x0000000000827805 */ /* 0x000fc4000001ff00 */
[----:B------:R-:W-:Y:S02]  /*1380*/  ISETP.GT.AND P1, PT, R88, UR5, PT ;  /* 0x0000000558007c0c */ /* 0x000fe4000bf24270 */
        /* <DEDUP_REMOVED lines=26> */
[----:B------:R-:W-:-:S05]  /*1530*/  SHF.R.S32.HI R92, RZ, 0x7, R91 ;  /* 0x00000007ff5c7819 */ /* 0x000fca000001145b */
        /* <DEDUP_REMOVED lines=9> */
[----:B------:R-:W-:Y:S02]  /*15d0*/  ULEA UR4, UR5, UR36, 0xc ;  /* 0x0000002405047291 */ /* 0x000fe4000f8e603f */
[----:B------:R-:W-:Y:S02]  /*15e0*/  ULEA UR5, UR5, UR6, 0xd ;  /* 0x0000000605057291 */ /* 0x000fe4000f8e683f */
[----:B------:R-:W-:Y:S02]  /*15f0*/  UIADD3 UR4, UR4, 0xc400, URZ ;  /* 0x0000c40004047890 */ /* 0x000fe4000fffe03f */
[----:B------:R-:W-:Y:S02]  /*1600*/  USHF.R.U32.HI UR5, URZ, 0x4, UR5 ;  /* 0x000000043f057899 */ /* 0x000fe40008011605 */
[----:B------:R-:W-:Y:S02]  /*1610*/  USHF.R.U32.HI UR4, URZ, 0x4, UR4 ;  /* 0x000000043f047899 */ /* 0x000fe40008011604 */
[----:B------:R-:W-:-:S02]  /*1620*/  ULOP3.LUT UR60, UR5, 0x3fff, URZ, 0xc0, !UPT ;  /* 0x00003fff053c7892 */ /* 0x000fc4000f8ec03f */
        /* <DEDUP_REMOVED lines=18> */
.L_x_856:
[----:B------:R-:W-:Y:S02]  /*1750*/  SHF.L.U32 R4, RZ, 0x1f, RZ ;  /* 0x0000001fff047819 */ /* 0x000fe400000006ff */
[----:B------:R-:W-:Y:S02]  /*1760*/  LEA.HI R3, R90, R23, RZ, 0x4 ;  /* 0x000000175a037211 */ /* 0x000fe400078f20ff */
[----:B------:R-:W0:Y:S02]  /*1770*/  SYNCS.PHASECHK.TRANS64.TRYWAIT P0, [UR36+0x2d800], R4 ;  /* 0x02d80004ff0075a7 */ /* 0x000e240008000164 */
[----:B------:R-:W-:-:S05]  /*1780*/  LOP3.LUT R0, R3, 0xfffffff0, RZ, 0xc0, !PT ;  /* 0xfffffff003007812 */ /* 0x000fca00078ec0ff */
[----:B------:R-:W-:-:S05]  /*1790*/  IMAD.IADD R10, R23, 0x1, -R0 ;  /* 0x00000001170a7824 */ /* 0x000fca00078e0a00 */
[----:B------:R-:W-:-:S04]  /*17a0*/  SHF.R.S32.HI R5, RZ, 0x1f, R10 ;  /* 0x0000001fff057819 */ /* 0x000fc8000001140a */
[----:B------:R-:W-:Y:S01]  /*17b0*/  LEA.HI R0, R5, R10, RZ, 0x3 ;  /* 0x0000000a05007211 */ /* 0x000fe200078f18ff */
[----:B0-----:R-:W-:Y:S06]  /*17c0*/  @!P0 BRA `(.L_x_857) ;  /* 0x0000014000cc8947 */ /* 0x001fec0003800000 */
.L_x_1024:
[----:B------:R-:W-:Y:S01]  /*17d0*/  R2UR UR4, R16 ;  /* 0x00000000100472ca */ /* 0x000fe200000e0000 */
[----:B------:R-:W-:Y:S01]  /*17e0*/  IMAD.MOV.U32 R7, RZ, RZ, 0x20 ;  /* 0x00000020ff077424 */ /* 0x000fe200078e00ff */
[----:B0-----:R-:W-:-:S05]  /*17f0*/  LOP3.LUT R5, R0, 0xfffffff8, RZ, 0xc0, !PT ;  /* 0xfffffff800057812 */ /* 0x001fca00078ec0ff */
[----:B------:R-:W-:-:S05]  /*1800*/  IMAD.IADD R10, R10, 0x1, -R5 ;  /* 0x000000010a0a7824 */ /* 0x000fca00078e0a05 */
[----:B------:R-:W-:Y:S01]  /*1810*/  LOP3.LUT P1, RZ, R10, 0x4, RZ, 0xc0, !PT ;  /* 0x000000040aff7812 */ /* 0x000fe2000782c0ff */
[----:B------:R-:W-:-:S03]  /*1820*/  ULOP3.LUT UR4, UR4, 0x1, URZ, 0xfc, !UPT ;  /* 0x0000000104047892 */ /* 0x000fc6000f8efc3f */
[----:B------:R-:W-:-:S03]  /*1830*/  SEL R7, R7, 0xffffffe0, !P1 ;  /* 0xffffffe007077807 */ /* 0x000fc60004800000 */
[----:B------:R-:W-:-:S05]  /*1840*/  IMAD.U32 R6, RZ, RZ, UR4 ;  /* 0x00000004ff067e24 */ /* 0x000fca000f8e00ff */
[----:B------:R-:W-:-:S13]  /*1850*/  ISETP.NE.AND P0, PT, R6, 0x3, PT ;  /* 0x000000030600780c */ /* 0x000fda0003f05270 */
[----:B------:R-:W-:Y:S05]  /*1860*/  @!P0 BRA `(.L_x_858) ;  /* 0x0000000000048947 */ /* 0x000fea0003800000 */
[----:B------:R-:W-:Y:S01]  /*1870*/  BPT.TRAP 0x1 ;  /* 0x000000040000795c */ /* 0x000fe20000300000 */
.L_x_858:
[----:B------:R0:W1:Y:S01]  /*1880*/  SYNCS.PHASECHK.TRANS64.TRYWAIT P2, [UR36+0x2d830], R4 ;  /* 0x02d83004ff0075a7 */ /* 0x0000620008040164 */
[----:B------:R-:W-:Y:S05]  /*1890*/  @!P0 BRA `(.L_x_859) ;  /* 0x0000000000048947 */ /* 0x000fea0003800000 */
[----:B------:R-:W-:Y:S01]  /*18a0*/  BPT.TRAP 0x1 ;  /* 0x000000040000795c */ /* 0x000fe20000300000 */
.L_x_859:
[----:B------:R-:W-:Y:S01]  /*18b0*/  IMAD.U32 R12, RZ, RZ, UR37 ;  /* 0x00000025ff0c7e24 */ /* 0x000fe2000f8e00ff */
[----:B------:R-:W-:-:S04]  /*18c0*/  ISETP.NE.AND P1, PT, R24, RZ, PT ;  /* 0x000000ff1800720c */ /* 0x000fc80003f25270 */
[----:B------:R-:W-:Y:S01]  /*18d0*/  LOP3.LUT R12, R12, 0x10000, RZ, 0xfc, !PT ;  /* 0x000100000c0c7812 */ /* 0x000fe200078efcff */
[----:B-1----:R-:W-:Y:S08]  /*18e0*/  @P2 BRA `(.L_x_860) ;  /* 0x0000000000082947 */ /* 0x002ff00003800000 */
[----:B------:R-:W1:Y:S02]  /*18f0*/  SYNCS.PHASECHK.TRANS64.TRYWAIT P2, [UR36+0x2d830], R4 ;  /* 0x02d83004ff0075a7 */ /* 0x000e640008040164 */
[----:B-1----:R-:W-:Y:S05]  /*1900*/  @!P2 BRA `(.L_x_861) ;  /* 0x000001400094a947 */ /* 0x002fea0003800000 */
.L_x_860:
[----:B------:R-:W-:Y:S05]  /*1910*/  WARPSYNC.ALL ;  /* 0x0000000000007948 */ /* 0x000fea0003800000 */
[----:B------:R-:W-:Y:S01]  /*1920*/  IMAD.MOV.U32 R13, RZ, RZ, -0x7fffffe0 ;  /* 0x80000020ff0d7424 */ /* 0x000fe200078e00ff */
[----:B------:R-:W-:Y:S01]  /*1930*/  UIADD3 UR4, UR36, 0x15400, URZ ;  /* 0x0001540024047890 */ /* 0x000fe2000fffe03f */
[C---:B------:R-:W-:Y:S01]  /*1940*/  R2UR UR8, R12.reuse ;  /* 0x000000000c0872ca */ /* 0x040fe200000e0000 */
[----:B------:R-:W-:Y:S02]  /*1950*/  WARPGROUP.ARRIVE ;  /* 0x00000000000079c5 */ /* 0x000fe40000000000 */
[----:B------:R-:W-:Y:S01]  /*1960*/  R2UR UR9, R13 ;  /* 0x000000000d0972ca */ /* 0x000fe200000e0000 */
[----:B------:R-:W-:Y:S01]  /*1970*/  USHF.R.U32.HI UR4, URZ, 0x4, UR4 ;  /* 0x000000043f047899 */ /* 0x000fe20008011604 */
[----:B------:R-:W-:Y:S01]  /*1980*/  R2UR UR24, R12 ;  /* 0x000000000c1872ca */ /* 0x000fe200000e0000 */
[----:B------:R-:W-:Y:S01]  /*1990*/  UMOV UR11, 0x80000020 ;  /* 0x80000020000b7882 */ /* 0x000fe20000000000 */
[----:B------:R-:W-:Y:S01]  /*19a0*/  UMOV UR13, 0x80000020 ;  /* 0x80000020000d7882 */ /* 0x000fe20000000000 */
[----:B------:R-:W-:Y:S01]  /*19b0*/  ULOP3.LUT UR4, UR4, 0x3fff, URZ, 0xc0, !UPT ;  /* 0x00003fff04047892 */ /* 0x000fe2000f8ec03f */
[C---:B------:R-:W-:Y:S01]  /*19c0*/  LOP3.LUT P2, RZ, R10.reuse, 0x2, RZ, 0xc0, !PT ;  /* 0x000000020aff7812 */ /* 0x040fe2000784c0ff */
[----:B------:R-:W-:Y:S01]  /*19d0*/  UMOV UR15, 0x80000020 ;  /* 0x80000020000f7882 */ /* 0x000fe20000000000 */
[----:B------:R-:W-:Y:S01]  /*19e0*/  UMOV UR17, 0x80000020 ;  /* 0x8000002000117882 */ /* 0x000fe20000000000 */
[----:B------:R-:W-:Y:S01]  /*19f0*/  ULOP3.LUT UR37, UR4, 0x10000, URZ, 0xfc, !UPT ;  /* 0x0001000004257892 */ /* 0x000fe2000f8efc3f */
[----:B------:R-:W-:Y:S01]  /*1a00*/  IMAD.SHL.U32 R10, R10, 0x40, RZ ;  /* 0x000000400a0a7824 */ /* 0x000fe200078e00ff */
[----:B------:R-:W-:Y:S01]  /*1a10*/  UMOV UR19, 0x80000020 ;  /* 0x8000002000137882 */ /* 0x000fe20000000000 */
[----:B------:R-:W-:Y:S01]  /*1a20*/  UMOV UR21, 0x80000020 ;  /* 0x8000002000157882 */ /* 0x000fe20000000000 */
[----:B------:R-:W-:Y:S01]  /*1a30*/  UIADD3 UR14, UR37, 0x200, URZ ;  /* 0x00000200250e7890 */ /* 0x000fe2000fffe03f */
[----:B------:R-:W-:Y:S01]  /*1a40*/  SHF.R.U32.HI R3, RZ, 0x1, R3 ;  /* 0x00000001ff037819 */ /* 0x000fe20000011603 */
[----:B------:R-:W-:Y:S01]  /*1a50*/  UIADD3 UR12, UR24, 0x300, URZ ;  /* 0x00000300180c7890 */ /* 0x000fe2000fffe03f */
[----:B------:R-:W-:Y:S01]  /*1a60*/  LOP3.LUT R10, R10, 0x1c0, RZ, 0xc0, !PT ;  /* 0x000001c00a0a7812 */ /* 0x000fe200078ec0ff */
[----:B------:R-:W-:Y:S01]  /*1a70*/  UMOV UR10, UR37 ;  /* 0x00000025000a7c82 */ /* 0x000fe20008000000 */
[----:B------:R-:W-:Y:S01]  /*1a80*/  UIADD3 UR16, UR24, 0x302, URZ ;  /* 0x0000030218107890 */ /* 0x000fe2000fffe03f */
[----:B------:R-:W-:Y:S01]  /*1a90*/  HGMMA.64x128x16.F32 R24, gdesc[UR8], RZ, !UPT, gsb0 ;  /* 0x01e00000081879f0 */ /* 0x000fe2000c0008ff */
[----:B------:R-:W-:Y:S01]  /*1aa0*/  UIADD3 UR8, UR24, 0x2, URZ ;  /* 0x0000000218087890 */ /* 0x000fe2000fffe03f */
[----:B------:R-:W-:Y:S01]  /*1ab0*/  IMAD.SHL.U32 R0, R0, 0x40, RZ ;  /* 0x0000004000007824 */ /* 0x000fe200078e00ff */
[----:B------:R-:W-:Y:S01]  /*1ac0*/  UIADD3 UR10, UR37, 0x2, URZ ;  /* 0x00000002250a7890 */ /* 0x000fe2000fffe03f */
[----:B------:R-:W-:Y:S01]  /*1ad0*/  UMOV UR9, 0x80000020 ;  /* 0x8000002000097882 */ /* 0x000fe20000000000 */
[----:B------:R-:W-:Y:S01]  /*1ae0*/  UMOV UR11, 0x80000020 ;  /* 0x80000020000b7882 */ /* 0x000fe20000000000 */
[----:B------:R-:W-:Y:S01]  /*1af0*/  UIADD3 UR18, UR37, 0x202, URZ ;  /* 0x0000020225127890 */ /* 0x000fe2000fffe03f */
[----:B------:R-:W-:Y:S01]  /*1b00*/  LOP3.LUT R0, R0, 0xfffffe00, RZ, 0xc0, !PT ;  /* 0xfffffe0000007812 */ /* 0x000fe200078ec0ff */
[----:B------:R-:W-:-:S02]  /*1b10*/  UIADD3 UR20, UR24, 0x600, URZ ;  /* 0x0000060018147890 */ /* 0x000fc4000fffe03f */
[----:B------:R-:W-:Y:S01]  /*1b20*/  UIADD3 UR22, UR37, 0x400, URZ ;  /* 0x0000040025167890 */ /* 0x000fe2000fffe03f */
[----:B------:R-:W-:Y:S01]  /*1b30*/  UMOV UR23, 0x80000020 ;  /* 0x8000002000177882 */ /* 0x000fe20000000000 */
[----:B------:R-:W-:Y:S02]  /*1b40*/  UIADD3 UR24, UR24, 0x602, URZ ;  /* 0x0000060218187890 */ /* 0x000fe4000fffe03f */
[----:B------:R-:W-:Y:S01]  /*1b50*/  UIADD3 UR26, UR37, 0x402, URZ ;  /* 0x00000402251a7890 */ /* 0x000fe2000fffe03f */
[----:B------:R-:W-:Y:S01]  /*1b60*/  UMOV UR25, 0x80000020 ;  /* 0x8000002000197882 */ /* 0x000fe20000000000 */
[----:B------:R-:W-:Y:S01]  /*1b70*/  UMOV UR27, 0x80000020 ;  /* 0x80000020001b7882 */ /* 0x000fe20000000000 */
[----:B------:R-:W-:Y:S01]  /*1b80*/  ULDC UR7, c[0x0][0x9d8] ;  /* 0x0002760000077ab9 */ /* 0x000fe20000000800 */
[----:B------:R-:W-:Y:S01]  /*1b90*/  ULDC UR4, c[0x0][0x448] ;  /* 0x0001120000047ab9 */ /* 0x000fe20000000800 */
[----:B------:R-:W-:Y:S01]  /*1ba0*/  ULDC UR31, c[0x0][0x2f0] ;  /* 0x0000bc00001f7ab9 */ /* 0x000fe20000000800 */
[----:B------:R-:W-:Y:S01]  /*1bb0*/  UISETP.NE.AND UP0, UPT, UR4, 0x1, UPT ;  /* 0x000000010400788c */ /* 0x000fe2000bf05270 */
[----:B------:R-:W-:-:S02]  /*1bc0*/  ULDC UR6, c[0x0][0x9dc] ;  /* 0x0002770000067ab9 */ /* 0x000fc40000000800 */
[----:B------:R-:W-:-:S03]  /*1bd0*/  ULOP3.LUT UR28, URZ, UR6, URZ, 0x33, !UPT ;  /* 0x000000063f1c7292 */ /* 0x000fc6000f8e333f */
[----:B------:R-:W-:Y:S02]  /*1be0*/  PLOP3.LUT P3, PT, PT, PT, UP0, 0x80, 0x0 ;  /* 0x000000000000781c */ /* 0x000fe40003f6f008 */
[----:B------:R-:W-:-:S03]  /*1bf0*/  PLOP3.LUT P4, PT, PT, PT, UP0, 0x80, 0x0 ;  /* 0x000000000000781c */ /* 0x000fc60003f8f008 */
[----:B------:R-:W-:Y:S01]  /*1c00*/  @UP0 ULDC UR4, c[0x0][0x44c] ;  /* 0x0001130000040ab9 */ /* 0x000fe20000000800 */
[----:B------:R-:W-:Y:S02]  /*1c10*/  WARPGROUP.DEPBAR.LE gsb0, 0x0 ;  /* 0x00008000000079c5 */ /* 0x000fe40000010000 */
[----:B------:R-:W-:-:S06]  /*1c20*/  WARPGROUP.ARRIVE ;  /* 0x00000000000079c5 */ /* 0x000fcc0000000000 */
[----:B------:R-:W-:Y:S01]  /*1c30*/  HGMMA.64x128x16.F32 R24, gdesc[UR8], R24, gsb0 ;  /* 0x01e00000081879f0 */ /* 0x000fe20008000818 */
[----:B------:R-:W-:Y:S02]  /*1c40*/  ULDC UR10, c[0x0][0x288] ;  /* 0x0000a200000a7ab9 */ /* 0x000fe40000000800 */
[----:B------:R-:W-:Y:S02]  /*1c50*/  WARPGROUP.DEPBAR.LE gsb0, 0x0 ;  /* 0x00008000000079c5 */ /* 0x000fe40000010000 */
[----:B------:R-:W-:-:S07]  /*1c60*/  WARPGROUP.ARRIVE ;  /* 0x00000000000079c5 */ /* 0x000fce0000000000 */
[----:B------:R-:W-:Y:S03]  /*1c70*/  HGMMA.64x128x16.F32 R24, gdesc[UR12], R24, gsb0 ;  /* 0x01e000000c1879f0 */ /* 0x000fe60008000818 */
        /* <DEDUP_REMOVED lines=10> */
[----:B------:R-:W-:Y:S01]  /*1d20*/  FMUL.FTZ R99, R37, UR7 ;  /* 0x0000000725637c20 */ /* 0x000fe20008410000 */
[----:B------:R-:W-:-:S04]  /*1d30*/  IMAD.HI R37, R92, 0x55555556, RZ ;  /* 0x555555565c257827 */ /* 0x000fc800078e02ff */
[----:B------:R-:W-:Y:S01]  /*1d40*/  FMUL.FTZ R15, R38, UR7 ;  /* 0x00000007260f7c20 */ /* 0x000fe20008410000 */
[----:B------:R-:W-:Y:S01]  /*1d50*/  LOP3.LUT R38, R91, 0xffffff80, RZ, 0xc0, !PT ;  /* 0xffffff805b267812 */ /* 0x000fe200078ec0ff */
[----:B------:R-:W-:Y:S01]  /*1d60*/  FMUL.FTZ R101, R41, UR7 ;  /* 0x0000000729657c20 */ /* 0x000fe20008410000 */
[----:B------:R-:W-:Y:S01]  /*1d70*/  LOP3.LUT R41, R10, 0x8, R3, 0xf8, !PT ;  /* 0x000000080a297812 */ /* 0x000fe200078ef803 */
[----:B------:R-:W-:Y:S01]  /*1d80*/  FMUL.FTZ R100, R40, UR7 ;  /* 0x0000000728647c20 */ /* 0x000fe20008410000 */
[----:B------:R-:W-:Y:S01]  /*1d90*/  LEA.HI R37, R37, R37, RZ, 0x1 ;  /* 0x0000002525257211 */ /* 0x000fe200078f08ff */
[----:B------:R-:W-:Y:S01]  /*1da0*/  IMAD.IADD R38, R23, 0x1, -R38 ;  /* 0x0000000117267824 */ /* 0x000fe200078e0a26 */
[----:B------:R-:W-:Y:S01]  /*1db0*/  SHF.R.U32.HI R10, RZ, 0x3, R10 ;  /* 0x00000003ff0a7819 */ /* 0x000fe2000001160a */
[----:B-1----:R-:W-:Y:S01]  /*1dc0*/  FMUL.FTZ R5, R24, UR7 ;  /* 0x0000000718057c20 */ /* 0x002fe20008410000 */
[----:B------:R-:W-:Y:S01]  /*1dd0*/  FMUL.FTZ R24, R43, UR7 ;  /* 0x000000072b187c20 */ /* 0x000fe20008410000 */
[----:B------:R-:W-:Y:S01]  /*1de0*/  IMAD R92, R37, -0x3, R92 ;  /* 0xfffffffd255c7824 */ /* 0x000fe200078e025c */
[-C--:B------:R-:W-:Y:S01]  /*1df0*/  LEA.HI R37, R90, R23.reuse, RZ, 0x2 ;  /* 0x000000175a257211 */ /* 0x080fe200078f10ff */
[----:B------:R-:W-:Y:S01]  /*1e00*/  FMUL.FTZ R20, R39, UR7 ;  /* 0x0000000727147c20 */ /* 0x000fe20008410000 */
[----:B------:R-:W-:Y:S01]  /*1e10*/  SHF.R.S32.HI R3, RZ, 0x1f, R38 ;  /* 0x0000001fff037819 */ /* 0x000fe20000011426 */
[----:B------:R-:W-:Y:S01]  /*1e20*/  FMUL.FTZ R21, R42, UR7 ;  /* 0x000000072a157c20 */ /* 0x000fe20008410000 */
[----:B------:R-:W-:Y:S01]  /*1e30*/  LOP3.LUT R40, R37, 0xfffffffc, RZ, 0xc0, !PT ;  /* 0xfffffffc25287812 */ /* 0x000fe200078ec0ff */
[----:B------:R-:W-:Y:S01]  /*1e40*/  FMUL.FTZ R8, R30, UR7 ;  /* 0x000000071e087c20 */ /* 0x000fe20008410000 */
[----:B------:R-:W-:Y:S01]  /*1e50*/  LOP3.LUT R43, R41, R10, RZ, 0x3c, !PT ;  /* 0x0000000a292b7212 */ /* 0x000fe200078e3cff */
[----:B------:R-:W-:Y:S01]  /*1e60*/  FMUL.FTZ R30, R54, UR7 ;  /* 0x00000007361e7c20 */ /* 0x000fe20008410000 */
[-C--:B------:R-:W-:Y:S01]  /*1e70*/  LEA.HI R10, R3, R38.reuse, RZ, 0x2 ;  /* 0x00000026030a7211 */ /* 0x080fe200078f10ff */
[----:B------:R-:W-:Y:S01]  /*1e80*/  IMAD.IADD R39, R23, 0x1, -R40 ;  /* 0x0000000117277824 */ /* 0x000fe200078e0a28 */
[----:B------:R-:W-:Y:S01]  /*1e90*/  LEA.HI R90, R90, R23, RZ, 0x5 ;  /* 0x000000175a5a7211 */ /* 0x000fe200078f28ff */
[----:B------:R-:W-:Y:S01]  /*1ea0*/  FMUL.FTZ R54, R60, UR7 ;  /* 0x000000073c367c20 */ /* 0x000fe20008410000 */
[----:B------:R-:W-:Y:S01]  /*1eb0*/  LEA.HI R23, R3, R38, RZ, 0x5 ;  /* 0x0000002603177211 */ /* 0x000fe200078f28ff */
[----:B------:R-:W-:Y:S01]  /*1ec0*/  FMUL.FTZ R6, R27, UR7 ;  /* 0x000000071b067c20 */ /* 0x000fe20008410000 */
[--C-:B------:R-:W-:Y:S01]  /*1ed0*/  SHF.R.S32.HI R3, RZ, 0x2, R10.reuse ;  /* 0x00000002ff037819 */ /* 0x100fe2000001140a */
[----:B------:R-:W-:Y:S01]  /*1ee0*/  IMAD.SHL.U32 R90, R90, 0x20, RZ ;  /* 0x000000205a5a7824 */ /* 0x000fe200078e00ff */
[----:B------:R-:W-:Y:S01]  /*1ef0*/  SHF.R.S32.HI R40, RZ, 0x1f, R10 ;  /* 0x0000001fff287819 */ /* 0x000fe2000001140a */
[----:B------:R-:W-:Y:S01]  /*1f00*/  FMUL.FTZ R60, R69, UR7 ;  /* 0x00000007453c7c20 */ /* 0x000fe20008410000 */
[----:B------:R-:W-:Y:S01]  /*1f10*/  SHF.R.S32.HI R23, RZ, 0x5, R23 ;  /* 0x00000005ff177819 */ /* 0x000fe20000011417 */
[----:B------:R-:W-:Y:S01]  /*1f20*/  FMUL.FTZ R27, R51, UR7 ;  /* 0x00000007331b7c20 */ /* 0x000fe20008410000 */
[----:B------:R-:W-:Y:S01]  /*1f30*/  LEA.HI R40, R40, R3, RZ, 0x3 ;  /* 0x0000000328287211 */ /* 0x000fe200078f18ff */
[----:B------:R-:W-:Y:S01]  /*1f40*/  FMUL.FTZ R51, R53, UR7 ;  /* 0x0000000735337c20 */ /* 0x000fe20008410000 */
[----:B------:R-:W-:Y:S01]  /*1f50*/  LEA.HI R41, R39, R39, RZ, 0x1 ;  /* 0x0000002727297211 */ /* 0x000fe200078f08ff */
[----:B------:R-:W-:Y:S01]  /*1f60*/  FMUL.FTZ R53, R57, UR7 ;  /* 0x0000000739357c20 */ /* 0x000fe20008410000 */
[----:B------:R-:W-:Y:S01]  /*1f70*/  LEA R23, R23, UR39, 0x4 ;  /* 0x0000002717177c11 */ /* 0x000fe2000f8e20ff */
[----:B------:R-:W-:Y:S01]  /*1f80*/  FMUL.FTZ R57, R64, UR7 ;  /* 0x0000000740397c20 */ /* 0x000fe20008410000 */
[----:B------:R-:W-:Y:S01]  /*1f90*/  LOP3.LUT R40, R40, 0xfffffff8, RZ, 0xc0, !PT ;  /* 0xfffffff828287812 */ /* 0x000fe200078ec0ff */
[----:B------:R-:W-:Y:S01]  /*1fa0*/  FMUL.FTZ R14, R35, UR7 ;  /* 0x00000007230e7c20 */ /* 0x000fe20008410000 */
[----:B------:R-:W-:Y:S01]  /*1fb0*/  LOP3.LUT R42, R41, 0x1ffffffe, RZ, 0xc0, !PT ;  /* 0x1ffffffe292a7812 */ /* 0x000fe200078ec0ff */
[----:B------:R-:W-:Y:S01]  /*1fc0*/  FMUL.FTZ R64, R77, UR7 ;  /* 0x000000074d407c20 */ /* 0x000fe20008410000 */
[----:B------:R-:W-:Y:S01]  /*1fd0*/  IADD3 R23, R23, R3, -R40 ;  /* 0x0000000317177210 */ /* 0x000fe20007ffe828 */
[----:B------:R-:W-:-:S02]  /*1fe0*/  IMAD.U32 R3, RZ, RZ, UR36 ;  /* 0x00000024ff037e24 */ /* 0x000fc4000f8e00ff */
[----:B------:R-:W-:Y:S01]  /*1ff0*/  FMUL.FTZ R35, R67, UR7 ;  /* 0x0000000743237c20 */ /* 0x000fe20008410000 */
[----:B------:R-:W-:Y:S01]  /*2000*/  IMAD.IADD R42, R39, 0x1, -R42 ;  /* 0x00000001272a7824 */ /* 0x000fe200078e0a2a */
[----:B------:R-:W-:Y:S01]  /*2010*/  LOP3.LUT R39, R90, 0xfffffc00, RZ, 0xc0, !PT ;  /* 0xfffffc005a277812 */ /* 0x000fe200078ec0ff */
[----:B------:R-:W-:Y:S02]  /*2020*/  IMAD R23, R92, 0x40, R23 ;  /* 0x000000405c177824 */ /* 0x000fe400078e0217 */
[----:B------:R-:W-:Y:S01]  /*2030*/  FMUL.FTZ R94, R28, UR7 ;  /* 0x000000071c5e7c20 */ /* 0x000fe20008410000 */
[----:B------:R-:W-:Y:S01]  /*2040*/  @!P1 VIADD R3, R3, 0x2d840 ;  /* 0x0002d84003039836 */ /* 0x000fe20000000000 */
[----:B------:R-:W-:Y:S01]  /*2050*/  IADD3 R39, R43, R0, R39 ;  /* 0x000000002b277210 */ /* 0x000fe20007ffe027 */
[----:B------:R-:W-:Y:S02]  /*2060*/  IMAD R0, R42, 0x8, R23 ;  /* 0x000000082a007824 */ /* 0x000fe400078e0217 */
[----:B------:R-:W-:Y:S01]  /*2070*/  FMUL.FTZ R28, R50, UR7 ;  /* 0x00000007321c7c20 */ /* 0x000fe20008410000 */
[----:B------:R-:W-:-:S02]  /*2080*/  IMAD.MOV.U32 R43, RZ, RZ, -0x80 ;  /* 0xffffff80ff2b7424 */ /* 0x000fc400078e00ff */
[----:B------:R-:W-:Y:S01]  /*2090*/  FMUL.FTZ R9, R31, UR7 ;  /* 0x000000071f097c20 */ /* 0x000fe20008410000 */
[----:B------:R-:W-:Y:S01]  /*20a0*/  @P3 IMAD.HI.U32 R23, R0, UR4, RZ ;  /* 0x0000000400173c27 */ /* 0x000fe2000f8e00ff */
[----:B------:R-:W-:-:S03]  /*20b0*/  @UP0 ULDC UR4, c[0x0][0x450] ;  /* 0x0001140000040ab9 */ /* 0x000fc60000000800 */
[----:B------:R-:W-:Y:S01]  /*20c0*/  FMUL.FTZ R96, R32, UR7 ;  /* 0x0000000720607c20 */ /* 0x000fe20008410000 */
[----:B------:R-:W-:Y:S01]  /*20d0*/  FMUL.FTZ R50, R52, UR7 ;  /* 0x0000000734327c20 */ /* 0x000fe20008410000 */
[----:B------:R-:W-:Y:S01]  /*20e0*/  IMAD.MOV.U32 R69, RZ, RZ, R0 ;  /* 0x000000ffff457224 */ /* 0x000fe200078e0000 */
[----:B------:R-:W-:Y:S01]  /*20f0*/  @P4 SHF.R.U32.HI R69, RZ, UR4, R23 ;  /* 0x00000004ff454c19 */ /* 0x000fe20008011617 */
[----:B------:R-:W-:Y:S01]  /*2100*/  IMAD R77, R88, R43, 0x80 ;  /* 0x00000080584d7424 */ /* 0x000fe200078e022b */
[----:B------:R-:W-:Y:S01]  /*2110*/  LOP3.LUT R23, R10, 0x7ffffffc, RZ, 0xc0, !PT ;  /* 0x7ffffffc0a177812 */ /* 0x000fe200078ec0ff */
[----:B------:R-:W-:Y:S01]  /*2120*/  ULDC.64 UR4, c[0x0][0x9e0] ;  /* 0x0002780000047ab9 */ /* 0x000fe20000000a00 */
[----:B------:R-:W-:Y:S01]  /*2130*/  @!P1 PRMT R10, RZ, 0x654, R3 ;  /* 0x00000654ff0a9816 */ /* 0x000fe20000000003 */
[----:B------:R-:W1:Y:S01]  /*2140*/  SHFL.IDX PT, R67, R69, RZ, 0x1c1f ;  /* 0x001c1fff45437589 */ /* 0x000e6200000e0000 */
[----:B------:R-:W-:Y:S01]  /*2150*/  UISETP.GE.AND UP1, UPT, UR5, 0x1, UPT ;  /* 0x000000010500788c */ /* 0x000fe2000bf26270 */
[----:B------:R-:W-:Y:S01]  /*2160*/  IMAD.IADD R3, R38, 0x1, -R23 ;  /* 0x0000000126037824 */ /* 0x000fe200078e0a17 */
[----:B------:R2:W-:Y:S01]  /*2170*/  @!P1 SYNCS.ARRIVE.TRANS64.RED.A1T0 RZ, [R10+URZ], RZ ;  /* 0x000000ff0aff99a7 */ /* 0x0005e2000810043f */
[----:B------:R-:W-:Y:S01]  /*2180*/  FMUL.FTZ R93, R25, UR7 ;  /* 0x00000007195d7c20 */ /* 0x000fe20008410000 */
[----:B0-----:R-:W-:Y:S01]  /*2190*/  FMUL.FTZ R4, R26, UR7 ;  /* 0x000000071a047c20 */ /* 0x001fe20008410000 */
[----:B------:R-:W-:Y:S01]  /*21a0*/  FMUL.FTZ R95, R29, UR7 ;  /* 0x000000071d5f7c20 */ /* 0x000fe20008410000 */
[----:B------:R-:W-:Y:S01]  /*21b0*/  FMUL.FTZ R97, R33, UR7 ;  /* 0x0000000721617c20 */ /* 0x000fe20008410000 */
[----:B------:R-:W-:Y:S01]  /*21c0*/  FMUL.FTZ R11, R34, UR7 ;  /* 0x00000007220b7c20 */ /* 0x000fe20008410000 */
[----:B------:R-:W-:Y:S01]  /*21d0*/  FMUL.FTZ R52, R56, UR7 ;  /* 0x0000000738347c20 */ /* 0x000fe20008410000 */
[----:B------:R-:W-:Y:S01]  /*21e0*/  FMUL.FTZ R32, R58, UR7 ;  /* 0x000000073a207c20 */ /* 0x000fe20008410000 */
[----:B--2---:R-:W-:-:S02]  /*21f0*/  VIADD R10, R77, 0x1 ;  /* 0x000000014d0a7836 */ /* 0x004fc40000000000 */
        /* <DEDUP_REMOVED lines=32> */
[----:B------:R-:W-:Y:S01]  /*2400*/  IMAD R23, R3, -0x2, R10 ;  /* 0xfffffffe03177824 */ /* 0x000fe200078e020a */
[----:B------:R-:W-:Y:S01]  /*2410*/  PLOP3.LUT P3, PT, PT, PT, UP1, 0x40, 0x0 ;  /* 0x000000000000781c */ /* 0x000fe20003f6e818 */
[----:B------:R-:W-:Y:S01]  /*2420*/  IMAD.U32 R83, RZ, RZ, UR10 ;  /* 0x0000000aff537e24 */ /* 0x000fe2000f8e00ff */
[----:B------:R-:W0:Y:S01]  /*2430*/  MUFU.TANH R5, R5 ;  /* 0x0000000500057308 */ /* 0x000e220000002400 */
[----:B------:R-:W-:Y:S01]  /*2440*/  IMAD R10, R18, UR31, R23 ;  /* 0x0000001f120a7c24 */ /* 0x000fe2000f8e0217 */
[----:B------:R-:W-:Y:S01]  /*2450*/  LEA R75, R88, 0xffffff80, 0x7 ;  /* 0xffffff80584b7811 */ /* 0x000fe200078e38ff */
[----:B------:R-:W-:-:S02]  /*2460*/  IMAD R38, R18, UR31, R77 ;  /* 0x0000001f12267c24 */ /* 0x000fc4000f8e024d */
[----:B------:R-:W-:Y:S02]  /*2470*/  IMAD.IADD R23, R10, 0x1, -R83 ;  /* 0x000000010a177824 */ /* 0x000fe400078e0a53 */
[----:B------:R-:W-:Y:S01]  /*2480*/  IMAD.MOV.U32 R66, RZ, RZ, 0x10 ;  /* 0x00000010ff427424 */ /* 0x000fe200078e00ff */
[----:B------:R-:W2:Y:S01]  /*2490*/  MUFU.TANH R93, R93 ;  /* 0x0000005d005d7308 */ /* 0x000ea20000002400 */
[----:B------:R-:W-:Y:S02]  /*24a0*/  IMAD R72, R3, -0x2, R38 ;  /* 0xfffffffe03487824 */ /* 0x000fe400078e0226 */
[C---:B------:R-:W-:Y:S01]  /*24b0*/  VIADD R79, R23.reuse, UR4 ;  /* 0x00000004174f7c36 */ /* 0x040fe20008000000 */
[----:B------:R-:W-:Y:S01]  /*24c0*/  SEL R38, R66, 0xfffffff0, !P2 ;  /* 0xfffffff042267807 */ /* 0x000fe20005000000 */
[----:B------:R-:W-:Y:S02]  /*24d0*/  VIADD R74, R23, UR28 ;  /* 0x0000001c174a7c36 */ /* 0x000fe40008000000 */
[----:B------:R-:W-:Y:S01]  /*24e0*/  IMAD.U32 R10, RZ, RZ, UR28 ;  /* 0x0000001cff0a7e24 */ /* 0x000fe2000f8e00ff */
[----:B------:R-:W3:Y:S01]  /*24f0*/  MUFU.TANH R4, R4 ;  /* 0x0000000400047308 */ /* 0x000ee20000002400 */
[----:B-1----:R-:W-:Y:S01]  /*2500*/  VIADDMNMX R70, R67, R79, R72, PT ;  /* 0x0000004f43467246 */ /* 0x002fe20003800148 */
[----:B------:R-:W-:-:S06]  /*2510*/  IMAD.IADD R71, R74, 0x1, R67 ;  /* 0x000000014a477824 */ /* 0x000fcc00078e0243 */
[----:B------:R-:W1:Y:S08]  /*2520*/  MUFU.TANH R6, R6 ;  /* 0x0000000600067308 */ /* 0x000e700000002400 */
[----:B------:R-:W4:Y:S08]  /*2530*/  MUFU.TANH R94, R94 ;  /* 0x0000005e005e7308 */ /* 0x000f300000002400 */
[----:B------:R-:W0:Y:S08]  /*2540*/  MUFU.TANH R95, R95 ;  /* 0x0000005f005f7308 */ /* 0x000e300000002400 */
        /* <DEDUP_REMOVED lines=57> */
[----:B------:R-:W0:Y:S01]  /*28e0*/  MUFU.TANH R43, R43 ;  /* 0x0000002b002b7308 */ /* 0x000e220000002400 */
[----:B-1234-:R-:W-:Y:S05]  /*28f0*/  @P3 BRA `(.L_x_862) ;  /* 0x00000000005c3947 */ /* 0x01efea0003800000 */
[----:B------:R-:W-:Y:S01]  /*2900*/  IMAD R66, R18, UR31, R67 ;  /* 0x0000001f12427c24 */ /* 0x000fe2000f8e0243 */
[----:B------:R-:W-:Y:S03]  /*2910*/  BSSY B0, `(.L_x_863) ;  /* 0x0000011000007945 */ /* 0x000fe60003800000 */
[----:B------:R-:W-:-:S05]  /*2920*/  IMAD.IADD R66, R66, 0x1, -R83 ;  /* 0x0000000142427824 */ /* 0x000fca00078e0a53 */
[----:B------:R-:W-:-:S13]  /*2930*/  ISETP.GT.AND P2, PT, R66, -0x1, PT ;  /* 0xffffffff4200780c */ /* 0x000fda0003f44270 */
[----:B------:R-:W-:Y:S05]  /*2940*/  @P2 BRA `(.L_x_864) ;  /* 0x0000000000202947 */ /* 0x000fea0003800000 */
[----:B------:R-:W-:Y:S01]  /*2950*/  UISETP.NE.AND UP2, UPT, UR5, 0x1, UPT ;  /* 0x000000010500788c */ /* 0x000fe2000bf45270 */
[----:B------:R-:W-:-:S05]  /*2960*/  LOP3.LUT R66, RZ, R66, RZ, 0x33, !PT ;  /* 0x00000042ff427212 */ /* 0x000fca00078e33ff */
[----:B------:R-:W-:-:S05]  /*2970*/  PLOP3.LUT P2, PT, PT, PT, UP2, 0x80, 0x0 ;  /* 0x000000000000781c */ /* 0x000fca0003f4f028 */
[----:B------:R-:W-:-:S08]  /*2980*/  @UP2 ULDC.64 UR6, c[0x0][0x9e8] ;  /* 0x00027a0000062ab9 */ /* 0x000fd00000000a00 */
[----:B------:R-:W-:-:S05]  /*2990*/  @P2 IMAD.HI.U32 R23, R66, UR6, RZ ;  /* 0x0000000642172c27 */ /* 0x000fca000f8e00ff */
[----:B------:R-:W-:-:S04]  /*29a0*/  @P2 SHF.R.U32.HI R66, RZ, UR7, R23 ;  /* 0x00000007ff422c19 */ /* 0x000fc80008011617 */
[----:B------:R-:W-:Y:S01]  /*29b0*/  LOP3.LUT R66, RZ, R66, RZ, 0x33, !PT ;  /* 0x00000042ff427212 */ /* 0x000fe200078e33ff */
[----:B------:R-:W-:Y:S06]  /*29c0*/  BRA `(.L_x_865) ;  /* 0x0000000000147947 */ /* 0x000fec0003800000 */
.L_x_864:
[----:B------:R-:W-:-:S06]  /*29d0*/  UISETP.NE.AND UP2, UPT, UR5, 0x1, UPT ;  /* 0x000000010500788c */ /* 0x000fcc000bf45270 */
[----:B------:R-:W-:-:S05]  /*29e0*/  PLOP3.LUT P2, PT, PT, PT, UP2, 0x80, 0x0 ;  /* 0x000000000000781c */ /* 0x000fca0003f4f028 */
[----:B------:R-:W-:-:S08]  /*29f0*/  @UP2 ULDC.64 UR6, c[0x0][0x9e8] ;  /* 0x00027a0000062ab9 */ /* 0x000fd00000000a00 */
[----:B------:R-:W-:-:S05]  /*2a00*/  @P2 IMAD.HI.U32 R23, R66, UR6, RZ ;  /* 0x0000000642172c27 */ /* 0x000fca000f8e00ff */
[----:B------:R-:W-:-:S07]  /*2a10*/  @P2 SHF.R.U32.HI R66, RZ, UR7, R23 ;  /* 0x00000007ff422c19 */ /* 0x000fce0008011617 */
.L_x_865:
[----:B------:R-:W-:Y:S05]  /*2a20*/  BSYNC B0 ;  /* 0x0000000000007941 */ /* 0x000fea0003800000 */
.L_x_863:
[----:B------:R-:W-:-:S04]  /*2a30*/  IMAD R66, R66, UR5, -R75 ;  /* 0x0000000542427c24 */ /* 0x000fc8000f8e0a4b */
[----:B------:R-:W-:-:S05]  /*2a40*/  IMAD R66, R3, -0x2, R66 ;  /* 0xfffffffe03427824 */ /* 0x000fca00078e0242 */
[----:B------:R-:W-:Y:S02]  /*2a50*/  VIMNMX R71, R71, R66, !PT ;  /* 0x0000004247477248 */ /* 0x000fe40007fe0100 */
[----:B------:R-:W-:-:S07]  /*2a60*/  VIADDMNMX R70, R66, UR5, R70, PT ;  /* 0x0000000542467c46 */ /* 0x000fce000b800146 */
.L_x_862:
[C---:B------:R-:W-:Y:S01]  /*2a70*/  ISETP.GE.AND P4, PT, R77.reuse, 0x9, PT ;  /* 0x000000094d00780c */ /* 0x040fe20003f86270 */
[----:B------:R-:W1:Y:S01]  /*2a80*/  SHFL.IDX PT, R69, R69, 0x1, 0x1c1f ;  /* 0x003c1f0045457f89 */ /* 0x000e6200000e0000 */
[C---:B------:R-:W-:Y:S02]  /*2a90*/  ISETP.GE.AND P2, PT, R77.reuse, 0x2, PT ;  /* 0x000000024d00780c */ /* 0x040fe40003f46270 */
[----:B------:R-:W-:Y:S02]  /*2aa0*/  ISETP.GE.AND P5, PT, R77, 0xa, PT ;  /* 0x0000000a4d00780c */ /* 0x000fe40003fa6270 */
[----:B------:R-:W-:Y:S02]  /*2ab0*/  LOP3.LUT R23, R23, 0xfffffffd, RZ, 0xc0, !PT ;  /* 0xfffffffd17177812 */ /* 0x000fe400078ec0ff */
[----:B------:R-:W-:-:S04]  /*2ac0*/  ISETP.GT.AND P3, PT, R71, 0x1, !P2 ;  /* 0x000000014700780c */ /* 0x000fc80005764270 */
[----:B------:R-:W-:Y:S02]  /*2ad0*/  ISETP.LT.OR P3, PT, R70, 0x2, P3 ;  /* 0x000000024600780c */ /* 0x000fe40001f61670 */
[----:B------:R-:W-:Y:S02]  /*2ae0*/  @P4 LOP3.LUT R23, R23, 0x2, RZ, 0xfc, !PT ;  /* 0x0000000217174812 */ /* 0x000fe400078efcff */
[----:B------:R-:W-:Y:S02]  /*2af0*/  FSEL R93, R93, -INF , !P3 ;  /* 0xff8000005d5d7808 */ /* 0x000fe40005800000 */
[----:B------:R-:W-:Y:S02]  /*2b00*/  LOP3.LUT R23, R23, 0xfffffffb, RZ, 0xc0, !PT ;  /* 0xfffffffb17177812 */ /* 0x000fe400078ec0ff */
[----:B------:R-:W-:Y:S02]  /*2b10*/  ISETP.GT.AND P4, PT, R71, 0x8, !P4 ;  /* 0x000000084700780c */ /* 0x000fe40006784270 */
[----:B------:R-:W-:-:S02]  /*2b20*/  @P5 LOP3.LUT R23, R23, 0x4, RZ, 0xfc, !PT ;  /* 0x0000000417175812 */ /* 0x000fc400078efcff */
[----:B------:R-:W-:Y:S02]  /*2b30*/  ISETP.GT.AND P3, PT, R71, 0x9, !P5 ;  /* 0x000000094700780c */ /* 0x000fe40006f64270 */
[C---:B------:R-:W-:Y:S02]  /*2b40*/  ISETP.GE.AND P5, PT, R77.reuse, 0x11, PT ;  /* 0x000000114d00780c */ /* 0x040fe40003fa6270 */
[C---:B------:R-:W-:Y:S02]  /*2b50*/  ISETP.LT.OR P4, PT, R70.reuse, 0x9, P4 ;  /* 0x000000094600780c */ /* 0x040fe40002781670 */
[----:B------:R-:W-:Y:S02]  /*2b60*/  ISETP.LT.OR P3, PT, R70, 0xa, P3 ;  /* 0x0000000a4600780c */ /* 0x000fe40001f61670 */
[----:B------:R-:W-:Y:S02]  /*2b70*/  FSEL R94, R94, -INF , !P4 ;  /* 0xff8000005e5e7808 */ /* 0x000fe40006000000 */
[----:B------:R-:W-:-:S02]  /*2b80*/  ISETP.GE.AND P4, PT, R77, 0x12, PT ;  /* 0x000000124d00780c */ /* 0x000fc40003f86270 */
[----:B------:R-:W-:Y:S02]  /*2b90*/  LOP3.LUT R23, R23, 0xfffffff7, RZ, 0xc0, !PT ;  /* 0xfffffff717177812 */ /* 0x000fe400078ec0ff */
[----:B0-----:R-:W-:Y:S02]  /*2ba0*/  FSEL R95, R95, -INF , !P3 ;  /* 0xff8000005f5f7808 */ /* 0x001fe40005800000 */
[----:B------:R-:W-:Y:S02]  /*2bb0*/  ISETP.GT.AND P3, PT, R71, 0x10, !P5 ;  /* 0x000000104700780c */ /* 0x000fe40006f64270 */
[----:B------:R-:W-:Y:S02]  /*2bc0*/  @P5 LOP3.LUT R23, R23, 0x8, RZ, 0xfc, !PT ;  /* 0x0000000817175812 */ /* 0x000fe400078efcff */
[----:B------:R-:W-:Y:S02]  /*2bd0*/  ISETP.LT.OR P3, PT, R70, 0x11, P3 ;  /* 0x000000114600780c */ /* 0x000fe40001f61670 */
[----:B------:R-:W-:-:S02]  /*2be0*/  LOP3.LUT R23, R23, 0xfdffffff, RZ, 0xc0, !PT ;  /* 0xfdffffff17177812 */ /* 0x000fc400078ec0ff */
[----:B------:R-:W-:Y:S02]  /*2bf0*/  FSEL R96, R96, -INF , !P3 ;  /* 0xff80000060607808 */ /* 0x000fe40005800000 */
[----:B------:R-:W-:Y:S02]  /*2c00*/  @P4 LOP3.LUT R23, R23, 0x2000000, RZ, 0xfc, !PT ;  /* 0x0200000017174812 */ /* 0x000fe400078efcff */
[----:B------:R-:W-:Y:S02]  /*2c10*/  ISETP.GT.AND P3, PT, R71, 0x11, !P4 ;  /* 0x000000114700780c */ /* 0x000fe40006764270 */
[----:B------:R-:W-:Y:S02]  /*2c20*/  ISETP.GE.AND P4, PT, R77, 0x19, PT ;  /* 0x000000194d00780c */ /* 0x000fe40003f86270 */
[----:B------:R-:W-:Y:S02]  /*2c30*/  ISETP.LT.OR P3, PT, R70, 0x12, P3 ;  /* 0x000000124600780c */ /* 0x000fe40001f61670 */
[----:B------:R-:W-:-:S02]  /*2c40*/  LOP3.LUT R23, R23, 0xfeffffff, RZ, 0xc0, !PT ;  /* 0xfeffffff17177812 */ /* 0x000fc400078ec0ff */
[----:B------:R-:W-:Y:S02]  /*2c50*/  FSEL R97, R97, -INF , !P3 ;  /* 0xff80000061617808 */ /* 0x000fe40005800000 */
[----:B------:R-:W-:-:S04]  /*2c60*/  ISETP.GT.AND P3, PT, R71, 0x18, !P4 ;  /* 0x000000184700780c */ /* 0x000fc80006764270 */
[----:B------:R-:W-:Y:S02]  /*2c70*/  ISETP.LT.OR P3, PT, R70, 0x19, P3 ;  /* 0x000000194600780c */ /* 0x000fe40001f61670 */
[----:B------:R-:W-:Y:S02]  /*2c80*/  @P4 LOP3.LUT R23, R23, 0x1000000, RZ, 0xfc, !PT ;  /* 0x0100000017174812 */ /* 0x000fe400078efcff */
[----:B------:R-:W-:Y:S02]  /*2c90*/  ISETP.GE.AND P4, PT, R77, 0x1a, PT ;  /* 0x0000001a4d00780c */ /* 0x000fe40003f86270 */
[----:B------:R-:W-:Y:S02]  /*2ca0*/  LOP3.LUT R23, R23, 0xff7fffff, RZ, 0xc0, !PT ;  /* 0xff7fffff17177812 */ /* 0x000fe400078ec0ff */
[----:B------:R-:W-:Y:S02]  /*2cb0*/  FSEL R98, R98, -INF , !P3 ;  /* 0xff80000062627808 */ /* 0x000fe40005800000 */
[----:B------:R-:W-:-:S04]  /*2cc0*/  ISETP.GT.AND P3, PT, R71, 0x19, !P4 ;  /* 0x000000194700780c */ /* 0x000fc80006764270 */
[----:B------:R-:W-:-:S03]  /*2cd0*/  ISETP.LT.OR P3, PT, R70, 0x1a, P3 ;  /* 0x0000001a4600780c */ /* 0x000fc60001f61670 */
        /* <DEDUP_REMOVED lines=110> */
[----:B------:R-:W-:Y:S02]  /*33c0*/  FSEL R62, R62, -INF , !P3 ;  /* 0xff8000003e3e7808 */ /* 0x000fe40005800000 */
[----:B------:R-:W-:Y:S02]  /*33d0*/  LOP3.LUT R23, R23, 0xffffffef, RZ, 0xc0, !PT ;  /* 0xffffffef17177812 */ /* 0x000fe400078ec0ff */
[----:B------:R-:W-:-:S04]  /*33e0*/  ISETP.GT.AND P3, PT, R71, 0x68, !P4 ;  /* 0x000000684700780c */ /* 0x000fc80006764270 */
[----:B------:R-:W-:-:S03]  /*33f0*/  ISETP.LT.OR P3, PT, R70, 0x69, P3 ;  /* 0x000000694600780c */ /* 0x000fc60001f61670 */
[----:B------:R-:W-:Y:S02]  /*3400*/  @P4 LOP3.LUT R23, R23, 0x10, RZ, 0xfc, !PT ;  /* 0x0000001017174812 */ /* 0x000fe400078efcff */
[----:B------:R-:W-:Y:S02]  /*3410*/  ISETP.GE.AND P4, PT, R77, 0x6a, PT ;  /* 0x0000006a4d00780c */ /* 0x000fe40003f86270 */
[----:B------:R-:W-:Y:S02]  /*3420*/  FSEL R63, R63, -INF , !P3 ;  /* 0xff8000003f3f7808 */ /* 0x000fe40005800000 */
[----:B------:R-:W-:Y:S02]  /*3430*/  ISETP.GT.AND P3, PT, R71, 0x69, !P4 ;  /* 0x000000694700780c */ /* 0x000fe40006764270 */
[----:B------:R-:W-:Y:S02]  /*3440*/  LOP3.LUT R23, R23, 0xfbffffff, RZ, 0xc0, !PT ;  /* 0xfbffffff17177812 */ /* 0x000fe400078ec0ff */
[----:B------:R-:W-:-:S04]  /*3450*/  ISETP.LT.OR P3, PT, R70, 0x6a, P3 ;  /* 0x0000006a4600780c */ /* 0x000fc80001f61670 */
[----:B------:R-:W-:Y:S02]  /*3460*/  FSEL R64, R64, -INF , !P3 ;  /* 0xff80000040407808 */ /* 0x000fe40005800000 */
[----:B------:R-:W-:Y:S02]  /*3470*/  ISETP.GE.AND P3, PT, R77, 0x71, PT ;  /* 0x000000714d00780c */ /* 0x000fe40003f66270 */
[----:B------:R-:W-:Y:S02]  /*3480*/  @P4 LOP3.LUT R23, R23, 0x4000000, RZ, 0xfc, !PT ;  /* 0x0400000017174812 */ /* 0x000fe400078efcff */
[----:B------:R-:W-:Y:S02]  /*3490*/  ISETP.GT.AND P4, PT, R71, 0x70, !P3 ;  /* 0x000000704700780c */ /* 0x000fe40005f84270 */
[----:B------:R-:W-:Y:S02]  /*34a0*/  LOP3.LUT R23, R23, 0xfffffffe, RZ, 0xc0, !PT ;  /* 0xfffffffe17177812 */ /* 0x000fe400078ec0ff */
[----:B------:R-:W-:-:S04]  /*34b0*/  ISETP.LT.OR P4, PT, R70, 0x71, P4 ;  /* 0x000000714600780c */ /* 0x000fc80002781670 */
[----:B------:R-:W-:Y:S02]  /*34c0*/  FSEL R65, R65, -INF , !P4 ;  /* 0xff80000041417808 */ /* 0x000fe40006000000 */
[----:B------:R-:W-:-:S04]  /*34d0*/  ISETP.GE.AND P4, PT, R77, 0x72, PT ;  /* 0x000000724d00780c */ /* 0x000fc80003f86270 */
[----:B------:R-:W-:-:S04]  /*34e0*/  ISETP.GT.AND P5, PT, R71, 0x71, !P4 ;  /* 0x000000714700780c */ /* 0x000fc800067a4270 */
[----:B------:R-:W-:-:S04]  /*34f0*/  ISETP.LT.OR P5, PT, R70, 0x72, P5 ;  /* 0x000000724600780c */ /* 0x000fc80002fa1670 */
[----:B------:R-:W-:Y:S02]  /*3500*/  FSEL R49, R68, -INF , !P5 ;  /* 0xff80000044317808 */ /* 0x000fe40006800000 */
[----:B------:R-:W-:-:S04]  /*3510*/  ISETP.GE.AND P5, PT, R77, 0x79, PT ;  /* 0x000000794d00780c */ /* 0x000fc80003fa6270 */
[----:B------:R-:W-:-:S04]  /*3520*/  ISETP.GT.AND P6, PT, R71, 0x78, !P5 ;  /* 0x000000784700780c */ /* 0x000fc80006fc4270 */
[----:B------:R-:W-:-:S04]  /*3530*/  ISETP.LT.OR P6, PT, R70, 0x79, P6 ;  /* 0x000000794600780c */ /* 0x000fc800037c1670 */
[----:B------:R-:W-:Y:S02]  /*3540*/  FSEL R48, R84, -INF , !P6 ;  /* 0xff80000054307808 */ /* 0x000fe40007000000 */
[----:B------:R-:W-:-:S13]  /*3550*/  ISETP.GE.AND P6, PT, R77, 0x1, PT ;  /* 0x000000014d00780c */ /* 0x000fda0003fc6270 */
[----:B------:R-:W-:Y:S02]  /*3560*/  @P6 LOP3.LUT R23, R23, 0x1, RZ, 0xfc, !PT ;  /* 0x0000000117176812 */ /* 0x000fe400078efcff */
[----:B------:R-:W-:Y:S02]  /*3570*/  ISETP.GT.AND P6, PT, R71, RZ, !P6 ;  /* 0x000000ff4700720c */ /* 0x000fe400077c4270 */
[----:B------:R-:W-:Y:S02]  /*3580*/  LOP3.LUT R23, R23, 0xf7ffffff, RZ, 0xc0, !PT ;  /* 0xf7ffffff17177812 */ /* 0x000fe400078ec0ff */
[----:B------:R-:W-:-:S04]  /*3590*/  ISETP.LT.OR P6, PT, R70, 0x1, P6 ;  /* 0x000000014600780c */ /* 0x000fc800037c1670 */
[----:B------:R-:W-:Y:S02]  /*35a0*/  FSEL R73, R5, -INF , !P6 ;  /* 0xff80000005497808 */ /* 0x000fe40007000000 */
[----:B------:R-:W-:-:S13]  /*35b0*/  ISETP.GE.AND P6, PT, R77, 0x7a, PT ;  /* 0x0000007a4d00780c */ /* 0x000fda0003fc6270 */
[----:B------:R-:W-:Y:S02]  /*35c0*/  @P6 LOP3.LUT R23, R23, 0x8000000, RZ, 0xfc, !PT ;  /* 0x0800000017176812 */ /* 0x000fe400078efcff */
[----:B------:R-:W-:Y:S01]  /*35d0*/  ISETP.GT.AND P6, PT, R71, 0x79, !P6 ;  /* 0x000000794700780c */ /* 0x000fe200077c4270 */
[----:B-1----:R-:W-:-:S03]  /*35e0*/  IMAD.IADD R71, R74, 0x1, R69 ;  /* 0x000000014a477824 */ /* 0x002fc600078e0245 */
[----:B------:R-:W-:Y:S02]  /*35f0*/  ISETP.LT.OR P6, PT, R70, 0x7a, P6 ;  /* 0x0000007a4600780c */ /* 0x000fe400037c1670 */
[----:B------:R-:W-:Y:S02]  /*3600*/  VIADDMNMX R70, R69, R79, R72, PT ;  /* 0x0000004f45467246 */ /* 0x000fe40003800148 */
[----:B------:R-:W-:Y:S02]  /*3610*/  FSEL R5, R85, -INF , !P6 ;  /* 0xff80000055057808 */ /* 0x000fe40007000000 */
[----:B------:R-:W-:-:S13]  /*3620*/  PLOP3.LUT P6, PT, PT, PT, UP1, 0x40, 0x0 ;  /* 0x000000000000781c */ /* 0x000fda0003fce818 */
[----:B------:R-:W-:Y:S05]  /*3630*/  @P6 BRA `(.L_x_866) ;  /* 0x0000000000646947 */ /* 0x000fea0003800000 */
        /* <DEDUP_REMOVED lines=9> */
[----:B------:R-:W-:Y:S01]  /*36d0*/  @P6 IMAD.HI.U32 R69, R68, UR6, RZ ;  /* 0x0000000644456c27 */ /* 0x000fe2000f8e00ff */
[----:B------:R-:W-:-:S13]  /*36e0*/  PLOP3.LUT P6, PT, PT, PT, UP2, 0x80, 0x0 ;  /* 0x000000000000781c */ /* 0x000fda0003fcf028 */
[----:B------:R-:W-:-:S04]  /*36f0*/  @P6 SHF.R.U32.HI R68, RZ, UR7, R69 ;  /* 0x00000007ff446c19 */ /* 0x000fc80008011645 */
[----:B------:R-:W-:Y:S01]  /*3700*/  LOP3.LUT R68, RZ, R68, RZ, 0x33, !PT ;  /* 0x00000044ff447212 */ /* 0x000fe200078e33ff */
[----:B------:R-:W-:Y:S06]  /*3710*/  BRA `(.L_x_869) ;  /* 0x0000000000187947 */ /* 0x000fec0003800000 */
.L_x_868:
[----:B------:R-:W-:-:S06]  /*3720*/  UISETP.NE.AND UP2, UPT, UR5, 0x1, UPT ;  /* 0x000000010500788c */ /* 0x000fcc000bf45270 */
[----:B------:R-:W-:-:S05]  /*3730*/  PLOP3.LUT P6, PT, PT, PT, UP2, 0x80, 0x0 ;  /* 0x000000000000781c */ /* 0x000fca0003fcf028 */
[----:B------:R-:W-:-:S08]  /*3740*/  @UP2 ULDC.64 UR6, c[0x0][0x9e8] ;  /* 0x00027a0000062ab9 */ /* 0x000fd00000000a00 */
[----:B------:R-:W-:Y:S01]  /*3750*/  @P6 IMAD.HI.U32 R69, R68, UR6, RZ ;  /* 0x0000000644456c27 */ /* 0x000fe2000f8e00ff */
[----:B------:R-:W-:-:S13]  /*3760*/  PLOP3.LUT P6, PT, PT, PT, UP2, 0x80, 0x0 ;  /* 0x000000000000781c */ /* 0x000fda0003fcf028 */
[----:B------:R-:W-:-:S07]  /*3770*/  @P6 SHF.R.U32.HI R68, RZ, UR7, R69 ;  /* 0x00000007ff446c19 */ /* 0x000fce0008011645 */
.L_x_869:
[----:B------:R-:W-:Y:S05]  /*3780*/  BSYNC B0 ;  /* 0x0000000000007941 */ /* 0x000fea0003800000 */
.L_x_867:
[----:B------:R-:W-:-:S04]  /*3790*/  IMAD R68, R68, UR5, -R75 ;  /* 0x0000000544447c24 */ /* 0x000fc8000f8e0a4b */
[----:B------:R-:W-:-:S05]  /*37a0*/  IMAD R68, R3, -0x2, R68 ;  /* 0xfffffffe03447824 */ /* 0x000fca00078e0244 */
[----:B------:R-:W-:Y:S02]  /*37b0*/  VIMNMX R71, R71, R68, !PT ;  /* 0x0000004447477248 */ /* 0x000fe40007fe0100 */
[----:B------:R-:W-:-:S07]  /*37c0*/  VIADDMNMX R70, R68, UR5, R70, PT ;  /* 0x0000000544467c46 */ /* 0x000fce000b800146 */
.L_x_866:
[----:B------:R-:W-:Y:S01]  /*37d0*/  ISETP.GT.AND P2, PT, R71, 0x1, !P2 ;  /* 0x000000014700780c */ /* 0x000fe20005744270 */
[----:B------:R-:W-:Y:S01]  /*37e0*/  ULDC UR10, c[0x0][0x988] ;  /* 0x00026200000a7ab9 */ /* 0x000fe20000000800 */
[----:B------:R-:W-:Y:S01]  /*37f0*/  LOP3.LUT P6, RZ, R23, 0x8, RZ, 0xc0, !PT ;  /* 0x0000000817ff7812 */ /* 0x000fe200078cc0ff */
[----:B------:R-:W-:Y:S01]  /*3800*/  @UP0 ULDC UR6, c[0x0][0x44c] ;  /* 0x0001130000060ab9 */ /* 0x000fe20000000800 */
[----:B------:R-:W-:Y:S01]  /*3810*/  ISETP.LT.OR P2, PT, R70, 0x2, P2 ;  /* 0x000000024600780c */ /* 0x000fe20001741670 */
[----:B------:R-:W-:Y:S01]  /*3820*/  UIMAD.WIDE.U32 UR6, UR39, UR6, URZ ;  /* 0x00000006270672a5 */ /* 0x000fe2000f8e003f */
[----:B------:R-:W-:Y:S01]  /*3830*/  ISETP.GT.AND P3, PT, R71, 0x70, !P3 ;  /* 0x000000704700780c */ /* 0x000fe20005f64270 */
[----:B------:R-:W-:Y:S01]  /*3840*/  @UP0 ULDC UR14, c[0x0][0x450] ;  /* 0x00011400000e0ab9 */ /* 0x000fe20000000800 */
[----:B------:R-:W-:Y:S01]  /*3850*/  FSEL R6, R6, -INF , !P2 ;  /* 0xff80000006067808 */ /* 0x000fe20005000000 */
[----:B------:R-:W-:Y:S01]  /*3860*/  @UP0 USHF.R.U32.HI UR39, URZ, UR14, UR7 ;  /* 0x0000000e3f270299 */ /* 0x000fe20008011607 */
[----:B------:R-:W-:-:S02]  /*3870*/  LOP3.LUT P2, RZ, R23, 0x2, RZ, 0xc0, !PT ;  /* 0x0000000217ff7812 */ /* 0x000fc4000784c0ff */
[C---:B------:R-:W-:Y:S02]  /*3880*/  ISETP.GT.AND P4, PT, R71.reuse, 0x71, !P4 ;  /* 0x000000714700780c */ /* 0x040fe40006784270 */
[C---:B------:R-:W-:Y:S02]  /*3890*/  ISETP.GT.AND P2, PT, R71.reuse, 0x8, !P2 ;  /* 0x000000084700780c */ /* 0x040fe40005744270 */
[----:B------:R-:W-:Y:S02]  /*38a0*/  ISETP.GT.AND P5, PT, R71, 0x78, !P5 ;  /* 0x000000784700780c */ /* 0x000fe40006fa4270 */
[C---:B------:R-:W-:Y:S02]  /*38b0*/  ISETP.LT.OR P2, PT, R70.reuse, 0x9, P2 ;  /* 0x000000094600780c */ /* 0x040fe40001741670 */
[----:B------:R-:W-:Y:S02]  /*38c0*/  ISETP.LT.OR P3, PT, R70, 0x71, P3 ;  /* 0x000000714600780c */ /* 0x000fe40001f61670 */
[----:B------:R-:W-:-:S02]  /*38d0*/  FSEL R8, R8, -INF , !P2 ;  /* 0xff80000008087808 */ /* 0x000fc40005000000 */
[----:B------:R-:W-:Y:S02]  /*38e0*/  LOP3.LUT P2, RZ, R23, 0x4, RZ, 0xc0, !PT ;  /* 0x0000000417ff7812 */ /* 0x000fe4000784c0ff */
[C---:B------:R-:W-:Y:S02]  /*38f0*/  ISETP.LT.OR P4, PT, R70.reuse, 0x72, P4 ;  /* 0x000000724600780c */ /* 0x040fe40002781670 */
[----:B------:R-:W-:Y:S02]  /*3900*/  ISETP.GT.AND P2, PT, R71, 0x9, !P2 ;  /* 0x000000094700780c */ /* 0x000fe40005744270 */
[C---:B------:R-:W-:Y:S02]  /*3910*/  ISETP.LT.OR P5, PT, R70.reuse, 0x79, P5 ;  /* 0x000000794600780c */ /* 0x040fe40002fa1670 */
[----:B------:R-:W-:Y:S02]  /*3920*/  ISETP.LT.OR P2, PT, R70, 0xa, P2 ;  /* 0x0000000a4600780c */ /* 0x000fe40001741670 */
[----:B------:R-:W-:-:S02]  /*3930*/  R2UR UR11, R89 ;  /* 0x00000000590b72ca */ /* 0x000fc400000e0000 */
[----:B------:R-:W-:Y:S02]  /*3940*/  FSEL R9, R9, -INF , !P2 ;  /* 0xff80000009097808 */ /* 0x000fe40005000000 */
[----:B------:R-:W-:Y:S02]  /*3950*/  ISETP.GT.AND P2, PT, R71, 0x10, !P6 ;  /* 0x000000104700780c */ /* 0x000fe40007744270 */
[----:B------:R-:W-:Y:S02]  /*3960*/  LOP3.LUT P6, RZ, R23, 0x8000, RZ, 0xc0, !PT ;  /* 0x0000800017ff7812 */ /* 0x000fe400078cc0ff */
[----:B------:R-:W-:-:S04]  /*3970*/  ISETP.LT.OR P2, PT, R70, 0x11, P2 ;  /* 0x000000114600780c */ /* 0x000fc80001741670 */
[----:B------:R-:W-:Y:S01]  /*3980*/  FSEL R68, R11, -INF , !P2 ;  /* 0xff8000000b447808 */ /* 0x000fe20005000000 */
[----:B------:R-:W-:Y:S01]  /*3990*/  UIADD3 UR39, UR11, UR39, URZ ;  /* 0x000000270b277290 */ /* 0x000fe2000fffe03f */
[----:B------:R-:W-:-:S03]  /*39a0*/  LOP3.LUT P2, RZ, R23, 0x2000000, RZ, 0xc0, !PT ;  /* 0x0200000017ff7812 */ /* 0x000fc6000784c0ff */
[----:B------:R-:W-:Y:S01]  /*39b0*/  UIADD3 UR4, UR39, UR4, URZ ;  /* 0x0000000427047290 */ /* 0x000fe2000fffe03f */
[----:B------:R-:W-:-:S04]  /*39c0*/  ISETP.GT.AND P2, PT, R71, 0x11, !P2 ;  /* 0x000000114700780c */ /* 0x000fc80005744270 */
[----:B------:R-:W-:-:S04]  /*39d0*/  ISETP.LT.OR P2, PT, R70, 0x12, P2 ;  /* 0x000000124600780c */ /* 0x000fc80001741670 */
[----:B------:R-:W-:Y:S02]  /*39e0*/  FSEL R69, R14, -INF , !P2 ;  /* 0xff8000000e457808 */ /* 0x000fe40005000000 */
[----:B------:R-:W-:-:S04]  /*39f0*/  LOP3.LUT P2, RZ, R23, 0x1000000, RZ, 0xc0, !PT ;  /* 0x0100000017ff7812 */ /* 0x000fc8000784c0ff */
        /* <DEDUP_REMOVED lines=11> */
[----:B------:R-:W-:Y:S02]  /*3ab0*/  LOP3.LUT P2, RZ, R23, 0x200000, RZ, 0xc0, !PT ;  /* 0x0020000017ff7812 */ /* 0x000fe4000784c0ff */
[----:B------:R-:W-:Y:S02]  /*3ac0*/  FMNMX.FTZ R21, R73, R93, !PT ;  /* 0x0000005d49157209 */ /* 0x000fe40007810000 */
[----:B------:R-:W-:Y:S02]  /*3ad0*/  ISETP.GT.AND P2, PT, R71, 0x21, !P2 ;  /* 0x000000214700780c */ /* 0x000fe40005744270 */
[----:B------:R-:W-:Y:S02]  /*3ae0*/  FMNMX.FTZ R14, R94, R21, !PT ;  /* 0x000000155e0e7209 */ /* 0x000fe40007810000 */
[----:B------:R-:W-:-:S02]  /*3af0*/  ISETP.LT.OR P2, PT, R70, 0x22, P2 ;  /* 0x000000224600780c */ /* 0x000fc40001741670 */
[----:B------:R-:W-:Y:S02]  /*3b00*/  FMNMX.FTZ R21, R95, R14, !PT ;  /* 0x0000000e5f157209 */ /* 0x000fe40007810000 */
[----:B------:R-:W-:Y:S02]  /*3b10*/  FSEL R24, R24, -INF , !P2 ;  /* 0xff80000018187808 */ /* 0x000fe40005000000 */
[----:B------:R-:W-:Y:S02]  /*3b20*/  LOP3.LUT P2, RZ, R23, 0x100000, RZ, 0xc0, !PT ;  /* 0x0010000017ff7812 */ /* 0x000fe4000784c0ff */
[----:B------:R-:W-:Y:S02]  /*3b30*/  FMNMX.FTZ R14, R96, R21, !PT ;  /* 0x00000015600e7209 */ /* 0x000fe40007810000 */
[----:B------:R-:W-:Y:S02]  /*3b40*/  ISETP.GT.AND P2, PT, R71, 0x28, !P2 ;  /* 0x000000284700780c */ /* 0x000fe40005744270 */
[----:B------:R-:W-:-:S02]  /*3b50*/  FMNMX.FTZ R21, R97, R14, !PT ;  /* 0x0000000e61157209 */ /* 0x000fc40007810000 */
[----:B------:R-:W-:Y:S02]  /*3b60*/  ISETP.LT.OR P2, PT, R70, 0x29, P2 ;  /* 0x000000294600780c */ /* 0x000fe40001741670 */
[----:B------:R-:W-:Y:S02]  /*3b70*/  FMNMX.FTZ R14, R98, R21, !PT ;  /* 0x00000015620e7209 */ /* 0x000fe40007810000 */
[----:B------:R-:W-:Y:S02]  /*3b80*/  FSEL R25, R25, -INF , !P2 ;  /* 0xff80000019197808 */ /* 0x000fe40005000000 */
[----:B------:R-:W-:Y:S02]  /*3b90*/  LOP3.LUT P2, RZ, R23, 0x80000, RZ, 0xc0, !PT ;  /* 0x0008000017ff7812 */ /* 0x000fe4000784c0ff */
[----:B------:R-:W-:Y:S02]  /*3ba0*/  FMNMX.FTZ R21, R99, R14, !PT ;  /* 0x0000000e63157209 */ /* 0x000fe40007810000 */
[----:B------:R-:W-:-:S02]  /*3bb0*/  ISETP.GT.AND P2, PT, R71, 0x29, !P2 ;  /* 0x000000294700780c */ /* 0x000fc40005744270 */
[----:B------:R-:W-:Y:S02]  /*3bc0*/  FMNMX.FTZ R14, R100, R21, !PT ;  /* 0x00000015640e7209 */ /* 0x000fe40007810000 */
[----:B------:R-:W-:Y:S02]  /*3bd0*/  ISETP.LT.OR P2, PT, R70, 0x2a, P2 ;  /* 0x0000002a4600780c */ /* 0x000fe40001741670 */
[----:B------:R-:W-:Y:S02]  /*3be0*/  FMNMX.FTZ R21, R101, R14, !PT ;  /* 0x0000000e65157209 */ /* 0x000fe40007810000 */
[----:B------:R-:W-:Y:S02]  /*3bf0*/  FSEL R26, R26, -INF , !P2 ;  /* 0xff8000001a1a7808 */ /* 0x000fe40005000000 */
[----:B------:R-:W-:Y:S02]  /*3c00*/  LOP3.LUT P2, RZ, R23, 0x40000, RZ, 0xc0, !PT ;  /* 0x0004000017ff7812 */ /* 0x000fe4000784c0ff */
[----:B------:R-:W-:-:S02]  /*3c10*/  FMNMX.FTZ R14, R102, R21, !PT ;  /* 0x00000015660e7209 */ /* 0x000fc40007810000 */
[----:B------:R-:W-:Y:S02]  /*3c20*/  ISETP.GT.AND P2, PT, R71, 0x30, !P2 ;  /* 0x000000304700780c */ /* 0x000fe40005744270 */
[----:B------:R-:W-:Y:S02]  /*3c30*/  FMNMX.FTZ R14, R103, R14, !PT ;  /* 0x0000000e670e7209 */ /* 0x000fe40007810000 */
[----:B------:R-:W-:Y:S02]  /*3c40*/  ISETP.LT.OR P2, PT, R70, 0x31, P2 ;  /* 0x000000314600780c */ /* 0x000fe40001741670 */
[----:B------:R-:W-:Y:S02]  /*3c50*/  FMNMX.FTZ R21, R67, R14, !PT ;  /* 0x0000000e43157209 */ /* 0x000fe40007810000 */
[----:B------:R-:W-:Y:S02]  /*3c60*/  FSEL R28, R28, -INF , !P2 ;  /* 0xff8000001c1c7808 */ /* 0x000fe40005000000 */
[----:B------:R-:W-:-:S02]  /*3c70*/  LOP3.LUT P2, RZ, R23, 0x20000, RZ, 0xc0, !PT ;  /* 0x0002000017ff7812 */ /* 0x000fc4000784c0ff */
[----:B------:R-:W-:Y:S02]  /*3c80*/  FMNMX.FTZ R21, R66, R21, !PT ;  /* 0x0000001542157209 */ /* 0x000fe40007810000 */
[----:B------:R-:W-:Y:S02]  /*3c90*/  ISETP.GT.AND P2, PT, R71, 0x31, !P2 ;  /* 0x000000314700780c */ /* 0x000fe40005744270 */
[----:B------:R-:W-:Y:S02]  /*3ca0*/  FMNMX.FTZ R14, R50, R21, !PT ;  /* 0x00000015320e7209 */ /* 0x000fe40007810000 */
[----:B------:R-:W-:Y:S02]  /*3cb0*/  ISETP.LT.OR P2, PT, R70, 0x32, P2 ;  /* 0x000000324600780c */ /* 0x000fe40001741670 */
[----:B------:R-:W-:Y:S02]  /*3cc0*/  FMNMX.FTZ R21, R51, R14, !PT ;  /* 0x0000000e33157209 */ /* 0x000fe40007810000 */
[----:B------:R-:W-:-:S02]  /*3cd0*/  FSEL R27, R27, -INF , !P2 ;  /* 0xff8000001b1b7808 */ /* 0x000fc40005000000 */
[----:B------:R-:W-:Y:S02]  /*3ce0*/  LOP3.LUT P2, RZ, R23, 0x10000, RZ, 0xc0, !PT ;  /* 0x0001000017ff7812 */ /* 0x000fe4000784c0ff */
[----:B------:R-:W-:Y:S02]  /*3cf0*/  FMNMX.FTZ R14, R52, R21, !PT ;  /* 0x00000015340e7209 */ /* 0x000fe40007810000 */
[----:B------:R-:W-:Y:S02]  /*3d00*/  ISETP.GT.AND P2, PT, R71, 0x38, !P2 ;  /* 0x000000384700780c */ /* 0x000fe40005744270 */
[----:B------:R-:W-:Y:S02]  /*3d10*/  FMNMX.FTZ R21, R53, R14, !PT ;  /* 0x0000000e35157209 */ /* 0x000fe40007810000 */
[----:B------:R-:W-:Y:S02]  /*3d20*/  ISETP.LT.OR P2, PT, R70, 0x39, P2 ;  /* 0x000000394600780c */ /* 0x000fe40001741670 */
[----:B------:R-:W-:-:S02]  /*3d30*/  FMNMX.FTZ R21, R54, R21, !PT ;  /* 0x0000001536157209 */ /* 0x000fc40007810000 */
[----:B------:R-:W-:Y:S02]  /*3d40*/  FSEL R30, R30, -INF , !P2 ;  /* 0xff8000001e1e7808 */ /* 0x000fe40005000000 */
        /* <DEDUP_REMOVED lines=31> */
[----:B------:R-:W-:Y:S01]  /*3f40*/  LOP3.LUT P6, RZ, R23, 0x10, RZ, 0xc0, !PT ;  /* 0x0000001017ff7812 */ /* 0x000fe200078cc0ff */
[----:B------:R-:W0:Y:S01]  /*3f50*/  SHFL.BFLY PT, R14, R21, 0x2, 0x1f ;  /* 0x0c401f00150e7f89 */ /* 0x000e2200000e0000 */
[----:B------:R-:W-:Y:S02]  /*3f60*/  FSEL R33, R33, -INF , !P2 ;  /* 0xff80000021217808 */ /* 0x000fe40005000000 */
[----:B------:R-:W-:-:S04]  /*3f70*/  LOP3.LUT P2, RZ, R23, 0x400, RZ, 0xc0, !PT ;  /* 0x0000040017ff7812 */ /* 0x000fc8000784c0ff */
[----:B------:R-:W-:-:S04]  /*3f80*/  ISETP.GT.AND P2, PT, R71, 0x50, !P2 ;  /* 0x000000504700780c */ /* 0x000fc80005744270 */
[----:B------:R-:W-:-:S04]  /*3f90*/  ISETP.LT.OR P2, PT, R70, 0x51, P2 ;  /* 0x000000514600780c */ /* 0x000fc80001741670 */
[----:B------:R-:W-:Y:S02]  /*3fa0*/  FSEL R36, R36, -INF , !P2 ;  /* 0xff80000024247808 */ /* 0x000fe40005000000 */
[----:B------:R-:W-:-:S04]  /*3fb0*/  LOP3.LUT P2, RZ, R23, 0x200, RZ, 0xc0, !PT ;  /* 0x0000020017ff7812 */ /* 0x000fc8000784c0ff */
[----:B------:R-:W-:Y:S02]  /*3fc0*/  ISETP.GT.AND P2, PT, R71, 0x51, !P2 ;  /* 0x000000514700780c */ /* 0x000fe40005744270 */
[----:B0-----:R-:W-:Y:S02]  /*3fd0*/  FMNMX.FTZ R74, R21, R14, !PT ;  /* 0x0000000e154a7209 */ /* 0x001fe40007810000 */
[----:B------:R-:W-:-:S03]  /*3fe0*/  ISETP.LT.OR P2, PT, R70, 0x52, P2 ;  /* 0x000000524600780c */ /* 0x000fc60001741670 */
        /* <DEDUP_REMOVED lines=10> */
[----:B------:R-:W-:Y:S01]  /*4090*/  FMUL.FTZ R82, R14, UR10 ;  /* 0x0000000a0e527c20 */ /* 0x000fe20008410000 */
        /* <DEDUP_REMOVED lines=9> */
[----:B------:R-:W-:Y:S02]  /*4130*/  ISETP.GT.AND P2, PT, R71, 0x68, !P6 ;  /* 0x000000684700780c */ /* 0x000fe40007744270 */
[----:B------:R-:W-:Y:S02]  /*4140*/  LOP3.LUT P6, RZ, R23, 0x1, RZ, 0xc0, !PT ;  /* 0x0000000117ff7812 */ /* 0x000fe400078cc0ff */
[----:B------:R-:W-:-:S04]  /*4150*/  ISETP.LT.OR P2, PT, R70, 0x69, P2 ;  /* 0x000000694600780c */ /* 0x000fc80001741670 */
[----:B------:R-:W-:Y:S02]  /*4160*/  FSEL R55, R55, -INF , !P2 ;  /* 0xff80000037377808 */ /* 0x000fe40005000000 */
[----:B------:R-:W-:-:S04]  /*4170*/  FSETP.NEU.FTZ.AND P2, PT, R14, -INF , PT ;  /* 0xff8000000e00780b */ /* 0x000fc80003f5d000 */
[----:B------:R-:W-:Y:S02]  /*4180*/  FSEL R82, R82, RZ, P2 ;  /* 0x000000ff52527208 */ /* 0x000fe40001000000 */
[----:B------:R-:W-:Y:S02]  /*4190*/  ISETP.GT.AND P2, PT, R71, RZ, !P6 ;  /* 0x000000ff4700720c */ /* 0x000fe40007744270 */
[----:B------:R-:W-:Y:S01]  /*41a0*/  LOP3.LUT P6, RZ, R23, 0x8000000, RZ, 0xc0, !PT ;  /* 0x0800000017ff7812 */ /* 0x000fe200078cc0ff */
[--C-:B------:R-:W-:Y:S01]  /*41b0*/  FFMA.FTZ R72, R73, UR10, -R82.reuse ;  /* 0x0000000a49487c23 */ /* 0x100fe20008010852 */
[----:B------:R-:W-:Y:S01]  /*41c0*/  ISETP.LT.OR P2, PT, R70, 0x1, P2 ;  /* 0x000000014600780c */ /* 0x000fe20001741670 */
[--C-:B------:R-:W-:Y:S01]  /*41d0*/  FFMA.FTZ R73, R93, UR10, -R82.reuse ;  /* 0x0000000a5d497c23 */ /* 0x100fe20008010852 */
[----:B------:R-:W-:Y:S01]  /*41e0*/  ISETP.GT.AND P6, PT, R71, 0x79, !P6 ;  /* 0x000000794700780c */ /* 0x000fe200077c4270 */
[--C-:B------:R-:W-:Y:S01]  /*41f0*/  FFMA.FTZ R74, R94, UR10, -R82.reuse ;  /* 0x0000000a5e4a7c23 */ /* 0x100fe20008010852 */
[----:B------:R-:W-:Y:S01]  /*4200*/  FSEL R81, R4, -INF , !P2 ;  /* 0xff80000004517808 */ /* 0x000fe20005000000 */
[----:B------:R-:W-:Y:S01]  /*4210*/  MUFU.EX2 R72, R72 ;  /* 0x0000004800487308 */ /* 0x000fe20000000800 */
[----:B------:R-:W-:Y:S01]  /*4220*/  LOP3.LUT P2, RZ, R23, 0x4000000, RZ, 0xc0, !PT ;  /* 0x0400000017ff7812 */ /* 0x000fe2000784c0ff */
[--C-:B------:R-:W-:Y:S01]  /*4230*/  FFMA.FTZ R75, R95, UR10, -R82.reuse ;  /* 0x0000000a5f4b7c23 */ /* 0x100fe20008010852 */
[----:B------:R-:W-:Y:S01]  /*4240*/  FMNMX.FTZ R21, R81, R6, !PT ;  /* 0x0000000651157209 */ /* 0x000fe20007810000 */
[--C-:B------:R-:W-:Y:S01]  /*4250*/  FFMA.FTZ R4, R96, UR10, -R82.reuse ;  /* 0x0000000a60047c23 */ /* 0x100fe20008010852 */
[----:B------:R-:W-:Y:S01]  /*4260*/  ISETP.GT.AND P2, PT, R71, 0x69, !P2 ;  /* 0x000000694700780c */ /* 0x000fe20005744270 */
[--C-:B------:R-:W-:Y:S01]  /*4270*/  FFMA.FTZ R23, R97, UR10, -R82.reuse ;  /* 0x0000000a61177c23 */ /* 0x100fe20008010852 */
[----:B------:R-:W-:Y:S01]  /*4280*/  FMNMX.FTZ R76, R8, R21, !PT ;  /* 0x00000015084c7209 */ /* 0x000fe20007810000 */
[----:B------:R-:W0:Y:S01]  /*4290*/  MUFU.EX2 R73, R73 ;  /* 0x0000004900497308 */ /* 0x000e220000000800 */
[----:B------:R-:W-:Y:S01]  /*42a0*/  ISETP.LT.OR P2, PT, R70, 0x6a, P2 ;  /* 0x0000006a4600780c */ /* 0x000fe20001741670 */
[--C-:B------:R-:W-:Y:S01]  /*42b0*/  FFMA.FTZ R98, R98, UR10, -R82.reuse ;  /* 0x0000000a62627c23 */ /* 0x100fe20008010852 */
[----:B------:R-:W-:Y:S01]  /*42c0*/  FMNMX.FTZ R21, R9, R76, !PT ;  /* 0x0000004c09157209 */ /* 0x000fe20007810000 */
[--C-:B------:R-:W-:Y:S01]  /*42d0*/  FFMA.FTZ R77, R99, UR10, -R82.reuse ;  /* 0x0000000a634d7c23 */ /* 0x100fe20008010852 */
[----:B------:R-:W-:Y:S01]  /*42e0*/  FSEL R71, R37, -INF , !P2 ;  /* 0xff80000025477808 */ /* 0x000fe20005000000 */
[--C-:B------:R-:W-:Y:S01]  /*42f0*/  FFMA.FTZ R37, R52, UR10, -R82.reuse ;  /* 0x0000000a34257c23 */ /* 0x100fe20008010852 */
[----:B------:R-:W-:Y:S01]  /*4300*/  FMNMX.FTZ R76, R68, R21, !PT ;  /* 0x00000015444c7209 */ /* 0x000fe20007810000 */
[----:B------:R-:W1:Y:S01]  /*4310*/  MUFU.EX2 R74, R74 ;  /* 0x0000004a004a7308 */ /* 0x000e620000000800 */
[----:B------:R-:W-:Y:S01]  /*4320*/  FSEL R52, R40, -INF , !P3 ;  /* 0xff80000028347808 */ /* 0x000fe20005800000 */
[--C-:B------:R-:W-:Y:S01]  /*4330*/  FFMA.FTZ R40, R53, UR10, -R82.reuse ;  /* 0x0000000a35287c23 */ /* 0x100fe20008010852 */
[----:B------:R-:W-:Y:S01]  /*4340*/  FMNMX.FTZ R76, R69, R76, !PT ;  /* 0x0000004c454c7209 */ /* 0x000fe20007810000 */
[--C-:B------:R-:W-:Y:S01]  /*4350*/  FFMA.FTZ R53, R59, UR10, -R82.reuse ;  /* 0x0000000a3b357c23 */ /* 0x100fe20008010852 */
[----:B------:R-:W-:Y:S01]  /*4360*/  ISETP.LT.OR P6, PT, R70, 0x7a, P6 ;  /* 0x0000007a4600780c */ /* 0x000fe200037c1670 */
[--C-:B------:R-:W-:Y:S01]  /*4370*/  FFMA.FTZ R59, R65, UR10, -R82.reuse ;  /* 0x0000000a413b7c23 */ /* 0x100fe20008010852 */
[----:B------:R-:W-:Y:S01]  /*4380*/  FMNMX.FTZ R21, R15, R76, !PT ;  /* 0x0000004c0f157209 */ /* 0x000fe20007810000 */
[----:B------:R-:W2:Y:S01]  /*4390*/  MUFU.EX2 R75, R75 ;  /* 0x0000004b004b7308 */ /* 0x000ea20000000800 */
[----:B------:R-:W-:Y:S01]  /*43a0*/  FSEL R70, R42, -INF , !P5 ;  /* 0xff8000002a467808 */ /* 0x000fe20006800000 */
[--C-:B------:R-:W-:Y:S01]  /*43b0*/  FFMA.FTZ R42, R56, UR10, -R82.reuse ;  /* 0x0000000a382a7c23 */ /* 0x100fe20008010852 */
[----:B------:R-:W-:Y:S01]  /*43c0*/  FMNMX.FTZ R78, R20, R21, !PT ;  /* 0x00000015144e7209 */ /* 0x000fe20007810000 */
[--C-:B------:R-:W-:Y:S01]  /*43d0*/  FFMA.FTZ R100, R100, UR10, -R82.reuse ;  /* 0x0000000a64647c23 */ /* 0x100fe20008010852 */
[----:B------:R-:W-:Y:S01]  /*43e0*/  FSEL R86, R43, -INF , !P6 ;  /* 0xff8000002b567808 */ /* 0x000fe20007000000 */
[--C-:B------:R-:W-:Y:S01]  /*43f0*/  FFMA.FTZ R43, R57, UR10, -R82.reuse ;  /* 0x0000000a392b7c23 */ /* 0x100fe20008010852 */
[----:B------:R-:W-:Y:S01]  /*4400*/  FMNMX.FTZ R21, R11, R78, !PT ;  /* 0x0000004e0b157209 */ /* 0x000fe20007810000 */
[--C-:B------:R-:W-:Y:S01]  /*4410*/  FFMA.FTZ R57, R64, UR10, -R82.reuse ;  /* 0x0000000a40397c23 */ /* 0x100fe20008010852 */
[----:B------:R-:W3:Y:S01]  /*4420*/  MUFU.EX2 R4, R4 ;  /* 0x0000000400047308 */ /* 0x000ee20000000800 */
[--C-:B------:R-:W-:Y:S01]  /*4430*/  FFMA.FTZ R79, R101, UR10, -R82.reuse ;  /* 0x0000000a654f7c23 */ /* 0x100fe20008010852 */
[----:B------:R-:W-:Y:S01]  /*4440*/  FMNMX.FTZ R78, R24, R21, !PT ;  /* 0x00000015184e7209 */ /* 0x000fe20007810000 */
[--C-:B------:R-:W-:Y:S01]  /*4450*/  FFMA.FTZ R85, R103, UR10, -R82.reuse ;  /* 0x0000000a67557c23 */ /* 0x100fe20008010852 */
[--C-:B------:R-:W-:Y:S01]  /*4460*/  FFMA.FTZ R67, R67, UR10, -R82.reuse ;  /* 0x0000000a43437c23 */ /* 0x100fe20008010852 */
[--C-:B------:R-:W-:Y:S01]  /*4470*/  FFMA.FTZ R66, R66, UR10, -R82.reuse ;  /* 0x0000000a42427c23 */ /* 0x100fe20008010852 */
[----:B------:R-:W-:Y:S01]  /*4480*/  FMNMX.FTZ R21, R25, R78, !PT ;  /* 0x0000004e19157209 */ /* 0x000fe20007810000 */
[--C-:B------:R-:W-:Y:S01]  /*4490*/  FFMA.FTZ R50, R50, UR10, -R82.reuse ;  /* 0x0000000a32327c23 */ /* 0x100fe20008010852 */
[----:B------:R-:W4:Y:S01]  /*44a0*/  MUFU.EX2 R23, R23 ;  /* 0x0000001700177308 */ /* 0x000f220000000800 */
[--C-:B------:R-:W-:Y:S01]  /*44b0*/  FFMA.FTZ R51, R51, UR10, -R82.reuse ;  /* 0x0000000a33337c23 */ /* 0x100fe20008010852 */
[----:B------:R-:W-:Y:S01]  /*44c0*/  FMNMX.FTZ R21, R26, R21, !PT ;  /* 0x000000151a157209 */ /* 0x000fe20007810000 */
[--C-:B------:R-:W-:Y:S01]  /*44d0*/  FFMA.FTZ R48, R48, UR10, -R82.reuse ;  /* 0x0000000a30307c23 */ /* 0x100fe20008010852 */
[----:B------:R-:W-:-:S02]  /*44e0*/  FFMA.FTZ R5, R5, UR10, -R82 ;  /* 0x0000000a05057c23 */ /* 0x000fc40008010852 */
[----:B------:R-:W-:Y:S02]  /*44f0*/  FMNMX.FTZ R80, R28, R21, !PT ;  /* 0x000000151c507209 */ /* 0x000fe40007810000 */
[----:B------:R-:W-:Y:S02]  /*4500*/  MUFU.EX2 R76, R98 ;  /* 0x00000062004c7308 */ /* 0x000fe40000000800 */
[----:B------:R-:W-:Y:S01]  /*4510*/  FMNMX.FTZ R21, R27, R80, !PT ;  /* 0x000000501b157209 */ /* 0x000fe20007810000 */
[----:B------:R-:W-:-:S03]  /*4520*/  FFMA.FTZ R80, R102, UR10, -R82 ;  /* 0x0000000a66507c23 */ /* 0x000fc60008010852 */
        /* <DEDUP_REMOVED lines=20> */
[----:B------:R-:W-:Y:S02]  /*4670*/  FMNMX.FTZ R21, R71, R84, !PT ;  /* 0x0000005447157209 */ /* 0x000fe40007810000 */
[----:B------:R-:W-:Y:S01]  /*4680*/  FSEL R84, R41, -INF , !P4 ;  /* 0xff80000029547808 */ /* 0x000fe20006000000 */
[--C-:B------:R-:W-:Y:S01]  /*4690*/  FFMA.FTZ R41, R54, UR10, -R82.reuse ;  /* 0x0000000a36297c23 */ /* 0x100fe20008010852 */
[----:B------:R-:W-:Y:S01]  /*46a0*/  FMNMX.FTZ R21, R52, R21, !PT ;  /* 0x0000001534157209 */ /* 0x000fe20007810000 */
[--C-:B------:R-:W-:Y:S01]  /*46b0*/  FFMA.FTZ R54, R58, UR10, -R82.reuse ;  /* 0x0000000a3a367c23 */ /* 0x100fe20008010852 */
[--C-:B------:R-:W-:Y:S01]  /*46c0*/  FFMA.FTZ R58, R60, UR10, -R82.reuse ;  /* 0x0000000a3c3a7c23 */ /* 0x100fe20008010852 */
[--C-:B------:R-:W-:Y:S01]  /*46d0*/  FFMA.FTZ R60, R61, UR10, -R82.reuse ;  /* 0x0000000a3d3c7c23 */ /* 0x100fe20008010852 */
[----:B------:R-:W-:Y:S01]  /*46e0*/  FMNMX.FTZ R21, R84, R21, !PT ;  /* 0x0000001554157209 */ /* 0x000fe20007810000 */
[--C-:B------:R-:W-:Y:S01]  /*46f0*/  FFMA.FTZ R61, R62, UR10, -R82.reuse ;  /* 0x0000000a3e3d7c23 */ /* 0x100fe20008010852 */
[----:B------:R-:W-:Y:S01]  /*4700*/  FFMA.FTZ R62, R49, UR10, -R82 ;  /* 0x0000000a313e7c23 */ /* 0x000fe20008010852 */
[----:B------:R-:W-:Y:S01]  /*4710*/  MUFU.EX2 R50, R50 ;  /* 0x0000003200327308 */ /* 0x000fe20000000800 */
[----:B------:R-:W-:-:S04]  /*4720*/  FMNMX.FTZ R21, R70, R21, !PT ;  /* 0x0000001546157209 */ /* 0x000fc80007810000 */
[----:B------:R-:W-:-:S03]  /*4730*/  FMNMX.FTZ R21, R86, R21, !PT ;  /* 0x0000001556157209 */ /* 0x000fc60007810000 */
[----:B------:R-:W-:Y:S02]  /*4740*/  MUFU.EX2 R51, R51 ;  /* 0x0000003300337308 */ /* 0x000fe40000000800 */
[----:B------:R-:W5:Y:S06]  /*4750*/  SHFL.BFLY PT, R56, R21, 0x2, 0x1f ;  /* 0x0c401f0015387f89 */ /* 0x000f6c00000e0000 */
[----:B------:R-:W-:Y:S08]  /*4760*/  MUFU.EX2 R37, R37 ;  /* 0x0000002500257308 */ /* 0x000ff00000000800 */
[----:B------:R-:W-:Y:S08]  /*4770*/  MUFU.EX2 R40, R40 ;  /* 0x0000002800287308 */ /* 0x000ff00000000800 */
[----:B------:R-:W-:Y:S01]  /*4780*/  MUFU.EX2 R41, R41 ;  /* 0x0000002900297308 */ /* 0x000fe20000000800 */
[----:B-----5:R-:W-:Y:S01]  /*4790*/  FMNMX.FTZ R87, R21, R56, !PT ;  /* 0x0000003815577209 */ /* 0x020fe20007810000 */
[----:B------:R-:W-:-:S04]  /*47a0*/  FFMA.FTZ R56, R63, UR10, -R82 ;  /* 0x0000000a3f387c23 */ /* 0x000fc80008010852 */
[----:B------:R-:W5:Y:S02]  /*47b0*/  SHFL.BFLY PT, R90, R87, 0x1, 0x1f ;  /* 0x0c201f00575a7f89 */ /* 0x000f6400000e0000 */
[----:B------:R-:W-:Y:S08]  /*47c0*/  MUFU.EX2 R42, R42 ;  /* 0x0000002a002a7308 */ /* 0x000ff00000000800 */
[----:B------:R-:W-:Y:S08]  /*47d0*/  MUFU.EX2 R43, R43 ;  /* 0x0000002b002b7308 */ /* 0x000ff00000000800 */
[----:B------:R-:W-:Y:S01]  /*47e0*/  MUFU.EX2 R54, R54 ;  /* 0x0000003600367308 */ /* 0x000fe20000000800 */
[----:B-----5:R-:W-:-:S07]  /*47f0*/  FMNMX.FTZ R21, R87, R90, !PT ;  /* 0x0000005a57157209 */ /* 0x020fce0007810000 */
[----:B------:R-:W-:Y:S01]  /*4800*/  MUFU.EX2 R53, R53 ;  /* 0x0000003500357308 */ /* 0x000fe20000000800 */
[C---:B------:R-:W-:Y:S01]  /*4810*/  FSETP.NEU.FTZ.AND P2, PT, R21.reuse, -INF , PT ;  /* 0xff8000001500780b */ /* 0x040fe20003f5d000 */
[----:B------:R-:W-:-:S06]  /*4820*/  FMUL.FTZ R49, R21, UR10 ;  /* 0x0000000a15317c20 */ /* 0x000fcc0008410000 */
[----:B------:R-:W-:Y:S01]  /*4830*/  MUFU.EX2 R58, R58 ;  /* 0x0000003a003a7308 */ /* 0x000fe20000000800 */
[----:B------:R-:W-:Y:S02]  /*4840*/  FSEL R49, R49, RZ, P2 ;  /* 0x000000ff31317208 */ /* 0x000fe40001000000 */
[----:B------:R-:W-:-:S03]  /*4850*/  PLOP3.LUT P2, PT, PT, PT, UP1, 0x40, 0x0 ;  /* 0x000000000000781c */ /* 0x000fc60003f4e818 */
[--C-:B------:R-:W-:Y:S01]  /*4860*/  FFMA.FTZ R81, R81, UR10, -R49.reuse ;  /* 0x0000000a51517c23 */ /* 0x100fe20008010831 */
[--C-:B------:R-:W-:Y:S01]  /*4870*/  FFMA.FTZ R64, R6, UR10, -R49.reuse ;  /* 0x0000000a06407c23 */ /* 0x100fe20008010831 */
[--C-:B------:R-:W-:Y:S01]  /*4880*/  FFMA.FTZ R65, R8, UR10, -R49.reuse ;  /* 0x0000000a08417c23 */ /* 0x100fe20008010831 */
[--C-:B------:R-:W-:Y:S01]  /*4890*/  FFMA.FTZ R9, R9, UR10, -R49.reuse ;  /* 0x0000000a09097c23 */ /* 0x100fe20008010831 */
[----:B------:R5:W-:Y:S01]  /*48a0*/  MUFU.EX2 R92, R81 ;  /* 0x00000051005c7308 */ /* 0x000be20000000800 */
[--C-:B------:R-:W-:Y:S01]  /*48b0*/  FFMA.FTZ R6, R68, UR10, -R49.reuse ;  /* 0x0000000a44067c23 */ /* 0x100fe20008010831 */
[----:B------:R-:W-:Y:S01]  /*48c0*/  FFMA.FTZ R68, R25, UR10, -R49 ;  /* 0x0000000a19447c23 */ /* 0x000fe20008010831 */
[----:B0-----:R-:W-:Y:S01]  /*48d0*/  FADD.FTZ R25, R72, R73 ;  /* 0x0000004948197221 */ /* 0x001fe20000010000 */
[--C-:B------:R-:W-:Y:S01]  /*48e0*/  FFMA.FTZ R63, R69, UR10, -R49.reuse ;  /* 0x0000000a453f7c23 */ /* 0x100fe20008010831 */
[--C-:B------:R-:W-:Y:S01]  /*48f0*/  FFMA.FTZ R87, R27, UR10, -R49.reuse ;  /* 0x0000000a1b577c23 */ /* 0x100fe20008010831 */
[--C-:B------:R-:W-:Y:S01]  /*4900*/  FFMA.FTZ R8, R15, UR10, -R49.reuse ;  /* 0x0000000a0f087c23 */ /* 0x100fe20008010831 */
[--C-:B------:R-:W-:Y:S01]  /*4910*/  FFMA.FTZ R90, R30, UR10, -R49.reuse ;  /* 0x0000000a1e5a7c23 */ /* 0x100fe20008010831 */
[----:B------:R0:W4:Y:S01]  /*4920*/  MUFU.EX2 R93, R64 ;  /* 0x00000040005d7308 */ /* 0x0001220000000800 */
[----:B-----5:R-:W-:Y:S01]  /*4930*/  FFMA.FTZ R81, R26, UR10, -R49 ;  /* 0x0000000a1a517c23 */ /* 0x020fe20008010831 */
[----:B-1----:R-:W-:Y:S01]  /*4940*/  FADD.FTZ R26, R74, R25 ;  /* 0x000000194a1a7221 */ /* 0x002fe20000010000 */
[--C-:B------:R-:W-:Y:S01]  /*4950*/  FFMA.FTZ R82, R28, UR10, -R49.reuse ;  /* 0x0000000a1c527c23 */ /* 0x100fe20008010831 */
[--C-:B------:R-:W-:Y:S01]  /*4960*/  FFMA.FTZ R15, R20, UR10, -R49.reuse ;  /* 0x0000000a140f7c23 */ /* 0x100fe20008010831 */
[--C-:B------:R-:W-:Y:S01]  /*4970*/  FFMA.FTZ R20, R11, UR10, -R49.reuse ;  /* 0x0000000a0b147c23 */ /* 0x100fe20008010831 */
[----:B--2---:R-:W-:Y:S01]  /*4980*/  FADD.FTZ R27, R75, R26 ;  /* 0x0000001a4b1b7221 */ /* 0x004fe20000010000 */
[--C-:B------:R-:W-:Y:S01]  /*4990*/  FFMA.FTZ R35, R35, UR10, -R49.reuse ;  /* 0x0000000a23237c23 */ /* 0x100fe20008010831 */
[----:B------:R1:W2:Y:S01]  /*49a0*/  MUFU.EX2 R94, R65 ;  /* 0x00000041005e7308 */ /* 0x0002a20000000800 */
[----:B0-----:R-:W-:Y:S01]  /*49b0*/  FFMA.FTZ R64, R31, UR10, -R49 ;  /* 0x0000000a1f407c23 */ /* 0x001fe20008010831 */
[----:B---3--:R-:W-:Y:S01]  /*49c0*/  FADD.FTZ R30, R4, R27 ;  /* 0x0000001b041e7221 */ /* 0x008fe20000010000 */
[--C-:B------:R-:W-:Y:S01]  /*49d0*/  FFMA.FTZ R36, R36, UR10, -R49.reuse ;  /* 0x0000000a24247c23 */ /* 0x100fe20008010831 */
[--C-:B------:R-:W-:Y:S01]  /*49e0*/  FFMA.FTZ R91, R29, UR10, -R49.reuse ;  /* 0x0000000a1d5b7c23 */ /* 0x100fe20008010831 */
[--C-:B------:R-:W-:Y:S01]  /*49f0*/  FFMA.FTZ R29, R45, UR10, -R49.reuse ;  /* 0x0000000a2d1d7c23 */ /* 0x100fe20008010831 */
[----:B----4-:R-:W-:Y:S01]  /*4a00*/  FADD.FTZ R31, R23, R30 ;  /* 0x0000001e171f7221 */ /* 0x010fe20000010000 */
[----:B------:R-:W-:Y:S01]  /*4a10*/  FFMA.FTZ R11, R32, UR10, -R49 ;  /* 0x0000000a200b7c23 */ /* 0x000fe20008010831 */
[----:B------:R-:W0:Y:S01]  /*4a20*/  MUFU.EX2 R9, R9 ;  /* 0x0000000900097308 */ /* 0x000e220000000800 */
[----:B------:R-:W-:Y:S01]  /*4a30*/  FADD.FTZ R25, R92, R93 ;  /* 0x0000005d5c197221 */ /* 0x000fe20000010000 */
[--C-:B-1----:R-:W-:Y:S01]  /*4a40*/  FFMA.FTZ R65, R24, UR10, -R49.reuse ;  /* 0x0000000a18417c23 */ /* 0x102fe20008010831 */
[----:B------:R-:W-:Y:S01]  /*4a50*/  F2FP.F16.F32.PACK_AB R24, R73, R72 ;  /* 0x000000484918723e */ /* 0x000fe200000000ff */
[--C-:B------:R-:W-:Y:S01]  /*4a60*/  FFMA.FTZ R69, R34, UR10, -R49.reuse ;  /* 0x0000000a22457c23 */ /* 0x100fe20008010831 */
[----:B------:R-:W-:Y:S01]  /*4a70*/  F2FP.F16.F32.PACK_AB R26, R75, R74 ;  /* 0x0000004a4b1a723e */ /* 0x000fe200000000ff */
[--C-:B------:R-:W-:Y:S01]  /*4a80*/  FFMA.FTZ R72, R33, UR10, -R49.reuse ;  /* 0x0000000a21487c23 */ /* 0x100fe20008010831 */
[----:B------:R-:W-:Y:S01]  /*4a90*/  FFMA.FTZ R33, R46, UR10, -R49 ;  /* 0x0000000a2e217c23 */ /* 0x000fe20008010831 */
[----:B------:R-:W1:Y:S01]  /*4aa0*/  MUFU.EX2 R6, R6 ;  /* 0x0000000600067308 */ /* 0x000e620000000800 */
[----:B--2---:R-:W-:Y:S01]  /*4ab0*/  FADD.FTZ R28, R94, R25 ;  /* 0x000000195e1c7221 */ /* 0x004fe20000010000 */
[----:B------:R-:W-:Y:S01]  /*4ac0*/  F2FP.F16.F32.PACK_AB R25, R93, R92 ;  /* 0x0000005c5d19723e */ /* 0x000fe200000000ff */
[--C-:B------:R-:W-:Y:S01]  /*4ad0*/  FFMA.FTZ R55, R55, UR10, -R49.reuse ;  /* 0x0000000a37377c23 */ /* 0x100fe20008010831 */
[--C-:B------:R-:W-:Y:S01]  /*4ae0*/  FFMA.FTZ R71, R71, UR10, -R49.reuse ;  /* 0x0000000a47477c23 */ /* 0x100fe20008010831 */
[--C-:B------:R-:W-:Y:S01]  /*4af0*/  FFMA.FTZ R52, R52, UR10, -R49.reuse ;  /* 0x0000000a34347c23 */ /* 0x100fe20008010831 */
[--C-:B------:R-:W-:Y:S01]  /*4b00*/  FFMA.FTZ R84, R84, UR10, -R49.reuse ;  /* 0x0000000a54547c23 */ /* 0x100fe20008010831 */
[----:B------:R-:W-:Y:S01]  /*4b10*/  FFMA.FTZ R70, R70, UR10, -R49 ;  /* 0x0000000a46467c23 */ /* 0x000fe20008010831 */
[----:B------:R-:W2:Y:S01]  /*4b20*/  MUFU.EX2 R63, R63 ;  /* 0x0000003f003f7308 */ /* 0x000ea20000000800 */
[C---:B0-----:R-:W-:Y:S01]  /*4b30*/  FADD.FTZ R73, R9.reuse, R28 ;  /* 0x0000001c09497221 */ /* 0x041fe20000010000 */
[----:B------:R-:W-:Y:S01]  /*4b40*/  FADD.FTZ R28, R76, R31 ;  /* 0x0000001f4c1c7221 */ /* 0x000fe20000010000 */
[----:B------:R-:W-:Y:S01]  /*4b50*/  F2FP.F16.F32.PACK_AB R27, R9, R94 ;  /* 0x0000005e091b723e */ /* 0x000fe200000000ff */
[--C-:B------:R-:W-:Y:S01]  /*4b60*/  FFMA.FTZ R31, R44, UR10, -R49.reuse ;  /* 0x0000000a2c1f7c23 */ /* 0x100fe20008010831 */
[----:B------:R-:W-:Y:S01]  /*4b70*/  LEA R9, R39, UR36, 0x1 ;  /* 0x0000002427097c11 */ /* 0x000fe2000f8e08ff */
[----:B------:R-:W-:Y:S01]  /*4b80*/  FFMA.FTZ R39, R47, UR10, -R49 ;  /* 0x0000000a2f277c23 */ /* 0x000fe20008010831 */
[----:B------:R-:W-:Y:S01]  /*4b90*/  FADD.FTZ R47, R77, R28 ;  /* 0x0000001c4d2f7221 */ /* 0x000fe20000010000 */
[----:B------:R-:W0:Y:S01]  /*4ba0*/  MUFU.EX2 R8, R8 ;  /* 0x0000000800087308 */ /* 0x000e220000000800 */
[----:B-1----:R-:W-:Y:S01]  /*4bb0*/  FADD.FTZ R28, R6, R73 ;  /* 0x00000049061c7221 */ /* 0x002fe20000010000 */
[----:B------:R1:W-:Y:S01]  /*4bc0*/  STSM.16.M88.4 [R9+0x21800], R24 ;  /* 0x0218001809007844 */ /* 0x0003e20000000200 */
[----:B------:R-:W-:Y:S01]  /*4bd0*/  FADD.FTZ R30, R78, R47 ;  /* 0x0000002f4e1e7221 */ /* 0x000fe20000010000 */
[----:B------:R-:W-:Y:S01]  /*4be0*/  FFMA.FTZ R49, R86, UR10, -R49 ;  /* 0x0000000a56317c23 */ /* 0x000fe20008010831 */
[----:B------:R-:W-:-:S02]  /*4bf0*/  F2FP.F16.F32.PACK_AB R32, R79, R78 ;  /* 0x0000004e4f20723e */ /* 0x000fc400000000ff */
[----:B------:R-:W-:Y:S01]  /*4c00*/  FADD.FTZ R73, R79, R30 ;  /* 0x0000001e4f497221 */ /* 0x000fe20000010000 */
[----:B------:R-:W3:Y:S01]  /*4c10*/  MUFU.EX2 R15, R15 ;  /* 0x0000000f000f7308 */ /* 0x000ee20000000800 */
[----:B--2---:R-:W-:Y:S01]  /*4c20*/  FADD.FTZ R47, R63, R28 ;  /* 0x0000001c3f2f7221 */ /* 0x004fe20000010000 */
[----:B------:R-:W-:Y:S01]  /*4c30*/  F2FP.F16.F32.PACK_AB R34, R85, R80 ;  /* 0x000000505522723e */ /* 0x000fe200000000ff */
[----:B------:R-:W-:-:S05]  /*4c40*/  FADD.FTZ R30, R80, R73 ;  /* 0x00000049501e7221 */ /* 0x000fca0000010000 */
[----:B------:R-:W2:Y:S01]  /*4c50*/  MUFU.EX2 R20, R20 ;  /* 0x0000001400147308 */ /* 0x000ea20000000800 */
[----:B0-----:R-:W-:Y:S01]  /*4c60*/  FADD.FTZ R28, R8, R47 ;  /* 0x0000002f081c7221 */ /* 0x001fe20000010000 */
[----:B-1----:R-:W-:-:S06]  /*4c70*/  F2FP.F16.F32.PACK_AB R24, R66, R67 ;  /* 0x000000434218723e */ /* 0x002fcc00000000ff */
[----:B------:R-:W0:Y:S08]  /*4c80*/  MUFU.EX2 R65, R65 ;  /* 0x0000004100417308 */ /* 0x000e300000000800 */
[----:B------:R-:W-:Y:S08]  /*4c90*/  MUFU.EX2 R68, R68 ;  /* 0x0000004400447308 */ /* 0x000ff00000000800 */
[----:B------:R-:W1:Y:S08]  /*4ca0*/  MUFU.EX2 R81, R81 ;  /* 0x0000005100517308 */ /* 0x000e700000000800 */
[----:B------:R3:W-:Y:S08]  /*4cb0*/  MUFU.EX2 R44, R35 ;  /* 0x00000023002c7308 */ /* 0x0007f00000000800 */
[----:B------:R-:W-:Y:S01]  /*4cc0*/  MUFU.EX2 R82, R82 ;  /* 0x0000005200527308 */ /* 0x000fe20000000800 */
[----:B---3--:R-:W-:Y:S01]  /*4cd0*/  FADD.FTZ R35, R15, R28 ;  /* 0x0000001c0f237221 */ /* 0x008fe20000010000 */
[----:B------:R-:W-:-:S03]  /*4ce0*/  FADD.FTZ R28, R85, R30 ;  /* 0x0000001e551c7221 */ /* 0x000fc60000010000 */
[----:B--2---:R-:W-:Y:S01]  /*4cf0*/  FADD.FTZ R30, R20, R35 ;  /* 0x00000023141e7221 */ /* 0x004fe20000010000 */
[----:B------:R-:W-:Y:S01]  /*4d00*/  FADD.FTZ R35, R67, R28 ;  /* 0x0000001c43237221 */ /* 0x000fe20000010000 */
[----:B------:R-:W-:Y:S01]  /*4d10*/  F2FP.F16.F32.PACK_AB R28, R23, R4 ;  /* 0x00000004171c723e */ /* 0x000fe200000000ff */
[----:B------:R-:W2:Y:S01]  /*4d20*/  MUFU.EX2 R87, R87 ;  /* 0x0000005700577308 */ /* 0x000ea20000000800 */
[----:B0-----:R-:W-:Y:S01]  /*4d30*/  FADD.FTZ R23, R65, R30 ;  /* 0x0000001e41177221 */ /* 0x001fe20000010000 */
[----:B------:R-:W-:Y:S01]  /*4d40*/  FADD.FTZ R35, R66, R35 ;  /* 0x0000002342237221 */ /* 0x000fe20000010000 */
[----:B------:R-:W-:-:S03]  /*4d50*/  F2FP.F16.F32.PACK_AB R30, R77, R76 ;  /* 0x0000004c4d1e723e */ /* 0x000fc600000000ff */
[----:B------:R-:W-:Y:S01]  /*4d60*/  FADD.FTZ R26, R50, R35 ;  /* 0x00000023321a7221 */ /* 0x000fe20000010000 */
[----:B-1----:R-:W-:Y:S01]  /*4d70*/  F2FP.F16.F32.PACK_AB R35, R81, R68 ;  /* 0x000000445123723e */ /* 0x002fe200000000ff */
[----:B------:R-:W-:Y:S02]  /*4d80*/  MUFU.EX2 R90, R90 ;  /* 0x0000005a005a7308 */ /* 0x000fe40000000800 */
[C---:B------:R-:W-:Y:S01]  /*4d90*/  FADD.FTZ R66, R51.reuse, R26 ;  /* 0x0000001a33427221 */ /* 0x040fe20000010000 */
[----:B------:R-:W-:Y:S01]  /*4da0*/  F2FP.F16.F32.PACK_AB R26, R51, R50 ;  /* 0x00000032331a723e */ /* 0x000fe200000000ff */
[----:B------:R-:W-:Y:S02]  /*4db0*/  VIADD R50, R9, 0x21800 ;  /* 0x0002180009327836 */ /* 0x000fe40000000000 */
[----:B------:R-:W-:Y:S02]  /*4dc0*/  FADD.FTZ R27, R37, R66 ;  /* 0x00000042251b7221 */ /* 0x000fe40000010000 */
[----:B------:R0:W-:Y:S01]  /*4dd0*/  MUFU.EX2 R45, R36 ;  /* 0x00000024002d7308 */ /* 0x0001e20000000800 */
[----:B--2---:R-:W-:-:S07]  /*4de0*/  F2FP.F16.F32.PACK_AB R25, R87, R82 ;  /* 0x000000525719723e */ /* 0x004fce00000000ff */
[----:B------:R-:W1:Y:S01]  /*4df0*/  MUFU.EX2 R91, R91 ;  /* 0x0000005b005b7308 */ /* 0x000e620000000800 */
[----:B0-----:R-:W-:-:S04]  /*4e00*/  FADD.FTZ R36, R68, R23 ;  /* 0x0000001744247221 */ /* 0x001fc80000010000 */
[----:B------:R-:W-:-:S03]  /*4e10*/  FADD.FTZ R23, R81, R36 ;  /* 0x0000002451177221 */ /* 0x000fc60000010000 */
[----:B------:R-:W0:Y:S01]  /*4e20*/  MUFU.EX2 R11, R11 ;  /* 0x0000000b000b7308 */ /* 0x000e220000000800 */
[----:B------:R-:W-:-:S07]  /*4e30*/  FADD.FTZ R36, R82, R23 ;  /* 0x0000001752247221 */ /* 0x000fce0000010000 */
[----:B------:R2:W-:Y:S08]  /*4e40*/  MUFU.EX2 R47, R31 ;  /* 0x0000001f002f7308 */ /* 0x0005f00000000800 */
[----:B------:R-:W3:Y:S01]  /*4e50*/  MUFU.EX2 R64, R64 ;  /* 0x0000004000407308 */ /* 0x000ee20000000800 */
[----:B--2---:R-:W-:Y:S01]  /*4e60*/  F2FP.F16.F32.PACK_AB R31, R15, R8 ;  /* 0x000000080f1f723e */ /* 0x004fe200000000ff */
[----:B------:R-:W-:Y:S01]  /*4e70*/  FADD.FTZ R15, R87, R36 ;  /* 0x00000024570f7221 */ /* 0x000fe20000010000 */
[----:B------:R-:W-:Y:S01]  /*4e80*/  FADD.FTZ R8, R40, R27 ;  /* 0x0000001b28087221 */ /* 0x000fe20000010000 */
[----:B-1----:R-:W-:-:S04]  /*4e90*/  F2FP.F16.F32.PACK_AB R27, R91, R90 ;  /* 0x0000005a5b1b723e */ /* 0x002fc800000000ff */
[----:B------:R1:W-:Y:S08]  /*4ea0*/  MUFU.EX2 R46, R29 ;  /* 0x0000001d002e7308 */ /* 0x0003f00000000800 */
[----:B------:R-:W2:Y:S01]  /*4eb0*/  MUFU.EX2 R69, R69 ;  /* 0x0000004500457308 */ /* 0x000ea20000000800 */
[----:B-1----:R-:W-:Y:S01]  /*4ec0*/  F2FP.F16.F32.PACK_AB R29, R63, R6 ;  /* 0x000000063f1d723e */ /* 0x002fe200000000ff */
[----:B------:R-:W-:Y:S01]  /*4ed0*/  FADD.FTZ R6, R90, R15 ;  /* 0x0000000f5a067221 */ /* 0x000fe20000010000 */
[----:B------:R-:W-:-:S03]  /*4ee0*/  IMAD R63, R38, 0x2, R9 ;  /* 0x00000002263f7824 */ /* 0x000fc600078e0209 */
[----:B------:R-:W-:Y:S02]  /*4ef0*/  FADD.FTZ R6, R91, R6 ;  /* 0x000000065b067221 */ /* 0x000fe40000010000 */
[----:B------:R-:W1:Y:S01]  /*4f00*/  MUFU.EX2 R72, R72 ;  /* 0x0000004800487308 */ /* 0x000e620000000800 */
[----:B------:R4:W-:Y:S01]  /*4f10*/  STSM.16.M88.4 [R63+0x21800], R28 ;  /* 0x0218001c3f007844 */ /* 0x0009e20000000200 */
[----:B0-----:R-:W-:-:S04]  /*4f20*/  FADD.FTZ R15, R11, R6 ;  /* 0x000000060b0f7221 */ /* 0x001fc80000010000 */
[----:B---3--:R-:W-:Y:S02]  /*4f30*/  FADD.FTZ R36, R64, R15 ;  /* 0x0000000f40247221 */ /* 0x008fe40000010000 */
[----:B------:R0:W-:Y:S02]  /*4f40*/  MUFU.EX2 R23, R39 ;  /* 0x0000002700177308 */ /* 0x0001e40000000800 */
[----:B--2---:R-:W-:-:S06]  /*4f50*/  FADD.FTZ R15, R69, R36 ;  /* 0x00000024450f7221 */ /* 0x004fcc0000010000 */
[----:B------:R-:W2:Y:S01]  /*4f60*/  MUFU.EX2 R60, R60 ;  /* 0x0000003c003c7308 */ /* 0x000ea20000000800 */
[----:B0-----:R-:W-:Y:S01]  /*4f70*/  FADD.FTZ R39, R41, R8 ;  /* 0x0000000829277221 */ /* 0x001fe20000010000 */
[----:B------:R-:W-:Y:S02]  /*4f80*/  IMAD R8, R38, 0x2, R50 ;  /* 0x0000000226087824 */ /* 0x000fe400078e0232 */
[----:B-1----:R-:W-:Y:S01]  /*4f90*/  FADD.FTZ R36, R72, R15 ;  /* 0x0000000f48247221 */ /* 0x002fe20000010000 */
[----:B----4-:R-:W-:Y:S01]  /*4fa0*/  F2FP.F16.F32.PACK_AB R28, R54, R43 ;  /* 0x0000002b361c723e */ /* 0x010fe200000000ff */
[----:B------:R-:W-:Y:S01]  /*4fb0*/  FADD.FTZ R38, R42, R39 ;  /* 0x000000272a267221 */ /* 0x000fe20000010000 */
[----:B------:R-:W-:Y:S01]  /*4fc0*/  IMAD R6, R7, 0x2, R8 ;  /* 0x0000000207067824 */ /* 0x000fe200078e0208 */
[----:B------:R-:W-:Y:S01]  /*4fd0*/  F2FP.F16.F32.PACK_AB R30, R58, R53 ;  /* 0x000000353a1e723e */ /* 0x000fe200000000ff */
[----:B------:R0:W-:Y:S01]  /*4fe0*/  MUFU.EX2 R4, R33 ;  /* 0x0000002100047308 */ /* 0x0001e20000000800 */
[----:B------:R-:W-:Y:S01]  /*4ff0*/  FADD.FTZ R39, R43, R38 ;  /* 0x000000262b277221 */ /* 0x000fe20000010000 */
[----:B------:R-:W-:-:S02]  /*5000*/  F2FP.F16.F32.PACK_AB R29, R44, R45 ;  /* 0x0000002d2c1d723e */ /* 0x000fc400000000ff */
[----:B------:R-:W-:Y:S01]  /*5010*/  F2FP.F16.F32.PACK_AB R31, R47, R46 ;  /* 0x0000002e2f1f723e */ /* 0x000fe200000000ff */
[----:B------:R-:W-:Y:S01]  /*5020*/  FADD.FTZ R38, R54, R39 ;  /* 0x0000002736267221 */ /* 0x000fe20000010000 */
[----:B------:R-:W-:Y:S01]  /*5030*/  FADD.FTZ R39, R45, R36 ;  /* 0x000000242d277221 */ /* 0x000fe20000010000 */
[----:B------:R-:W-:Y:S01]  /*5040*/  F2FP.F16.F32.PACK_AB R36, R40, R37 ;  /* 0x000000252824723e */ /* 0x000fe200000000ff */
[----:B------:R-:W1:Y:S01]  /*5050*/  MUFU.EX2 R61, R61 ;  /* 0x0000003d003d7308 */ /* 0x000e620000000800 */
[----:B0-----:R-:W-:Y:S01]  /*5060*/  F2FP.F16.F32.PACK_AB R33, R65, R20 ;  /* 0x000000144121723e */ /* 0x001fe200000000ff */
[----:B------:R-:W-:Y:S02]  /*5070*/  IMAD R65, R7, 0x2, R9 ;  /* 0x0000000207417824 */ /* 0x000fe400078e0209 */
[----:B------:R-:W-:Y:S01]  /*5080*/  FADD.FTZ R39, R44, R39 ;  /* 0x000000272c277221 */ /* 0x000fe20000010000 */
[----:B------:R-:W-:Y:S01]  /*5090*/  FADD.FTZ R51, R53, R38 ;  /* 0x0000002635337221 */ /* 0x000fe20000010000 */
[----:B------:R-:W-:Y:S01]  /*50a0*/  F2FP.F16.F32.PACK_AB R38, R42, R41 ;  /* 0x000000292a26723e */ /* 0x000fe200000000ff */
[----:B------:R-:W-:Y:S01]  /*50b0*/  IMAD R7, R7, 0x2, R50 ;  /* 0x0000000207077824 */ /* 0x000fe200078e0232 */
[----:B------:R0:W-:Y:S01]  /*50c0*/  STSM.16.M88.4 [R65+0x21800], R32 ;  /* 0x0218002041007844 */ /* 0x0001e20000000200 */
[----:B------:R-:W-:Y:S01]  /*50d0*/  MUFU.EX2 R56, R56 ;  /* 0x0000003800387308 */ /* 0x000fe20000000800 */
[----:B------:R-:W-:Y:S01]  /*50e0*/  FADD.FTZ R51, R58, R51 ;  /* 0x000000333a337221 */ /* 0x000fe20000010000 */
[----:B------:R-:W-:Y:S01]  /*50f0*/  F2FP.F16.F32.PACK_AB R37, R64, R11 ;  /* 0x0000000b4025723e */ /* 0x000fe200000000ff */
[----:B------:R3:W-:Y:S01]  /*5100*/  STSM.16.M88.4 [R6], R24 ;  /* 0x0000001806007844 */ /* 0x0007e20000000200 */
[----:B------:R-:W-:-:S02]  /*5110*/  VIADD R11, R88, 0xfffffffe ;  /* 0xfffffffe580b7836 */ /* 0x000fc40000000000 */
[----:B--2---:R-:W-:Y:S02]  /*5120*/  FADD.FTZ R40, R60, R51 ;  /* 0x000000333c287221 */ /* 0x004fe40000010000 */
[----:B------:R-:W2:Y:S01]  /*5130*/  MUFU.EX2 R57, R57 ;  /* 0x0000003900397308 */ /* 0x000ea20000000800 */
[----:B0-----:R-:W-:-:S07]  /*5140*/  FADD.FTZ R32, R46, R39 ;  /* 0x000000272e207221 */ /* 0x001fce0000010000 */
[----:B------:R-:W-:Y:S01]  /*5150*/  MUFU.EX2 R55, R55 ;  /* 0x0000003700377308 */ /* 0x000fe20000000800 */
[----:B-1----:R-:W-:Y:S01]  /*5160*/  FADD.FTZ R33, R61, R40 ;  /* 0x000000283d217221 */ /* 0x002fe20000010000 */
[----:B------:R-:W-:Y:S01]  /*5170*/  F2FP.F16.F32.PACK_AB R39, R72, R69 ;  /* 0x000000454827723e */ /* 0x000fe200000000ff */
[----:B---3--:R-:W-:Y:S01]  /*5180*/  FADD.FTZ R25, R47, R32 ;  /* 0x000000202f197221 */ /* 0x008fe20000010000 */
[----:B------:R-:W-:-:S03]  /*5190*/  F2FP.F16.F32.PACK_AB R24, R61, R60 ;  /* 0x0000003c3d18723e */ /* 0x000fc600000000ff */
[----:B------:R-:W-:Y:S01]  /*51a0*/  FADD.FTZ R26, R4, R25 ;  /* 0x00000019041a7221 */ /* 0x000fe20000010000 */
[----:B------:R-:W0:Y:S01]  /*51b0*/  MUFU.EX2 R20, R71 ;  /* 0x0000004700147308 */ /* 0x000e220000000800 */
[C---:B------:R-:W-:Y:S01]  /*51c0*/  F2FP.F16.F32.PACK_AB R25, R23.reuse, R4 ;  /* 0x000000041719723e */ /* 0x040fe200000000ff */
[----:B------:R1:W-:Y:S01]  /*51d0*/  STSM.16.M88.4 [R9+0x27800], R36 ;  /* 0x0278002409007844 */ /* 0x0003e20000000200 */
[----:B------:R-:W-:Y:S01]  /*51e0*/  FADD.FTZ R32, R23, R26 ;  /* 0x0000001a17207221 */ /* 0x000fe20000010000 */
[C---:B--2---:R-:W-:Y:S01]  /*51f0*/  F2FP.F16.F32.PACK_AB R26, R57.reuse, R56 ;  /* 0x00000038391a723e */ /* 0x044fe200000000ff */
[----:B------:R-:W-:Y:S01]  /*5200*/  FADD.FTZ R56, R56, R33 ;  /* 0x0000002138387221 */ /* 0x000fe20000010000 */
[----:B------:R1:W-:Y:S02]  /*5210*/  STSM.16.M88.4 [R63+0x27800], R28 ;  /* 0x0278001c3f007844 */ /* 0x0003e40000000200 */
[----:B------:R-:W-:Y:S01]  /*5220*/  MUFU.EX2 R59, R59 ;  /* 0x0000003b003b7308 */ /* 0x000fe20000000800 */
[----:B------:R-:W-:-:S07]  /*5230*/  FADD.FTZ R56, R57, R56 ;  /* 0x0000003839387221 */ /* 0x000fce0000010000 */
[----:B------:R-:W2:Y:S01]  /*5240*/  MUFU.EX2 R62, R62 ;  /* 0x0000003e003e7308 */ /* 0x000ea20000000800 */
[----:B0-----:R-:W-:Y:S01]  /*5250*/  F2FP.F16.F32.PACK_AB R27, R20, R55 ;  /* 0x00000037141b723e */ /* 0x001fe200000000ff */
[----:B------:R-:W-:-:S04]  /*5260*/  FADD.FTZ R55, R55, R32 ;  /* 0x0000002037377221 */ /* 0x000fc80000010000 */
[----:B------:R1:W-:Y:S01]  /*5270*/  STSM.16.M88.4 [R65+0x27800], R24 ;  /* 0x0278001841007844 */ /* 0x0003e20000000200 */
[----:B------:R-:W-:Y:S01]  /*5280*/  FADD.FTZ R55, R20, R55 ;  /* 0x0000003714377221 */ /* 0x000fe20000010000 */
[----:B------:R-:W-:Y:S08]  /*5290*/  MUFU.EX2 R48, R48 ;  /* 0x0000003000307308 */ /* 0x000ff00000000800 */
[----:B------:R-:W0:Y:S01]  /*52a0*/  MUFU.EX2 R5, R5 ;  /* 0x0000000500057308 */ /* 0x000e220000000800 */
[----:B--2---:R-:W-:Y:S01]  /*52b0*/  F2FP.F16.F32.PACK_AB R32, R62, R59 ;  /* 0x0000003b3e20723e */ /* 0x004fe200000000ff */
[----:B------:R-:W-:-:S04]  /*52c0*/  FADD.FTZ R59, R59, R56 ;  /* 0x000000383b3b7221 */ /* 0x000fc80000010000 */
[----:B------:R-:W-:Y:S02]  /*52d0*/  FADD.FTZ R59, R62, R59 ;  /* 0x0000003b3e3b7221 */ /* 0x000fe40000010000 */
[----:B------:R-:W-:Y:S08]  /*52e0*/  MUFU.EX2 R52, R52 ;  /* 0x0000003400347308 */ /* 0x000ff00000000800 */
[----:B------:R-:W2:Y:S01]  /*52f0*/  MUFU.EX2 R15, R84 ;  /* 0x00000054000f7308 */ /* 0x000ea20000000800 */
[----:B0-----:R-:W-:Y:S01]  /*5300*/  F2FP.F16.F32.PACK_AB R34, R5, R48 ;  /* 0x000000300522723e */ /* 0x001fe200000000ff */
[----:B------:R-:W-:-:S04]  /*5310*/  FADD.FTZ R48, R48, R59 ;  /* 0x0000003b30307221 */ /* 0x000fc80000010000 */
[----:B------:R-:W-:Y:S02]  /*5320*/  FADD.FTZ R5, R5, R48 ;  /* 0x0000003005057221 */ /* 0x000fe40000010000 */
[----:B------:R-:W0:Y:S08]  /*5330*/  MUFU.EX2 R70, R70 ;  /* 0x0000004600467308 */ /* 0x000e300000000800 */
[----:B------:R-:W3:Y:S01]  /*5340*/  MUFU.EX2 R49, R49 ;  /* 0x0000003100317308 */ /* 0x000ee20000000800 */
[----:B--2---:R-:W-:Y:S01]  /*5350*/  F2FP.F16.F32.PACK_AB R33, R15, R52 ;  /* 0x000000340f21723e */ /* 0x004fe200000000ff */
[----:B------:R-:W-:-:S04]  /*5360*/  FADD.FTZ R52, R52, R55 ;  /* 0x0000003734347221 */ /* 0x000fc80000010000 */
[----:B------:R-:W-:-:S04]  /*5370*/  FADD.FTZ R15, R15, R52 ;  /* 0x000000340f0f7221 */ /* 0x000fc80000010000 */
[----:B0-----:R-:W-:Y:S01]  /*5380*/  FADD.FTZ R4, R70, R15 ;  /* 0x0000000f46047221 */ /* 0x001fe20000010000 */
[----:B---3--:R-:W-:-:S03]  /*5390*/  F2FP.F16.F32.PACK_AB R35, R49, R70 ;  /* 0x000000463123723e */ /* 0x008fc600000000ff */
[----:B------:R-:W-:Y:S02]  /*53a0*/  FADD.FTZ R4, R49, R4 ;  /* 0x0000000431047221 */ /* 0x000fe40000010000 */
[----:B------:R1:W-:Y:S01]  /*53b0*/  STSM.16.M88.4 [R6+0x6000], R32 ;  /* 0x0060002006007844 */ /* 0x0003e20000000200 */
[----:B------:R0:W-:Y:S06]  /*53c0*/  MEMBAR.ALL.CTA ;  /* 0x0000000000007992 */ /* 0x0001ec0000008000 */
[----:B0-----:R-:W0:Y:S02]  /*53d0*/  FENCE.VIEW.ASYNC.S ;  /* 0x00000000000073c6 */ /* 0x001e240000000000 */
[----:B0-----:R-:W-:Y:S01]  /*53e0*/  NOP ;  /* 0x0000000000007918 */ /* 0x001fe20000000000 */
[----:B------:R-:W-:Y:S05]  /*53f0*/  @P2 BRA `(.L_x_870) ;  /* 0x0000000000442947 */ /* 0x000fea0003800000 */
        /* <DEDUP_REMOVED lines=10> */
.L_x_871:
[----:B------:R-:W-:-:S11]  /*54a0*/  UISETP.NE.AND UP2, UPT, UR5, 0x1, UPT ;  /* 0x000000010500788c */ /* 0x000fd6000bf45270 */
[----:B------:R-:W-:Y:S02]  /*54b0*/  @UP2 ULDC.64 UR14, c[0x0][0x9e8] ;  /* 0x00027a00000e2ab9 */ /* 0x000fe40000000a00 */
[----:B------:R-:W-:-:S04]  /*54c0*/  UIMAD.WIDE.U32 UR6, UR11, UR14, URZ ;  /* 0x0000000e0b0672a5 */ /* 0x000fc8000f8e003f */
[----:B------:R-:W-:-:S12]  /*54d0*/  @UP2 USHF.R.U32.HI UR11, URZ, UR15, UR7 ;  /* 0x0000000f3f0b2299 */ /* 0x000fd80008011607 */
.L_x_872:
[----:B------:R-:W-:-:S04]  /*54e0*/  UIMAD UR5, UR11, UR5, UR5 ;  /* 0x000000050b0572a4 */ /* 0x000fc8000f8e0205 */
[----:B------:R-:W-:-:S04]  /*54f0*/  UISETP.LT.AND UP2, UPT, UR4, UR5, UPT ;  /* 0x000000050400728c */ /* 0x000fc8000bf41270 */
[----:B------:R-:W-:-:S12]  /*5500*/  USEL UR4, UR4, UR5, UP2 ;  /* 0x0000000504047287 */ /* 0x000fd80009000000 */
.L_x_870:
[----:B------:R-:W-:Y:S01]  /*5510*/  R2UR UR6, R19 ;  /* 0x00000000130672ca */ /* 0x000fe200000e0000 */
[----:B------:R-:W-:Y:S01]  /*5520*/  USHF.R.S32.HI UR5, URZ, 0x1f, UR4 ;  /* 0x0000001f3f057899 */ /* 0x000fe20008011404 */
[----:B------:R-:W-:Y:S02]  /*5530*/  CS2R R134, SRZ ;  /* 0x0000000000867805 */ /* 0x000fe4000001ff00 */
[----:B------:R-:W-:Y:S02]  /*5540*/  CS2R R132, SRZ ;  /* 0x0000000000847805 */ /* 0x000fe4000001ff00 */
[----:B------:R-:W-:Y:S01]  /*5550*/  CS2R R130, SRZ ;  /* 0x0000000000827805 */ /* 0x000fe2000001ff00 */
[----:B------:R-:W-:Y:S01]  /*5560*/  ULEA.HI UR5, UR5, UR4, URZ, 0x7 ;  /* 0x0000000405057291 */ /* 0x000fe2000f8f383f */
[----:B------:R-:W-:Y:S02]  /*5570*/  CS2R R128, SRZ ;  /* 0x0000000000807805 */ /* 0x000fe4000001ff00 */
[----:B------:R-:W-:Y:S01]  /*5580*/  CS2R R126, SRZ ;  /* 0x00000000007e7805 */ /* 0x000fe2000001ff00 */
[----:B------:R-:W-:Y:S01]  /*5590*/  UMOV UR4, URZ ;  /* 0x0000003f00047c82 */ /* 0x000fe20008000000 */
[----:B------:R-:W-:Y:S01]  /*55a0*/  USHF.R.S32.HI UR5, URZ, 0x7, UR5 ;  /* 0x000000073f057899 */ /* 0x000fe20008011405 */
[----:B------:R-:W-:-:S02]  /*55b0*/  CS2R R124, SRZ ;  /* 0x00000000007c7805 */ /* 0x000fc4000001ff00 */
[----:B------:R-:W-:Y:S02]  /*55c0*/  CS2R R122, SRZ ;  /* 0x00000000007a7805 */ /* 0x000fe4000001ff00 */
[----:B------:R-:W-:Y:S01]  /*55d0*/  CS2R R120, SRZ ;  /* 0x0000000000787805 */ /* 0x000fe2000001ff00 */
[----:B------:R-:W-:Y:S01]  /*55e0*/  UISETP.LT.AND UP2, UPT, UR6, UR5, UPT ;  /* 0x000000050600728c */ /* 0x000fe2000bf41270 */
[----:B------:R-:W-:Y:S02]  /*55f0*/  CS2R R118, SRZ ;  /* 0x0000000000767805 */ /* 0x000fe4000001ff00 */
[----:B------:R-:W-:Y:S02]  /*5600*/  CS2R R116, SRZ ;  /* 0x0000000000747805 */ /* 0x000fe4000001ff00 */
[----:B------:R-:W-:Y:S01]  /*5610*/  CS2R R114, SRZ ;  /* 0x0000000000727805 */ /* 0x000fe2000001ff00 */
[----:B------:R-:W-:Y:S01]  /*5620*/  USEL UR7, UR6, UR5, !UP2 ;  /* 0x0000000506077287 */ /* 0x000fe2000d000000 */
[----:B------:R-:W-:-:S02]  /*5630*/  CS2R R112, SRZ ;  /* 0x0000000000707805 */ /* 0x000fc4000001ff00 */
[----:B------:R-:W-:Y:S01]  /*5640*/  CS2R R110, SRZ ;  /* 0x00000000006e7805 */ /* 0x000fe2000001ff00 */
[----:B------:R-:W-:Y:S01]  /*5650*/  UMOV UR5, URZ ;  /* 0x0000003f00057c82 */ /* 0x000fe20008000000 */
[----:B------:R-:W-:Y:S02]  /*5660*/  CS2R R108, SRZ ;  /* 0x00000000006c7805 */ /* 0x000fe4000001ff00 */
[----:B------:R-:W-:Y:S02]  /*5670*/  CS2R R106, SRZ ;  /* 0x00000000006a7805 */ /* 0x000fe4000001ff00 */
[----:B------:R-:W-:Y:S02]  /*5680*/  ISETP.GE.AND P2, PT, R11, UR7, PT ;  /* 0x000000070b007c0c */ /* 0x000fe4000bf46270 */
        /* <DEDUP_REMOVED lines=9> */
[----:B------:R-:W-:Y:S06]  /*5720*/  @!P2 BRA `(.L_x_873) ;  /* 0x000000380060a947 */ /* 0x000fec0003800000 */
[----:B------:R-:W-:Y:S01]  /*5730*/  IMAD.MOV.U32 R135, RZ, RZ, RZ ;  /* 0x000000ffff877224 */ /* 0x000fe200078e00ff */
[----:B------:R-:W-:Y:S01]  /*5740*/  UMOV UR40, URZ ;  /* 0x0000003f00287c82 */ /* 0x000fe20008000000 */
[----:B------:R-:W-:Y:S01]  /*5750*/  UMOV UR6, URZ ;  /* 0x0000003f00067c82 */ /* 0x000fe20008000000 */
[----:B------:R-:W-:Y:S01]  /*5760*/  ULDC UR29, c[0x0][0x9e4] ;  /* 0x00027900001d7ab9 */ /* 0x000fe20000000800 */
[----:B------:R-:W-:Y:S01]  /*5770*/  ULDC UR31, c[0x0][0x2f0] ;  /* 0x0000bc00001f7ab9 */ /* 0x000fe20000000800 */
[----:B------:R-:W-:Y:S01]  /*5780*/  ULDC UR28, c[0x0][0x9d8] ;  /* 0x00027600001c7ab9 */ /* 0x000fe20000000800 */
[----:B------:R-:W-:Y:S01]  /*5790*/  ULDC UR30, c[0x0][0x988] ;  /* 0x00026200001e7ab9 */ /* 0x000fe20000000800 */
[----:B------:R-:W-:-:S05]  /*57a0*/  ULDC UR39, c[0x0][0x9e0] ;  /* 0x0002780000277ab9 */ /* 0x000fca0000000800 */
.L_x_890:
[----:B------:R-:W-:Y:S01]  /*57b0*/  UIADD3 UR4, UR6, 0x1, URZ ;  /* 0x0000000106047890 */ /* 0x000fe2000fffe03f */
[----:B------:R-:W-:-:S03]  /*57c0*/  ISETP.NE.AND P3, PT, RZ, UR38, PT ;  /* 0x00000026ff007c0c */ /* 0x000fc6000bf65270 */
[----:B------:R-:W-:-:S04]  /*57d0*/  UISETP.NE.AND UP2, UPT, UR4, 0x2, UPT ;  /* 0x000000020400788c */ /* 0x000fc8000bf45270 */
[----:B------:R-:W-:Y:S02]  /*57e0*/  USEL UR5, URZ, 0x1, UP2 ;  /* 0x000000013f057887 */ /* 0x000fe40009000000 */
[----:B------:R-:W-:Y:S02]  /*57f0*/  USEL UR4, UR4, URZ, UP2 ;  /* 0x0000003f04047287 */ /* 0x000fe40009000000 */
[----:B------:R-:W-:Y:S02]  /*5800*/  ULOP3.LUT UR5, UR40, UR5, URZ, 0x3c, !UPT ;  /* 0x0000000528057292 */ /* 0x000fe4000f8e3c3f */
[----:B---3--:R-:W-:Y:S10]  /*5810*/  @P3 BRA `(.L_x_874) ;  /* 0x00000000002c3947 */ /* 0x008ff40003800000 */
[----:B------:R-:W-:Y:S05]  /*5820*/  @!P0 BRA `(.L_x_875) ;  /* 0x0000000000048947 */ /* 0x000fea0003800000 */
[----:B------:R-:W-:Y:S01]  /*5830*/  BPT.TRAP 0x1 ;  /* 0x000000040000795c */ /* 0x000fe20000300000 */
.L_x_875:
[----:B------:R-:W-:Y:S01]  /*5840*/  ULEA UR10, UR4, UR36, 0x3 ;  /* 0x00000024040a7291 */ /* 0x000fe2000f8e183f */
[----:B------:R-:W-:-:S05]  /*5850*/  IMAD.U32 R15, RZ, RZ, UR5 ;  /* 0x00000005ff0f7e24 */ /* 0x000fca000f8e00ff */
[----:B------:R-:W-:-:S04]  /*5860*/  SHF.L.U32 R15, R15, 0x1f, RZ ;  /* 0x0000001f0f0f7819 */ /* 0x000fc800000006ff */
[----:B------:R0:W2:Y:S01]  /*5870*/  SYNCS.PHASECHK.TRANS64.TRYWAIT P2, [UR10+0x2d830], R15 ;  /* 0x02d8300fff0075a7 */ /* 0x0000a2000804014a */
[----:B------:R-:W-:Y:S05]  /*5880*/  @!P0 BRA `(.L_x_876) ;  /* 0x0000000000048947 */ /* 0x000fea0003800000 */
[----:B------:R-:W-:Y:S01]  /*5890*/  BPT.TRAP 0x1 ;  /* 0x000000040000795c */ /* 0x000fe20000300000 */
.L_x_876:
[----:B--2---:R-:W-:Y:S05]  /*58a0*/  @P2 BRA `(.L_x_874) ;  /* 0x0000000000082947 */ /* 0x004fea0003800000 */
[----:B------:R-:W2:Y:S02]  /*58b0*/  SYNCS.PHASECHK.TRANS64.TRYWAIT P2, [UR10+0x2d830], R15 ;  /* 0x02d8300fff0075a7 */ /* 0x000ea4000804014a */
[----:B--2---:R-:W-:Y:S05]  /*58c0*/  @!P2 BRA `(.L_x_877) ;  /* 0x0000010000bca947 */ /* 0x004fea0003800000 */
.L_x_874:
[----:B0-2---:R-:W-:Y:S01]  /*58d0*/  VIADD R15, R22, 0x8 ;  /* 0x00000008160f7836 */ /* 0x005fe20000000000 */
[----:B------:R-:W-:Y:S01]  /*58e0*/  R2UR UR32, R12 ;  /* 0x000000000c2072ca */ /* 0x000fe200000e0000 */
[----:B------:R-:W-:Y:S01]  /*58f0*/  UIMAD UR34, UR4, 0x600, UR37 ;  /* 0x00000600042278a4 */ /* 0x000fe2000f8e0225 */
[----:B------:R-:W-:Y:S01]  /*5900*/  R2UR UR33, R13 ;  /* 0x000000000d2172ca */ /* 0x000fe200000e0000 */
[----:B------:R-:W-:Y:S01]  /*5910*/  UMOV UR35, 0x80000020 ;  /* 0x8000002000237882 */ /* 0x000fe20000000000 */
[----:B------:R0:W-:Y:S01]  /*5920*/  BAR.SYNC.DEFER_BLOCKING R15, 0x100 ;  /* 0x0004000f0000751d */ /* 0x0001e20000010000 */
[----:B------:R-:W-:Y:S02]  /*5930*/  UIADD3 UR10, UR34, 0x2, URZ ;  /* 0x00000002220a7890 */ /* 0x000fe4000fffe03f */
[----:B------:R-:W-:Y:S02]  /*5940*/  UIADD3 UR14, UR34, 0x200, URZ ;  /* 0x00000200220e7890 */ /* 0x000fe4000fffe03f */
[----:B------:R-:W-:Y:S01]  /*5950*/  UIADD3 UR18, UR34, 0x202, URZ ;  /* 0x0000020222127890 */ /* 0x000fe2000fffe03f */
[----:B------:R-:W-:Y:S01]  /*5960*/  UMOV UR11, 0x80000020 ;  /* 0x80000020000b7882 */ /* 0x000fe20000000000 */
[----:B------:R-:W-:Y:S01]  /*5970*/  UMOV UR15, 0x80000020 ;  /* 0x80000020000f7882 */ /* 0x000fe20000000000 */
[----:B------:R-:W-:Y:S01]  /*5980*/  UMOV UR19, 0x80000020 ;  /* 0x8000002000137882 */ /* 0x000fe20000000000 */
[----:B------:R-:W-:Y:S01]  /*5990*/  UIADD3 UR22, UR34, 0x400, URZ ;  /* 0x0000040022167890 */ /* 0x000fe2000fffe03f */
[----:B------:R-:W-:Y:S01]  /*59a0*/  UMOV UR23, 0x80000020 ;  /* 0x8000002000177882 */ /* 0x000fe20000000000 */
[----:B------:R-:W-:Y:S01]  /*59b0*/  UIADD3 UR26, UR34, 0x402, URZ ;  /* 0x00000402221a7890 */ /* 0x000fe2000fffe03f */
[----:B------:R-:W-:Y:S01]  /*59c0*/  UMOV UR27, 0x80000020 ;  /* 0x80000020001b7882 */ /* 0x000fe20000000000 */
[----:B-1----:R-:W-:-:S06]  /*59d0*/  WARPGROUP.ARRIVE ;  /* 0x00000000000079c5 */ /* 0x002fcc0000000000 */
[----:B------:R-:W-:Y:S03]  /*59e0*/  HGMMA.64x128x16.F32 R24, gdesc[UR32], RZ, !UPT, gsb0 ;  /* 0x01e00000201879f0 */ /* 0x000fe6000c0008ff */
        /* <DEDUP_REMOVED lines=16> */
[----:B0-----:R-:W-:Y:S05]  /*5af0*/  @P3 BRA `(.L_x_878) ;  /* 0x00000000002c3947 */ /* 0x001fea0003800000 */
[----:B------:R-:W-:Y:S05]  /*5b00*/  @!P0 BRA `(.L_x_879) ;  /* 0x0000000000048947 */ /* 0x000fea0003800000 */
[----:B------:R-:W-:Y:S01]  /*5b10*/  BPT.TRAP 0x1 ;  /* 0x000000040000795c */ /* 0x000fe20000300000 */
.L_x_879:
[----:B------:R-:W-:Y:S01]  /*5b20*/  ULEA UR10, UR6, UR36, 0x3 ;  /* 0x00000024060a7291 */ /* 0x000fe2000f8e183f */
[----:B------:R-:W-:-:S05]  /*5b30*/  IMAD.U32 R15, RZ, RZ, UR40 ;  /* 0x00000028ff0f7e24 */ /* 0x000fca000f8e00ff */
[----:B------:R-:W-:-:S04]  /*5b40*/  SHF.L.U32 R15, R15, 0x1f, RZ ;  /* 0x0000001f0f0f7819 */ /* 0x000fc800000006ff */
[----:B------:R0:W1:Y:S01]  /*5b50*/  SYNCS.PHASECHK.TRANS64.TRYWAIT P2, [UR10+0x2d850], R15 ;  /* 0x02d8500fff0075a7 */ /* 0x000062000804014a */
[----:B------:R-:W-:Y:S05]  /*5b60*/  @!P0 BRA `(.L_x_880) ;  /* 0x0000000000048947 */ /* 0x000fea0003800000 */
[----:B------:R-:W-:Y:S01]  /*5b70*/  BPT.TRAP 0x1 ;  /* 0x000000040000795c */ /* 0x000fe20000300000 */
.L_x_880:
[----:B-1----:R-:W-:Y:S05]  /*5b80*/  @P2 BRA `(.L_x_878) ;  /* 0x0000000000082947 */ /* 0x002fea0003800000 */
[----:B------:R-:W1:Y:S02]  /*5b90*/  SYNCS.PHASECHK.TRANS64.TRYWAIT P2, [UR10+0x2d850], R15 ;  /* 0x02d8500fff0075a7 */ /* 0x000e64000804014a */
[----:B-1----:R-:W-:Y:S05]  /*5ba0*/  @!P2 BRA `(.L_x_881) ;  /* 0x00000100001ca947 */ /* 0x002fea0003800000 */
.L_x_878:
[----:B------:R-:W-:Y:S01]  /*5bb0*/  UIADD3 UR10, UR36, 0x400, URZ ;  /* 0x00000400240a7890 */ /* 0x000fe2000fffe03f */
[----:B------:R-:W-:Y:S01]  /*5bc0*/  WARPGROUP.ARRIVE ;  /* 0x00000000000079c5 */ /* 0x000fe20000000000 */
[----:B------:R-:W-:Y:S01]  /*5bd0*/  UMOV UR33, 0x40000040 ;  /* 0x4000004000217882 */ /* 0x000fe20000000000 */
[----:B------:R-:W-:Y:S01]  /*5be0*/  UMOV UR35, 0x80000020 ;  /* 0x8000002000237882 */ /* 0x000fe20000000000 */
[----:B------:R-:W-:Y:S01]  /*5bf0*/  USHF.R.U32.HI UR10, URZ, 0x4, UR10 ;  /* 0x000000043f0a7899 */ /* 0x000fe2000801160a */
[----:B-1----:R-:W-:Y:S01]  /*5c00*/  FMUL.FTZ R20, R25, UR28 ;  /* 0x0000001c19147c20 */ /* 0x002fe20008410000 */
[----:B------:R-:W-:Y:S01]  /*5c10*/  FMUL.FTZ R25, R28, UR28 ;  /* 0x0000001c1c197c20 */ /* 0x000fe20008410000 */
[----:B------:R-:W-:Y:S01]  /*5c20*/  FMUL.FTZ R28, R31, UR28 ;  /* 0x0000001c1f1c7c20 */ /* 0x000fe20008410000 */
[----:B------:R-:W-:Y:S01]  /*5c30*/  ULOP3.LUT UR10, UR10, 0x3fff, URZ, 0xc0, !UPT ;  /* 0x00003fff0a0a7892 */ /* 0x000fe2000f8ec03f */
[----:B------:R-:W-:Y:S01]  /*5c40*/  FMUL.FTZ R31, R34, UR28 ;  /* 0x0000001c221f7c20 */ /* 0x000fe20008410000 */
[----:B------:R-:W-:Y:S01]  /*5c50*/  FMUL.FTZ R34, R37, UR28 ;  /* 0x0000001c25227c20 */ /* 0x000fe20008410000 */
[----:B------:R-:W-:Y:S01]  /*5c60*/  FMUL.FTZ R37, R40, UR28 ;  /* 0x0000001c28257c20 */ /* 0x000fe20008410000 */
[----:B------:R-:W-:Y:S01]  /*5c70*/  ULOP3.LUT UR11, UR10, 0x2000000, URZ, 0xfc, !UPT ;  /* 0x020000000a0b7892 */ /* 0x000fe2000f8efc3f */
[----:B------:R-:W-:Y:S01]  /*5c80*/  FMUL.FTZ R40, R43, UR28 ;  /* 0x0000001c2b287c20 */ /* 0x000fe20008410000 */
[----:B------:R-:W-:Y:S01]  /*5c90*/  ULOP3.LUT UR10, UR60, 0x10000, URZ, 0xfc, !UPT ;  /* 0x000100003c0a7892 */ /* 0x000fe2000f8efc3f */
[----:B------:R-:W-:Y:S01]  /*5ca0*/  FMUL.FTZ R43, R46, UR28 ;  /* 0x0000001c2e2b7c20 */ /* 0x000fe20008410000 */
[----:B------:R-:W-:Y:S01]  /*5cb0*/  UIMAD UR11, UR6, 0x600, UR11 ;  /* 0x00000600060b78a4 */ /* 0x000fe2000f8e020b */
[----:B------:R-:W-:Y:S01]  /*5cc0*/  FMUL.FTZ R46, R49, UR28 ;  /* 0x0000001c312e7c20 */ /* 0x000fe20008410000 */
[----:B------:R-:W-:Y:S01]  /*5cd0*/  FMUL.FTZ R49, R52, UR28 ;  /* 0x0000001c34317c20 */ /* 0x000fe20008410000 */
[----:B------:R-:W-:Y:S01]  /*5ce0*/  FMUL.FTZ R52, R55, UR28 ;  /* 0x0000001c37347c20 */ /* 0x000fe20008410000 */
[----:B------:R-:W-:Y:S01]  /*5cf0*/  FMUL.FTZ R55, R58, UR28 ;  /* 0x0000001c3a377c20 */ /* 0x000fe20008410000 */
[----:B------:R-:W-:Y:S01]  /*5d00*/  UMOV UR32, UR10 ;  /* 0x0000000a00207c82 */ /* 0x000fe20008000000 */
[----:B------:R-:W-:Y:S01]  /*5d10*/  FMUL.FTZ R58, R59, UR28 ;  /* 0x0000001c3b3a7c20 */ /* 0x000fe20008410000 */
[----:B------:R-:W-:Y:S01]  /*5d20*/  UMOV UR34, UR11 ;  /* 0x0000000b00227c82 */ /* 0x000fe20008000000 */
[----:B------:R-:W-:Y:S01]  /*5d30*/  FMUL.FTZ R59, R60, UR28 ;  /* 0x0000001c3c3b7c20 */ /* 0x000fe20008410000 */
[----:B------:R-:W-:Y:S01]  /*5d40*/  HGMMA.64x96x16.F32 R88, gdesc[UR32].tnspB, R88, gsb0 ;  /* 0x41600000205879f0 */ /* 0x000fe20008000858 */
[----:B------:R-:W-:Y:S01]  /*5d50*/  UIADD3 UR32, UR10, 0x2, URZ ;  /* 0x000000020a207890 */ /* 0x000fe2000fffe03f */
[----:B------:R-:W-:Y:S01]  /*5d60*/  FMUL.FTZ R60, R61, UR28 ;  /* 0x0000001c3d3c7c20 */ /* 0x000fe20008410000 */
[----:B------:R-:W-:Y:S01]  /*5d70*/  UIADD3 UR34, UR11, 0x40, URZ ;  /* 0x000000400b227890 */ /* 0x000fe2000fffe03f */
[----:B------:R-:W-:Y:S01]  /*5d80*/  FMUL.FTZ R61, R62, UR28 ;  /* 0x0000001c3e3d7c20 */ /* 0x000fe20008410000 */
[----:B------:R-:W-:Y:S01]  /*5d90*/  UMOV UR33, 0x40000040 ;  /* 0x4000004000217882 */ /* 0x000fe20000000000 */
[----:B------:R-:W-:Y:S01]  /*5da0*/  UMOV UR35, 0x80000020 ;  /* 0x8000002000237882 */ /* 0x000fe20000000000 */
[----:B------:R-:W-:Y:S01]  /*5db0*/  FMUL.FTZ R62, R63, UR28 ;  /* 0x0000001c3f3e7c20 */ /* 0x000fe20008410000 */
[----:B------:R-:W-:Y:S01]  /*5dc0*/  FMUL.FTZ R63, R64, UR28 ;  /* 0x0000001c403f7c20 */ /* 0x000fe20008410000 */
[----:B------:R-:W-:Y:S01]  /*5dd0*/  FMUL.FTZ R64, R65, UR28 ;  /* 0x0000001c41407c20 */ /* 0x000fe20008410000 */
[----:B------:R-:W-:Y:S01]  /*5de0*/  FMUL.FTZ R65, R66, UR28 ;  /* 0x0000001c42417c20 */ /* 0x000fe20008410000 */
[----:B------:R-:W-:Y:S01]  /*5df0*/  FMUL.FTZ R66, R67, UR28 ;  /* 0x0000001c43427c20 */ /* 0x000fe20008410000 */
[----:B------:R-:W-:Y:S01]  /*5e00*/  FMUL.FTZ R67, R68, UR28 ;  /* 0x0000001c44437c20 */ /* 0x000fe20008410000 */
[----:B------:R-:W-:Y:S01]  /*5e10*/  FMUL.FTZ R68, R69, UR28 ;  /* 0x0000001c45447c20 */ /* 0x000fe20008410000 */
[----:B------:R-:W-:Y:S01]  /*5e20*/  PLOP3.LUT P2, PT, PT, PT, UP0, 0x80, 0x0 ;  /* 0x000000000000781c */ /* 0x000fe20003f4f008 */
        /* <DEDUP_REMOVED lines=24> */
[----:B0-----:R-:W-:Y:S01]  /*5fb0*/  FMUL.FTZ R15, R24, UR28 ;  /* 0x0000001c180f7c20 */ /* 0x001fe20008410000 */
[----:B------:R-:W-:Y:S01]  /*5fc0*/  FMUL.FTZ R81, R82, UR28 ;  /* 0x0000001c52517c20 */ /* 0x000fe20008410000 */
[----:B------:R-:W-:Y:S01]  /*5fd0*/  FMUL.FTZ R24, R27, UR28 ;  /* 0x0000001c1b187c20 */ /* 0x000fe20008410000 */
[----:B------:R-:W-:Y:S01]  /*5fe0*/  FMUL.FTZ R82, R83, UR28 ;  /* 0x0000001c53527c20 */ /* 0x000fe20008410000 */
[----:B------:R-:W-:Y:S01]  /*5ff0*/  FMUL.FTZ R27, R30, UR28 ;  /* 0x0000001c1e1b7c20 */ /* 0x000fe20008410000 */
[----:B------:R-:W0:Y:S01]  /*6000*/  LDC R83, c[0x0][0x288] ;  /* 0x0000a200ff537b82 */ /* 0x000e220000000800 */
[----:B------:R-:W-:Y:S01]  /*6010*/  FMUL.FTZ R30, R33, UR28 ;  /* 0x0000001c211e7c20 */ /* 0x000fe20008410000 */
[----:B------:R-:W-:Y:S01]  /*6020*/  FMUL.FTZ R33, R36, UR28 ;  /* 0x0000001c24217c20 */ /* 0x000fe20008410000 */
[----:B------:R-:W-:-:S02]  /*6030*/  IMAD.MOV.U32 R141, RZ, RZ, R0 ;  /* 0x000000ffff8d7224 */ /* 0x000fc400078e0000 */
[----:B------:R-:W-:Y:S01]  /*6040*/  FMUL.FTZ R36, R39, UR28 ;  /* 0x0000001c27247c20 */ /* 0x000fe20008410000 */
[----:B------:R-:W-:Y:S01]  /*6050*/  FMUL.FTZ R39, R42, UR28 ;  /* 0x0000001c2a277c20 */ /* 0x000fe20008410000 */
[----:B------:R-:W-:Y:S01]  /*6060*/  FMUL.FTZ R136, R85, UR28 ;  /* 0x0000001c55887c20 */ /* 0x000fe20008410000 */
[----:B------:R-:W-:Y:S01]  /*6070*/  FMUL.FTZ R42, R45, UR28 ;  /* 0x0000001c2d2a7c20 */ /* 0x000fe20008410000 */
[----:B------:R-:W-:Y:S01]  /*6080*/  FMUL.FTZ R85, R86, UR28 ;  /* 0x0000001c56557c20 */ /* 0x000fe20008410000 */
[----:B------:R-:W-:Y:S01]  /*6090*/  FMUL.FTZ R45, R48, UR28 ;  /* 0x0000001c302d7c20 */ /* 0x000fe20008410000 */
[----:B------:R-:W-:Y:S02]  /*60a0*/  IMAD.SHL.U32 R86, R11, 0x80, RZ ;  /* 0x000000800b567824 */ /* 0x000fe400078e00ff */
[----:B------:R-:W-:Y:S01]  /*60b0*/  FMUL.FTZ R48, R51, UR28 ;  /* 0x0000001c33307c20 */ /* 0x000fe20008410000 */
[----:B------:R-:W-:Y:S01]  /*60c0*/  FMUL.FTZ R51, R54, UR28 ;  /* 0x0000001c36337c20 */ /* 0x000fe20008410000 */
[----:B------:R-:W-:Y:S01]  /*60d0*/  FMUL.FTZ R54, R57, UR28 ;  /* 0x0000001c39367c20 */ /* 0x000fe20008410000 */
[----:B------:R-:W-:Y:S01]  /*60e0*/  IMAD.U32 R57, RZ, RZ, UR4 ;  /* 0x00000004ff397e24 */ /* 0x000fe2000f8e00ff */
[----:B------:R-:W-:Y:S01]  /*60f0*/  IADD3 R138, -R86, 0x1, RZ ;  /* 0x00000001568a7810 */ /* 0x000fe20007ffe1ff */
[----:B------:R-:W-:Y:S01]  /*6100*/  FMUL.FTZ R84, R84, UR28 ;  /* 0x0000001c54547c20 */ /* 0x000fe20008410000 */
[----:B------:R-:W-:Y:S01]  /*6110*/  FMUL.FTZ R87, R87, UR28 ;  /* 0x0000001c57577c20 */ /* 0x000fe20008410000 */
[----:B------:R-:W-:Y:S01]  /*6120*/  R2UR UR14, R10 ;  /* 0x000000000a0e72ca */ /* 0x000fe200000e0000 */
[----:B------:R-:W1:Y:S01]  /*6130*/  MUFU.TANH R15, R15 ;  /* 0x0000000f000f7308 */ /* 0x000e620000002400 */
[----:B------:R-:W-:Y:S01]  /*6140*/  @!P1 LEA R57, R57, UR36, 0x3 ;  /* 0x0000002439399c11 */ /* 0x000fe2000f8e18ff */
[----:B------:R-:W-:-:S04]  /*6150*/  IMAD R137, R3, -0x2, R138 ;  /* 0xfffffffe03897824 */ /* 0x000fc800078e028a */
[----:B------:R-:W-:Y:S02]  /*6160*/  @!P1 VIADD R57, R57, 0x2d840 ;  /* 0x0002d84039399836 */ /* 0x000fe40000000000 */
[----:B------:R-:W2:Y:S01]  /*6170*/  MUFU.TANH R20, R20 ;  /* 0x0000001400147308 */ /* 0x000ea20000002400 */
[----:B------:R-:W-:Y:S02]  /*6180*/  IMAD R138, R18, UR31, R137 ;  /* 0x0000001f128a7c24 */ /* 0x000fe4000f8e0289 */
[----:B------:R-:W-:Y:S02]  /*6190*/  @!P1 PRMT R57, RZ, 0x654, R57 ;  /* 0x00000654ff399816 */ /* 0x000fe40000000039 */
[----:B0-----:R-:W-:-:S03]  /*61a0*/  IMAD.IADD R138, R138, 0x1, -R83 ;  /* 0x000000018a8a7824 */ /* 0x001fc600078e0a53 */
[----:B------:R-:W0:Y:S01]  /*61b0*/  MUFU.TANH R23, R23 ;  /* 0x0000001700177308 */ /* 0x000e220000002400 */
[C---:B------:R-:W-:Y:S02]  /*61c0*/  VIADD R140, R138.reuse, UR39 ;  /* 0x000000278a8c7c36 */ /* 0x040fe40008000000 */
[----:B------:R-:W-:-:S05]  /*61d0*/  VIADD R139, R138, UR14 ;  /* 0x0000000e8a8b7c36 */ /* 0x000fca0008000000 */
[----:B------:R-:W3:Y:S08]  /*61e0*/  MUFU.TANH R24, R24 ;  /* 0x0000001800187308 */ /* 0x000ef00000002400 */
[----:B------:R-:W4:Y:S01]  /*61f0*/  MUFU.TANH R25, R25 ;  /* 0x0000001900197308 */ /* 0x000f220000002400 */
[----:B------:R-:W-:Y:S02]  /*6200*/  WARPGROUP.DEPBAR.LE gsb0, 0x0 ;  /* 0x00008000000079c5 */ /* 0x000fe40000010000 */
[----:B------:R-:W-:-:S05]  /*6210*/  WARPGROUP.ARRIVE ;  /* 0x00000000000079c5 */ /* 0x000fca0000000000 */
[----:B------:R-:W0:Y:S01]  /*6220*/  MUFU.TANH R26, R26 ;  /* 0x0000001a001a7308 */ /* 0x000e220000002400 */
[----:B------:R-:W-:Y:S01]  /*6230*/  HGMMA.64x96x16.F32 R88, gdesc[UR32].tnspB, R88, gsb0 ;  /* 0x41600000205879f0 */ /* 0x000fe20008000858 */
[----:B------:R-:W-:Y:S02]  /*6240*/  UIADD3 UR32, UR10, 0x4, URZ ;  /* 0x000000040a207890 */ /* 0x000fe4000fffe03f */
[----:B------:R-:W-:-:S04]  /*6250*/  UIADD3 UR34, UR11, 0x80, URZ ;  /* 0x000000800b227890 */ /* 0x000fc8000fffe03f */
[----:B------:R-:W0:Y:S01]  /*6260*/  MUFU.TANH R27, R27 ;  /* 0x0000001b001b7308 */ /* 0x000e220000002400 */
[----:B------:R-:W-:Y:S01]  /*6270*/  UMOV UR33, 0x40000040 ;  /* 0x4000004000217882 */ /* 0x000fe20000000000 */
[----:B------:R-:W-:-:S06]  /*6280*/  UMOV UR35, 0x80000020 ;  /* 0x8000002000237882 */ /* 0x000fcc0000000000 */
        /* <DEDUP_REMOVED lines=12> */
[----:B------:R-:W-:-:S02]  /*6350*/  WARPGROUP.DEPBAR.LE gsb0, 0x0 ;  /* 0x00008000000079c5 */ /* 0x000fc40000010000 */
[----:B------:R-:W-:-:S05]  /*6360*/  WARPGROUP.ARRIVE ;  /* 0x00000000000079c5 */ /* 0x000fca0000000000 */
[----:B------:R-:W0:Y:S01]  /*6370*/  MUFU.TANH R40, R40 ;  /* 0x0000002800287308 */ /* 0x000e220000002400 */
[----:B------:R-:W-:Y:S01]  /*6380*/  HGMMA.64x96x16.F32 R88, gdesc[UR32].tnspB, R88, gsb0 ;  /* 0x41600000205879f0 */ /* 0x000fe20008000858 */
[----:B------:R-:W-:Y:S02]  /*6390*/  UIADD3 UR32, UR10, 0x6, URZ ;  /* 0x000000060a207890 */ /* 0x000fe4000fffe03f */
[----:B------:R-:W-:Y:S01]  /*63a0*/  UIADD3 UR34, UR11, 0xc0, URZ ;  /* 0x000000c00b227890 */ /* 0x000fe2000fffe03f */
[----:B------:R-:W-:Y:S01]  /*63b0*/  UMOV UR33, 0x40000040 ;  /* 0x4000004000217882 */ /* 0x000fe20000000000 */
[----:B------:R-:W-:Y:S02]  /*63c0*/  UMOV UR35, 0x80000020 ;  /* 0x8000002000237882 */ /* 0x000fe40000000000 */
        /* <DEDUP_REMOVED lines=64> */
[----:B------:R-:W0:Y:S01]  /*67d0*/  MUFU.TANH R87, R87 ;  /* 0x0000005700577308 */ /* 0x000e220000002400 */
[----:B------:R-:W-:-:S02]  /*67e0*/  WARPGROUP.DEPBAR.LE gsb0, 0x0 ;  /* 0x00008000000079c5 */ /* 0x000fc40000010000 */
[----:B------:R-:W-:-:S06]  /*67f0*/  WARPGROUP.ARRIVE ;  /* 0x00000000000079c5 */ /* 0x000fcc0000000000 */
[----:B------:R-:W-:Y:S01]  /*6800*/  HGMMA.64x96x16.F32 R88, gdesc[UR32].tnspB, R88, gsb0 ;  /* 0x41600000205879f0 */ /* 0x000fe20008000858 */
[----:B------:R-:W-:Y:S02]  /*6810*/  UIADD3 UR32, UR10, 0x606, URZ ;  /* 0x000006060a207890 */ /* 0x000fe4000fffe03f */
[----:B------:R-:W-:Y:S01]  /*6820*/  UIADD3 UR34, UR11, 0x1c0, URZ ;  /* 0x000001c00b227890 */ /* 0x000fe2000fffe03f */
[----:B------:R-:W-:Y:S01]  /*6830*/  UMOV UR33, 0x40000040 ;  /* 0x4000004000217882 */ /* 0x000fe20000000000 */
[----:B------:R-:W-:Y:S01]  /*6840*/  UMOV UR35, 0x80000020 ;  /* 0x8000002000237882 */ /* 0x000fe20000000000 */
[----:B------:R-:W-:Y:S02]  /*6850*/  @UP0 ULDC UR10, c[0x0][0x44c] ;  /* 0x00011300000a0ab9 */ /* 0x000fe40000000800 */
[----:B------:R-:W-:Y:S01]  /*6860*/  @P2 IMAD.HI.U32 R56, R0, UR10, RZ ;  /* 0x0000000a00382c27 */ /* 0x000fe2000f8e00ff */
[----:B------:R-:W-:Y:S01]  /*6870*/  @UP0 ULDC UR10, c[0x0][0x450] ;  /* 0x00011400000a0ab9 */ /* 0x000fe20000000800 */
[----:B------:R-:W-:-:S03]  /*6880*/  ISETP.GE.U32.AND P2, PT, R2, 0x180, PT ;  /* 0x000001800200780c */ /* 0x000fc60003f46070 */
[----:B------:R-:W-:Y:S01]  /*6890*/  @P3 SHF.R.U32.HI R141, RZ, UR10, R56 ;  /* 0x0000000aff8d3c19 */ /* 0x000fe20008011638 */
[----:B------:R-:W-:-:S04]  /*68a0*/  VIADD R56, R22, 0x9 ;  /* 0x0000000916387836 */ /* 0x000fc80000000000 */
[----:B------:R-:W5:Y:S01]  /*68b0*/  SHFL.IDX PT, R143, R141, RZ, 0x1c1f ;  /* 0x001c1fff8d8f7589 */ /* 0x000f6200000e0000 */
[----:B------:R-:W-:Y:S02]  /*68c0*/  SEL R56, R56, 0x9, !P2 ;  /* 0x0000000938387807 */ /* 0x000fe40005000000 */
[----:B------:R-:W-:Y:S01]  /*68d0*/  PLOP3.LUT P2, PT, PT, PT, UP1, 0x40, 0x0 ;  /* 0x000000000000781c */ /* 0x000fe20003f4e818 */
[C---:B-----5:R-:W-:Y:S02]  /*68e0*/  IMAD.IADD R138, R143.reuse, 0x1, R140 ;  /* 0x000000018f8a7824 */ /* 0x060fe400078e028c */
[----:B------:R-:W-:Y:S01]  /*68f0*/  IMAD.IADD R137, R143, 0x1, R139 ;  /* 0x000000018f897824 */ /* 0x000fe200078e028b */
[----:B------:R-:W-:Y:S02]  /*6900*/  WARPGROUP.DEPBAR.LE gsb0, 0x0 ;  /* 0x00008000000079c5 */ /* 0x000fe40000010000 */
[----:B------:R-:W-:-:S06]  /*6910*/  WARPGROUP.ARRIVE ;  /* 0x00000000000079c5 */ /* 0x000fcc0000000000 */
[----:B------:R-:W-:Y:S03]  /*6920*/  HGMMA.64x96x16.F32 R88, gdesc[UR32].tnspB, R88, gsb0 ;  /* 0x41600000205879f0 */ /* 0x000fe60008000858 */
[----:B------:R-:W-:Y:S02]  /*6930*/  WARPGROUP.DEPBAR.LE gsb0, 0x0 ;  /* 0x00008000000079c5 */ /* 0x000fe40000010000 */
[----:B------:R0:W-:Y:S06]  /*6940*/  BAR.ARV R56, 0x100 ;  /* 0x000400380000751d */ /* 0x0001ec0000002000 */
[----:B------:R0:W-:Y:S01]  /*6950*/  @!P1 SYNCS.ARRIVE.TRANS64.RED.A1T0 RZ, [R57+URZ], RZ ;  /* 0x000000ff39ff99a7 */ /* 0x0001e2000810043f */
[----:B-1234-:R-:W-:Y:S05]  /*6960*/  @P2 BRA `(.L_x_882) ;  /* 0x00000000005c2947 */ /* 0x01efea0003800000 */
[----:B0-----:R-:W-:Y:S01]  /*6970*/  IMAD R56, R18, UR31, R143 ;  /* 0x0000001f12387c24 */ /* 0x001fe2000f8e028f */
[----:B------:R-:W-:Y:S03]  /*6980*/  BSSY B0, `(.L_x_883) ;  /* 0x0000011000007945 */ /* 0x000fe60003800000 */
[----:B------:R-:W-:-:S05]  /*6990*/  IMAD.IADD R143, R56, 0x1, -R83 ;  /* 0x00000001388f7824 */ /* 0x000fca00078e0a53 */
[----:B------:R-:W-:-:S13]  /*69a0*/  ISETP.GT.AND P2, PT, R143, -0x1, PT ;  /* 0xffffffff8f00780c */ /* 0x000fda0003f44270 */
[----:B------:R-:W-:Y:S05]  /*69b0*/  @P2 BRA `(.L_x_884) ;  /* 0x0000000000202947 */ /* 0x000fea0003800000 */
[----:B------:R-:W-:Y:S01]  /*69c0*/  IMAD.U32 R145, RZ, RZ, UR29 ;  /* 0x0000001dff917e24 */ /* 0x000fe2000f8e00ff */
[----:B------:R-:W-:-:S04]  /*69d0*/  LOP3.LUT R143, RZ, R143, RZ, 0x33, !PT ;  /* 0x0000008fff8f7212 */ /* 0x000fc800078e33ff */
[----:B------:R-:W-:-:S13]  /*69e0*/  ISETP.NE.AND P2, PT, R145, 0x1, PT ;  /* 0x000000019100780c */ /* 0x000fda0003f45270 */
[----:B------:R-:W0:Y:S02]  /*69f0*/  @P2 LDC.64 R56, c[0x0][0x9e8] ;  /* 0x00027a00ff382b82 */ /* 0x000e240000000a00 */
[----:B0-----:R-:W-:-:S05]  /*6a00*/  @P2 IMAD.HI.U32 R56, R143, R56, RZ ;  /* 0x000000388f382227 */ /* 0x001fca00078e00ff */
[----:B------:R-:W-:-:S04]  /*6a10*/  @P2 SHF.R.U32.HI R143, RZ, R57, R56 ;  /* 0x00000039ff8f2219 */ /* 0x000fc80000011638 */
[----:B------:R-:W-:Y:S01]  /*6a20*/  LOP3.LUT R143, RZ, R143, RZ, 0x33, !PT ;  /* 0x0000008fff8f7212 */ /* 0x000fe200078e33ff */
[----:B------:R-:W-:Y:S06]  /*6a30*/  BRA `(.L_x_885) ;  /* 0x0000000000147947 */ /* 0x000fec0003800000 */
.L_x_884:
[----:B------:R-:W-:-:S05]  /*6a40*/  IMAD.U32 R145, RZ, RZ, UR29 ;  /* 0x0000001dff917e24 */ /* 0x000fca000f8e00ff */
[----:B------:R-:W-:-:S13]  /*6a50*/  ISETP.NE.AND P2, PT, R145, 0x1, PT ;  /* 0x000000019100780c */ /* 0x000fda0003f45270 */
[----:B------:R-:W0:Y:S02]  /*6a60*/  @P2 LDC.64 R56, c[0x0][0x9e8] ;  /* 0x00027a00ff382b82 */ /* 0x000e240000000a00 */
[----:B0-----:R-:W-:-:S05]  /*6a70*/  @P2 IMAD.HI.U32 R56, R143, R56, RZ ;  /* 0x000000388f382227 */ /* 0x001fca00078e00ff */
[----:B------:R-:W-:-:S07]  /*6a80*/  @P2 SHF.R.U32.HI R143, RZ, R57, R56 ;  /* 0x00000039ff8f2219 */ /* 0x000fce0000011638 */
.L_x_885:
[----:B------:R-:W-:Y:S05]  /*6a90*/  BSYNC B0 ;  /* 0x0000000000007941 */ /* 0x000fea0003800000 */
.L_x_883:
[----:B------:R-:W-:-:S04]  /*6aa0*/  IMAD R56, R143, R145, -R86 ;  /* 0x000000918f387224 */ /* 0x000fc800078e0a56 */
[----:B------:R-:W-:-:S05]  /*6ab0*/  IMAD R56, R3, -0x2, R56 ;  /* 0xfffffffe03387824 */ /* 0x000fca00078e0238 */
[----:B------:R-:W-:Y:S02]  /*6ac0*/  VIADDMNMX R138, R56, R145, R138, PT ;  /* 0x00000091388a7246 */ /* 0x000fe4000380018a */
[----:B------:R-:W-:-:S07]  /*6ad0*/  VIMNMX R137, R137, R56, !PT ;  /* 0x0000003889897248 */ /* 0x000fce0007fe0100 */
.L_x_882:
[----:B------:R-:W-:Y:S01]  /*6ae0*/  ISETP.GT.AND P2, PT, R11, -0x1, PT ;  /* 0xffffffff0b00780c */ /* 0x000fe20003f44270 */
[----:B0-----:R-:W0:Y:S03]  /*6af0*/  SHFL.IDX PT, R57, R141, 0x1, 0x1c1f ;  /* 0x003c1f008d397f89 */ /* 0x001e2600000e0000 */
[C---:B------:R-:W-:Y:S02]  /*6b00*/  ISETP.GT.AND P5, PT, R137.reuse, RZ, P2 ;  /* 0x000000ff8900720c */ /* 0x040fe400017a4270 */
[C---:B------:R-:W-:Y:S02]  /*6b10*/  ISETP.GT.AND P4, PT, R137.reuse, 0x1, P2 ;  /* 0x000000018900780c */ /* 0x040fe40001784270 */
[----:B------:R-:W-:Y:S02]  /*6b20*/  ISETP.LT.OR P5, PT, R138, 0x1, P5 ;  /* 0x000000018a00780c */ /* 0x000fe40002fa1670 */
[----:B------:R-:W-:-:S02]  /*6b30*/  ISETP.GT.AND P6, PT, R137, 0x8, P2 ;  /* 0x000000088900780c */ /* 0x000fc400017c4270 */
[----:B------:R-:W-:Y:S02]  /*6b40*/  FSEL R15, R15, -INF , !P5 ;  /* 0xff8000000f0f7808 */ /* 0x000fe40006800000 */
[C---:B------:R-:W-:Y:S02]  /*6b50*/  ISETP.GT.AND P5, PT, R137.reuse, 0x10, P2 ;  /* 0x000000108900780c */ /* 0x040fe400017a4270 */
[----:B------:R-:W-:Y:S02]  /*6b60*/  ISETP.GT.AND P3, PT, R137, 0x9, P2 ;  /* 0x000000098900780c */ /* 0x000fe40001764270 */
[C---:B------:R-:W-:Y:S02]  /*6b70*/  ISETP.LT.OR P5, PT, R138.reuse, 0x11, P5 ;  /* 0x000000118a00780c */ /* 0x040fe40002fa1670 */
[----:B------:R-:W-:Y:S02]  /*6b80*/  ISETP.LT.OR P4, PT, R138, 0x2, P4 ;  /* 0x000000028a00780c */ /* 0x000fe40002781670 */
[----:B------:R-:W-:-:S02]  /*6b90*/  FSEL R29, R29, -INF , !P5 ;  /* 0xff8000001d1d7808 */ /* 0x000fc40006800000 */
[----:B------:R-:W-:Y:S01]  /*6ba0*/  ISETP.GT.AND P5, PT, R137, 0x20, P2 ;  /* 0x000000208900780c */ /* 0x000fe200017a4270 */
[--C-:B0-----:R-:W-:Y:S01]  /*6bb0*/  IMAD.IADD R140, R140, 0x1, R57.reuse ;  /* 0x000000018c8c7824 */ /* 0x101fe200078e0239 */
[C---:B------:R-:W-:Y:S01]  /*6bc0*/  ISETP.LT.OR P6, PT, R138.reuse, 0x9, P6 ;  /* 0x000000098a00780c */ /* 0x040fe200037c1670 */
[----:B------:R-:W-:Y:S01]  /*6bd0*/  IMAD.IADD R139, R139, 0x1, R57 ;  /* 0x000000018b8b7824 */ /* 0x000fe200078e0239 */
[C---:B------:R-:W-:Y:S02]  /*6be0*/  ISETP.LT.OR P3, PT, R138.reuse, 0xa, P3 ;  /* 0x0000000a8a00780c */ /* 0x040fe40001f61670 */
[----:B------:R-:W-:Y:S02]  /*6bf0*/  ISETP.LT.OR P5, PT, R138, 0x21, P5 ;  /* 0x000000218a00780c */ /* 0x000fe40002fa1670 */
[----:B------:R-:W-:Y:S02]  /*6c00*/  FSEL R20, R20, -INF , !P4 ;  /* 0xff80000014147808 */ /* 0x000fe40006000000 */
[----:B------:R-:W-:-:S02]  /*6c10*/  FSEL R25, R25, -INF , !P6 ;  /* 0xff80000019197808 */ /* 0x000fc40007000000 */
[----:B------:R-:W-:Y:S02]  /*6c20*/  FSEL R26, R26, -INF , !P3 ;  /* 0xff8000001a1a7808 */ /* 0x000fe40005800000 */
[C---:B------:R-:W-:Y:S02]  /*6c30*/  ISETP.GT.AND P4, PT, R137.reuse, 0x11, P2 ;  /* 0x000000118900780c */ /* 0x040fe40001784270 */
[C---:B------:R-:W-:Y:S02]  /*6c40*/  ISETP.GT.AND P6, PT, R137.reuse, 0x18, P2 ;  /* 0x000000188900780c */ /* 0x040fe400017c4270 */
[----:B------:R-:W-:Y:S02]  /*6c50*/  ISETP.GT.AND P3, PT, R137, 0x19, P2 ;  /* 0x000000198900780c */ /* 0x000fe40001764270 */
[----:B------:R-:W-:Y:S02]  /*6c60*/  FSEL R37, R37, -INF , !P5 ;  /* 0xff80000025257808 */ /* 0x000fe40006800000 */
[----:B------:R-:W-:-:S02]  /*6c70*/  ISETP.GT.AND P5, PT, R137, 0x30, P2 ;  /* 0x000000308900780c */ /* 0x000fc400017a4270 */
[C---:B------:R-:W-:Y:S02]  /*6c80*/  ISETP.LT.OR P4, PT, R138.reuse, 0x12, P4 ;  /* 0x000000128a00780c */ /* 0x040fe40002781670 */
[C---:B------:R-:W-:Y:S02]  /*6c90*/  ISETP.LT.OR P6, PT, R138.reuse, 0x19, P6 ;  /* 0x000000198a00780c */ /* 0x040fe400037c1670 */
        /* <DEDUP_REMOVED lines=57> */
[----:B------:R-:W-:-:S02]  /*7030*/  PLOP3.LUT P5, PT, PT, PT, UP1, 0x40, 0x0 ;  /* 0x000000000000781c */ /* 0x000fc40003fae818 */
[C---:B------:R-:W-:Y:S02]  /*7040*/  ISETP.LT.OR P4, PT, R138.reuse, 0x62, P4 ;  /* 0x000000628a00780c */ /* 0x040fe40002781670 */
[C---:B------:R-:W-:Y:S02]  /*7050*/  ISETP.LT.OR P6, PT, R138.reuse, 0x69, P6 ;  /* 0x000000698a00780c */ /* 0x040fe400037c1670 */
[----:B------:R-:W-:Y:S02]  /*7060*/  ISETP.LT.OR P3, PT, R138, 0x6a, P3 ;  /* 0x0000006a8a00780c */ /* 0x000fe40001f61670 */
[----:B------:R-:W-:Y:S02]  /*7070*/  FSEL R72, R72, -INF , !P4 ;  /* 0xff80000048487808 */ /* 0x000fe40006000000 */
[----:B------:R-:W-:Y:S02]  /*7080*/  FSEL R75, R75, -INF , !P6 ;  /* 0xff8000004b4b7808 */ /* 0x000fe40007000000 */
[----:B------:R-:W-:-:S02]  /*7090*/  FSEL R76, R76, -INF , !P3 ;  /* 0xff8000004c4c7808 */ /* 0x000fc40005800000 */
[C---:B------:R-:W-:Y:S02]  /*70a0*/  ISETP.GT.AND P4, PT, R137.reuse, 0x71, P2 ;  /* 0x000000718900780c */ /* 0x040fe40001784270 */
[C---:B------:R-:W-:Y:S02]  /*70b0*/  ISETP.GT.AND P6, PT, R137.reuse, 0x78, P2 ;  /* 0x000000788900780c */ /* 0x040fe400017c4270 */
[----:B------:R-:W-:Y:S02]  /*70c0*/  ISETP.GT.AND P3, PT, R137, 0x79, P2 ;  /* 0x000000798900780c */ /* 0x000fe40001764270 */
[C---:B------:R-:W-:Y:S02]  /*70d0*/  ISETP.LT.OR P4, PT, R138.reuse, 0x72, P4 ;  /* 0x000000728a00780c */ /* 0x040fe40002781670 */
[C---:B------:R-:W-:Y:S02]  /*70e0*/  ISETP.LT.OR P6, PT, R138.reuse, 0x79, P6 ;  /* 0x000000798a00780c */ /* 0x040fe400037c1670 */
[----:B------:R-:W-:-:S02]  /*70f0*/  ISETP.LT.OR P3, PT, R138, 0x7a, P3 ;  /* 0x0000007a8a00780c */ /* 0x000fc40001f61670 */
[----:B------:R-:W-:Y:S02]  /*7100*/  FSEL R80, R80, -INF , !P4 ;  /* 0xff80000050507808 */ /* 0x000fe40006000000 */
[----:B------:R-:W-:Y:S02]  /*7110*/  FSEL R84, R84, -INF , !P6 ;  /* 0xff80000054547808 */ /* 0x000fe40007000000 */
[----:B------:R-:W-:Y:S01]  /*7120*/  FSEL R136, R136, -INF , !P3 ;  /* 0xff80000088887808 */ /* 0x000fe20005800000 */
[----:B------:R-:W-:Y:S06]  /*7130*/  @P5 BRA `(.L_x_886) ;  /* 0x00000000005c5947 */ /* 0x000fec0003800000 */
[----:B------:R-:W-:Y:S01]  /*7140*/  IMAD R56, R18, UR31, R57 ;  /* 0x0000001f12387c24 */ /* 0x000fe2000f8e0239 */
        /* <DEDUP_REMOVED lines=12> */
.L_x_888:
[----:B------:R-:W-:-:S05]  /*7210*/  IMAD.U32 R141, RZ, RZ, UR29 ;  /* 0x0000001dff8d7e24 */ /* 0x000fca000f8e00ff */
[----:B------:R-:W-:-:S13]  /*7220*/  ISETP.NE.AND P3, PT, R141, 0x1, PT ;  /* 0x000000018d00780c */ /* 0x000fda0003f65270 */
[----:B------:R-:W0:Y:S02]  /*7230*/  @P3 LDC.64 R56, c[0x0][0x9e8] ;  /* 0x00027a00ff383b82 */ /* 0x000e240000000a00 */
[----:B0-----:R-:W-:-:S05]  /*7240*/  @P3 IMAD.HI.U32 R56, R137, R56, RZ ;  /* 0x0000003889383227 */ /* 0x001fca00078e00ff */
[----:B------:R-:W-:-:S07]  /*7250*/  @P3 SHF.R.U32.HI R137, RZ, R57, R56 ;  /* 0x00000039ff893219 */ /* 0x000fce0000011638 */
.L_x_889:
[----:B------:R-:W-:Y:S05]  /*7260*/  BSYNC B0 ;  /* 0x0000000000007941 */ /* 0x000fea0003800000 */
.L_x_887:
[----:B------:R-:W-:-:S04]  /*7270*/  IMAD R86, R137, R141, -R86 ;  /* 0x0000008d89567224 */ /* 0x000fc800078e0a56 */
[----:B------:R-:W-:-:S05]  /*7280*/  IMAD R86, R3, -0x2, R86 ;  /* 0xfffffffe03567824 */ /* 0x000fca00078e0256 */
[----:B------:R-:W-:Y:S02]  /*7290*/  VIADDMNMX R140, R86, R141, R140, PT ;  /* 0x0000008d568c7246 */ /* 0x000fe4000380018c */
[----:B------:R-:W-:-:S07]  /*72a0*/  VIMNMX R139, R139, R86, !PT ;  /* 0x000000568b8b7248 */ /* 0x000fce0007fe0100 */
.L_x_886:
[----:B------:R-:W-:Y:S01]  /*72b0*/  FMNMX.FTZ R57, R15, R14, !PT ;  /* 0x0000000e0f397209 */ /* 0x000fe20007810000 */
[----:B------:R-:W-:Y:S01]  /*72c0*/  UMOV UR10, UR30 ;  /* 0x0000001e000a7c82 */ /* 0x000fe20008000000 */
[----:B------:R-:W-:Y:S01]  /*72d0*/  ISETP.GT.AND P5, PT, R139, 0x8, P2 ;  /* 0x000000088b00780c */ /* 0x000fe200017a4270 */
[----:B------:R-:W-:Y:S01]  /*72e0*/  UMOV UR40, UR5 ;  /* 0x0000000500287c82 */ /* 0x000fe20008000000 */
[----:B------:R-:W-:Y:S02]  /*72f0*/  FMNMX.FTZ R56, R20, R57, !PT ;  /* 0x0000003914387209 */ /* 0x000fe40007810000 */
[----:B------:R-:W-:Y:S02]  /*7300*/  ISETP.LT.OR P5, PT, R140, 0x9, P5 ;  /* 0x000000098c00780c */ /* 0x000fe40002fa1670 */
[----:B------:R-:W-:Y:S02]  /*7310*/  FMNMX.FTZ R57, R25, R56, !PT ;  /* 0x0000003819397209 */ /* 0x000fe40007810000 */
[----:B------:R-:W-:-:S02]  /*7320*/  FSEL R27, R27, -INF , !P5 ;  /* 0xff8000001b1b7808 */ /* 0x000fc40006800000 */
[----:B------:R-:W-:Y:S02]  /*7330*/  FMNMX.FTZ R56, R26, R57, !PT ;  /* 0x000000391a387209 */ /* 0x000fe40007810000 */
[----:B------:R-:W-:Y:S02]  /*7340*/  ISETP.GT.AND P5, PT, R139, 0x11, P2 ;  /* 0x000000118b00780c */ /* 0x000fe400017a4270 */
        /* <DEDUP_REMOVED lines=11> */
[----:B------:R-:W-:Y:S02]  /*7400*/  ISETP.GT.AND P5, PT, R139, RZ, P2 ;  /* 0x000000ff8b00720c */ /* 0x000fe400017a4270 */
[----:B------:R-:W-:Y:S02]  /*7410*/  FMNMX.FTZ R57, R41, R56, !PT ;  /* 0x0000003829397209 */ /* 0x000fe40007810000 */
[----:B------:R-:W-:Y:S02]  /*7420*/  ISETP.GT.AND P4, PT, R139, 0x1, P2 ;  /* 0x000000018b00780c */ /* 0x000fe40001784270 */
[----:B------:R-:W-:Y:S02]  /*7430*/  FMNMX.FTZ R56, R42, R57, !PT ;  /* 0x000000392a387209 */ /* 0x000fe40007810000 */
[----:B------:R-:W-:-:S02]  /*7440*/  ISETP.LT.OR P5, PT, R140, 0x1, P5 ;  /* 0x000000018c00780c */ /* 0x000fc40002fa1670 */
[----:B------:R-:W-:Y:S02]  /*7450*/  FMNMX.FTZ R57, R45, R56, !PT ;  /* 0x000000382d397209 */ /* 0x000fe40007810000 */
[----:B------:R-:W-:Y:S02]  /*7460*/  ISETP.GT.AND P3, PT, R139, 0x9, P2 ;  /* 0x000000098b00780c */ /* 0x000fe40001764270 */
[----:B------:R-:W-:Y:S02]  /*7470*/  FMNMX.FTZ R56, R46, R57, !PT ;  /* 0x000000392e387209 */ /* 0x000fe40007810000 */
[C---:B------:R-:W-:Y:S02]  /*7480*/  ISETP.LT.OR P4, PT, R140.reuse, 0x2, P4 ;  /* 0x000000028c00780c */ /* 0x040fe40002781670 */
[----:B------:R-:W-:Y:S02]  /*7490*/  FMNMX.FTZ R57, R49, R56, !PT ;  /* 0x0000003831397209 */ /* 0x000fe40007810000 */
[----:B------:R-:W-:-:S02]  /*74a0*/  ISETP.LT.OR P3, PT, R140, 0xa, P3 ;  /* 0x0000000a8c00780c */ /* 0x000fc40001f61670 */
[----:B------:R-:W-:Y:S02]  /*74b0*/  FMNMX.FTZ R56, R50, R57, !PT ;  /* 0x0000003932387209 */ /* 0x000fe40007810000 */
[----:B------:R-:W-:Y:S02]  /*74c0*/  FSEL R24, R24, -INF , !P4 ;  /* 0xff80000018187808 */ /* 0x000fe40006000000 */
[----:B------:R-:W-:Y:S02]  /*74d0*/  FMNMX.FTZ R57, R53, R56, !PT ;  /* 0x0000003835397209 */ /* 0x000fe40007810000 */
[----:B------:R-:W-:Y:S02]  /*74e0*/  ISETP.GT.AND P4, PT, R139, 0x10, P2 ;  /* 0x000000108b00780c */ /* 0x000fe40001784270 */
        /* <DEDUP_REMOVED lines=29> */
[----:B------:R-:W-:-:S03]  /*76c0*/  ISETP.GT.AND P4, PT, R139, 0x48, P2 ;  /* 0x000000488b00780c */ /* 0x000fc60001784270 */
[----:B------:R-:W0:Y:S01]  /*76d0*/  SHFL.BFLY PT, R56, R57, 0x2, 0x1f ;  /* 0x0c401f0039387f89 */ /* 0x000e2200000e0000 */
[----:B------:R-:W-:-:S04]  /*76e0*/  ISETP.LT.OR P4, PT, R140, 0x49, P4 ;  /* 0x000000498c00780c */ /* 0x000fc80002781670 */
[----:B------:R-:W-:Y:S02]  /*76f0*/  FSEL R61, R61, -INF , !P4 ;  /* 0xff8000003d3d7808 */ /* 0x000fe40006000000 */
[----:B------:R-:W-:-:S04]  /*7700*/  ISETP.GT.AND P4, PT, R139, 0x51, P2 ;  /* 0x000000518b00780c */ /* 0x000fc80001784270 */
[----:B------:R-:W-:-:S04]  /*7710*/  ISETP.LT.OR P4, PT, R140, 0x52, P4 ;  /* 0x000000528c00780c */ /* 0x000fc80002781670 */
[----:B------:R-:W-:Y:S02]  /*7720*/  FSEL R66, R66, -INF , !P4 ;  /* 0xff80000042427808 */ /* 0x000fe40006000000 */
[----:B------:R-:W-:-:S04]  /*7730*/  ISETP.GT.AND P4, PT, R139, 0x60, P2 ;  /* 0x000000608b00780c */ /* 0x000fc80001784270 */
[C---:B------:R-:W-:Y:S02]  /*7740*/  ISETP.LT.OR P4, PT, R140.reuse, 0x61, P4 ;  /* 0x000000618c00780c */ /* 0x040fe40002781670 */
[----:B0-----:R-:W-:Y:S02]  /*7750*/  FMNMX.FTZ R86, R57, R56, !PT ;  /* 0x0000003839567209 */ /* 0x001fe40007810000 */
[----:B------:R-:W-:Y:S02]  /*7760*/  FSEL R73, R73, -INF , !P4 ;  /* 0xff80000049497808 */ /* 0x000fe40006000000 */
[----:B------:R-:W-:Y:S01]  /*7770*/  ISETP.GT.AND P4, PT, R139, 0x69, P2 ;  /* 0x000000698b00780c */ /* 0x000fe20001784270 */
[----:B------:R-:W0:Y:S03]  /*7780*/  SHFL.BFLY PT, R137, R86, 0x1, 0x1f ;  /* 0x0c201f0056897f89 */ /* 0x000e2600000e0000 */
[----:B------:R-:W-:-:S02]  /*7790*/  ISETP.LT.OR P4, PT, R140, 0x6a, P4 ;  /* 0x0000006a8c00780c */ /* 0x000fc40002781670 */
[----:B0-----:R-:W-:-:S04]  /*77a0*/  FMNMX.FTZ R56, R86, R137, !PT ;  /* 0x0000008956387209 */ /* 0x001fc80007810000 */
[C---:B------:R-:W-:Y:S01]  /*77b0*/  FSETP.NEU.FTZ.AND P6, PT, R56.reuse, -INF , PT ;  /* 0xff8000003800780b */ /* 0x040fe20003fdd000 */
[----:B------:R-:W-:-:S05]  /*77c0*/  FMUL.FTZ R137, R56, UR10 ;  /* 0x0000000a38897c20 */ /* 0x000fca0008410000 */
[----:B------:R-:W-:-:S05]  /*77d0*/  FSEL R57, R137, RZ, P6 ;  /* 0x000000ff89397208 */ /* 0x000fca0003000000 */
[--C-:B------:R-:W-:Y:S01]  /*77e0*/  FFMA.FTZ R137, R20, UR10, -R57.reuse ;  /* 0x0000000a14897c23 */ /* 0x100fe20008010839 */
[--C-:B------:R-:W-:Y:S01]  /*77f0*/  FFMA.FTZ R20, R25, UR10, -R57.reuse ;  /* 0x0000000a19147c23 */ /* 0x100fe20008010839 */
[--C-:B------:R-:W-:Y:S01]  /*7800*/  FFMA.FTZ R25, R26, UR10, -R57.reuse ;  /* 0x0000000a1a197c23 */ /* 0x100fe20008010839 */
[----:B------:R-:W-:Y:S01]  /*7810*/  FSEL R26, R23, -INF , !P5 ;  /* 0xff800000171a7808 */ /* 0x000fe20006800000 */
[--C-:B------:R-:W-:Y:S01]  /*7820*/  FFMA.FTZ R86, R15, UR10, -R57.reuse ;  /* 0x0000000a0f567c23 */ /* 0x100fe20008010839 */
[--C-:B------:R-:W-:Y:S01]  /*7830*/  FFMA.FTZ R138, R29, UR10, -R57.reuse ;  /* 0x0000000a1d8a7c23 */ /* 0x100fe20008010839 */
[----:B------:R-:W-:Y:S01]  /*7840*/  FSEL R15, R28, -INF , !P3 ;  /* 0xff8000001c0f7808 */ /* 0x000fe20005800000 */
[--C-:B------:R-:W-:Y:S01]  /*7850*/  FFMA.FTZ R141, R53, UR10, -R57.reuse ;  /* 0x0000000a358d7c23 */ /* 0x100fe20008010839 */
[----:B------:R-:W-:Y:S01]  /*7860*/  FMNMX.FTZ R29, R26, R21, !PT ;  /* 0x000000151a1d7209 */ /* 0x000fe20007810000 */
[----:B------:R0:W-:Y:S01]  /*7870*/  MUFU.EX2 R28, R86 ;  /* 0x00000056001c7308 */ /* 0x0001e20000000800 */
[----:B------:R-:W-:Y:S01]  /*7880*/  ISETP.GT.AND P3, PT, R139, 0x18, P2 ;  /* 0x000000188b00780c */ /* 0x000fe20001764270 */
[--C-:B------:R-:W-:Y:S01]  /*7890*/  FFMA.FTZ R30, R30, UR10, -R57.reuse ;  /* 0x0000000a1e1e7c23 */ /* 0x100fe20008010839 */
[--C-:B------:R-:W-:Y:S01]  /*78a0*/  FFMA.FTZ R34, R34, UR10, -R57.reuse ;  /* 0x0000000a22227c23 */ /* 0x100fe20008010839 */
[--C-:B------:R-:W-:Y:S01]  /*78b0*/  FFMA.FTZ R38, R38, UR10, -R57.reuse ;  /* 0x0000000a26267c23 */ /* 0x100fe20008010839 */
[----:B------:R-:W-:Y:S01]  /*78c0*/  ISETP.LT.OR P3, PT, R140, 0x19, P3 ;  /* 0x000000198c00780c */ /* 0x000fe20001f61670 */
[--C-:B------:R-:W-:Y:S01]  /*78d0*/  FFMA.FTZ R42, R42, UR10, -R57.reuse ;  /* 0x0000000a2a2a7c23 */ /* 0x100fe20008010839 */
[--C-:B------:R-:W-:Y:S01]  /*78e0*/  FFMA.FTZ R46, R46, UR10, -R57.reuse ;  /* 0x0000000a2e2e7c23 */ /* 0x100fe20008010839 */
[----:B------:R1:W-:Y:S01]  /*78f0*/  MUFU.EX2 R23, R138 ;  /* 0x0000008a00177308 */ /* 0x0003e20000000800 */
[----:B0-----:R-:W-:Y:S01]  /*7900*/  FMNMX.FTZ R86, R24, R29, !PT ;  /* 0x0000001d18567209 */ /* 0x001fe20007810000 */
[--C-:B------:R-:W-:Y:S01]  /*7910*/  FFMA.FTZ R29, R33, UR10, -R57.reuse ;  /* 0x0000000a211d7c23 */ /* 0x100fe20008010839 */
[----:B------:R-:W-:Y:S01]  /*7920*/  FSEL R35, R35, -INF , !P3 ;  /* 0xff80000023237808 */ /* 0x000fe20005800000 */
[--C-:B------:R-:W-:Y:S01]  /*7930*/  FFMA.FTZ R50, R50, UR10, -R57.reuse ;  /* 0x0000000a32327c23 */ /* 0x100fe20008010839 */
[----:B------:R-:W-:Y:S01]  /*7940*/  FMNMX.FTZ R86, R27, R86, !PT ;  /* 0x000000561b567209 */ /* 0x000fe20007810000 */
[--C-:B------:R-:W-:Y:S01]  /*7950*/  FFMA.FTZ R54, R54, UR10, -R57.reuse ;  /* 0x0000000a36367c23 */ /* 0x100fe20008010839 */
[----:B------:R-:W-:Y:S01]  /*7960*/  ISETP.GT.AND P3, PT, R139, 0x21, P2 ;  /* 0x000000218b00780c */ /* 0x000fe20001764270 */
[--C-:B------:R-:W-:Y:S01]  /*7970*/  FFMA.FTZ R60, R60, UR10, -R57.reuse ;  /* 0x0000000a3c3c7c23 */ /* 0x100fe20008010839 */
[----:B------:R-:W-:Y:S01]  /*7980*/  FMNMX.FTZ R86, R15, R86, !PT ;  /* 0x000000560f567209 */ /* 0x000fe20007810000 */
[--C-:B-1----:R-:W-:Y:S01]  /*7990*/  FFMA.FTZ R138, R37, UR10, -R57.reuse ;  /* 0x0000000a258a7c23 */ /* 0x102fe20008010839 */
[----:B------:R-:W-:Y:S01]  /*79a0*/  ISETP.LT.OR P3, PT, R140, 0x22, P3 ;  /* 0x000000228c00780c */ /* 0x000fe20001f61670 */
[--C-:B------:R-:W-:Y:S01]  /*79b0*/  FFMA.FTZ R64, R64, UR10, -R57.reuse ;  /* 0x0000000a40407c23 */ /* 0x100fe20008010839 */
[----:B------:R-:W-:Y:S01]  /*79c0*/  FMNMX.FTZ R33, R31, R86, !PT ;  /* 0x000000561f217209 */ /* 0x000fe20007810000 */
[--C-:B------:R-:W-:Y:S01]  /*79d0*/  FFMA.FTZ R68, R68, UR10, -R57.reuse ;  /* 0x0000000a44447c23 */ /* 0x100fe20008010839 */
[----:B------:R-:W-:Y:S01]  /*79e0*/  FSEL R40, R40, -INF , !P3 ;  /* 0xff80000028287808 */ /* 0x000fe20005800000 */
[--C-:B------:R-:W-:Y:S01]  /*79f0*/  FFMA.FTZ R72, R72, UR10, -R57.reuse ;  /* 0x0000000a48487c23 */ /* 0x100fe20008010839 */
[----:B------:R-:W-:Y:S01]  /*7a00*/  FMNMX.FTZ R86, R32, R33, !PT ;  /* 0x0000002120567209 */ /* 0x000fe20007810000 */
[--C-:B------:R-:W-:Y:S01]  /*7a10*/  FFMA.FTZ R76, R76, UR10, -R57.reuse ;  /* 0x0000000a4c4c7c23 */ /* 0x100fe20008010839 */
[----:B------:R-:W-:Y:S01]  /*7a20*/  ISETP.GT.AND P3, PT, R139, 0x29, P2 ;  /* 0x000000298b00780c */ /* 0x000fe20001764270 */
[----:B------:R-:W-:Y:S01]  /*7a30*/  FFMA.FTZ R136, R136, UR10, -R57 ;  /* 0x0000000a88887c23 */ /* 0x000fe20008010839 */
[----:B------:R-:W-:Y:S01]  /*7a40*/  FMNMX.FTZ R33, R35, R86, !PT ;  /* 0x0000005623217209 */ /* 0x000fe20007810000 */
[----:B------:R-:W-:Y:S01]  /*7a50*/  MUFU.EX2 R137, R137 ;  /* 0x0000008900897308 */ /* 0x000fe20000000800 */
[----:B------:R-:W-:-:S02]  /*7a60*/  ISETP.LT.OR P5, PT, R140, 0x2a, P3 ;  /* 0x0000002a8c00780c */ /* 0x000fc40001fa1670 */
[----:B------:R-:W-:Y:S02]  /*7a70*/  FMNMX.FTZ R86, R36, R33, !PT ;  /* 0x0000002124567209 */ /* 0x000fe40007810000 */
[----:B------:R-:W-:Y:S02]  /*7a80*/  ISETP.GT.AND P3, PT, R139, 0x31, P2 ;  /* 0x000000318b00780c */ /* 0x000fe40001764270 */
[----:B------:R-:W-:Y:S01]  /*7a90*/  FMNMX.FTZ R37, R39, R86, !PT ;  /* 0x0000005627257209 */ /* 0x000fe20007810000 */
[----:B------:R0:W-:Y:S01]  /*7aa0*/  MUFU.EX2 R33, R138 ;  /* 0x0000008a00217308 */ /* 0x0001e20000000800 */
[----:B------:R-:W-:Y:S02]  /*7ab0*/  FSEL R44, R44, -INF , !P5 ;  /* 0xff8000002c2c7808 */ /* 0x000fe40006800000 */
[----:B------:R-:W-:Y:S02]  /*7ac0*/  FMNMX.FTZ R86, R40, R37, !PT ;  /* 0x0000002528567209 */ /* 0x000fe40007810000 */
[----:B------:R-:W-:-:S02]  /*7ad0*/  ISETP.GT.AND P5, PT, R139, 0x38, P2 ;  /* 0x000000388b00780c */ /* 0x000fc400017a4270 */
[----:B------:R-:W-:Y:S01]  /*7ae0*/  FMNMX.FTZ R37, R43, R86, !PT ;  /* 0x000000562b257209 */ /* 0x000fe20007810000 */
[----:B------:R-:W-:Y:S01]  /*7af0*/  MUFU.EX2 R20, R20 ;  /* 0x0000001400147308 */ /* 0x000fe20000000800 */
[----:B------:R-:W-:Y:S01]  /*7b00*/  ISETP.LT.OR P3, PT, R140, 0x32, P3 ;  /* 0x000000328c00780c */ /* 0x000fe20001f61670 */
[----:B0-----:R-:W-:Y:S01]  /*7b10*/  FFMA.FTZ R138, R41, UR10, -R57 ;  /* 0x0000000a298a7c23 */ /* 0x001fe20008010839 */
[----:B------:R-:W-:Y:S02]  /*7b20*/  FMNMX.FTZ R86, R44, R37, !PT ;  /* 0x000000252c567209 */ /* 0x000fe40007810000 */
[----:B------:R-:W-:Y:S02]  /*7b30*/  FSEL R48, R48, -INF , !P3 ;  /* 0xff80000030307808 */ /* 0x000fe40005800000 */
[----:B------:R-:W-:Y:S01]  /*7b40*/  ISETP.LT.OR P5, PT, R140, 0x39, P5 ;  /* 0x000000398c00780c */ /* 0x000fe20002fa1670 */
[----:B------:R0:W-:Y:S01]  /*7b50*/  MUFU.EX2 R37, R138 ;  /* 0x0000008a00257308 */ /* 0x0001e20000000800 */
[----:B------:R-:W-:-:S02]  /*7b60*/  FMNMX.FTZ R41, R47, R86, !PT ;  /* 0x000000562f297209 */ /* 0x000fc40007810000 */
[----:B------:R-:W-:Y:S02]  /*7b70*/  ISETP.GT.AND P3, PT, R139, 0x40, P2 ;  /* 0x000000408b00780c */ /* 0x000fe40001764270 */
[----:B------:R-:W-:Y:S02]  /*7b80*/  FSEL R51, R51, -INF , !P5 ;  /* 0xff80000033337808 */ /* 0x000fe40006800000 */
[----:B------:R-:W-:Y:S01]  /*7b90*/  FMNMX.FTZ R86, R48, R41, !PT ;  /* 0x0000002930567209 */ /* 0x000fe20007810000 */
[----:B------:R-:W-:Y:S01]  /*7ba0*/  MUFU.EX2 R25, R25 ;  /* 0x0000001900197308 */ /* 0x000fe20000000800 */
[----:B------:R-:W-:Y:S01]  /*7bb0*/  ISETP.GT.AND P5, PT, R139, 0x41, P2 ;  /* 0x000000418b00780c */ /* 0x000fe200017a4270 */
[----:B0-----:R-:W-:Y:S01]  /*7bc0*/  FFMA.FTZ R138, R45, UR10, -R57 ;  /* 0x0000000a2d8a7c23 */ /* 0x001fe20008010839 */
[----:B------:R-:W-:Y:S02]  /*7bd0*/  ISETP.LT.OR P3, PT, R140, 0x41, P3 ;  /* 0x000000418c00780c */ /* 0x000fe40001f61670 */
[----:B------:R-:W-:-:S02]  /*7be0*/  FMNMX.FTZ R41, R51, R86, !PT ;  /* 0x0000005633297209 */ /* 0x000fc40007810000 */
[----:B------:R-:W-:Y:S01]  /*7bf0*/  ISETP.LT.OR P5, PT, R140, 0x42, P5 ;  /* 0x000000428c00780c */ /* 0x000fe20002fa1670 */
[----:B------:R-:W-:Y:S01]  /*7c00*/  MUFU.EX2 R30, R30 ;  /* 0x0000001e001e7308 */ /* 0x000fe20000000800 */
[----:B------:R-:W-:Y:S02]  /*7c10*/  FSEL R55, R55, -INF , !P3 ;  /* 0xff80000037377808 */ /* 0x000fe40005800000 */
[----:B------:R-:W-:Y:S02]  /*7c20*/  FMNMX.FTZ R86, R52, R41, !PT ;  /* 0x0000002934567209 */ /* 0x000fe40007810000 */
[----:B------:R-:W-:Y:S02]  /*7c30*/  ISETP.GT.AND P3, PT, R139, 0x49, P2 ;  /* 0x000000498b00780c */ /* 0x000fe40001764270 */
[----:B------:R-:W-:Y:S01]  /*7c40*/  FSEL R58, R58, -INF , !P5 ;  /* 0xff8000003a3a7808 */ /* 0x000fe20006800000 */
[----:B------:R0:W-:Y:S01]  /*7c50*/  MUFU.EX2 R41, R138 ;  /* 0x0000008a00297308 */ /* 0x0001e20000000800 */
[----:B------:R-:W-:-:S02]  /*7c60*/  FMNMX.FTZ R45, R55, R86, !PT ;  /* 0x00000056372d7209 */ /* 0x000fc40007810000 */
[----:B------:R-:W-:Y:S02]  /*7c70*/  ISETP.GT.AND P5, PT, R139, 0x50, P2 ;  /* 0x000000508b00780c */ /* 0x000fe400017a4270 */
[----:B------:R-:W-:Y:S02]  /*7c80*/  ISETP.LT.OR P3, PT, R140, 0x4a, P3 ;  /* 0x0000004a8c00780c */ /* 0x000fe40001f61670 */
[----:B------:R-:W-:Y:S01]  /*7c90*/  FMNMX.FTZ R86, R58, R45, !PT ;  /* 0x0000002d3a567209 */ /* 0x000fe20007810000 */
[----:B------:R-:W-:Y:S01]  /*7ca0*/  MUFU.EX2 R29, R29 ;  /* 0x0000001d001d7308 */ /* 0x000fe20000000800 */
[----:B------:R-:W-:Y:S01]  /*7cb0*/  FSEL R62, R62, -INF , !P3 ;  /* 0xff8000003e3e7808 */ /* 0x000fe20005800000 */
[----:B0-----:R-:W-:Y:S01]  /*7cc0*/  FFMA.FTZ R138, R49, UR10, -R57 ;  /* 0x0000000a318a7c23 */ /* 0x001fe20008010839 */
[----:B------:R-:W-:Y:S02]  /*7cd0*/  ISETP.LT.OR P5, PT, R140, 0x51, P5 ;  /* 0x000000518c00780c */ /* 0x000fe40002fa1670 */
[----:B------:R-:W-:-:S02]  /*7ce0*/  FMNMX.FTZ R45, R61, R86, !PT ;  /* 0x000000563d2d7209 */ /* 0x000fc40007810000 */
[----:B------:R-:W-:Y:S01]  /*7cf0*/  ISETP.GT.AND P3, PT, R139, 0x58, P2 ;  /* 0x000000588b00780c */ /* 0x000fe20001764270 */
[----:B------:R-:W-:Y:S01]  /*7d00*/  MUFU.EX2 R34, R34 ;  /* 0x0000002200227308 */ /* 0x000fe20000000800 */
[----:B------:R-:W-:Y:S02]  /*7d10*/  FSEL R65, R65, -INF , !P5 ;  /* 0xff80000041417808 */ /* 0x000fe40006800000 */
[----:B------:R-:W-:Y:S02]  /*7d20*/  FMNMX.FTZ R86, R62, R45, !PT ;  /* 0x0000002d3e567209 */ /* 0x000fe40007810000 */
[----:B------:R-:W-:Y:S02]  /*7d30*/  ISETP.GT.AND P5, PT, R139, 0x59, P2 ;  /* 0x000000598b00780c */ /* 0x000fe400017a4270 */
[----:B------:R-:W-:Y:S01]  /*7d40*/  ISETP.LT.OR P3, PT, R140, 0x59, P3 ;  /* 0x000000598c00780c */ /* 0x000fe20001f61670 */
[----:B------:R0:W-:Y:S01]  /*7d50*/  MUFU.EX2 R45, R138 ;  /* 0x0000008a002d7308 */ /* 0x0001e20000000800 */
[----:B------:R-:W-:-:S02]  /*7d60*/  FMNMX.FTZ R49, R65, R86, !PT ;  /* 0x0000005641317209 */ /* 0x000fc40007810000 */
[----:B------:R-:W-:Y:S02]  /*7d70*/  ISETP.LT.OR P5, PT, R140, 0x5a, P5 ;  /* 0x0000005a8c00780c */ /* 0x000fe40002fa1670 */
[----:B------:R-:W-:Y:S02]  /*7d80*/  FSEL R69, R69, -INF , !P3 ;  /* 0xff80000045457808 */ /* 0x000fe40005800000 */
[----:B------:R-:W-:Y:S01]  /*7d90*/  FMNMX.FTZ R86, R66, R49, !PT ;  /* 0x0000003142567209 */ /* 0x000fe20007810000 */
[----:B------:R-:W-:Y:S01]  /*7da0*/  MUFU.EX2 R38, R38 ;  /* 0x0000002600267308 */ /* 0x000fe20000000800 */
[----:B------:R-:W-:Y:S02]  /*7db0*/  ISETP.GT.AND P3, PT, R139, 0x61, P2 ;  /* 0x000000618b00780c */ /* 0x000fe40001764270 */
[----:B------:R-:W-:Y:S02]  /*7dc0*/  FSEL R70, R70, -INF , !P5 ;  /* 0xff80000046467808 */ /* 0x000fe40006800000 */
[----:B------:R-:W-:-:S02]  /*7dd0*/  FMNMX.FTZ R49, R69, R86, !PT ;  /* 0x0000005645317209 */ /* 0x000fc40007810000 */
[----:B------:R-:W-:Y:S01]  /*7de0*/  ISETP.GT.AND P5, PT, R139, 0x68, P2 ;  /* 0x000000688b00780c */ /* 0x000fe200017a4270 */
[----:B------:R-:W-:Y:S01]  /*7df0*/  MUFU.EX2 R42, R42 ;  /* 0x0000002a002a7308 */ /* 0x000fe20000000800 */
[----:B------:R-:W-:Y:S02]  /*7e00*/  ISETP.LT.OR P3, PT, R140, 0x62, P3 ;  /* 0x000000628c00780c */ /* 0x000fe40001f61670 */
[----:B0-----:R-:W-:Y:S02]  /*7e10*/  FMNMX.FTZ R138, R70, R49, !PT ;  /* 0x00000031468a7209 */ /* 0x001fe40007810000 */
[----:B------:R-:W-:Y:S02]  /*7e20*/  FSEL R74, R74, -INF , !P3 ;  /* 0xff8000004a4a7808 */ /* 0x000fe40005800000 */
[----:B------:R-:W-:Y:S01]  /*7e30*/  ISETP.LT.OR P5, PT, R140, 0x69, P5 ;  /* 0x000000698c00780c */ /* 0x000fe20002fa1670 */
[----:B------:R-:W-:Y:S01]  /*7e40*/  MUFU.EX2 R49, R141 ;  /* 0x0000008d00317308 */ /* 0x000fe20000000800 */
[----:B------:R-:W-:-:S02]  /*7e50*/  FMNMX.FTZ R53, R73, R138, !PT ;  /* 0x0000008a49357209 */ /* 0x000fc40007810000 */
[----:B------:R-:W-:Y:S02]  /*7e60*/  ISETP.GT.AND P3, PT, R139, 0x70, P2 ;  /* 0x000000708b00780c */ /* 0x000fe40001764270 */
[----:B------:R-:W-:Y:S01]  /*7e70*/  FSEL R86, R77, -INF , !P5 ;  /* 0xff8000004d567808 */ /* 0x000fe20006800000 */
[----:B------:R-:W-:Y:S01]  /*7e80*/  FFMA.FTZ R77, R59, UR10, -R57 ;  /* 0x0000000a3b4d7c23 */ /* 0x000fe20008010839 */
[----:B------:R-:W-:Y:S01]  /*7e90*/  FMNMX.FTZ R53, R74, R53, !PT ;  /* 0x000000354a357209 */ /* 0x000fe20007810000 */
[----:B------:R-:W-:Y:S01]  /*7ea0*/  MUFU.EX2 R46, R46 ;  /* 0x0000002e002e7308 */ /* 0x000fe20000000800 */
[----:B------:R-:W-:Y:S02]  /*7eb0*/  ISETP.GT.AND P5, PT, R139, 0x71, P2 ;  /* 0x000000718b00780c */ /* 0x000fe400017a4270 */
[----:B------:R-:W-:Y:S02]  /*7ec0*/  FSEL R138, R78, -INF , !P4 ;  /* 0xff8000004e8a7808 */ /* 0x000fe40006000000 */
[----:B------:R-:W-:-:S02]  /*7ed0*/  ISETP.LT.OR P3, PT, R140, 0x71, P3 ;  /* 0x000000718c00780c */ /* 0x000fc40001f61670 */
[----:B------:R-:W-:Y:S01]  /*7ee0*/  FMNMX.FTZ R53, R86, R53, !PT ;  /* 0x0000003556357209 */ /* 0x000fe20007810000 */
[----:B------:R-:W-:Y:S01]  /*7ef0*/  MUFU.EX2 R50, R50 ;  /* 0x0000003200327308 */ /* 0x000fe20000000800 */
[----:B------:R-:W-:Y:S02]  /*7f00*/  ISETP.GT.AND P4, PT, R139, 0x78, P2 ;  /* 0x000000788b00780c */ /* 0x000fe40001784270 */
[----:B------:R-:W-:Y:S02]  /*7f10*/  ISETP.LT.OR P5, PT, R140, 0x72, P5 ;  /* 0x000000728c00780c */ /* 0x000fe40002fa1670 */
[----:B------:R-:W-:Y:S02]  /*7f20*/  FSEL R81, R81, -INF , !P3 ;  /* 0xff80000051517808 */ /* 0x000fe40005800000 */
[----:B------:R-:W-:Y:S01]  /*7f30*/  FMNMX.FTZ R78, R138, R53, !PT ;  /* 0x000000358a4e7209 */ /* 0x000fe20007810000 */
[----:B------:R-:W-:Y:S01]  /*7f40*/  MUFU.EX2 R54, R54 ;  /* 0x0000003600367308 */ /* 0x000fe20000000800 */
[----:B------:R-:W-:-:S02]  /*7f50*/  ISETP.GT.AND P2, PT, R139, 0x79, P2 ;  /* 0x000000798b00780c */ /* 0x000fc40001744270 */
[----:B------:R-:W-:Y:S02]  /*7f60*/  ISETP.LT.OR P4, PT, R140, 0x79, P4 ;  /* 0x000000798c00780c */ /* 0x000fe40002781670 */
[----:B------:R-:W-:Y:S02]  /*7f70*/  FSEL R82, R82, -INF , !P5 ;  /* 0xff80000052527808 */ /* 0x000fe40006800000 */
[----:B------:R-:W-:Y:S01]  /*7f80*/  FMNMX.FTZ R59, R81, R78, !PT ;  /* 0x0000004e513b7209 */ /* 0x000fe20007810000 */
[----:B------:R0:W-:Y:S01]  /*7f90*/  MUFU.EX2 R53, R77 ;  /* 0x0000004d00357308 */ /* 0x0001e20000000800 */
[----:B------:R-:W-:Y:S02]  /*7fa0*/  ISETP.LT.OR P2, PT, R140, 0x7a, P2 ;  /* 0x0000007a8c00780c */ /* 0x000fe40001741670 */
[----:B------:R-:W-:Y:S02]  /*7fb0*/  FSEL R85, R85, -INF , !P4 ;  /* 0xff80000055557808 */ /* 0x000fe40006000000 */
[----:B------:R-:W-:Y:S01]  /*7fc0*/  FMNMX.FTZ R78, R82, R59, !PT ;  /* 0x0000003b524e7209 */ /* 0x000fe20007810000 */
[--C-:B------:R-:W-:Y:S01]  /*7fd0*/  FFMA.FTZ R59, R63, UR10, -R57.reuse ;  /* 0x0000000a3f3b7c23 */ /* 0x100fe20008010839 */
[----:B------:R-:W-:Y:S01]  /*7fe0*/  FSEL R87, R87, -INF , !P2 ;  /* 0xff80000057577808 */ /* 0x000fe20005000000 */
[--C-:B------:R-:W-:Y:S01]  /*7ff0*/  FFMA.FTZ R63, R67, UR10, -R57.reuse ;  /* 0x0000000a433f7c23 */ /* 0x100fe20008010839 */
[----:B------:R-:W-:Y:S01]  /*8000*/  FMNMX.FTZ R78, R85, R78, !PT ;  /* 0x0000004e554e7209 */ /* 0x000fe20007810000 */
[--C-:B------:R-:W-:Y:S01]  /*8010*/  FFMA.FTZ R67, R71, UR10, -R57.reuse ;  /* 0x0000000a47437c23 */ /* 0x100fe20008010839 */
[--C-:B------:R-:W-:Y:S01]  /*8020*/  FFMA.FTZ R71, R75, UR10, -R57.reuse ;  /* 0x0000000a4b477c23 */ /* 0x100fe20008010839 */
[----:B------:R-:W-:Y:S01]  /*8030*/  FFMA.FTZ R75, R79, UR10, -R57 ;  /* 0x0000000a4f4b7c23 */ /* 0x000fe20008010839 */
[----:B------:R-:W-:Y:S01]  /*8040*/  FMNMX.FTZ R78, R87, R78, !PT ;  /* 0x0000004e574e7209 */ /* 0x000fe20007810000 */
[----:B------:R-:W-:Y:S01]  /*8050*/  MUFU.EX2 R60, R60 ;  /* 0x0000003c003c7308 */ /* 0x000fe20000000800 */
[----:B------:R-:W-:-:S03]  /*8060*/  FSEL R79, R56, RZ, P6 ;  /* 0x000000ff384f7208 */ /* 0x000fc60003000000 */
[----:B0-----:R-:W0:Y:S02]  /*8070*/  SHFL.BFLY PT, R77, R78, 0x2, 0x1f ;  /* 0x0c401f004e4d7f89 */ /* 0x001e2400000e0000 */
[----:B------:R-:W-:Y:S02]  /*8080*/  FADD.FTZ R79, -R79, R14 ;  /* 0x0000000e4f4f7221 */ /* 0x000fe40000010100 */
[----:B------:R-:W-:Y:S02]  /*8090*/  MUFU.EX2 R14, R136 ;  /* 0x00000088000e7308 */ /* 0x000fe40000000800 */
[----:B------:R-:W-:-:S06]  /*80a0*/  FMUL.FTZ R79, R79, UR10 ;  /* 0x0000000a4f4f7c20 */ /* 0x000fcc0008410000 */
[----:B------:R-:W1:Y:S08]  /*80b0*/  MUFU.EX2 R79, R79 ;  /* 0x0000004f004f7308 */ /* 0x000e700000000800 */
[----:B------:R-:W-:Y:S01]  /*80c0*/  MUFU.EX2 R59, R59 ;  /* 0x0000003b003b7308 */ /* 0x000fe20000000800 */
[----:B0-----:R-:W-:Y:S01]  /*80d0*/  FMNMX.FTZ R139, R78, R77, !PT ;  /* 0x0000004d4e8b7209 */ /* 0x001fe20007810000 */
[--C-:B------:R-:W-:Y:S01]  /*80e0*/  FFMA.FTZ R78, R80, UR10, -R57.reuse ;  /* 0x0000000a504e7c23 */ /* 0x100fe20008010839 */
[----:B------:R-:W-:-:S05]  /*80f0*/  FFMA.FTZ R77, R84, UR10, -R57 ;  /* 0x0000000a544d7c23 */ /* 0x000fca0008010839 */
[----:B------:R-:W-:Y:S01]  /*8100*/  MUFU.EX2 R64, R64 ;  /* 0x0000004000407308 */ /* 0x000fe20000000800 */
[----:B------:R-:W0:Y:S01]  /*8110*/  SHFL.BFLY PT, R140, R139, 0x1, 0x1f ;  /* 0x0c201f008b8c7f89 */ /* 0x000e2200000e0000 */
[-C--:B-1----:R-:W-:Y:S01]  /*8120*/  FMUL.FTZ R88, R88, R79.reuse ;  /* 0x0000004f58587220 */ /* 0x082fe20000410000 */
[-C--:B------:R-:W-:Y:S01]  /*8130*/  FMUL.FTZ R89, R89, R79.reuse ;  /* 0x0000004f59597220 */ /* 0x080fe20000410000 */
[-C--:B------:R-:W-:Y:S01]  /*8140*/  FMUL.FTZ R92, R92, R79.reuse ;  /* 0x0000004f5c5c7220 */ /* 0x080fe20000410000 */
[-C--:B------:R-:W-:Y:S01]  /*8150*/  FMUL.FTZ R93, R93, R79.reuse ;  /* 0x0000004f5d5d7220 */ /* 0x080fe20000410000 */
[-C--:B------:R-:W-:Y:S01]  /*8160*/  FMUL.FTZ R96, R96, R79.reuse ;  /* 0x0000004f60607220 */ /* 0x080fe20000410000 */
[-C--:B------:R-:W-:Y:S01]  /*8170*/  FMUL.FTZ R97, R97, R79.reuse ;  /* 0x0000004f61617220 */ /* 0x080fe20000410000 */
        /* <DEDUP_REMOVED lines=17> */
[----:B0-----:R-:W-:Y:S01]  /*8290*/  FMNMX.FTZ R57, R139, R140, !PT ;  /* 0x0000008c8b397209 */ /* 0x001fe20007810000 */
[-C--:B------:R-:W-:Y:S01]  /*82a0*/  FMUL.FTZ R128, R128, R79.reuse ;  /* 0x0000004f80807220 */ /* 0x080fe20000410000 */
[-C--:B------:R-:W-:Y:S01]  /*82b0*/  FMUL.FTZ R129, R129, R79.reuse ;  /* 0x0000004f81817220 */ /* 0x080fe20000410000 */
[-C--:B------:R-:W-:Y:S01]  /*82c0*/  FMUL.FTZ R132, R132, R79.reuse ;  /* 0x0000004f84847220 */ /* 0x080fe20000410000 */
[C---:B------:R-:W-:Y:S01]  /*82d0*/  FSETP.NEU.FTZ.AND P2, PT, R57.reuse, -INF , PT ;  /* 0xff8000003900780b */ /* 0x040fe20003f5d000 */
[----:B------:R-:W-:Y:S01]  /*82e0*/  FMUL.FTZ R80, R57, UR10 ;  /* 0x0000000a39507c20 */ /* 0x000fe20008410000 */
[----:B------:R-:W-:Y:S01]  /*82f0*/  FMUL.FTZ R133, R133, R79 ;  /* 0x0000004f85857220 */ /* 0x000fe20000410000 */
[----:B------:R-:W-:Y:S03]  /*8300*/  MUFU.EX2 R72, R72 ;  /* 0x0000004800487308 */ /* 0x000fe60000000800 */
[----:B------:R-:W-:-:S05]  /*8310*/  FSEL R80, R80, RZ, P2 ;  /* 0x000000ff50507208 */ /* 0x000fca0001000000 */
[--C-:B------:R-:W-:Y:S01]  /*8320*/  FFMA.FTZ R141, R24, UR10, -R80.reuse ;  /* 0x0000000a188d7c23 */ /* 0x100fe20008010850 */
[----:B------:R-:W-:Y:S01]  /*8330*/  FSEL R24, R57, RZ, P2 ;  /* 0x000000ff39187208 */ /* 0x000fe20001000000 */
[--C-:B------:R-:W-:Y:S01]  /*8340*/  FFMA.FTZ R144, R15, UR10, -R80.reuse ;  /* 0x0000000a0f907c23 */ /* 0x100fe20008010850 */
[--C-:B------:R-:W-:Y:S01]  /*8350*/  FFMA.FTZ R142, R26, UR10, -R80.reuse ;  /* 0x0000000a1a8e7c23 */ /* 0x100fe20008010850 */
[----:B------:R-:W-:Y:S02]  /*8360*/  IMAD.U32 R26, RZ, RZ, UR6 ;  /* 0x00000006ff1a7e24 */ /* 0x000fe4000f8e00ff */
[--C-:B------:R-:W-:Y:S01]  /*8370*/  FFMA.FTZ R27, R27, UR10, -R80.reuse ;  /* 0x0000000a1b1b7c23 */ /* 0x100fe20008010850 */
[----:B------:R-:W-:Y:S01]  /*8380*/  FADD.FTZ R24, -R24, R21 ;  /* 0x0000001518187221 */ /* 0x000fe20000010100 */
[----:B------:R-:W-:Y:S01]  /*8390*/  MUFU.EX2 R141, R141 ;  /* 0x0000008d008d7308 */ /* 0x000fe20000000800 */
[----:B------:R-:W-:Y:S01]  /*83a0*/  FFMA.FTZ R31, R31, UR10, -R80 ;  /* 0x0000000a1f1f7c23 */ /* 0x000fe20008010850 */
[----:B------:R-:W-:Y:S01]  /*83b0*/  @!P1 LEA R26, R26, UR36, 0x3 ;  /* 0x000000241a1a9c11 */ /* 0x000fe2000f8e18ff */
[----:B------:R-:W-:Y:S01]  /*83c0*/  FMUL.FTZ R15, R24, UR10 ;  /* 0x0000000a180f7c20 */ /* 0x000fe20008410000 */
[----:B------:R-:W-:Y:S01]  /*83d0*/  FFMA.FTZ R24, R79, R5, R28 ;  /* 0x000000054f187223 */ /* 0x000fe2000001001c */
[--C-:B------:R-:W-:Y:S01]  /*83e0*/  FFMA.FTZ R84, R32, UR10, -R80.reuse ;  /* 0x0000000a20547c23 */ /* 0x100fe20008010850 */
[--C-:B------:R-:W-:Y:S01]  /*83f0*/  FFMA.FTZ R136, R36, UR10, -R80.reuse ;  /* 0x0000000a24887c23 */ /* 0x100fe20008010850 */
[----:B------:R-:W-:Y:S01]  /*8400*/  @!P1 VIADD R26, R26, 0x2d860 ;  /* 0x0002d8601a1a9836 */ /* 0x000fe20000000000 */
[----:B------:R-:W-:Y:S01]  /*8410*/  MUFU.EX2 R142, R142 ;  /* 0x0000008e008e7308 */ /* 0x000fe20000000800 */
[----:B------:R-:W-:Y:S01]  /*8420*/  FFMA.FTZ R36, R47, UR10, -R80 ;  /* 0x0000000a2f247c23 */ /* 0x000fe20008010850 */
[----:B------:R-:W-:Y:S01]  /*8430*/  FADD.FTZ R47, R137, R24 ;  /* 0x00000018892f7221 */ /* 0x000fe20000010000 */
[----:B------:R-:W-:Y:S01]  /*8440*/  FFMA.FTZ R35, R35, UR10, -R80 ;  /* 0x0000000a23237c23 */ /* 0x000fe20008010850 */
[----:B------:R-:W-:Y:S01]  /*8450*/  @!P1 PRMT R26, RZ, 0x654, R26 ;  /* 0x00000654ff1a9816 */ /* 0x000fe2000000001a */
[----:B------:R-:W-:Y:S01]  /*8460*/  FFMA.FTZ R139, R39, UR10, -R80 ;  /* 0x0000000a278b7c23 */ /* 0x000fe20008010850 */
[----:B------:R-:W-:Y:S01]  /*8470*/  FADD.FTZ R32, R20, R47 ;  /* 0x0000002f14207221 */ /* 0x000fe20000010000 */
[----:B------:R-:W-:Y:S01]  /*8480*/  F2FP.F16.F32.PACK_AB R24, R137, R28 ;  /* 0x0000001c8918723e */ /* 0x000fe200000000ff */
[----:B------:R-:W0:Y:S01]  /*8490*/  MUFU.EX2 R15, R15 ;  /* 0x0000000f000f7308 */ /* 0x000e220000000800 */
[----:B------:R0:W-:Y:S01]  /*84a0*/  @!P1 SYNCS.ARRIVE.TRANS64.RED.A1T0 RZ, [R26+URZ], RZ ;  /* 0x000000ff1aff99a7 */ /* 0x0001e2000810043f */
[----:B------:R-:W-:Y:S01]  /*84b0*/  FADD.FTZ R32, R25, R32 ;  /* 0x0000002019207221 */ /* 0x000fe20000010000 */
[--C-:B------:R-:W-:Y:S01]  /*84c0*/  FFMA.FTZ R21, R55, UR10, -R80.reuse ;  /* 0x0000000a37157c23 */ /* 0x100fe20008010850 */
[--C-:B------:R-:W-:Y:S01]  /*84d0*/  FFMA.FTZ R40, R40, UR10, -R80.reuse ;  /* 0x0000000a28287c23 */ /* 0x100fe20008010850 */
[----:B------:R-:W-:Y:S01]  /*84e0*/  FFMA.FTZ R43, R43, UR10, -R80 ;  /* 0x0000000a2b2b7c23 */ /* 0x000fe20008010850 */
[----:B------:R-:W-:Y:S01]  /*84f0*/  FADD.FTZ R55, R23, R32 ;  /* 0x0000002017377221 */ /* 0x000fe20000010000 */
[--C-:B------:R-:W-:Y:S01]  /*8500*/  FFMA.FTZ R5, R61, UR10, -R80.reuse ;  /* 0x0000000a3d057c23 */ /* 0x100fe20008010850 */
[----:B------:R-:W1:Y:S01]  /*8510*/  MUFU.EX2 R27, R27 ;  /* 0x0000001b001b7308 */ /* 0x000e620000000800 */
[--C-:B------:R-:W-:Y:S01]  /*8520*/  FFMA.FTZ R140, R44, UR10, -R80.reuse ;  /* 0x0000000a2c8c7c23 */ /* 0x100fe20008010850 */
[----:B------:R-:W-:Y:S01]  /*8530*/  FADD.FTZ R32, R30, R55 ;  /* 0x000000371e207221 */ /* 0x000fe20000010000 */
[--C-:B------:R-:W-:Y:S01]  /*8540*/  FFMA.FTZ R39, R48, UR10, -R80.reuse ;  /* 0x0000000a30277c23 */ /* 0x100fe20008010850 */
[--C-:B------:R-:W-:Y:S01]  /*8550*/  FFMA.FTZ R51, R51, UR10, -R80.reuse ;  /* 0x0000000a33337c23 */ /* 0x100fe20008010850 */
[----:B------:R-:W-:Y:S01]  /*8560*/  FFMA.FTZ R44, R52, UR10, -R80 ;  /* 0x0000000a342c7c23 */ /* 0x000fe20008010850 */
[----:B------:R-:W-:Y:S01]  /*8570*/  FADD.FTZ R61, R29, R32 ;  /* 0x000000201d3d7221 */ /* 0x000fe20000010000 */
[----:B------:R-:W-:Y:S01]  /*8580*/  FFMA.FTZ R52, R58, UR10, -R80 ;  /* 0x0000000a3a347c23 */ /* 0x000fe20008010850 */
[----:B------:R-:W2:Y:S01]  /*8590*/  MUFU.EX2 R144, R144 ;  /* 0x0000009000907308 */ /* 0x000ea20000000800 */
[----:B0-----:R-:W-:Y:S01]  /*85a0*/  FFMA.FTZ R26, R15, R4, R142 ;  /* 0x000000040f1a7223 */ /* 0x001fe2000001008e */
[----:B------:R-:W-:Y:S01]  /*85b0*/  FADD.FTZ R32, R34, R61 ;  /* 0x0000003d22207221 */ /* 0x000fe20000010000 */
[--C-:B------:R-:W-:Y:S01]  /*85c0*/  FFMA.FTZ R4, R62, UR10, -R80.reuse ;  /* 0x0000000a3e047c23 */ /* 0x100fe20008010850 */
[----:B------:R-:W-:Y:S01]  /*85d0*/  FFMA.FTZ R65, R65, UR10, -R80 ;  /* 0x0000000a41417c23 */ /* 0x000fe20008010850 */
[----:B------:R-:W-:Y:S01]  /*85e0*/  FADD.FTZ R28, R141, R26 ;  /* 0x0000001a8d1c7221 */ /* 0x000fe20000010000 */
[----:B------:R-:W-:Y:S01]  /*85f0*/  FADD.FTZ R61, R33, R32 ;  /* 0x00000020213d7221 */ /* 0x000fe20000010000 */
[----:B------:R-:W-:Y:S01]  /*8600*/  F2FP.F16.F32.PACK_AB R26, R25, R20 ;  /* 0x00000014191a723e */ /* 0x000fe200000000ff */
[----:B------:R-:W0:Y:S01]  /*8610*/  MUFU.EX2 R31, R31 ;  /* 0x0000001f001f7308 */ /* 0x000e220000000800 */
[----:B-1----:R-:W-:Y:S01]  /*8620*/  FADD.FTZ R47, R27, R28 ;  /* 0x0000001c1b2f7221 */ /* 0x002fe20000010000 */
[----:B------:R-:W-:Y:S01]  /*8630*/  FADD.FTZ R32, R38, R61 ;  /* 0x0000003d26207221 */ /* 0x000fe20000010000 */
[----:B------:R-:W-:Y:S01]  /*8640*/  F2FP.F16.F32.PACK_AB R25, R141, R142 ;  /* 0x0000008e8d19723e */ /* 0x000fe200000000ff */
[--C-:B------:R-:W-:Y:S01]  /*8650*/  FFMA.FTZ R20, R66, UR10, -R80.reuse ;  /* 0x0000000a42147c23 */ /* 0x100fe20008010850 */
[----:B------:R-:W-:Y:S01]  /*8660*/  FFMA.FTZ R58, R70, UR10, -R80 ;  /* 0x0000000a463a7c23 */ /* 0x000fe20008010850 */
[----:B------:R-:W-:Y:S01]  /*8670*/  FADD.FTZ R61, R37, R32 ;  /* 0x00000020253d7221 */ /* 0x000fe20000010000 */
[----:B------:R-:W-:Y:S01]  /*8680*/  F2FP.F16.F32.PACK_AB R34, R34, R29 ;  /* 0x0000001d2222723e */ /* 0x000fe200000000ff */
[----:B------:R-:W1:Y:S01]  /*8690*/  MUFU.EX2 R84, R84 ;  /* 0x0000005400547308 */ /* 0x000e620000000800 */
[----:B--2---:R-:W-:Y:S01]  /*86a0*/  FADD.FTZ R28, R144, R47 ;  /* 0x0000002f901c7221 */ /* 0x004fe20000010000 */
[----:B------:R-:W-:Y:S01]  /*86b0*/  FADD.FTZ R32, R42, R61 ;  /* 0x0000003d2a207221 */ /* 0x000fe20000010000 */
[----:B------:R-:W-:Y:S01]  /*86c0*/  F2FP.F16.F32.PACK_AB R27, R144, R27 ;  /* 0x0000001b901b723e */ /* 0x000fe200000000ff */
[--C-:B------:R-:W-:Y:S01]  /*86d0*/  FFMA.FTZ R47, R69, UR10, -R80.reuse ;  /* 0x0000000a452f7c23 */ /* 0x100fe20008010850 */
[----:B------:R-:W-:Y:S01]  /*86e0*/  FFMA.FTZ R73, R73, UR10, -R80 ;  /* 0x0000000a49497c23 */ /* 0x000fe20008010850 */
[----:B------:R-:W-:Y:S01]  /*86f0*/  FADD.FTZ R61, R41, R32 ;  /* 0x00000020293d7221 */ /* 0x000fe20000010000 */
[----:B------:R-:W-:Y:S01]  /*8700*/  F2FP.F16.F32.PACK_AB R32, R30, R23 ;  /* 0x000000171e20723e */ /* 0x000fe200000000ff */
[----:B------:R-:W2:Y:S01]  /*8710*/  MUFU.EX2 R35, R35 ;  /* 0x0000002300237308 */ /* 0x000ea20000000800 */
[----:B0-----:R-:W-:Y:S01]  /*8720*/  FADD.FTZ R55, R31, R28 ;  /* 0x0000001c1f377221 */ /* 0x001fe20000010000 */
[----:B------:R0:W-:Y:S01]  /*8730*/  STSM.16.M88.4 [R9+0x21800], R24 ;  /* 0x0218001809007844 */ /* 0x0001e20000000200 */
[--C-:B------:R-:W-:Y:S01]  /*8740*/  FFMA.FTZ R86, R86, UR10, -R80.reuse ;  /* 0x0000000a56567c23 */ /* 0x100fe20008010850 */
[--C-:B------:R-:W-:Y:S01]  /*8750*/  FFMA.FTZ R138, R138, UR10, -R80.reuse ;  /* 0x0000000a8a8a7c23 */ /* 0x100fe20008010850 */
[--C-:B------:R-:W-:Y:S01]  /*8760*/  FFMA.FTZ R82, R82, UR10, -R80.reuse ;  /* 0x0000000a52527c23 */ /* 0x100fe20008010850 */
[--C-:B------:R-:W-:Y:S01]  /*8770*/  FFMA.FTZ R74, R74, UR10, -R80.reuse ;  /* 0x0000000a4a4a7c23 */ /* 0x100fe20008010850 */
[--C-:B------:R-:W-:Y:S01]  /*8780*/  FFMA.FTZ R81, R81, UR10, -R80.reuse ;  /* 0x0000000a51517c23 */ /* 0x100fe20008010850 */
[----:B------:R-:W3:Y:S01]  /*8790*/  MUFU.EX2 R136, R136 ;  /* 0x0000008800887308 */ /* 0x000ee20000000800 */
[----:B-1----:R-:W-:Y:S01]  /*87a0*/  FADD.FTZ R28, R84, R55 ;  /* 0x00000037541c7221 */ /* 0x002fe20000010000 */
[--C-:B------:R-:W-:Y:S01]  /*87b0*/  FFMA.FTZ R85, R85, UR10, -R80.reuse ;  /* 0x0000000a55557c23 */ /* 0x100fe20008010850 */
[----:B------:R-:W-:Y:S01]  /*87c0*/  FFMA.FTZ R80, R87, UR10, -R80 ;  /* 0x0000000a57507c23 */ /* 0x000fe20008010850 */
[----:B------:R-:W-:Y:S01]  /*87d0*/  F2FP.F16.F32.PACK_AB R66, R68, R63 ;  /* 0x0000003f4442723e */ /* 0x000fe200000000ff */
[----:B------:R-:W-:Y:S01]  /*87e0*/  UMOV UR6, UR4 ;  /* 0x0000000400067c82 */ /* 0x000fe20008000000 */
[C---:B------:R-:W-:Y:S01]  /*87f0*/  ISETP.GT.AND P2, PT, R11.reuse, UR7, PT ;  /* 0x000000070b007c0c */ /* 0x040fe2000bf44270 */
[----:B------:R-:W-:Y:S01]  /*8800*/  VIADD R11, R11, 0xffffffff ;  /* 0xffffffff0b0b7836 */ /* 0x000fe20000000000 */
[----:B------:R-:W1:Y:S01]  /*8810*/  MUFU.EX2 R139, R139 ;  /* 0x0000008b008b7308 */ /* 0x000e620000000800 */
[----:B--2---:R-:W-:Y:S01]  /*8820*/  FADD.FTZ R55, R35, R28 ;  /* 0x0000001c23377221 */ /* 0x004fe20000010000 */
[-C--:B------:R-:W-:Y:S01]  /*8830*/  FMUL.FTZ R90, R90, R15.reuse ;  /* 0x0000000f5a5a7220 */ /* 0x080fe20000410000 */
[-C--:B------:R-:W-:Y:S01]  /*8840*/  FMUL.FTZ R91, R91, R15.reuse ;  /* 0x0000000f5b5b7220 */ /* 0x080fe20000410000 */
[-C--:B------:R-:W-:Y:S01]  /*8850*/  FMUL.FTZ R94, R94, R15.reuse ;  /* 0x0000000f5e5e7220 */ /* 0x080fe20000410000 */
[-C--:B------:R-:W-:Y:S01]  /*8860*/  FMUL.FTZ R95, R95, R15.reuse ;  /* 0x0000000f5f5f7220 */ /* 0x080fe20000410000 */
[-C--:B------:R-:W-:Y:S01]  /*8870*/  FMUL.FTZ R98, R98, R15.reuse ;  /* 0x0000000f62627220 */ /* 0x080fe20000410000 */
[----:B------:R-:W-:Y:S01]  /*8880*/  FMUL.FTZ R99, R99, R15 ;  /* 0x0000000f63637220 */ /* 0x000fe20000410000 */
[----:B------:R-:W2:Y:S01]  /*8890*/  MUFU.EX2 R40, R40 ;  /* 0x0000002800287308 */ /* 0x000ea20000000800 */
[C---:B---3--:R-:W-:Y:S01]  /*88a0*/  FADD.FTZ R28, R136.reuse, R55 ;  /* 0x00000037881c7221 */ /* 0x048fe20000010000 */
[----:B------:R-:W-:Y:S01]  /*88b0*/  F2FP.F16.F32.PACK_AB R35, R136, R35 ;  /* 0x000000238823723e */ /* 0x000fe200000000ff */
[-C--:B------:R-:W-:Y:S01]  /*88c0*/  FMUL.FTZ R102, R102, R15.reuse ;  /* 0x0000000f66667220 */ /* 0x080fe20000410000 */
[-C--:B------:R-:W-:Y:S01]  /*88d0*/  FMUL.FTZ R103, R103, R15.reuse ;  /* 0x0000000f67677220 */ /* 0x080fe20000410000 */
[-C--:B------:R-:W-:Y:S01]  /*88e0*/  FMUL.FTZ R106, R106, R15.reuse ;  /* 0x0000000f6a6a7220 */ /* 0x080fe20000410000 */
[-C--:B------:R-:W-:Y:S01]  /*88f0*/  FMUL.FTZ R107, R107, R15.reuse ;  /* 0x0000000f6b6b7220 */ /* 0x080fe20000410000 */
[-C--:B------:R-:W-:Y:S01]  /*8900*/  FMUL.FTZ R110, R110, R15.reuse ;  /* 0x0000000f6e6e7220 */ /* 0x080fe20000410000 */
[----:B------:R-:W3:Y:S01]  /*8910*/  MUFU.EX2 R43, R43 ;  /* 0x0000002b002b7308 */ /* 0x000ee20000000800 */
[----:B-1----:R-:W-:Y:S01]  /*8920*/  FADD.FTZ R55, R139, R28 ;  /* 0x0000001c8b377221 */ /* 0x002fe20000010000 */
[-C--:B------:R-:W-:Y:S01]  /*8930*/  FMUL.FTZ R111, R111, R15.reuse ;  /* 0x0000000f6f6f7220 */ /* 0x080fe20000410000 */
[-C--:B------:R-:W-:Y:S01]  /*8940*/  FMUL.FTZ R114, R114, R15.reuse ;  /* 0x0000000f72727220 */ /* 0x080fe20000410000 */
[-C--:B------:R-:W-:Y:S01]  /*8950*/  FMUL.FTZ R115, R115, R15.reuse ;  /* 0x0000000f73737220 */ /* 0x080fe20000410000 */
[-C--:B------:R-:W-:Y:S01]  /*8960*/  FMUL.FTZ R118, R118, R15.reuse ;  /* 0x0000000f76767220 */ /* 0x080fe20000410000 */
[-C--:B------:R-:W-:Y:S01]  /*8970*/  FMUL.FTZ R119, R119, R15.reuse ;  /* 0x0000000f77777220 */ /* 0x080fe20000410000 */
[----:B------:R-:W-:Y:S01]  /*8980*/  FMUL.FTZ R122, R122, R15 ;  /* 0x0000000f7a7a7220 */ /* 0x000fe20000410000 */
[----:B------:R-:W1:Y:S01]  /*8990*/  MUFU.EX2 R140, R140 ;  /* 0x0000008c008c7308 */ /* 0x000e620000000800 */
[C---:B--2---:R-:W-:Y:S01]  /*89a0*/  FADD.FTZ R28, R40.reuse, R55 ;  /* 0x00000037281c7221 */ /* 0x044fe20000010000 */
[----:B------:R-:W-:Y:S01]  /*89b0*/  F2FP.F16.F32.PACK_AB R29, R40, R139 ;  /* 0x0000008b281d723e */ /* 0x000fe200000000ff */
[-C--:B------:R-:W-:Y:S01]  /*89c0*/  FMUL.FTZ R123, R123, R15.reuse ;  /* 0x0000000f7b7b7220 */ /* 0x080fe20000410000 */
[-C--:B------:R-:W-:Y:S01]  /*89d0*/  FMUL.FTZ R126, R126, R15.reuse ;  /* 0x0000000f7e7e7220 */ /* 0x080fe20000410000 */
[-C--:B------:R-:W-:Y:S01]  /*89e0*/  FMUL.FTZ R127, R127, R15.reuse ;  /* 0x0000000f7f7f7220 */ /* 0x080fe20000410000 */
[-C--:B------:R-:W-:Y:S01]  /*89f0*/  FMUL.FTZ R130, R130, R15.reuse ;  /* 0x0000000f82827220 */ /* 0x080fe20000410000 */
[-C--:B------:R-:W-:Y:S01]  /*8a00*/  FMUL.FTZ R131, R131, R15.reuse ;  /* 0x0000000f83837220 */ /* 0x080fe20000410000 */
[----:B------:R-:W2:Y:S01]  /*8a10*/  MUFU.EX2 R36, R36 ;  /* 0x0000002400247308 */ /* 0x000ea20000000800 */
[----:B---3--:R-:W-:Y:S01]  /*8a20*/  FADD.FTZ R55, R43, R28 ;  /* 0x0000001c2b377221 */ /* 0x008fe20000010000 */
[----:B------:R-:W-:Y:S01]  /*8a30*/  FADD.FTZ R28, R46, R61 ;  /* 0x0000003d2e1c7221 */ /* 0x000fe20000010000 */
[-C--:B------:R-:W-:Y:S01]  /*8a40*/  FMUL.FTZ R134, R134, R15.reuse ;  /* 0x0000000f86867220 */ /* 0x080fe20000410000 */
[----:B------:R-:W-:-:S02]  /*8a50*/  FMUL.FTZ R135, R135, R15 ;  /* 0x0000000f87877220 */ /* 0x000fc40000410000 */
[----:B------:R-:W-:Y:S01]  /*8a60*/  FADD.FTZ R23, R45, R28 ;  /* 0x0000001c2d177221 */ /* 0x000fe20000010000 */
[----:B------:R-:W-:Y:S01]  /*8a70*/  F2FP.F16.F32.PACK_AB R28, R38, R33 ;  /* 0x00000021261c723e */ /* 0x000fe200000000ff */
[----:B------:R-:W3:Y:S01]  /*8a80*/  MUFU.EX2 R39, R39 ;  /* 0x0000002700277308 */ /* 0x000ee20000000800 */
[----:B-1----:R-:W-:Y:S01]  /*8a90*/  FADD.FTZ R55, R140, R55 ;  /* 0x000000378c377221 */ /* 0x002fe20000010000 */
[----:B------:R-:W-:Y:S01]  /*8aa0*/  FADD.FTZ R62, R50, R23 ;  /* 0x00000017323e7221 */ /* 0x000fe20000010000 */
[----:B------:R-:W-:Y:S02]  /*8ab0*/  F2FP.F16.F32.PACK_AB R33, R84, R31 ;  /* 0x0000001f5421723e */ /* 0x000fe400000000ff */
[----:B------:R-:W-:Y:S01]  /*8ac0*/  F2FP.F16.F32.PACK_AB R31, R140, R43 ;  /* 0x0000002b8c1f723e */ /* 0x000fe200000000ff */
[----:B0-----:R-:W-:Y:S01]  /*8ad0*/  FADD.FTZ R25, R49, R62 ;  /* 0x0000003e31197221 */ /* 0x001fe20000010000 */
[----:B------:R-:W-:Y:S01]  /*8ae0*/  F2FP.F16.F32.PACK_AB R50, R50, R45 ;  /* 0x0000002d3232723e */ /* 0x000fe200000000ff */
[----:B------:R-:W0:Y:S01]  /*8af0*/  MUFU.EX2 R51, R51 ;  /* 0x0000003300337308 */ /* 0x000e220000000800 */
[----:B--2---:R-:W-:Y:S01]  /*8b00*/  FADD.FTZ R30, R36, R55 ;  /* 0x00000037241e7221 */ /* 0x004fe20000010000 */
[----:B------:R-:W-:Y:S01]  /*8b10*/  FADD.FTZ R26, R54, R25 ;  /* 0x00000019361a7221 */ /* 0x000fe20000010000 */
[----:B------:R-:W-:Y:S03]  /*8b20*/  STSM.16.M88.4 [R8], R32 ;  /* 0x0000002008007844 */ /* 0x000fe60000000200 */
[----:B------:R-:W-:-:S02]  /*8b30*/  FADD.FTZ R25, R53, R26 ;  /* 0x0000001a35197221 */ /* 0x000fc40000010000 */
[----:B------:R-:W1:Y:S01]  /*8b40*/  MUFU.EX2 R44, R44 ;  /* 0x0000002c002c7308 */ /* 0x000e620000000800 */
[----:B---3--:R-:W-:Y:S01]  /*8b50*/  FADD.FTZ R48, R39, R30 ;  /* 0x0000001e27307221 */ /* 0x008fe20000010000 */
[----:B------:R-:W-:Y:S01]  /*8b60*/  FADD.FTZ R26, R60, R25 ;  /* 0x000000193c1a7221 */ /* 0x000fe20000010000 */
[----:B------:R-:W-:-:S03]  /*8b70*/  F2FP.F16.F32.PACK_AB R30, R42, R37 ;  /* 0x000000252a1e723e */ /* 0x000fc600000000ff */
[----:B------:R-:W-:Y:S02]  /*8b80*/  FADD.FTZ R25, R59, R26 ;  /* 0x0000001a3b197221 */ /* 0x000fe40000010000 */
[----:B------:R-:W2:Y:S01]  /*8b90*/  MUFU.EX2 R21, R21 ;  /* 0x0000001500157308 */ /* 0x000ea20000000800 */
[----:B0-----:R-:W-:Y:S01]  /*8ba0*/  FADD.FTZ R23, R51, R48 ;  /* 0x0000003033177221 */ /* 0x001fe20000010000 */
[----:B------:R-:W-:Y:S01]  /*8bb0*/  FADD.FTZ R40, R64, R25 ;  /* 0x0000001940287221 */ /* 0x000fe20000010000 */
[----:B------:R0:W-:Y:S01]  /*8bc0*/  STSM.16.M88.4 [R7], R28 ;  /* 0x0000001c07007844 */ /* 0x0001e20000000200 */
[----:B------:R-:W-:Y:S02]  /*8bd0*/  F2FP.F16.F32.PACK_AB R48, R46, R41 ;  /* 0x000000292e30723e */ /* 0x000fe400000000ff */
[----:B------:R-:W-:Y:S01]  /*8be0*/  FADD.FTZ R25, R63, R40 ;  /* 0x000000283f197221 */ /* 0x000fe20000010000 */
[----:B------:R-:W-:Y:S01]  /*8bf0*/  F2FP.F16.F32.PACK_AB R64, R64, R59 ;  /* 0x0000003b4040723e */ /* 0x000fe200000000ff */
[----:B------:R-:W3:Y:S01]  /*8c00*/  MUFU.EX2 R52, R52 ;  /* 0x0000003400347308 */ /* 0x000ee20000000800 */
[C---:B-1----:R-:W-:Y:S01]  /*8c10*/  FADD.FTZ R24, R44.reuse, R23 ;  /* 0x000000172c187221 */ /* 0x042fe20000010000 */
[----:B------:R-:W-:-:S06]  /*8c20*/  F2FP.F16.F32.PACK_AB R51, R44, R51 ;  /* 0x000000332c33723e */ /* 0x000fcc00000000ff */
[----:B------:R-:W1:Y:S01]  /*8c30*/  MUFU.EX2 R5, R5 ;  /* 0x0000000500057308 */ /* 0x000e620000000800 */
[----:B--2---:R-:W-:Y:S01]  /*8c40*/  FADD.FTZ R23, R21, R24 ;  /* 0x0000001815177221 */ /* 0x004fe20000010000 */
[----:B0-----:R-:W-:-:S04]  /*8c50*/  FADD.FTZ R30, R68, R25 ;  /* 0x00000019441e7221 */ /* 0x001fc80000010000 */
[----:B------:R-:W-:Y:S02]  /*8c60*/  FADD.FTZ R29, R67, R30 ;  /* 0x0000001e431d7221 */ /* 0x000fe40000010000 */
[----:B------:R-:W0:Y:S01]  /*8c70*/  MUFU.EX2 R4, R4 ;  /* 0x0000000400047308 */ /* 0x000e220000000800 */
[C---:B---3--:R-:W-:Y:S01]  /*8c80*/  FADD.FTZ R24, R52.reuse, R23 ;  /* 0x0000001734187221 */ /* 0x048fe20000010000 */
[----:B------:R-:W-:-:S06]  /*8c90*/  F2FP.F16.F32.PACK_AB R25, R52, R21 ;  /* 0x000000153419723e */ /* 0x000fcc00000000ff */
[----:B------:R-:W2:Y:S01]  /*8ca0*/  MUFU.EX2 R65, R65 ;  /* 0x0000004100417308 */ /* 0x000ea20000000800 */
[----:B-1----:R-:W-:Y:S01]  /*8cb0*/  FADD.FTZ R23, R5, R24 ;  /* 0x0000001805177221 */ /* 0x002fe20000010000 */
[----:B------:R-:W-:Y:S02]  /*8cc0*/  F2FP.F16.F32.PACK_AB R24, R54, R49 ;  /* 0x000000313618723e */ /* 0x000fe400000000ff */
[----:B------:R-:W-:-:S04]  /*8cd0*/  F2FP.F16.F32.PACK_AB R49, R39, R36 ;  /* 0x000000242731723e */ /* 0x000fc800000000ff */
[----:B------:R-:W1:Y:S01]  /*8ce0*/  MUFU.EX2 R20, R20 ;  /* 0x0000001400147308 */ /* 0x000e620000000800 */
[C---:B0-----:R-:W-:Y:S01]  /*8cf0*/  FADD.FTZ R26, R4.reuse, R23 ;  /* 0x00000017041a7221 */ /* 0x041fe20000010000 */
[----:B------:R-:W-:Y:S01]  /*8d00*/  F2FP.F16.F32.PACK_AB R27, R4, R5 ;  /* 0x00000005041b723e */ /* 0x000fe200000000ff */
[----:B------:R-:W-:Y:S05]  /*8d10*/  STSM.16.M88.4 [R6], R48 ;  /* 0x0000003006007844 */ /* 0x000fea0000000200 */
[----:B------:R-:W0:Y:S01]  /*8d20*/  MUFU.EX2 R47, R47 ;  /* 0x0000002f002f7308 */ /* 0x000e220000000800 */
[----:B--2---:R-:W-:Y:S01]  /*8d30*/  FADD.FTZ R23, R65, R26 ;  /* 0x0000001a41177221 */ /* 0x004fe20000010000 */
[----:B------:R-:W-:-:S05]  /*8d40*/  F2FP.F16.F32.PACK_AB R26, R60, R53 ;  /* 0x000000353c1a723e */ /* 0x000fca00000000ff */
[----:B------:R2:W-:Y:S01]  /*8d50*/  STSM.16.M88.4 [R9+0x27800], R24 ;  /* 0x0278001809007844 */ /* 0x0005e20000000200 */
[----:B------:R-:W3:Y:S01]  /*8d60*/  MUFU.EX2 R58, R58 ;  /* 0x0000003a003a7308 */ /* 0x000ee20000000800 */
[C---:B-1----:R-:W-:Y:S01]  /*8d70*/  FADD.FTZ R28, R20.reuse, R23 ;  /* 0x00000017141c7221 */ /* 0x042fe20000010000 */
[----:B------:R-:W-:-:S06]  /*8d80*/  F2FP.F16.F32.PACK_AB R65, R20, R65 ;  /* 0x000000411441723e */ /* 0x000fcc00000000ff */
[----:B------:R-:W1:Y:S01]  /*8d90*/  MUFU.EX2 R71, R71 ;  /* 0x0000004700477308 */ /* 0x000e620000000800 */
[----:B0-----:R-:W-:Y:S01]  /*8da0*/  FADD.FTZ R23, R47, R28 ;  /* 0x0000001c2f177221 */ /* 0x001fe20000010000 */
[C---:B------:R-:W-:Y:S01]  /*8db0*/  FADD.FTZ R28, R72.reuse, R29 ;  /* 0x0000001d481c7221 */ /* 0x040fe20000010000 */
[----:B------:R-:W-:-:S05]  /*8dc0*/  F2FP.F16.F32.PACK_AB R72, R72, R67 ;  /* 0x000000434848723e */ /* 0x000fca00000000ff */
[----:B------:R-:W0:Y:S01]  /*8dd0*/  MUFU.EX2 R73, R73 ;  /* 0x0000004900497308 */ /* 0x000e220000000800 */
[C---:B---3--:R-:W-:Y:S01]  /*8de0*/  FADD.FTZ R4, R58.reuse, R23 ;  /* 0x000000173a047221 */ /* 0x048fe20000010000 */
[----:B------:R-:W-:-:S05]  /*8df0*/  F2FP.F16.F32.PACK_AB R67, R58, R47 ;  /* 0x0000002f3a43723e */ /* 0x000fca00000000ff */
[----:B------:R3:W-:Y:S01]  /*8e00*/  STSM.16.M88.4 [R8+0x6000], R64 ;  /* 0x0060004008007844 */ /* 0x0007e20000000200 */
[----:B------:R-:W4:Y:S01]  /*8e10*/  MUFU.EX2 R76, R76 ;  /* 0x0000004c004c7308 */ /* 0x000f220000000800 */
[----:B-1----:R-:W-:-:S07]  /*8e20*/  FADD.FTZ R21, R71, R28 ;  /* 0x0000001c47157221 */ /* 0x002fce0000010000 */
[----:B------:R-:W1:Y:S01]  /*8e30*/  MUFU.EX2 R75, R75 ;  /* 0x0000004b004b7308 */ /* 0x000e620000000800 */
[----:B0-----:R-:W-:-:S07]  /*8e40*/  FADD.FTZ R5, R73, R4 ;  /* 0x0000000449057221 */ /* 0x001fce0000010000 */
[----:B------:R-:W2:Y:S01]  /*8e50*/  MUFU.EX2 R78, R78 ;  /* 0x0000004e004e7308 */ /* 0x000ea20000000800 */
[----:B----4-:R-:W-:-:S07]  /*8e60*/  FADD.FTZ R4, R76, R21 ;  /* 0x000000154c047221 */ /* 0x010fce0000010000 */
[----:B------:R0:W4:Y:S01]  /*8e70*/  MUFU.EX2 R38, R74 ;  /* 0x0000004a00267308 */ /* 0x0001220000000800 */
[----:B-1----:R-:W-:-:S07]  /*8e80*/  FADD.FTZ R21, R75, R4 ;  /* 0x000000044b157221 */ /* 0x002fce0000010000 */
[----:B------:R-:W1:Y:S01]  /*8e90*/  MUFU.EX2 R86, R86 ;  /* 0x0000005600567308 */ /* 0x000e620000000800 */
[C---:B--2---:R-:W-:Y:S01]  /*8ea0*/  F2FP.F16.F32.PACK_AB R24, R78.reuse, R75 ;  /* 0x0000004b4e18723e */ /* 0x044fe200000000ff */
[----:B------:R-:W-:Y:S01]  /*8eb0*/  FADD.FTZ R4, R78, R21 ;  /* 0x000000154e047221 */ /* 0x000fe20000010000 */
[----:B0-----:R-:W-:Y:S01]  /*8ec0*/  F2FP.F16.F32.PACK_AB R74, R76, R71 ;  /* 0x000000474c4a723e */ /* 0x001fe200000000ff */
[----:B------:R-:W-:-:S04]  /*8ed0*/  IMAD.MOV.U32 R21, RZ, RZ, R57 ;  /* 0x000000ffff157224 */ /* 0x000fc800078e0039 */
[----:B------:R-:W0:Y:S01]  /*8ee0*/  MUFU.EX2 R138, R138 ;  /* 0x0000008a008a7308 */ /* 0x000e220000000800 */
[C---:B----4-:R-:W-:Y:S01]  /*8ef0*/  F2FP.F16.F32.PACK_AB R73, R38.reuse, R73 ;  /* 0x000000492649723e */ /* 0x050fe200000000ff */
[----:B------:R-:W-:-:S06]  /*8f00*/  FADD.FTZ R5, R38, R5 ;  /* 0x0000000526057221 */ /* 0x000fcc0000010000 */
[----:B------:R-:W2:Y:S01]  /*8f10*/  MUFU.EX2 R77, R77 ;  /* 0x0000004d004d7308 */ /* 0x000ea20000000800 */
[----:B-1----:R-:W-:-:S07]  /*8f20*/  FADD.FTZ R5, R86, R5 ;  /* 0x0000000556057221 */ /* 0x002fce0000010000 */
[----:B------:R-:W1:Y:S01]  /*8f30*/  MUFU.EX2 R32, R81 ;  /* 0x0000005100207308 */ /* 0x000e620000000800 */
[C---:B0-----:R-:W-:Y:S01]  /*8f40*/  F2FP.F16.F32.PACK_AB R75, R138.reuse, R86 ;  /* 0x000000568a4b723e */ /* 0x041fe200000000ff */
[----:B------:R-:W-:-:S04]  /*8f50*/  FADD.FTZ R5, R138, R5 ;  /* 0x000000058a057221 */ /* 0x000fc80000010000 */
[----:B------:R3:W-:Y:S02]  /*8f60*/  STSM.16.M88.4 [R7+0x6000], R72 ;  /* 0x0060004807007844 */ /* 0x0007e40000000200 */
[----:B------:R-:W0:Y:S01]  /*8f70*/  MUFU.EX2 R82, R82 ;  /* 0x0000005200527308 */ /* 0x000e220000000800 */
[----:B--2---:R-:W-:Y:S01]  /*8f80*/  F2FP.F16.F32.PACK_AB R26, R14, R77 ;  /* 0x0000004d0e1a723e */ /* 0x004fe200000000ff */
[----:B------:R-:W-:-:S06]  /*8f90*/  FADD.FTZ R77, R77, R4 ;  /* 0x000000044d4d7221 */ /* 0x000fcc0000010000 */
[----:B------:R-:W2:Y:S01]  /*8fa0*/  MUFU.EX2 R30, R85 ;  /* 0x00000055001e7308 */ /* 0x000ea20000000800 */
[----:B-1----:R-:W-:-:S07]  /*8fb0*/  FADD.FTZ R5, R32, R5 ;  /* 0x0000000520057221 */ /* 0x002fce0000010000 */
[----:B------:R-:W1:Y:S01]  /*8fc0*/  MUFU.EX2 R23, R80 ;  /* 0x0000005000177308 */ /* 0x000e620000000800 */
[C---:B0-----:R-:W-:Y:S01]  /*8fd0*/  F2FP.F16.F32.PACK_AB R25, R82.reuse, R32 ;  /* 0x000000205219723e */ /* 0x041fe200000000ff */
[----:B------:R-:W-:-:S04]  /*8fe0*/  FADD.FTZ R5, R82, R5 ;  /* 0x0000000552057221 */ /* 0x000fc80000010000 */
[----:B--2---:R-:W-:Y:S01]  /*8ff0*/  FADD.FTZ R4, R30, R5 ;  /* 0x000000051e047221 */ /* 0x004fe20000010000 */
[----:B------:R-:W-:Y:S01]  /*9000*/  FADD.FTZ R5, R14, R77 ;  /* 0x0000004d0e057221 */ /* 0x000fe20000010000 */
[----:B------:R-:W-:Y:S01]  /*9010*/  IMAD.MOV.U32 R14, RZ, RZ, R56 ;  /* 0x000000ffff0e7224 */ /* 0x000fe200078e0038 */
[C---:B-1----:R-:W-:Y:S01]  /*9020*/  F2FP.F16.F32.PACK_AB R27, R23.reuse, R30 ;  /* 0x0000001e171b723e */ /* 0x042fe200000000ff */
[----:B------:R-:W-:-:S04]  /*9030*/  FADD.FTZ R4, R23, R4 ;  /* 0x0000000417047221 */ /* 0x000fc80000010000 */
[----:B------:R3:W-:Y:S01]  /*9040*/  STSM.16.M88.4 [R6+0x6000], R24 ;  /* 0x0060001806007844 */ /* 0x0007e20000000200 */
[----:B------:R0:W-:Y:S06]  /*9050*/  MEMBAR.ALL.CTA ;  /* 0x0000000000007992 */ /* 0x0001ec0000008000 */
[----:B0-----:R-:W0:Y:S02]  /*9060*/  FENCE.VIEW.ASYNC.S ;  /* 0x00000000000073c6 */ /* 0x001e240000000000 */
[----:B0-----:R-:W-:Y:S01]  /*9070*/  NOP ;  /* 0x0000000000007918 */ /* 0x001fe20000000000 */
[----:B------:R-:W-:Y:S05]  /*9080*/  @P2 BRA `(.L_x_890) ;  /* 0xffffffc400c82947 */ /* 0x000fea000383ffff */
[----:B------:R-:W-:Y:S02]  /*9090*/  IMAD.MOV.U32 R21, RZ, RZ, R57 ;  /* 0x000000ffff157224 */ /* 0x000fe400078e0039 */
[----:B------:R-:W-:-:S07]  /*90a0*/  IMAD.MOV.U32 R14, RZ, RZ, R56 ;  /* 0x000000ffff0e7224 */ /* 0x000fce00078e0038 */
.L_x_873:
[----:B------:R-:W0:Y:S01]  /*90b0*/  S2UR UR6, SR_CTAID.X ;  /* 0x00000000000679c3 */ /* 0x000e220000002500 */
[----:B------:R-:W-:Y:S01]  /*90c0*/  ULDC UR7, c[0x0][0x448] ;  /* 0x0001120000077ab9 */ /* 0x000fe20000000800 */
[----:B------:R-:W-:Y:S01]  /*90d0*/  IADD3 R83, -R83, 0x1, RZ ;  /* 0x0000000153537810 */ /* 0x000fe20007ffe1ff */
[----:B------:R-:W-:Y:S01]  /*90e0*/  UISETP.NE.AND UP0, UPT, UR7, 0x1, UPT ;  /* 0x000000010700788c */ /* 0x000fe2000bf05270 */
[----:B------:R-:W-:Y:S01]  /*90f0*/  ULDC UR15, c[0x0][0x9e4] ;  /* 0x00027900000f7ab9 */ /* 0x000fe20000000800 */
[----:B------:R-:W-:Y:S02]  /*9100*/  UMOV UR11, 0xc0 ;  /* 0x000000c0000b7882 */ /* 0x000fe40000000000 */
[----:B------:R-:W-:Y:S01]  /*9110*/  IMAD R83, R18, UR31, R83 ;  /* 0x0000001f12537c24 */ /* 0x000fe2000f8e0253 */
[----:B------:R-:W-:-:S04]  /*9120*/  UISETP.GE.AND UP1, UPT, UR15, 0x1, UPT ;  /* 0x000000010f00788c */ /* 0x000fc8000bf26270 */
[----:B------:R-:W-:Y:S02]  /*9130*/  R2UR UR14, R83 ;  /* 0x00000000530e72ca */ /* 0x000fe400000e0000 */
[----:B------:R-:W-:Y:S01]  /*9140*/  PLOP3.LUT P5, PT, PT, PT, UP1, 0x80, 0x0 ;  /* 0x000000000000781c */ /* 0x000fe20003faf018 */
[----:B------:R-:W-:Y:S01]  /*9150*/  @UP0 ULDC UR18, c[0x0][0x450] ;  /* 0x0001140000120ab9 */ /* 0x000fe20000000800 */
[----:B0-----:R-:W-:-:S03]  /*9160*/  UIMAD UR11, UR6, UR11, 0xbf ;  /* 0x000000bf060b74a4 */ /* 0x001fc6000f8e020b */
[----:B------:R-:W-:Y:S02]  /*9170*/  @UP0 ULDC UR6, c[0x0][0x44c] ;  /* 0x0001130000060ab9 */ /* 0x000fe40000000800 */
[----:B------:R-:W-:-:S04]  /*9180*/  UIMAD.WIDE.U32 UR6, UR11, UR6, URZ ;  /* 0x000000060b0672a5 */ /* 0x000fc8000f8e003f */
[----:B------:R-:W-:-:S04]  /*9190*/  @UP0 USHF.R.U32.HI UR11, URZ, UR18, UR7 ;  /* 0x000000123f0b0299 */ /* 0x000fc80008011607 */
[----:B------:R-:W-:-:S03]  /*91a0*/  UIADD3 UR11, UR14, UR11, URZ ;  /* 0x0000000b0e0b7290 */ /* 0x000fc6000fffe03f */
[----:B------:R-:W-:Y:S02]  /*91b0*/  ULDC UR14, c[0x0][0x9dc] ;  /* 0x00027700000e7ab9 */ /* 0x000fe40000000800 */
[----:B------:R-:W-:Y:S01]  /*91c0*/  UIADD3 UR14, UR11, -UR14, URZ ;  /* 0x8000000e0b0e7290 */ /* 0x000fe2000fffe03f */
[----:B------:R-:W-:Y:S11]  /*91d0*/  @!P5 BRA `(.L_x_891) ;  /* 0x000000000044d947 */ /* 0x000ff60003800000 */
        /* <DEDUP_REMOVED lines=10> */
.L_x_892:
[----:B------:R-:W-:-:S11]  /*9280*/  UISETP.NE.AND UP1, UPT, UR15, 0x1, UPT ;  /* 0x000000010f00788c */ /* 0x000fd6000bf25270 */
[----:B------:R-:W-:Y:S02]  /*9290*/  @UP1 ULDC.64 UR18, c[0x0][0x9e8] ;  /* 0x00027a0000121ab9 */ /* 0x000fe40000000a00 */
[----:B------:R-:W-:-:S04]  /*92a0*/  UIMAD.WIDE.U32 UR6, UR11, UR18, URZ ;  /* 0x000000120b0672a5 */ /* 0x000fc8000f8e003f */
[----:B------:R-:W-:-:S12]  /*92b0*/  @UP1 USHF.R.U32.HI UR11, URZ, UR19, UR7 ;  /* 0x000000133f0b1299 */ /* 0x000fd80008011607 */
.L_x_893:
[----:B------:R-:W-:-:S04]  /*92c0*/  UIMAD UR11, UR11, UR15, URZ ;  /* 0x0000000f0b0b72a4 */ /* 0x000fc8000f8e023f */
[----:B------:R-:W-:-:S04]  /*92d0*/  UISETP.LT.AND UP1, UPT, UR14, UR11, UPT ;  /* 0x0000000b0e00728c */ /* 0x000fc8000bf21270 */
[----:B------:R-:W-:-:S12]  /*92e0*/  USEL UR14, UR14, UR11, !UP1 ;  /* 0x0000000b0e0e7287 */ /* 0x000fd8000c800000 */
.L_x_891:
[----:B------:R-:W-:Y:S01]  /*92f0*/  UIADD3 UR14, UR14, 0x7f, URZ ;  /* 0x0000007f0e0e7890 */ /* 0x000fe2000fffe03f */
[----:B------:R-:W-:-:S03]  /*9300*/  R2UR UR7, R19 ;  /* 0x00000000130772ca */ /* 0x000fc600000e0000 */
[----:B------:R-:W-:-:S04]  /*9310*/  USHF.R.S32.HI UR6, URZ, 0x1f, UR14 ;  /* 0x0000001f3f067899 */ /* 0x000fc8000801140e */
[----:B------:R-:W-:-:S04]  /*9320*/  ULEA.HI UR6, UR6, UR14, URZ, 0x7 ;  /* 0x0000000e06067291 */ /* 0x000fc8000f8f383f */
[----:B------:R-:W-:-:S04]  /*9330*/  USHF.R.S32.HI UR6, URZ, 0x7, UR6 ;  /* 0x000000073f067899 */ /* 0x000fc80008011406 */
[----:B------:R-:W-:-:S04]  /*9340*/  UISETP.LT.AND UP1, UPT, UR7, UR6, UPT ;  /* 0x000000060700728c */ /* 0x000fc8000bf21270 */
[----:B------:R-:W-:-:S06]  /*9350*/  USEL UR6, UR7, UR6, !UP1 ;  /* 0x0000000607067287 */ /* 0x000fcc000c800000 */
[----:B------:R-:W-:-:S13]  /*9360*/  ISETP.GE.AND P2, PT, R11, UR6, PT ;  /* 0x000000060b007c0c */ /* 0x000fda000bf46270 */
[----:B------:R-:W-:Y:S05]  /*9370*/  @!P2 BRA `(.L_x_894) ;  /* 0x00000028002ca947 */ /* 0x000fea0003800000 */
[----:B------:R-:W-:Y:S01]  /*9380*/  IMAD.MOV.U32 R20, RZ, RZ, R21 ;  /* 0x000000ffff147224 */ /* 0x000fe200078e0015 */
[----:B------:R-:W-:Y:S01]  /*9390*/  UMOV UR32, UR5 ;  /* 0x0000000500207c82 */ /* 0x000fe20008000000 */
[----:B------:R-:W-:Y:S01]  /*93a0*/  IMAD.MOV.U32 R15, RZ, RZ, R14 ;  /* 0x000000ffff0f7224 */ /* 0x000fe200078e000e */
[----:B------:R-:W-:Y:S01]  /*93b0*/  UMOV UR11, UR4 ;  /* 0x00000004000b7c82 */ /* 0x000fe20008000000 */
[----:B------:R-:W-:Y:S01]  /*93c0*/  ULDC UR7, c[0x0][0x9d8] ;  /* 0x0002760000077ab9 */ /* 0x000fe20000000800 */
[----:B------:R-:W-:-:S05]  /*93d0*/  ULDC UR10, c[0x0][0x988] ;  /* 0x00026200000a7ab9 */ /* 0x000fca0000000800 */
.L_x_903:
[----:B------:R-:W-:Y:S01]  /*93e0*/  UIADD3 UR4, UR11, 0x1, URZ ;  /* 0x000000010b047890 */ /* 0x000fe2000fffe03f */
[----:B------:R-:W-:-:S03]  /*93f0*/  ISETP.NE.AND P3, PT, RZ, UR38, PT ;  /* 0x00000026ff007c0c */ /* 0x000fc6000bf65270 */
[----:B------:R-:W-:-:S04]  /*9400*/  UISETP.NE.AND UP1, UPT, UR4, 0x2, UPT ;  /* 0x000000020400788c */ /* 0x000fc8000bf25270 */
[----:B------:R-:W-:Y:S02]  /*9410*/  USEL UR5, URZ, 0x1, UP1 ;  /* 0x000000013f057887 */ /* 0x000fe40008800000 */
[----:B------:R-:W-:Y:S02]  /*9420*/  USEL UR4, UR4, URZ, UP1 ;  /* 0x0000003f04047287 */ /* 0x000fe40008800000 */
[----:B------:R-:W-:Y:S02]  /*9430*/  ULOP3.LUT UR5, UR32, UR5, URZ, 0x3c, !UPT ;  /* 0x0000000520057292 */ /* 0x000fe4000f8e3c3f */
[----:B----4-:R-:W-:Y:S10]  /*9440*/  @P3 BRA `(.L_x_895) ;  /* 0x00000000002c3947 */ /* 0x010ff40003800000 */
[----:B------:R-:W-:Y:S05]  /*9450*/  @!P0 BRA `(.L_x_896) ;  /* 0x0000000000048947 */ /* 0x000fea0003800000 */
[----:B------:R-:W-:Y:S01]  /*9460*/  BPT.TRAP 0x1 ;  /* 0x000000040000795c */ /* 0x000fe20000300000 */
.L_x_896:
[----:B------:R-:W-:Y:S01]  /*9470*/  ULEA UR14, UR4, UR36, 0x3 ;  /* 0x00000024040e7291 */ /* 0x000fe2000f8e183f */
[----:B------:R-:W-:-:S05]  /*9480*/  IMAD.U32 R14, RZ, RZ, UR5 ;  /* 0x00000005ff0e7e24 */ /* 0x000fca000f8e00ff */
[----:B------:R-:W-:-:S04]  /*9490*/  SHF.L.U32 R14, R14, 0x1f, RZ ;  /* 0x0000001f0e0e7819 */ /* 0x000fc800000006ff */
[----:B------:R0:W2:Y:S01]  /*94a0*/  SYNCS.PHASECHK.TRANS64.TRYWAIT P2, [UR14+0x2d830], R14 ;  /* 0x02d8300eff0075a7 */ /* 0x0000a2000804014e */
[----:B------:R-:W-:Y:S05]  /*94b0*/  @!P0 BRA `(.L_x_897) ;  /* 0x0000000000048947 */ /* 0x000fea0003800000 */
[----:B------:R-:W-:Y:S01]  /*94c0*/  BPT.TRAP 0x1 ;  /* 0x000000040000795c */ /* 0x000fe20000300000 */
.L_x_897:
[----:B--2---:R-:W-:Y:S05]  /*94d0*/  @P2 BRA `(.L_x_895) ;  /* 0x0000000000082947 */ /* 0x004fea0003800000 */
[----:B------:R-:W2:Y:S02]  /*94e0*/  SYNCS.PHASECHK.TRANS64.TRYWAIT P2, [UR14+0x2d830], R14 ;  /* 0x02d8300eff0075a7 */ /* 0x000ea4000804014e */
[----:B--2---:R-:W-:Y:S05]  /*94f0*/  @!P2 BRA `(.L_x_898) ;  /* 0x000000c400e0a947 */ /* 0x004fea0003800000 */
.L_x_895:
        /* <DEDUP_REMOVED lines=8> */
[----:B------:R-:W-:-:S02]  /*9580*/  UIADD3 UR22, UR26, 0x400, URZ ;  /* 0x000004001a167890 */ /* 0x000fc4000fffe03f */
[----:B------:R-:W-:Y:S01]  /*9590*/  UMOV UR30, UR26 ;  /* 0x0000001a001e7c82 */ /* 0x000fe20008000000 */
[----:B------:R-:W-:Y:S01]  /*95a0*/  UMOV UR15, 0x80000020 ;  /* 0x80000020000f7882 */ /* 0x000fe20000000000 */
[----:B------:R-:W-:Y:S01]  /*95b0*/  UMOV UR19, 0x80000020 ;  /* 0x8000002000137882 */ /* 0x000fe20000000000 */
[----:B------:R-:W-:Y:S01]  /*95c0*/  UMOV UR23, 0x80000020 ;  /* 0x8000002000177882 */ /* 0x000fe20000000000 */
[----:B------:R-:W-:Y:S01]  /*95d0*/  UMOV UR27, 0x80000020 ;  /* 0x80000020001b7882 */ /* 0x000fe20000000000 */
[----:B-1-3--:R-:W-:-:S06]  /*95e0*/  WARPGROUP.ARRIVE ;  /* 0x00000000000079c5 */ /* 0x00afcc0000000000 */
[----:B------:R-:W-:Y:S01]  /*95f0*/  HGMMA.64x128x16.F32 R24, gdesc[UR28], RZ, !UPT, gsb0 ;  /* 0x01e000001c1879f0 */ /* 0x000fe2000c0008ff */
[----:B------:R-:W-:Y:S01]  /*9600*/  UIADD3 UR30, UR26, 0x2, URZ ;  /* 0x000000021a1e7890 */ /* 0x000fe2000fffe03f */
[----:B------:R-:W-:Y:S01]  /*9610*/  UMOV UR28, UR8 ;  /* 0x00000008001c7c82 */ /* 0x000fe20008000000 */
[----:B------:R-:W-:Y:S01]  /*9620*/  UMOV UR29, UR9 ;  /* 0x00000009001d7c82 */ /* 0x000fe20008000000 */
[----:B------:R-:W-:Y:S01]  /*9630*/  UMOV UR31, 0x80000020 ;  /* 0x80000020001f7882 */ /* 0x000fe20000000000 */
[----:B------:R-:W-:Y:S01]  /*9640*/  UIADD3 UR26, UR26, 0x402, URZ ;  /* 0x000004021a1a7890 */ /* 0x000fe2000fffe03f */
[----:B------:R-:W-:Y:S02]  /*9650*/  WARPGROUP.DEPBAR.LE gsb0, 0x0 ;  /* 0x00008000000079c5 */ /* 0x000fe40000010000 */
[----:B------:R-:W-:-:S06]  /*9660*/  WARPGROUP.ARRIVE ;  /* 0x00000000000079c5 */ /* 0x000fcc0000000000 */
        /* <DEDUP_REMOVED lines=17> */
.L_x_900:
[----:B------:R-:W-:Y:S01]  /*9780*/  ULEA UR14, UR11, UR36, 0x3 ;  /* 0x000000240b0e7291 */ /* 0x000fe2000f8e183f */
[----:B------:R-:W-:-:S05]  /*9790*/  IMAD.U32 R14, RZ, RZ, UR32 ;  /* 0x00000020ff0e7e24 */ /* 0x000fca000f8e00ff */
[----:B------:R-:W-:-:S04]  /*97a0*/  SHF.L.U32 R14, R14, 0x1f, RZ ;  /* 0x0000001f0e0e7819 */ /* 0x000fc800000006ff */
[----:B------:R0:W1:Y:S01]  /*97b0*/  SYNCS.PHASECHK.TRANS64.TRYWAIT P2, [UR14+0x2d850], R14 ;  /* 0x02d8500eff0075a7 */ /* 0x000062000804014e */
[----:B------:R-:W-:Y:S05]  /*97c0*/  @!P0 BRA `(.L_x_901) ;  /* 0x0000000000048947 */ /* 0x000fea0003800000 */
[----:B------:R-:W-:Y:S01]  /*97d0*/  BPT.TRAP 0x1 ;  /* 0x000000040000795c */ /* 0x000fe20000300000 */
.L_x_901:
[----:B-1----:R-:W-:Y:S05]  /*97e0*/  @P2 BRA `(.L_x_899) ;  /* 0x0000000000082947 */ /* 0x002fea0003800000 */
[----:B------:R-:W1:Y:S02]  /*97f0*/  SYNCS.PHASECHK.TRANS64.TRYWAIT P2, [UR14+0x2d850], R14 ;  /* 0x02d8500eff0075a7 */ /* 0x000e64000804014e */
[----:B-1----:R-:W-:Y:S05]  /*9800*/  @!P2 BRA `(.L_x_902) ;  /* 0x000000c40034a947 */ /* 0x002fea0003800000 */
.L_x_899:
[----:B------:R-:W-:Y:S01]  /*9810*/  UIADD3 UR14, UR36, 0x400, URZ ;  /* 0x00000400240e7890 */ /* 0x000fe2000fffe03f */
[----:B------:R-:W-:Y:S01]  /*9820*/  WARPGROUP.ARRIVE ;  /* 0x00000000000079c5 */ /* 0x000fe20000000000 */
[----:B------:R-:W-:Y:S01]  /*9830*/  ULOP3.LUT UR15, UR60, 0x10000, URZ, 0xfc, !UPT ;  /* 0x000100003c0f7892 */ /* 0x000fe2000f8efc3f */
[----:B------:R-:W-:Y:S01]  /*9840*/  FMUL.FTZ R24, R24, UR7 ;  /* 0x0000000718187c20 */ /* 0x000fe20008410000 */
[----:B------:R-:W-:Y:S01]  /*9850*/  USHF.R.U32.HI UR14, URZ, 0x4, UR14 ;  /* 0x000000043f0e7899 */ /* 0x000fe2000801160e */
[----:B-1----:R-:W-:Y:S01]  /*9860*/  FMUL.FTZ R21, R25, UR7 ;  /* 0x0000000719157c20 */ /* 0x002fe20008410000 */
        /* <DEDUP_REMOVED lines=23> */
[----:B------:R-:W-:Y:S01]  /*99e0*/  FMUL.FTZ R40, R41, UR7 ;  /* 0x0000000729287c20 */ /* 0x000fe20008410000 */
[----:B------:R-:W-:Y:S01]  /*99f0*/  UMOV UR29, 0x40000040 ;  /* 0x40000040001d7882 */ /* 0x000fe20000000000 */
[----:B------:R-:W-:Y:S01]  /*9a00*/  UMOV UR31, 0x80000020 ;  /* 0x80000020001f7882 */ /* 0x000fe20000000000 */
        /* <DEDUP_REMOVED lines=12> */
[----:B0-----:R-:W-:Y:S01]  /*9ad0*/  FMNMX.FTZ R14, R24, R15, !PT ;  /* 0x0000000f180e7209 */ /* 0x001fe20007810000 */
[----:B------:R-:W-:Y:S01]  /*9ae0*/  FMUL.FTZ R34, R36, UR7 ;  /* 0x0000000724227c20 */ /* 0x000fe20008410000 */
[----:B------:R-:W-:Y:S01]  /*9af0*/  FMUL.FTZ R57, R59, UR7 ;  /* 0x000000073b397c20 */ /* 0x000fe20008410000 */
[----:B------:R-:W-:Y:S01]  /*9b00*/  FMUL.FTZ R59, R61, UR7 ;  /* 0x000000073d3b7c20 */ /* 0x000fe20008410000 */
[----:B------:R-:W-:Y:S01]  /*9b10*/  FMUL.FTZ R61, R63, UR7 ;  /* 0x000000073f3d7c20 */ /* 0x000fe20008410000 */
[----:B-1----:R-:W-:Y:S01]  /*9b20*/  FMNMX.FTZ R63, R21, R14, !PT ;  /* 0x0000000e153f7209 */ /* 0x002fe20007810000 */
[----:B------:R-:W-:Y:S01]  /*9b30*/  FMUL.FTZ R36, R37, UR7 ;  /* 0x0000000725247c20 */ /* 0x000fe20008410000 */
[----:B------:R-:W0:Y:S01]  /*9b40*/  MUFU.TANH R32, R32 ;  /* 0x0000002000207308 */ /* 0x000e220000002400 */
[----:B------:R-:W-:Y:S01]  /*9b50*/  FMUL.FTZ R37, R39, UR7 ;  /* 0x0000000727257c20 */ /* 0x000fe20008410000 */
[----:B--2---:R-:W-:Y:S01]  /*9b60*/  FMNMX.FTZ R14, R26, R63, !PT ;  /* 0x0000003f1a0e7209 */ /* 0x004fe20007810000 */
[----:B------:R-:W-:Y:S01]  /*9b70*/  FMUL.FTZ R39, R42, UR7 ;  /* 0x000000072a277c20 */ /* 0x000fe20008410000 */
[----:B------:R-:W-:Y:S01]  /*9b80*/  FMUL.FTZ R42, R44, UR7 ;  /* 0x000000072c2a7c20 */ /* 0x000fe20008410000 */
[----:B------:R-:W-:Y:S01]  /*9b90*/  FMUL.FTZ R44, R45, UR7 ;  /* 0x000000072d2c7c20 */ /* 0x000fe20008410000 */
[----:B---3--:R-:W-:Y:S01]  /*9ba0*/  FMNMX.FTZ R137, R27, R14, !PT ;  /* 0x0000000e1b897209 */ /* 0x008fe20007810000 */
[----:B------:R-:W-:Y:S01]  /*9bb0*/  FMUL.FTZ R45, R47, UR7 ;  /* 0x000000072f2d7c20 */ /* 0x000fe20008410000 */
[----:B------:R-:W1:Y:S01]  /*9bc0*/  MUFU.TANH R34, R34 ;  /* 0x0000002200227308 */ /* 0x000e620000002400 */
[----:B------:R-:W-:Y:S01]  /*9bd0*/  FMUL.FTZ R47, R49, UR7 ;  /* 0x00000007312f7c20 */ /* 0x000fe20008410000 */
[----:B----4-:R-:W-:Y:S01]  /*9be0*/  FMNMX.FTZ R137, R30, R137, !PT ;  /* 0x000000891e897209 */ /* 0x010fe20007810000 */
        /* <DEDUP_REMOVED lines=33> */
[----:B------:R-:W-:Y:S01]  /*9e00*/  ISETP.GE.U32.AND P2, PT, R2, 0x180, PT ;  /* 0x000001800200780c */ /* 0x000fe20003f46070 */
[----:B------:R-:W-:-:S03]  /*9e10*/  UMOV UR32, UR5 ;  /* 0x0000000500207c82 */ /* 0x000fc60008000000 */
        /* <DEDUP_REMOVED lines=9> */
[----:B------:R-:W-:-:S04]  /*9eb0*/  WARPGROUP.ARRIVE ;  /* 0x00000000000079c5 */ /* 0x000fc80000000000 */
[----:B------:R-:W1:Y:S01]  /*9ec0*/  MUFU.TANH R52, R52 ;  /* 0x0000003400347308 */ /* 0x000e620000002400 */
[----:B--2---:R-:W-:Y:S01]  /*9ed0*/  FMNMX.FTZ R73, R47, R14, !PT ;  /* 0x0000000e2f497209 */ /* 0x004fe20007810000 */
[----:B------:R-:W-:Y:S01]  /*9ee0*/  HGMMA.64x96x16.F32 R88, gdesc[UR28].tnspB, R88, gsb0 ;  /* 0x416000001c5879f0 */ /* 0x000fe20008000858 */
[----:B------:R-:W-:Y:S02]  /*9ef0*/  UIADD3 UR28, UR15, 0x4, URZ ;  /* 0x000000040f1c7890 */ /* 0x000fe4000fffe03f */
[----:B------:R-:W-:-:S03]  /*9f00*/  UIADD3 UR30, UR14, 0x80, URZ ;  /* 0x000000800e1e7890 */ /* 0x000fc6000fffe03f */
[----:B------:R-:W2:Y:S01]  /*9f10*/  MUFU.TANH R54, R54 ;  /* 0x0000003600367308 */ /* 0x000ea20000002400 */
[----:B------:R-:W-:Y:S01]  /*9f20*/  UMOV UR29, 0x40000040 ;  /* 0x40000040001d7882 */ /* 0x000fe20000000000 */
[----:B------:R-:W-:Y:S01]  /*9f30*/  UMOV UR31, 0x80000020 ;  /* 0x80000020001f7882 */ /* 0x000fe20000000000 */
[----:B0-----:R-:W-:-:S05]  /*9f40*/  FMNMX.FTZ R73, R50, R73, !PT ;  /* 0x0000004932497209 */ /* 0x001fca0007810000 */
[----:B------:R-:W0:Y:S01]  /*9f50*/  MUFU.TANH R55, R55 ;  /* 0x0000003700377308 */ /* 0x000e220000002400 */
[----:B-1----:R-:W-:-:S07]  /*9f60*/  FMNMX.FTZ R73, R52, R73, !PT ;  /* 0x0000004934497209 */ /* 0x002fce0007810000 */
[----:B------:R-:W1:Y:S01]  /*9f70*/  MUFU.TANH R58, R58 ;  /* 0x0000003a003a7308 */ /* 0x000e620000002400 */
[----:B--2---:R-:W-:Y:S01]  /*9f80*/  FMNMX.FTZ R14, R54, R73, !PT ;  /* 0x00000049360e7209 */ /* 0x004fe20007810000 */
[----:B------:R-:W-:-:S06]  /*9f90*/  FMUL.FTZ R73, R77, UR7 ;  /* 0x000000074d497c20 */ /* 0x000fcc0008410000 */
        /* <DEDUP_REMOVED lines=8> */
[----:B------:R-:W-:-:S06]  /*a020*/  FMUL.FTZ R77, R81, UR7 ;  /* 0x00000007514d7c20 */ /* 0x000fcc0008410000 */
[----:B------:R-:W0:Y:S01]  /*a030*/  MUFU.TANH R65, R65 ;  /* 0x0000004100417308 */ /* 0x000e220000002400 */
[----:B-1----:R-:W-:-:S07]  /*a040*/  FMNMX.FTZ R81, R63, R14, !PT ;  /* 0x0000000e3f517209 */ /* 0x002fce0007810000 */
[----:B------:R-:W1:Y:S01]  /*a050*/  MUFU.TANH R68, R68 ;  /* 0x0000004400447308 */ /* 0x000e620000002400 */
[----:B--2---:R-:W-:Y:S01]  /*a060*/  FMNMX.FTZ R14, R64, R81, !PT ;  /* 0x00000051400e7209 */ /* 0x004fe20007810000 */
        /* <DEDUP_REMOVED lines=20> */
[----:B--2---:R-:W-:-:S07]  /*a1b0*/  FMNMX.FTZ R14, R76, R85, !PT ;  /* 0x000000554c0e7209 */ /* 0x004fce0007810000 */
[----:B------:R-:W2:Y:S01]  /*a1c0*/  MUFU.TANH R80, R80 ;  /* 0x0000005000507308 */ /* 0x000ea20000002400 */
[----:B0-----:R-:W-:-:S07]  /*a1d0*/  FMNMX.FTZ R14, R77, R14, !PT ;  /* 0x0000000e4d0e7209 */ /* 0x001fce0007810000 */
[----:B------:R-:W0:Y:S01]  /*a1e0*/  MUFU.TANH R23, R23 ;  /* 0x0000001700177308 */ /* 0x000e220000002400 */
[----:B-1----:R-:W-:-:S07]  /*a1f0*/  FMNMX.FTZ R85, R81, R14, !PT ;  /* 0x0000000e51557209 */ /* 0x002fce0007810000 */
[----:B------:R-:W1:Y:S01]  /*a200*/  MUFU.TANH R25, R25 ;  /* 0x0000001900197308 */ /* 0x000e620000002400 */
[----:B--2---:R-:W-:-:S05]  /*a210*/  FMNMX.FTZ R85, R80, R85, !PT ;  /* 0x0000005550557209 */ /* 0x004fca0007810000 */
[----:B------:R-:W2:Y:S02]  /*a220*/  SHFL.BFLY PT, R14, R85, 0x2, 0x1f ;  /* 0x0c401f00550e7f89 */ /* 0x000ea400000e0000 */
[----:B------:R-:W3:Y:S08]  /*a230*/  MUFU.TANH R28, R28 ;  /* 0x0000001c001c7308 */ /* 0x000ef00000002400 */
[----:B------:R-:W4:Y:S08]  /*a240*/  MUFU.TANH R29, R29 ;  /* 0x0000001d001d7308 */ /* 0x000f300000002400 */
[----:B------:R-:W5:Y:S01]  /*a250*/  MUFU.TANH R31, R31 ;  /* 0x0000001f001f7308 */ /* 0x000f620000002400 */
[----:B--2---:R-:W-:Y:S01]  /*a260*/  FMNMX.FTZ R136, R85, R14, !PT ;  /* 0x0000000e55887209 */ /* 0x004fe20007810000 */
[----:B------:R-:W-:-:S06]  /*a270*/  FMUL.FTZ R85, R87, UR7 ;  /* 0x0000000757557c20 */ /* 0x000fcc0008410000 */
[----:B------:R-:W2:Y:S01]  /*a280*/  MUFU.TANH R33, R33 ;  /* 0x0000002100217308 */ /* 0x000ea20000002400 */
[----:B------:R-:W0:Y:S07]  /*a290*/  SHFL.BFLY PT, R137, R136, 0x1, 0x1f ;  /* 0x0c201f0088897f89 */ /* 0x000e2e00000e0000 */
[----:B------:R-:W2:Y:S08]  /*a2a0*/  MUFU.TANH R35, R35 ;  /* 0x0000002300237308 */ /* 0x000eb00000002400 */
[----:B------:R-:W2:Y:S08]  /*a2b0*/  MUFU.TANH R37, R37 ;  /* 0x0000002500257308 */ /* 0x000eb00000002400 */
[----:B------:R-:W2:Y:S01]  /*a2c0*/  MUFU.TANH R39, R39 ;  /* 0x0000002700277308 */ /* 0x000ea20000002400 */
[----:B0-----:R-:W-:-:S02]  /*a2d0*/  FMNMX.FTZ R14, R136, R137, !PT ;  /* 0x00000089880e7209 */ /* 0x001fc40007810000 */
[----:B------:R-:W-:-:S03]  /*a2e0*/  FMNMX.FTZ R136, R23, R20, !PT ;  /* 0x0000001417887209 */ /* 0x000fc60007810000 */
[C---:B------:R-:W-:Y:S02]  /*a2f0*/  FADD.FTZ R15, -R14.reuse, R15 ;  /* 0x0000000f0e0f7221 */ /* 0x040fe40000010100 */
[----:B------:R-:W0:Y:S02]  /*a300*/  MUFU.TANH R41, R41 ;  /* 0x0000002900297308 */ /* 0x000e240000002400 */
[----:B------:R-:W-:Y:S01]  /*a310*/  FMUL.FTZ R86, R15, UR10 ;  /* 0x0000000a0f567c20 */ /* 0x000fe20008410000 */
[----:B------:R-:W-:Y:S01]  /*a320*/  FMUL.FTZ R15, R14, UR10 ;  /* 0x0000000a0e0f7c20 */ /* 0x000fe20008410000 */
[----:B------:R-:W-:Y:S02]  /*a330*/  WARPGROUP.DEPBAR.LE gsb0, 0x0 ;  /* 0x00008000000079c5 */ /* 0x000fe40000010000 */
[----:B------:R-:W-:Y:S01]  /*a340*/  WARPGROUP.ARRIVE ;  /* 0x00000000000079c5 */ /* 0x000fe20000000000 */
[--C-:B------:R-:W-:Y:S01]  /*a350*/  FFMA.FTZ R87, R24, UR10, -R15.reuse ;  /* 0x0000000a18577c23 */ /* 0x100fe2000801080f */
[--C-:B------:R-:W-:Y:S01]  /*a360*/  FFMA.FTZ R24, R21, UR10, -R15.reuse ;  /* 0x0000000a15187c23 */ /* 0x100fe2000801080f */
[----:B-1----:R-:W-:Y:S01]  /*a370*/  FMNMX.FTZ R21, R25, R136, !PT ;  /* 0x0000008819157209 */ /* 0x002fe20007810000 */
[----:B------:R-:W1:Y:S01]  /*a380*/  MUFU.TANH R43, R43 ;  /* 0x0000002b002b7308 */ /* 0x000e620000002400 */
[--C-:B------:R-:W-:Y:S01]  /*a390*/  FFMA.FTZ R139, R36, UR10, -R15.reuse ;  /* 0x0000000a248b7c23 */ /* 0x100fe2000801080f */
[----:B------:R-:W-:Y:S01]  /*a3a0*/  HGMMA.64x96x16.F32 R88, gdesc[UR28].tnspB, R88, gsb0 ;  /* 0x416000001c5879f0 */ /* 0x000fe20008000858 */
[----:B------:R-:W-:Y:S01]  /*a3b0*/  UIADD3 UR28, UR15, 0x600, URZ ;  /* 0x000006000f1c7890 */ /* 0x000fe2000fffe03f */
[----:B---3--:R-:W-:Y:S01]  /*a3c0*/  FMNMX.FTZ R136, R28, R21, !PT ;  /* 0x000000151c887209 */ /* 0x008fe20007810000 */
[----:B------:R-:W-:Y:S01]  /*a3d0*/  UIADD3 UR30, UR14, 0x100, URZ ;  /* 0x000001000e1e7890 */ /* 0x000fe2000fffe03f */
[--C-:B------:R-:W-:Y:S01]  /*a3e0*/  FFMA.FTZ R137, R32, UR10, -R15.reuse ;  /* 0x0000000a20897c23 */ /* 0x100fe2000801080f */
[----:B------:R-:W-:Y:S01]  /*a3f0*/  UMOV UR29, 0x40000040 ;  /* 0x40000040001d7882 */ /* 0x000fe20000000000 */
[----:B------:R-:W-:Y:S01]  /*a400*/  UMOV UR31, 0x80000020 ;  /* 0x80000020001f7882 */ /* 0x000fe20000000000 */
[----:B----4-:R-:W-:Y:S01]  /*a410*/  FMNMX.FTZ R136, R29, R136, !PT ;  /* 0x000000881d887209 */ /* 0x010fe20007810000 */
[----:B------:R-:W3:Y:S01]  /*a420*/  MUFU.TANH R45, R45 ;  /* 0x0000002d002d7308 */ /* 0x000ee20000002400 */
[--C-:B------:R-:W-:Y:S01]  /*a430*/  FFMA.FTZ R32, R34, UR10, -R15.reuse ;  /* 0x0000000a22207c23 */ /* 0x100fe2000801080f */
[--C-:B------:R-:W-:Y:S01]  /*a440*/  FFMA.FTZ R34, R38, UR10, -R15.reuse ;  /* 0x0000000a26227c23 */ /* 0x100fe2000801080f */
[----:B-----5:R-:W-:Y:S01]  /*a450*/  FMNMX.FTZ R136, R31, R136, !PT ;  /* 0x000000881f887209 */ /* 0x020fe20007810000 */
[--C-:B------:R-:W-:Y:S01]  /*a460*/  FFMA.FTZ R141, R40, UR10, -R15.reuse ;  /* 0x0000000a288d7c23 */ /* 0x100fe2000801080f */
[--C-:B------:R-:W-:Y:S01]  /*a470*/  FFMA.FTZ R42, R42, UR10, -R15.reuse ;  /* 0x0000000a2a2a7c23 */ /* 0x100fe2000801080f */
[--C-:B------:R-:W-:Y:S01]  /*a480*/  FFMA.FTZ R143, R44, UR10, -R15.reuse ;  /* 0x0000000a2c8f7c23 */ /* 0x100fe2000801080f */
[----:B--2---:R-:W-:Y:S01]  /*a490*/  FMNMX.FTZ R136, R33, R136, !PT ;  /* 0x0000008821887209 */ /* 0x004fe20007810000 */
[----:B------:R-:W2:Y:S01]  /*a4a0*/  MUFU.TANH R48, R48 ;  /* 0x0000003000307308 */ /* 0x000ea20000002400 */
[--C-:B------:R-:W-:Y:S01]  /*a4b0*/  FFMA.FTZ R46, R46, UR10, -R15.reuse ;  /* 0x0000000a2e2e7c23 */ /* 0x100fe2000801080f */
[--C-:B------:R-:W-:Y:S01]  /*a4c0*/  FFMA.FTZ R54, R54, UR10, -R15.reuse ;  /* 0x0000000a36367c23 */ /* 0x100fe2000801080f */
[----:B------:R-:W-:Y:S01]  /*a4d0*/  FMNMX.FTZ R136, R35, R136, !PT ;  /* 0x0000008823887209 */ /* 0x000fe20007810000 */
[--C-:B------:R-:W-:Y:S01]  /*a4e0*/  FFMA.FTZ R50, R50, UR10, -R15.reuse ;  /* 0x0000000a32327c23 */ /* 0x100fe2000801080f */
[--C-:B------:R-:W-:Y:S01]  /*a4f0*/  FFMA.FTZ R58, R58, UR10, -R15.reuse ;  /* 0x0000000a3a3a7c23 */ /* 0x100fe2000801080f */
[--C-:B------:R-:W-:Y:S01]  /*a500*/  FFMA.FTZ R26, R26, UR10, -R15.reuse ;  /* 0x0000000a1a1a7c23 */ /* 0x100fe2000801080f */
[----:B------:R-:W-:Y:S01]  /*a510*/  FMNMX.FTZ R136, R37, R136, !PT ;  /* 0x0000008825887209 */ /* 0x000fe20007810000 */
[----:B------:R-:W4:Y:S01]  /*a520*/  MUFU.TANH R49, R49 ;  /* 0x0000003100317308 */ /* 0x000f220000002400 */
[--C-:B------:R-:W-:Y:S01]  /*a530*/  FFMA.FTZ R145, R52, UR10, -R15.reuse ;  /* 0x0000000a34917c23 */ /* 0x100fe2000801080f */
[--C-:B------:R-:W-:Y:S01]  /*a540*/  FFMA.FTZ R27, R27, UR10, -R15.reuse ;  /* 0x0000000a1b1b7c23 */ /* 0x100fe2000801080f */
[----:B------:R-:W-:Y:S01]  /*a550*/  FMNMX.FTZ R136, R39, R136, !PT ;  /* 0x0000008827887209 */ /* 0x000fe20007810000 */
[--C-:B------:R-:W-:Y:S01]  /*a560*/  FFMA.FTZ R30, R30, UR10, -R15.reuse ;  /* 0x0000000a1e1e7c23 */ /* 0x100fe2000801080f */
[--C-:B------:R-:W-:Y:S01]  /*a570*/  FFMA.FTZ R47, R47, UR10, -R15.reuse ;  /* 0x0000000a2f2f7c23 */ /* 0x100fe2000801080f */
[--C-:B------:R-:W-:Y:S01]  /*a580*/  FFMA.FTZ R55, R55, UR10, -R15.reuse ;  /* 0x0000000a37377c23 */ /* 0x100fe2000801080f */
[----:B0-----:R-:W-:Y:S01]  /*a590*/  FMNMX.FTZ R136, R41, R136, !PT ;  /* 0x0000008829887209 */ /* 0x001fe20007810000 */
[----:B------:R-:W0:Y:S01]  /*a5a0*/  MUFU.TANH R51, R51 ;  /* 0x0000003300337308 */ /* 0x000e220000002400 */
[--C-:B------:R-:W-:Y:S01]  /*a5b0*/  FFMA.FTZ R59, R59, UR10, -R15.reuse ;  /* 0x0000000a3b3b7c23 */ /* 0x100fe2000801080f */
[--C-:B------:R-:W-:Y:S01]  /*a5c0*/  FFMA.FTZ R63, R63, UR10, -R15.reuse ;  /* 0x0000000a3f3f7c23 */ /* 0x100fe2000801080f */
[----:B-1----:R-:W-:Y:S01]  /*a5d0*/  FMNMX.FTZ R136, R43, R136, !PT ;  /* 0x000000882b887209 */ /* 0x002fe20007810000 */
[--C-:B------:R-:W-:Y:S01]  /*a5e0*/  FFMA.FTZ R65, R65, UR10, -R15.reuse ;  /* 0x0000000a41417c23 */ /* 0x100fe2000801080f */
[--C-:B------:R-:W-:Y:S01]  /*a5f0*/  FFMA.FTZ R52, R68, UR10, -R15.reuse ;  /* 0x0000000a44347c23 */ /* 0x100fe2000801080f */
[--C-:B------:R-:W-:Y:S01]  /*a600*/  FFMA.FTZ R69, R69, UR10, -R15.reuse ;  /* 0x0000000a45457c23 */ /* 0x100fe2000801080f */
[----:B---3--:R-:W-:Y:S01]  /*a610*/  FMNMX.FTZ R21, R45, R136, !PT ;  /* 0x000000882d157209 */ /* 0x008fe20007810000 */
[----:B------:R-:W1:Y:S01]  /*a620*/  MUFU.TANH R53, R53 ;  /* 0x0000003500357308 */ /* 0x000e620000002400 */
[--C-:B------:R-:W-:Y:S01]  /*a630*/  FFMA.FTZ R73, R73, UR10, -R15.reuse ;  /* 0x0000000a49497c23 */ /* 0x100fe2000801080f */
[----:B------:R-:W-:Y:S01]  /*a640*/  FFMA.FTZ R77, R77, UR10, -R15 ;  /* 0x0000000a4d4d7c23 */ /* 0x000fe2000801080f */
[----:B--2---:R-:W-:-:S04]  /*a650*/  FMNMX.FTZ R36, R48, R21, !PT ;  /* 0x0000001530247209 */ /* 0x004fc80007810000 */
[----:B----4-:R-:W-:Y:S01]  /*a660*/  FMNMX.FTZ R38, R49, R36, !PT ;  /* 0x0000002431267209 */ /* 0x010fe20007810000 */
[----:B------:R-:W2:Y:S03]  /*a670*/  MUFU.TANH R56, R56 ;  /* 0x0000003800387308 */ /* 0x000ea60000002400 */
[----:B0-----:R-:W-:-:S05]  /*a680*/  FMNMX.FTZ R38, R51, R38, !PT ;  /* 0x0000002633267209 */ /* 0x001fca0007810000 */
        /* <DEDUP_REMOVED lines=18> */
[----:B------:R-:W-:-:S03]  /*a7b0*/  UIADD3 UR30, UR14, 0x140, URZ ;  /* 0x000001400e1e7890 */ /* 0x000fc6000fffe03f */
[----:B------:R-:W1:Y:S01]  /*a7c0*/  MUFU.TANH R74, R74 ;  /* 0x0000004a004a7308 */ /* 0x000e620000002400 */
[----:B------:R-:W-:Y:S01]  /*a7d0*/  UMOV UR29, 0x40000040 ;  /* 0x40000040001d7882 */ /* 0x000fe20000000000 */
[----:B------:R-:W-:-:S06]  /*a7e0*/  UMOV UR31, 0x80000020 ;  /* 0x80000020001f7882 */ /* 0x000fcc0000000000 */
[----:B------:R-:W3:Y:S08]  /*a7f0*/  MUFU.TANH R75, R75 ;  /* 0x0000004b004b7308 */ /* 0x000ef00000002400 */
[----:B------:R-:W4:Y:S08]  /*a800*/  MUFU.TANH R78, R78 ;  /* 0x0000004e004e7308 */ /* 0x000f300000002400 */
[----:B------:R2:W-:Y:S08]  /*a810*/  MUFU.EX2 R36, R42 ;  /* 0x0000002a00247308 */ /* 0x0005f00000000800 */
[----:B------:R-:W5:Y:S01]  /*a820*/  MUFU.TANH R79, R79 ;  /* 0x0000004f004f7308 */ /* 0x000f620000002400 */
[----:B--2---:R-:W-:-:S04]  /*a830*/  FMNMX.FTZ R42, R70, R21, !PT ;  /* 0x00000015462a7209 */ /* 0x004fc80007810000 */
[----:B0-----:R-:W-:-:S03]  /*a840*/  FMNMX.FTZ R21, R71, R42, !PT ;  /* 0x0000002a47157209 */ /* 0x001fc60007810000 */
[----:B------:R-:W0:Y:S01]  /*a850*/  MUFU.TANH R82, R82 ;  /* 0x0000005200527308 */ /* 0x000e220000002400 */
[----:B-1----:R-:W-:-:S04]  /*a860*/  FMNMX.FTZ R42, R74, R21, !PT ;  /* 0x000000154a2a7209 */ /* 0x002fc80007810000 */
[----:B---3--:R-:W-:-:S03]  /*a870*/  FMNMX.FTZ R21, R75, R42, !PT ;  /* 0x0000002a4b157209 */ /* 0x008fc60007810000 */
[----:B------:R-:W1:Y:S01]  /*a880*/  MUFU.TANH R83, R83 ;  /* 0x0000005300537308 */ /* 0x000e620000002400 */
[----:B----4-:R-:W-:-:S04]  /*a890*/  FMNMX.FTZ R44, R78, R21, !PT ;  /* 0x000000154e2c7209 */ /* 0x010fc80007810000 */
[----:B-----5:R-:W-:-:S03]  /*a8a0*/  FMNMX.FTZ R21, R79, R44, !PT ;  /* 0x0000002c4f157209 */ /* 0x020fc60007810000 */
[----:B------:R-:W2:Y:S01]  /*a8b0*/  MUFU.TANH R84, R84 ;  /* 0x0000005400547308 */ /* 0x000ea20000002400 */
[----:B0-----:R-:W-:-:S07]  /*a8c0*/  FMNMX.FTZ R44, R82, R21, !PT ;  /* 0x00000015522c7209 */ /* 0x001fce0007810000 */
[----:B------:R-:W0:Y:S01]  /*a8d0*/  MUFU.TANH R85, R85 ;  /* 0x0000005500557308 */ /* 0x000e220000002400 */
[----:B-1----:R-:W-:-:S07]  /*a8e0*/  FMNMX.FTZ R21, R83, R44, !PT ;  /* 0x0000002c53157209 */ /* 0x002fce0007810000 */
[----:B------:R2:W-:Y:S08]  /*a8f0*/  MUFU.EX2 R38, R46 ;  /* 0x0000002e00267308 */ /* 0x0005f00000000800 */
[----:B------:R1:W-:Y:S01]  /*a900*/  MUFU.EX2 R42, R54 ;  /* 0x00000036002a7308 */ /* 0x0003e20000000800 */
[----:B--2---:R-:W-:-:S04]  /*a910*/  FMNMX.FTZ R46, R84, R21, !PT ;  /* 0x00000015542e7209 */ /* 0x004fc80007810000 */
[----:B0-----:R-:W-:Y:S01]  /*a920*/  FMNMX.FTZ R21, R85, R46, !PT ;  /* 0x0000002e55157209 */ /* 0x001fe20007810000 */
[--C-:B------:R-:W-:Y:S02]  /*a930*/  FFMA.FTZ R46, R62, UR10, -R15.reuse ;  /* 0x0000000a3e2e7c23 */ /* 0x100fe4000801080f */
[----:B------:R0:W-:Y:S02]  /*a940*/  MUFU.EX2 R40, R50 ;  /* 0x0000003200287308 */ /* 0x0001e40000000800 */
[----:B-1----:R-:W1:Y:S06]  /*a950*/  SHFL.BFLY PT, R54, R21, 0x2, 0x1f ;  /* 0x0c401f0015367f89 */ /* 0x002e6c00000e0000 */
[----:B------:R-:W-:Y:S01]  /*a960*/  MUFU.EX2 R86, R86 ;  /* 0x0000005600567308 */ /* 0x000fe20000000800 */
[----:B0-----:R-:W-:Y:S01]  /*a970*/  FFMA.FTZ R50, R64, UR10, -R15 ;  /* 0x0000000a40327c23 */ /* 0x001fe2000801080f */
[----:B------:R-:W-:-:S02]  /*a980*/  WARPGROUP.DEPBAR.LE gsb0, 0x0 ;  /* 0x00008000000079c5 */ /* 0x000fc40000010000 */
[----:B------:R-:W-:Y:S01]  /*a990*/  WARPGROUP.ARRIVE ;  /* 0x00000000000079c5 */ /* 0x000fe20000000000 */
[----:B------:R-:W-:-:S03]  /*a9a0*/  FFMA.FTZ R64, R81, UR10, -R15 ;  /* 0x0000000a51407c23 */ /* 0x000fc6000801080f */
[----:B------:R-:W0:Y:S02]  /*a9b0*/  MUFU.EX2 R87, R87 ;  /* 0x0000005700577308 */ /* 0x000e240000000800 */
[----:B------:R-:W-:Y:S01]  /*a9c0*/  HGMMA.64x96x16.F32 R88, gdesc[UR28].tnspB, R88, gsb0 ;  /* 0x416000001c5879f0 */ /* 0x000fe20008000858 */
[----:B------:R-:W-:Y:S02]  /*a9d0*/  UIADD3 UR28, UR15, 0x604, URZ ;  /* 0x000006040f1c7890 */ /* 0x000fe4000fffe03f */
[----:B------:R-:W-:Y:S01]  /*a9e0*/  UIADD3 UR30, UR14, 0x180, URZ ;  /* 0x000001800e1e7890 */ /* 0x000fe2000fffe03f */
[----:B------:R-:W-:Y:S01]  /*a9f0*/  UMOV UR29, 0x40000040 ;  /* 0x40000040001d7882 */ /* 0x000fe20000000000 */
[----:B------:R-:W-:Y:S01]  /*aa00*/  UMOV UR31, 0x80000020 ;  /* 0x80000020001f7882 */ /* 0x000fe20000000000 */
[----:B------:R2:W-:Y:S01]  /*aa10*/  MUFU.EX2 R44, R58 ;  /* 0x0000003a002c7308 */ /* 0x0005e20000000800 */
[----:B-1----:R-:W-:Y:S01]  /*aa20*/  FMNMX.FTZ R62, R21, R54, !PT ;  /* 0x00000036153e7209 */ /* 0x002fe20007810000 */
[----:B------:R-:W-:-:S04]  /*aa30*/  FFMA.FTZ R54, R72, UR10, -R15 ;  /* 0x0000000a48367c23 */ /* 0x000fc8000801080f */
[----:B------:R-:W1:Y:S02]  /*aa40*/  SHFL.BFLY PT, R21, R62, 0x1, 0x1f ;  /* 0x0c201f003e157f89 */ /* 0x000e6400000e0000 */
[----:B------:R-:W3:Y:S01]  /*aa50*/  MUFU.EX2 R24, R24 ;  /* 0x0000001800187308 */ /* 0x000ee20000000800 */
[--C-:B--2---:R-:W-:Y:S01]  /*aa60*/  FFMA.FTZ R58, R76, UR10, -R15.reuse ;  /* 0x0000000a4c3a7c23 */ /* 0x104fe2000801080f */
[----:B------:R-:W-:Y:S01]  /*aa70*/  FFMA.FTZ R15, R80, UR10, -R15 ;  /* 0x0000000a500f7c23 */ /* 0x000fe2000801080f */
[----:B0-----:R-:W-:-:S05]  /*aa80*/  FFMA.FTZ R5, R86, R5, R87 ;  /* 0x0000000556057223 */ /* 0x001fca0000010057 */
[----:B------:R-:W0:Y:S08]  /*aa90*/  MUFU.EX2 R26, R26 ;  /* 0x0000001a001a7308 */ /* 0x000e300000000800 */
[----:B------:R-:W2:Y:S01]  /*aaa0*/  MUFU.EX2 R27, R27 ;  /* 0x0000001b001b7308 */ /* 0x000ea20000000800 */
[C---:B---3--:R-:W-:Y:S01]  /*aab0*/  FADD.FTZ R5, R24.reuse, R5 ;  /* 0x0000000518057221 */ /* 0x048fe20000010000 */
[----:B------:R-:W-:-:S02]  /*aac0*/  F2FP.F16.F32.PACK_AB R24, R24, R87 ;  /* 0x000000571818723e */ /* 0x000fc400000000ff */
[----:B-1----:R-:W-:-:S04]  /*aad0*/  FMNMX.FTZ R21, R62, R21, !PT ;  /* 0x000000153e157209 */ /* 0x002fc80007810000 */
        /* <DEDUP_REMOVED lines=10> */
[----:B------:R-:W-:Y:S02]  /*ab80*/  IMAD.U32 R41, RZ, RZ, UR4 ;  /* 0x00000004ff297e24 */ /* 0x000fe4000f8e00ff */
[----:B------:R-:W-:Y:S01]  /*ab90*/  FFMA.FTZ R28, R28, UR10, -R138 ;  /* 0x0000000a1c1c7c23 */ /* 0x000fe2000801088a */
[----:B------:R-:W-:-:S02]  /*aba0*/  IMAD.U32 R48, RZ, RZ, UR11 ;  /* 0x0000000bff307e24 */ /* 0x000fc4000f8e00ff */
[--C-:B------:R-:W-:Y:S01]  /*abb0*/  FFMA.FTZ R147, R29, UR10, -R138.reuse ;  /* 0x0000000a1d937c23 */ /* 0x100fe2000801088a */
[--C-:B------:R-:W-:Y:S01]  /*abc0*/  FFMA.FTZ R29, R31, UR10, -R138.reuse ;  /* 0x0000000a1f1d7c23 */ /* 0x100fe2000801088a */
[----:B------:R-:W-:Y:S01]  /*abd0*/  @!P1 LEA R41, R41, UR36, 0x3 ;  /* 0x0000002429299c11 */ /* 0x000fe2000f8e18ff */
[--C-:B------:R-:W-:Y:S01]  /*abe0*/  FFMA.FTZ R31, R35, UR10, -R138.reuse ;  /* 0x0000000a231f7c23 */ /* 0x100fe2000801088a */
[----:B------:R-:W1:Y:S01]  /*abf0*/  MUFU.EX2 R20, R20 ;  /* 0x0000001400147308 */ /* 0x000e620000000800 */
[----:B------:R-:W-:Y:S01]  /*ac00*/  @!P1 LEA R48, R48, UR36, 0x3 ;  /* 0x0000002430309c11 */ /* 0x000fe2000f8e18ff */
[----:B------:R-:W-:Y:S02]  /*ac10*/  VIADD R23, R22, 0x9 ;  /* 0x0000000916177836 */ /* 0x000fe40000000000 */
[--C-:B------:R-:W-:Y:S01]  /*ac20*/  FFMA.FTZ R35, R43, UR10, -R138.reuse ;  /* 0x0000000a2b237c23 */ /* 0x100fe2000801088a */
[----:B------:R-:W-:Y:S02]  /*ac30*/  @!P1 VIADD R43, R41, 0x2d840 ;  /* 0x0002d840292b9836 */ /* 0x000fe40000000000 */
[----:B------:R-:W-:Y:S01]  /*ac40*/  FFMA.FTZ R68, R33, UR10, -R138 ;  /* 0x0000000a21447c23 */ /* 0x000fe2000801088a */
[----:B------:R-:W-:-:S02]  /*ac50*/  @!P1 VIADD R41, R48, 0x2d860 ;  /* 0x0002d86030299836 */ /* 0x000fc40000000000 */
[--C-:B------:R-:W-:Y:S01]  /*ac60*/  FFMA.FTZ R76, R49, UR10, -R138.reuse ;  /* 0x0000000a314c7c23 */ /* 0x100fe2000801088a */
[----:B------:R-:W3:Y:S01]  /*ac70*/  MUFU.EX2 R25, R25 ;  /* 0x0000001900197308 */ /* 0x000ee20000000800 */
[----:B------:R-:W-:Y:S01]  /*ac80*/  @!P1 PRMT R49, RZ, 0x654, R43 ;  /* 0x00000654ff319816 */ /* 0x000fe2000000002b */
[--C-:B------:R-:W-:Y:S01]  /*ac90*/  FFMA.FTZ R33, R39, UR10, -R138.reuse ;  /* 0x0000000a27217c23 */ /* 0x100fe2000801088a */
[----:B------:R-:W-:Y:S01]  /*aca0*/  @!P1 PRMT R43, RZ, 0x654, R41 ;  /* 0x00000654ff2b9816 */ /* 0x000fe20000000029 */
[--C-:B------:R-:W-:Y:S01]  /*acb0*/  FFMA.FTZ R41, R60, UR10, -R138.reuse ;  /* 0x0000000a3c297c23 */ /* 0x100fe2000801088a */
[----:B0-----:R-:W-:Y:S01]  /*acc0*/  FADD.FTZ R60, R26, R5 ;  /* 0x000000051a3c7221 */ /* 0x001fe20000010000 */
[----:B--2---:R-:W-:Y:S01]  /*acd0*/  F2FP.F16.F32.PACK_AB R26, R27, R26 ;  /* 0x0000001a1b1a723e */ /* 0x004fe200000000ff */
[----:B------:R-:W-:Y:S01]  /*ace0*/  FFMA.FTZ R39, R51, UR10, -R138 ;  /* 0x0000000a33277c23 */ /* 0x000fe2000801088a */
[----:B------:R-:W0:Y:S01]  /*acf0*/  MUFU.EX2 R28, R28 ;  /* 0x0000001c001c7308 */ /* 0x000e220000000800 */
[----:B-1----:R-:W-:Y:S01]  /*ad00*/  FFMA.FTZ R4, R81, R4, R20 ;  /* 0x0000000451047223 */ /* 0x002fe20000010014 */
[----:B------:R-:W-:Y:S01]  /*ad10*/  FADD.FTZ R5, R27, R60 ;  /* 0x0000003c1b057221 */ /* 0x000fe20000010000 */
[--C-:B------:R-:W-:Y:S01]  /*ad20*/  FFMA.FTZ R72, R53, UR10, -R138.reuse ;  /* 0x0000000a35487c23 */ /* 0x100fe2000801088a */
[--C-:B------:R-:W-:Y:S01]  /*ad30*/  FFMA.FTZ R48, R57, UR10, -R138.reuse ;  /* 0x0000000a39307c23 */ /* 0x100fe2000801088a */
[--C-:B------:R-:W-:Y:S01]  /*ad40*/  FFMA.FTZ R61, R61, UR10, -R138.reuse ;  /* 0x0000000a3d3d7c23 */ /* 0x100fe2000801088a */
[----:B------:R-:W-:Y:S01]  /*ad50*/  FADD.FTZ R60, R30, R5 ;  /* 0x000000051e3c7221 */ /* 0x000fe20000010000 */
[--C-:B------:R-:W-:Y:S01]  /*ad60*/  FFMA.FTZ R51, R70, UR10, -R138.reuse ;  /* 0x0000000a46337c23 */ /* 0x100fe2000801088a */
[----:B------:R1:W-:Y:S01]  /*ad70*/  MUFU.EX2 R62, R64 ;  /* 0x00000040003e7308 */ /* 0x0003e20000000800 */
        /* <DEDUP_REMOVED lines=8> */
[--C-:B-1----:R-:W-:Y:S01]  /*ae00*/  FFMA.FTZ R64, R45, UR10, -R138.reuse ;  /* 0x0000000a2d407c23 */ /* 0x102fe2000801088a */
[----:B------:R-:W-:Y:S01]  /*ae10*/  SEL R45, R23, 0x9, !P2 ;  /* 0x00000009172d7807 */ /* 0x000fe20005000000 */
[--C-:B------:R-:W-:Y:S01]  /*ae20*/  FFMA.FTZ R23, R56, UR10, -R138.reuse ;  /* 0x0000000a38177c23 */ /* 0x100fe2000801088a */
[--C-:B------:R-:W-:Y:S01]  /*ae30*/  FFMA.FTZ R56, R67, UR10, -R138.reuse ;  /* 0x0000000a43387c23 */ /* 0x100fe2000801088a */
[--C-:B------:R-:W-:Y:S01]  /*ae40*/  FFMA.FTZ R85, R85, UR10, -R138.reuse ;  /* 0x0000000a55557c23 */ /* 0x100fe2000801088a */
[----:B------:R-:W-:Y:S01]  /*ae50*/  FFMA.FTZ R75, R75, UR10, -R138 ;  /* 0x0000000a4b4b7c23 */ /* 0x000fe2000801088a */
[----:B------:R-:W-:Y:S01]  /*ae60*/  ISETP.GT.AND P2, PT, R11, UR6, PT ;  /* 0x000000060b007c0c */ /* 0x000fe2000bf44270 */
[----:B------:R-:W1:Y:S01]  /*ae70*/  MUFU.EX2 R137, R137 ;  /* 0x0000008900897308 */ /* 0x000e620000000800 */
[----:B------:R-:W-:Y:S01]  /*ae80*/  UMOV UR11, UR4 ;  /* 0x00000004000b7c82 */ /* 0x000fe20008000000 */
[----:B------:R-:W-:-:S02]  /*ae90*/  WARPGROUP.DEPBAR.LE gsb0, 0x0 ;  /* 0x00008000000079c5 */ /* 0x000fc40000010000 */
[----:B------:R-:W-:Y:S01]  /*aea0*/  WARPGROUP.ARRIVE ;  /* 0x00000000000079c5 */ /* 0x000fe20000000000 */
[----:B------:R-:W-:-:S03]  /*aeb0*/  VIADD R11, R11, 0xffffffff ;  /* 0xffffffff0b0b7836 */ /* 0x000fc60000000000 */
[----:B------:R-:W2:Y:S02]  /*aec0*/  MUFU.EX2 R29, R29 ;  /* 0x0000001d001d7308 */ /* 0x000ea40000000800 */
[----:B------:R-:W-:Y:S01]  /*aed0*/  HGMMA.64x96x16.F32 R88, gdesc[UR28].tnspB, R88, gsb0 ;  /* 0x416000001c5879f0 */ /* 0x000fe20008000858 */
[----:B------:R-:W-:Y:S02]  /*aee0*/  UIADD3 UR28, UR15, 0x606, URZ ;  /* 0x000006060f1c7890 */ /* 0x000fe4000fffe03f */
[----:B------:R-:W-:Y:S01]  /*aef0*/  UIADD3 UR30, UR14, 0x1c0, URZ ;  /* 0x000001c00e1e7890 */ /* 0x000fe2000fffe03f */
[----:B------:R-:W-:Y:S01]  /*af00*/  UMOV UR29, 0x40000040 ;  /* 0x40000040001d7882 */ /* 0x000fe20000000000 */
[----:B------:R-:W-:Y:S01]  /*af10*/  UMOV UR31, 0x80000020 ;  /* 0x80000020001f7882 */ /* 0x000fe20000000000 */
[----:B------:R-:W4:Y:S08]  /*af20*/  MUFU.EX2 R32, R32 ;  /* 0x0000002000207308 */ /* 0x000f300000000800 */
[----:B------:R-:W5:Y:S08]  /*af30*/  MUFU.EX2 R68, R68 ;  /* 0x0000004400447308 */ /* 0x000f700000000800 */
        /* <DEDUP_REMOVED lines=9> */
[----:B------:R-:W5:Y:S01]  /*afd0*/  MUFU.EX2 R64, R64 ;  /* 0x0000004000407308 */ /* 0x000f620000000800 */
[----:B------:R-:W-:-:S02]  /*afe0*/  WARPGROUP.DEPBAR.LE gsb0, 0x0 ;  /* 0x00008000000079c5 */ /* 0x000fc40000010000 */
[----:B------:R-:W-:-:S05]  /*aff0*/  WARPGROUP.ARRIVE ;  /* 0x00000000000079c5 */ /* 0x000fca0000000000 */
[----:B------:R-:W5:Y:S01]  /*b000*/  MUFU.EX2 R47, R47 ;  /* 0x0000002f002f7308 */ /* 0x000f620000000800 */
[----:B------:R-:W-:Y:S07]  /*b010*/  HGMMA.64x96x16.F32 R88, gdesc[UR28].tnspB, R88, gsb0 ;  /* 0x416000001c5879f0 */ /* 0x000fee0008000858 */
        /* <DEDUP_REMOVED lines=11> */
[----:B------:R-:W-:Y:S08]  /*b0d0*/  MUFU.EX2 R63, R63 ;  /* 0x0000003f003f7308 */ /* 0x000ff00000000800 */
[----:B------:R-:W-:Y:S01]  /*b0e0*/  MUFU.EX2 R50, R50 ;  /* 0x0000003200327308 */ /* 0x000fe20000000800 */
[----:B------:R-:W-:-:S02]  /*b0f0*/  WARPGROUP.DEPBAR.LE gsb0, 0x0 ;  /* 0x00008000000079c5 */ /* 0x000fc40000010000 */
[----:B------:R0:W-:Y:S06]  /*b100*/  BAR.ARV R45, 0x100 ;  /* 0x0004002d0000751d */ /* 0x0001ec0000002000 */
[----:B------:R3:W-:Y:S01]  /*b110*/  @!P1 SYNCS.ARRIVE.TRANS64.RED.A1T0 RZ, [R49+URZ], RZ ;  /* 0x000000ff31ff99a7 */ /* 0x0007e2000810043f */
[----:B------:R-:W-:Y:S01]  /*b120*/  MUFU.EX2 R56, R56 ;  /* 0x0000003800387308 */ /* 0x000fe20000000800 */
[-C--:B------:R-:W-:Y:S01]  /*b130*/  FMUL.FTZ R88, R88, R86.reuse ;  /* 0x0000005658587220 */ /* 0x080fe20000410000 */
[-C--:B------:R-:W-:Y:S01]  /*b140*/  FMUL.FTZ R89, R89, R86.reuse ;  /* 0x0000005659597220 */ /* 0x080fe20000410000 */
[-C--:B------:R-:W-:Y:S01]  /*b150*/  FMUL.FTZ R92, R92, R86.reuse ;  /* 0x000000565c5c7220 */ /* 0x080fe20000410000 */
[-C--:B------:R-:W-:Y:S01]  /*b160*/  FMUL.FTZ R93, R93, R86.reuse ;  /* 0x000000565d5d7220 */ /* 0x080fe20000410000 */
[-C--:B------:R-:W-:Y:S01]  /*b170*/  FMUL.FTZ R96, R96, R86.reuse ;  /* 0x0000005660607220 */ /* 0x080fe20000410000 */
[-C--:B------:R-:W-:Y:S01]  /*b180*/  FMUL.FTZ R97, R97, R86.reuse ;  /* 0x0000005661617220 */ /* 0x080fe20000410000 */
[----:B------:R1:W-:Y:S01]  /*b190*/  @!P1 SYNCS.ARRIVE.TRANS64.RED.A1T0 RZ, [R43+URZ], RZ ;  /* 0x000000ff2bff99a7 */ /* 0x0003e2000810043f */
[----:B---3--:R-:W-:Y:S01]  /*b1a0*/  FFMA.FTZ R49, R66, UR10, -R138 ;  /* 0x0000000a42317c23 */ /* 0x008fe2000801088a */
[----:B------:R-:W-:Y:S01]  /*b1b0*/  MUFU.EX2 R65, R65 ;  /* 0x0000004100417308 */ /* 0x000fe20000000800 */
[-C--:B------:R-:W-:Y:S01]  /*b1c0*/  FMUL.FTZ R100, R100, R86.reuse ;  /* 0x0000005664647220 */ /* 0x080fe20000410000 */
[-C--:B------:R-:W-:Y:S01]  /*b1d0*/  FMUL.FTZ R101, R101, R86.reuse ;  /* 0x0000005665657220 */ /* 0x080fe20000410000 */
[-C--:B------:R-:W-:Y:S01]  /*b1e0*/  FMUL.FTZ R104, R104, R86.reuse ;  /* 0x0000005668687220 */ /* 0x080fe20000410000 */
[-C--:B------:R-:W-:Y:S01]  /*b1f0*/  FMUL.FTZ R105, R105, R86.reuse ;  /* 0x0000005669697220 */ /* 0x080fe20000410000 */
[----:B------:R-:W-:Y:S01]  /*b200*/  FMUL.FTZ R108, R108, R86 ;  /* 0x000000566c6c7220 */ /* 0x000fe20000410000 */
[C---:B-1----:R-:W-:Y:S01]  /*b210*/  FADD.FTZ R43, R25.reuse, R4 ;  /* 0x00000004192b7221 */ /* 0x042fe20000010000 */
[----:B------:R-:W-:Y:S01]  /*b220*/  F2FP.F16.F32.PACK_AB R25, R25, R20 ;  /* 0x000000141919723e */ /* 0x000fe200000000ff */
[----:B------:R-:W1:Y:S01]  /*b230*/  MUFU.EX2 R4, R61 ;  /* 0x0000003d00047308 */ /* 0x000e620000000800 */
[-C--:B------:R-:W-:Y:S01]  /*b240*/  FMUL.FTZ R109, R109, R86.reuse ;  /* 0x000000566d6d7220 */ /* 0x080fe20000410000 */
[----:B0-----:R-:W-:Y:S01]  /*b250*/  FADD.FTZ R66, R28, R43 ;  /* 0x0000002b1c427221 */ /* 0x001fe20000010000 */
[----:B------:R-:W-:Y:S01]  /*b260*/  FADD.FTZ R43, R137, R60 ;  /* 0x0000003c892b7221 */ /* 0x000fe20000010000 */
[-C--:B------:R-:W-:Y:S01]  /*b270*/  FMUL.FTZ R112, R112, R86.reuse ;  /* 0x0000005670707220 */ /* 0x080fe20000410000 */
[-C--:B------:R-:W-:Y:S01]  /*b280*/  FMUL.FTZ R113, R113, R86.reuse ;  /* 0x0000005671717220 */ /* 0x080fe20000410000 */
[----:B------:R-:W-:Y:S01]  /*b290*/  FADD.FTZ R66, R147, R66 ;  /* 0x0000004293427221 */ /* 0x000fe20000010000 */
[-C--:B------:R-:W-:Y:S01]  /*b2a0*/  FMUL.FTZ R116, R116, R86.reuse ;  /* 0x0000005674747220 */ /* 0x080fe20000410000 */
[----:B------:R-:W0:Y:S01]  /*b2b0*/  MUFU.EX2 R49, R49 ;  /* 0x0000003100317308 */ /* 0x000e220000000800 */
[-C--:B------:R-:W-:Y:S01]  /*b2c0*/  FMUL.FTZ R117, R117, R86.reuse ;  /* 0x0000005675757220 */ /* 0x080fe20000410000 */
[----:B--2---:R-:W-:Y:S01]  /*b2d0*/  FADD.FTZ R5, R29, R66 ;  /* 0x000000421d057221 */ /* 0x004fe20000010000 */
[----:B----4-:R-:W-:Y:S01]  /*b2e0*/  FADD.FTZ R66, R32, R43 ;  /* 0x0000002b20427221 */ /* 0x010fe20000010000 */
[----:B-----5:R-:W-:Y:S01]  /*b2f0*/  F2FP.F16.F32.PACK_AB R29, R68, R29 ;  /* 0x0000001d441d723e */ /* 0x020fe200000000ff */
[-C--:B------:R-:W-:Y:S01]  /*b300*/  FMUL.FTZ R120, R120, R86.reuse ;  /* 0x0000005678787220 */ /* 0x080fe20000410000 */
[----:B------:R-:W-:Y:S01]  /*b310*/  FADD.FTZ R60, R68, R5 ;  /* 0x00000005443c7221 */ /* 0x000fe20000010000 */
[----:B------:R-:W-:Y:S01]  /*b320*/  FADD.FTZ R43, R139, R66 ;  /* 0x000000428b2b7221 */ /* 0x000fe20000010000 */
[----:B------:R-:W2:Y:S01]  /*b330*/  MUFU.EX2 R51, R51 ;  /* 0x0000003300337308 */ /* 0x000ea20000000800 */
[-C--:B------:R-:W-:Y:S01]  /*b340*/  FMUL.FTZ R121, R121, R86.reuse ;  /* 0x0000005679797220 */ /* 0x080fe20000410000 */
[----:B------:R-:W-:Y:S01]  /*b350*/  FADD.FTZ R5, R31, R60 ;  /* 0x0000003c1f057221 */ /* 0x000fe20000010000 */
[----:B------:R-:W-:Y:S01]  /*b360*/  FADD.FTZ R66, R34, R43 ;  /* 0x0000002b22427221 */ /* 0x000fe20000010000 */
[----:B------:R-:W-:Y:S01]  /*b370*/  F2FP.F16.F32.PACK_AB R31, R80, R31 ;  /* 0x0000001f501f723e */ /* 0x000fe200000000ff */
[-C--:B------:R-:W-:Y:S01]  /*b380*/  FMUL.FTZ R124, R124, R86.reuse ;  /* 0x000000567c7c7220 */ /* 0x080fe20000410000 */
[----:B------:R-:W-:Y:S01]  /*b390*/  FADD.FTZ R60, R80, R5 ;  /* 0x00000005503c7221 */ /* 0x000fe20000010000 */
[----:B------:R-:W-:Y:S01]  /*b3a0*/  FADD.FTZ R27, R141, R66 ;  /* 0x000000428d1b7221 */ /* 0x000fe20000010000 */
[----:B------:R-:W3:Y:S01]  /*b3b0*/  MUFU.EX2 R52, R52 ;  /* 0x0000003400347308 */ /* 0x000ee20000000800 */
[----:B------:R-:W-:Y:S01]  /*b3c0*/  FMUL.FTZ R125, R125, R86 ;  /* 0x000000567d7d7220 */ /* 0x000fe20000410000 */
[----:B------:R-:W-:Y:S01]  /*b3d0*/  FADD.FTZ R5, R33, R60 ;  /* 0x0000003c21057221 */ /* 0x000fe20000010000 */
[----:B------:R-:W-:Y:S01]  /*b3e0*/  FADD.FTZ R66, R36, R27 ;  /* 0x0000001b24427221 */ /* 0x000fe20000010000 */
[----:B------:R-:W-:Y:S01]  /*b3f0*/  F2FP.F16.F32.PACK_AB R27, R147, R28 ;  /* 0x0000001c931b723e */ /* 0x000fe200000000ff */
[----:B------:R-:W-:Y:S01]  /*b400*/  FMUL.FTZ R128, R128, R86 ;  /* 0x0000005680807220 */ /* 0x000fe20000410000 */
[----:B------:R-:W-:Y:S01]  /*b410*/  FADD.FTZ R60, R136, R5 ;  /* 0x00000005883c7221 */ /* 0x000fe20000010000 */
[----:B------:R-:W-:Y:S01]  /*b420*/  FADD.FTZ R43, R143, R66 ;  /* 0x000000428f2b7221 */ /* 0x000fe20000010000 */
[----:B------:R-:W-:Y:S01]  /*b430*/  F2FP.F16.F32.PACK_AB R28, R137, R30 ;  /* 0x0000001e891c723e */ /* 0x000fe200000000ff */
[----:B------:R4:W-:Y:S01]  /*b440*/  STSM.16.M88.4 [R9+0x21800], R24 ;  /* 0x0218001809007844 */ /* 0x0009e20000000200 */
[----:B------:R-:W-:Y:S01]  /*b450*/  FADD.FTZ R5, R35, R60 ;  /* 0x0000003c23057221 */ /* 0x000fe20000010000 */
[----:B------:R-:W-:Y:S01]  /*b460*/  FADD.FTZ R66, R38, R43 ;  /* 0x0000002b26427221 */ /* 0x000fe20000010000 */
[----:B------:R-:W-:Y:S01]  /*b470*/  F2FP.F16.F32.PACK_AB R30, R139, R32 ;  /* 0x000000208b1e723e */ /* 0x000fe200000000ff */
[----:B------:R-:W5:Y:S01]  /*b480*/  MUFU.EX2 R20, R71 ;  /* 0x0000004700147308 */ /* 0x000f620000000800 */
[----:B------:R-:W-:Y:S01]  /*b490*/  FADD.FTZ R60, R64, R5 ;  /* 0x00000005403c7221 */ /* 0x000fe20000010000 */
[----:B------:R-:W-:Y:S01]  /*b4a0*/  FADD.FTZ R43, R47, R66 ;  /* 0x000000422f2b7221 */ /* 0x000fe20000010000 */
[----:B------:R-:W-:Y:S01]  /*b4b0*/  F2FP.F16.F32.PACK_AB R32, R141, R34 ;  /* 0x000000228d20723e */ /* 0x000fe200000000ff */
[----:B------:R2:W-:Y:S01]  /*b4c0*/  STSM.16.M88.4 [R8], R28 ;  /* 0x0000001c08007844 */ /* 0x0005e20000000200 */
[----:B------:R-:W-:Y:S01]  /*b4d0*/  FADD.FTZ R5, R37, R60 ;  /* 0x0000003c25057221 */ /* 0x000fe20000010000 */
[----:B------:R-:W-:Y:S01]  /*b4e0*/  FADD.FTZ R66, R40, R43 ;  /* 0x0000002b28427221 */ /* 0x000fe20000010000 */
[----:B------:R-:W-:Y:S01]  /*b4f0*/  F2FP.F16.F32.PACK_AB R35, R64, R35 ;  /* 0x000000234023723e */ /* 0x000fe200000000ff */
[----:B------:R-:W5:Y:S01]  /*b500*/  MUFU.EX2 R69, R69 ;  /* 0x0000004500457308 */ /* 0x000f620000000800 */
[----:B------:R-:W-:Y:S01]  /*b510*/  FADD.FTZ R34, R76, R5 ;  /* 0x000000054c227221 */ /* 0x000fe20000010000 */
[----:B------:R-:W-:Y:S01]  /*b520*/  FADD.FTZ R43, R145, R66 ;  /* 0x00000042912b7221 */ /* 0x000fe20000010000 */
[----:B------:R-:W-:Y:S01]  /*b530*/  F2FP.F16.F32.PACK_AB R33, R136, R33 ;  /* 0x000000218821723e */ /* 0x000fe200000000ff */
[----:B------:R-:W-:Y:S01]  /*b540*/  FMUL.FTZ R129, R129, R86 ;  /* 0x0000005681817220 */ /* 0x000fe20000410000 */
[----:B------:R-:W-:Y:S01]  /*b550*/  FADD.FTZ R5, R39, R34 ;  /* 0x0000002227057221 */ /* 0x000fe20000010000 */
[----:B------:R-:W-:Y:S01]  /*b560*/  FADD.FTZ R64, R42, R43 ;  /* 0x0000002b2a407221 */ /* 0x000fe20000010000 */
[----:B------:R-:W-:Y:S01]  /*b570*/  F2FP.F16.F32.PACK_AB R34, R143, R36 ;  /* 0x000000248f22723e */ /* 0x000fe200000000ff */
[----:B------:R-:W5:Y:S01]  /*b580*/  MUFU.EX2 R53, R74 ;  /* 0x0000004a00357308 */ /* 0x000f620000000800 */
[----:B------:R-:W-:Y:S01]  /*b590*/  FADD.FTZ R36, R72, R5 ;  /* 0x0000000548247221 */ /* 0x000fe20000010000 */
[----:B------:R-:W-:Y:S01]  /*b5a0*/  FADD.FTZ R43, R55, R64 ;  /* 0x00000040372b7221 */ /* 0x000fe20000010000 */
[----:B------:R-:W-:Y:S01]  /*b5b0*/  F2FP.F16.F32.PACK_AB R37, R76, R37 ;  /* 0x000000254c25723e */ /* 0x000fe200000000ff */
[----:B------:R-:W-:Y:S01]  /*b5c0*/  STSM.16.M88.4 [R7], R32 ;  /* 0x0000002007007844 */ /* 0x000fe20000000200 */
[----:B------:R-:W-:Y:S01]  /*b5d0*/  FADD.FTZ R5, R23, R36 ;  /* 0x0000002417057221 */ /* 0x000fe20000010000 */
[----:B------:R-:W-:Y:S01]  /*b5e0*/  FADD.FTZ R66, R44, R43 ;  /* 0x0000002b2c427221 */ /* 0x000fe20000010000 */
[----:B------:R-:W-:Y:S01]  /*b5f0*/  F2FP.F16.F32.PACK_AB R36, R47, R38 ;  /* 0x000000262f24723e */ /* 0x000fe200000000ff */
[----:B------:R-:W5:Y:S01]  /*b600*/  MUFU.EX2 R54, R54 ;  /* 0x0000003600367308 */ /* 0x000f620000000800 */
[----:B------:R-:W-:Y:S01]  /*b610*/  FADD.FTZ R64, R48, R5 ;  /* 0x0000000530407221 */ /* 0x000fe20000010000 */
[----:B----4-:R-:W-:Y:S01]  /*b620*/  FADD.FTZ R25, R59, R66 ;  /* 0x000000423b197221 */ /* 0x010fe20000010000 */
[----:B------:R-:W-:Y:S01]  /*b630*/  F2FP.F16.F32.PACK_AB R38, R145, R40 ;  /* 0x000000289126723e */ /* 0x000fe200000000ff */
[-C--:B------:R-:W-:Y:S01]  /*b640*/  FMUL.FTZ R132, R132, R86.reuse ;  /* 0x0000005684847220 */ /* 0x080fe20000410000 */
[----:B------:R-:W-:Y:S01]  /*b650*/  FADD.FTZ R5, R41, R64 ;  /* 0x0000004029057221 */ /* 0x000fe20000010000 */
[----:B------:R-:W-:Y:S01]  /*b660*/  FADD.FTZ R26, R46, R25 ;  /* 0x000000192e1a7221 */ /* 0x000fe20000010000 */
[----:B------:R-:W-:Y:S01]  /*b670*/  F2FP.F16.F32.PACK_AB R25, R48, R23 ;  /* 0x000000173019723e */ /* 0x000fe200000000ff */
[----:B------:R-:W-:Y:S01]  /*b680*/  MUFU.EX2 R73, R73 ;  /* 0x0000004900497308 */ /* 0x000fe20000000800 */
[----:B-1----:R-:W-:Y:S01]  /*b690*/  FADD.FTZ R24, R4, R5 ;  /* 0x0000000504187221 */ /* 0x002fe20000010000 */
[----:B------:R-:W-:Y:S01]  /*b6a0*/  FADD.FTZ R27, R63, R26 ;  /* 0x0000001a3f1b7221 */ /* 0x000fe20000010000 */
[----:B------:R-:W-:Y:S01]  /*b6b0*/  F2FP.F16.F32.PACK_AB R39, R72, R39 ;  /* 0x000000274827723e */ /* 0x000fe200000000ff */
[----:B------:R-:W-:Y:S01]  /*b6c0*/  FMUL.FTZ R133, R133, R86 ;  /* 0x0000005685857220 */ /* 0x000fe20000410000 */
[----:B0-----:R-:W-:Y:S01]  /*b6d0*/  FADD.FTZ R5, R49, R24 ;  /* 0x0000001831057221 */ /* 0x001fe20000010000 */
[----:B--2---:R-:W-:Y:S01]  /*b6e0*/  FADD.FTZ R30, R50, R27 ;  /* 0x0000001b321e7221 */ /* 0x004fe20000010000 */
[----:B------:R-:W-:Y:S01]  /*b6f0*/  F2FP.F16.F32.PACK_AB R27, R4, R41 ;  /* 0x00000029041b723e */ /* 0x000fe200000000ff */
[----:B------:R-:W0:Y:S01]  /*b700*/  MUFU.EX2 R60, R75 ;  /* 0x0000004b003c7308 */ /* 0x000e220000000800 */
[----:B------:R-:W-:Y:S01]  /*b710*/  FADD.FTZ R28, R56, R5 ;  /* 0x00000005381c7221 */ /* 0x000fe20000010000 */
[----:B------:R-:W-:Y:S01]  /*b720*/  FADD.FTZ R23, R65, R30 ;  /* 0x0000001e41177221 */ /* 0x000fe20000010000 */
[----:B------:R-:W-:Y:S01]  /*b730*/  F2FP.F16.F32.PACK_AB R24, R55, R42 ;  /* 0x0000002a3718723e */ /* 0x000fe200000000ff */
[----:B------:R-:W-:Y:S01]  /*b740*/  STSM.16.M88.4 [R6], R36 ;  /* 0x0000002406007844 */ /* 0x000fe20000000200 */
[----:B------:R-:W-:Y:S01]  /*b750*/  FADD.FTZ R5, R51, R28 ;  /* 0x0000001c33057221 */ /* 0x000fe20000010000 */
[----:B---3--:R-:W-:Y:S01]  /*b760*/  FADD.FTZ R28, R52, R23 ;  /* 0x00000017341c7221 */ /* 0x008fe20000010000 */
[----:B------:R-:W-:Y:S01]  /*b770*/  F2FP.F16.F32.PACK_AB R26, R59, R44 ;  /* 0x0000002c3b1a723e */ /* 0x000fe200000000ff */
[----:B------:R-:W1:Y:S01]  /*b780*/  MUFU.EX2 R78, R78 ;  /* 0x0000004e004e7308 */ /* 0x000e620000000800 */
[----:B-----5:R-:W-:Y:S01]  /*b790*/  FADD.FTZ R4, R20, R5 ;  /* 0x0000000514047221 */ /* 0x020fe20000010000 */
[----:B------:R-:W-:Y:S01]  /*b7a0*/  FADD.FTZ R23, R69, R28 ;  /* 0x0000001c45177221 */ /* 0x000fe20000010000 */
[----:B------:R-:W-:Y:S01]  /*b7b0*/  F2FP.F16.F32.PACK_AB R48, R63, R46 ;  /* 0x0000002e3f30723e */ /* 0x000fe200000000ff */
[----:B------:R2:W-:Y:S01]  /*b7c0*/  STSM.16.M88.4 [R9+0x27800], R24 ;  /* 0x0278001809007844 */ /* 0x0005e20000000200 */
[----:B------:R-:W-:Y:S01]  /*b7d0*/  FADD.FTZ R5, R53, R4 ;  /* 0x0000000435057221 */ /* 0x000fe20000010000 */
[----:B------:R-:W-:Y:S01]  /*b7e0*/  F2FP.F16.F32.PACK_AB R49, R56, R49 ;  /* 0x000000313831723e */ /* 0x000fe200000000ff */
[----:B------:R-:W-:Y:S01]  /*b7f0*/  FADD.FTZ R4, R54, R23 ;  /* 0x0000001736047221 */ /* 0x000fe20000010000 */
[----:B------:R-:W3:Y:S01]  /*b800*/  MUFU.EX2 R79, R79 ;  /* 0x0000004f004f7308 */ /* 0x000ee20000000800 */
[----:B------:R-:W-:Y:S01]  /*b810*/  F2FP.F16.F32.PACK_AB R50, R65, R50 ;  /* 0x000000324132723e */ /* 0x000fe200000000ff */
[----:B0-----:R-:W-:Y:S01]  /*b820*/  FADD.FTZ R5, R60, R5 ;  /* 0x000000053c057221 */ /* 0x001fe20000010000 */
[----:B------:R-:W-:Y:S01]  /*b830*/  F2FP.F16.F32.PACK_AB R51, R20, R51 ;  /* 0x000000331433723e */ /* 0x000fe200000000ff */
[----:B------:R-:W-:Y:S01]  /*b840*/  FADD.FTZ R23, R73, R4 ;  /* 0x0000000449177221 */ /* 0x000fe20000010000 */
[----:B------:R-:W-:Y:S01]  /*b850*/  F2FP.F16.F32.PACK_AB R52, R69, R52 ;  /* 0x000000344534723e */ /* 0x000fe200000000ff */
[----:B------:R-:W-:Y:S01]  /*b860*/  FMUL.FTZ R90, R90, R81 ;  /* 0x000000515a5a7220 */ /* 0x000fe20000410000 */
[----:B------:R-:W-:Y:S01]  /*b870*/  F2FP.F16.F32.PACK_AB R53, R60, R53 ;  /* 0x000000353c35723e */ /* 0x000fe200000000ff */
[----:B------:R-:W0:Y:S01]  /*b880*/  MUFU.EX2 R58, R58 ;  /* 0x0000003a003a7308 */ /* 0x000e220000000800 */
[----:B------:R-:W-:Y:S01]  /*b890*/  F2FP.F16.F32.PACK_AB R54, R73, R54 ;  /* 0x000000364936723e */ /* 0x000fe200000000ff */
[----:B------:R4:W-:Y:S01]  /*b8a0*/  STSM.16.M88.4 [R8+0x6000], R48 ;  /* 0x0060003008007844 */ /* 0x0009e20000000200 */
[----:B-1----:R-:W-:Y:S01]  /*b8b0*/  FADD.FTZ R5, R78, R5 ;  /* 0x000000054e057221 */ /* 0x002fe20000010000 */
[-C--:B------:R-:W-:Y:S01]  /*b8c0*/  FMUL.FTZ R91, R91, R81.reuse ;  /* 0x000000515b5b7220 */ /* 0x080fe20000410000 */
[-C--:B------:R-:W-:Y:S01]  /*b8d0*/  FMUL.FTZ R94, R94, R81.reuse ;  /* 0x000000515e5e7220 */ /* 0x080fe20000410000 */
[-C--:B------:R-:W-:Y:S01]  /*b8e0*/  FMUL.FTZ R95, R95, R81.reuse ;  /* 0x000000515f5f7220 */ /* 0x080fe20000410000 */
[-C--:B------:R-:W-:Y:S01]  /*b8f0*/  FMUL.FTZ R98, R98, R81.reuse ;  /* 0x0000005162627220 */ /* 0x080fe20000410000 */
[----:B------:R-:W2:Y:S01]  /*b900*/  MUFU.EX2 R77, R77 ;  /* 0x0000004d004d7308 */ /* 0x000ea20000000800 */
[C---:B---3--:R-:W-:Y:S01]  /*b910*/  F2FP.F16.F32.PACK_AB R55, R79.reuse, R78 ;  /* 0x0000004e4f37723e */ /* 0x048fe200000000ff */
[----:B------:R-:W-:Y:S01]  /*b920*/  FADD.FTZ R5, R79, R5 ;  /* 0x000000054f057221 */ /* 0x000fe20000010000 */
[-C--:B------:R-:W-:Y:S01]  /*b930*/  FMUL.FTZ R99, R99, R81.reuse ;  /* 0x0000005163637220 */ /* 0x080fe20000410000 */
[-C--:B------:R-:W-:Y:S01]  /*b940*/  FMUL.FTZ R102, R102, R81.reuse ;  /* 0x0000005166667220 */ /* 0x080fe20000410000 */
[-C--:B------:R-:W-:Y:S01]  /*b950*/  FMUL.FTZ R103, R103, R81.reuse ;  /* 0x0000005167677220 */ /* 0x080fe20000410000 */
[----:B------:R4:W-:Y:S01]  /*b960*/  STSM.16.M88.4 [R7+0x6000], R52 ;  /* 0x0060003407007844 */ /* 0x0009e20000000200 */
        /* <DEDUP_REMOVED lines=10> */
[C---:B--2---:R-:W-:Y:S01]  /*ba10*/  F2FP.F16.F32.PACK_AB R24, R77.reuse, R58 ;  /* 0x0000003a4d18723e */ /* 0x044fe200000000ff */
[----:B------:R-:W-:Y:S01]  /*ba20*/  FADD.FTZ R23, R77, R4 ;  /* 0x000000044d177221 */ /* 0x000fe20000010000 */
[-C--:B------:R-:W-:Y:S01]  /*ba30*/  FMUL.FTZ R119, R119, R81.reuse ;  /* 0x0000005177777220 */ /* 0x080fe20000410000 */
[-C--:B------:R-:W-:Y:S01]  /*ba40*/  FMUL.FTZ R122, R122, R81.reuse ;  /* 0x000000517a7a7220 */ /* 0x080fe20000410000 */
[-C--:B------:R-:W-:Y:S01]  /*ba50*/  FMUL.FTZ R123, R123, R81.reuse ;  /* 0x000000517b7b7220 */ /* 0x080fe20000410000 */
[-C--:B------:R-:W-:Y:S01]  /*ba60*/  FMUL.FTZ R126, R126, R81.reuse ;  /* 0x000000517e7e7220 */ /* 0x080fe20000410000 */
[-C--:B------:R-:W-:Y:S01]  /*ba70*/  FMUL.FTZ R127, R127, R81.reuse ;  /* 0x000000517f7f7220 */ /* 0x080fe20000410000 */
[----:B------:R-:W2:Y:S01]  /*ba80*/  MUFU.EX2 R83, R83 ;  /* 0x0000005300537308 */ /* 0x000ea20000000800 */
[----:B-1----:R-:W-:Y:S01]  /*ba90*/  F2FP.F16.F32.PACK_AB R26, R15, R62 ;  /* 0x0000003e0f1a723e */ /* 0x002fe200000000ff */
[----:B------:R-:W-:Y:S01]  /*baa0*/  FADD.FTZ R62, R62, R23 ;  /* 0x000000173e3e7221 */ /* 0x000fe20000010000 */
[-C--:B------:R-:W-:Y:S01]  /*bab0*/  FMUL.FTZ R130, R130, R81.reuse ;  /* 0x0000005182827220 */ /* 0x080fe20000410000 */
[-C--:B------:R-:W-:Y:S01]  /*bac0*/  FMUL.FTZ R131, R131, R81.reuse ;  /* 0x0000005183837220 */ /* 0x080fe20000410000 */
[-C--:B------:R-:W-:Y:S01]  /*bad0*/  FMUL.FTZ R134, R134, R81.reuse ;  /* 0x0000005186867220 */ /* 0x080fe20000410000 */
[----:B------:R-:W-:Y:S01]  /*bae0*/  FMUL.FTZ R135, R135, R81 ;  /* 0x0000005187877220 */ /* 0x000fe20000410000 */
[----:B------:R-:W-:Y:S01]  /*baf0*/  IMAD.MOV.U32 R20, RZ, RZ, R21 ;  /* 0x000000ffff147224 */ /* 0x000fe200078e0015 */
[----:B------:R-:W1:Y:S01]  /*bb00*/  MUFU.EX2 R84, R84 ;  /* 0x0000005400547308 */ /* 0x000e620000000800 */
[----:B0-----:R-:W-:-:S07]  /*bb10*/  FADD.FTZ R5, R82, R5 ;  /* 0x0000000552057221 */ /* 0x001fce0000010000 */
[----:B------:R-:W0:Y:S01]  /*bb20*/  MUFU.EX2 R85, R85 ;  /* 0x0000005500557308 */ /* 0x000e220000000800 */
[C---:B--2---:R-:W-:Y:S01]  /*bb30*/  F2FP.F16.F32.PACK_AB R25, R83.reuse, R82 ;  /* 0x000000525319723e */ /* 0x044fe200000000ff */
[----:B------:R-:W-:-:S04]  /*bb40*/  FADD.FTZ R5, R83, R5 ;  /* 0x0000000553057221 */ /* 0x000fc80000010000 */
[----:B-1----:R-:W-:Y:S01]  /*bb50*/  FADD.FTZ R4, R84, R5 ;  /* 0x0000000554047221 */ /* 0x002fe20000010000 */
[----:B------:R-:W-:Y:S01]  /*bb60*/  FADD.FTZ R5, R15, R62 ;  /* 0x0000003e0f057221 */ /* 0x000fe20000010000 */
[----:B------:R-:W-:Y:S01]  /*bb70*/  IMAD.MOV.U32 R15, RZ, RZ, R14 ;  /* 0x000000ffff0f7224 */ /* 0x000fe200078e000e */
[C---:B0-----:R-:W-:Y:S01]  /*bb80*/  F2FP.F16.F32.PACK_AB R27, R85.reuse, R84 ;  /* 0x00000054551b723e */ /* 0x041fe200000000ff */
[----:B------:R-:W-:-:S04]  /*bb90*/  FADD.FTZ R4, R85, R4 ;  /* 0x0000000455047221 */ /* 0x000fc80000010000 */
        /* <DEDUP_REMOVED lines=9> */
.L_x_894:
[----:B------:R-:W-:-:S13]  /*bc30*/  R2UR UR6, R19 ;  /* 0x00000000130672ca */ /* 0x000fda00000e0000 */
[----:B------:R-:W-:-:S13]  /*bc40*/  ISETP.GE.AND P2, PT, R11, UR6, PT ;  /* 0x000000060b007c0c */ /* 0x000fda000bf46270 */
[----:B------:R-:W-:Y:S05]  /*bc50*/  @!P2 BRA `(.L_x_904) ;  /* 0x000000380078a947 */ /* 0x000fea0003800000 */
[----:B------:R-:W-:Y:S01]  /*bc60*/  ULOP3.LUT UR39, UR60, 0x10000, URZ, 0xfc, !UPT ;  /* 0x000100003c277892 */ /* 0x000fe2000f8efc3f */
[----:B------:R-:W-:Y:S01]  /*bc70*/  IMAD.MOV.U32 R15, RZ, RZ, R14 ;  /* 0x000000ffff0f7224 */ /* 0x000fe200078e000e */
[----:B------:R-:W-:Y:S01]  /*bc80*/  UMOV UR7, UR4 ;  /* 0x0000000400077c82 */ /* 0x000fe20008000000 */
[----:B------:R-:W-:Y:S01]  /*bc90*/  VIADD R14, R22, 0x9 ;  /* 0x00000009160e7836 */ /* 0x000fe20000000000 */
[----:B------:R-:W-:Y:S01]  /*bca0*/  UIADD3 UR4, UR39, 0x2, URZ ;  /* 0x0000000227047890 */ /* 0x000fe2000fffe03f */
[----:B------:R-:W-:Y:S01]  /*bcb0*/  ISETP.GE.U32.AND P2, PT, R2, 0x180, PT ;  /* 0x000001800200780c */ /* 0x000fe20003f46070 */
[----:B------:R-:W-:Y:S01]  /*bcc0*/  UMOV UR30, UR5 ;  /* 0x00000005001e7c82 */ /* 0x000fe20008000000 */
[----:B------:R-:W-:Y:S01]  /*bcd0*/  UMOV UR5, 0x40000040 ;  /* 0x4000004000057882 */ /* 0x000fe20000000000 */
[----:B------:R-:W-:Y:S01]  /*bce0*/  VIADD R23, R22, 0x8 ;  /* 0x0000000816177836 */ /* 0x000fe20000000000 */
[----:B------:R-:W-:Y:S01]  /*bcf0*/  SEL R22, R14, 0x9, !P2 ;  /* 0x000000090e167807 */ /* 0x000fe20005000000 */
[----:B------:R-:W-:Y:S01]  /*bd00*/  IMAD.MOV.U32 R20, RZ, RZ, R21 ;  /* 0x000000ffff147224 */ /* 0x000fe200078e0015 */
[----:B------:R-:W-:Y:S01]  /*bd10*/  ULDC UR61, c[0x0][0x9e4] ;  /* 0x00027900003d7ab9 */ /* 0x000fe20000000800 */
[----:B------:R-:W-:Y:S01]  /*bd20*/  IMAD.U32 R136, RZ, RZ, UR4 ;  /* 0x00000004ff887e24 */ /* 0x000fe2000f8e00ff */
[----:B------:R-:W-:Y:S01]  /*bd30*/  ULDC UR6, c[0x0][0x9d8] ;  /* 0x0002760000067ab9 */ /* 0x000fe20000000800 */
[----:B------:R-:W-:Y:S01]  /*bd40*/  IMAD.U32 R137, RZ, RZ, UR5 ;  /* 0x00000005ff897e24 */ /* 0x000fe2000f8e00ff */
[----:B------:R-:W-:-:S02]  /*bd50*/  UIADD3 UR56, UR39, 0x4, URZ ;  /* 0x0000000427387890 */ /* 0x000fc4000fffe03f */
[----:B------:R-:W-:Y:S02]  /*bd60*/  UIADD3 UR28, UR39, 0x6, URZ ;  /* 0x00000006271c7890 */ /* 0x000fe4000fffe03f */
[----:B------:R-:W-:Y:S02]  /*bd70*/  UIADD3 UR32, UR39, 0x600, URZ ;  /* 0x0000060027207890 */ /* 0x000fe4000fffe03f */
[----:B------:R-:W-:Y:S02]  /*bd80*/  UIADD3 UR40, UR39, 0x602, URZ ;  /* 0x0000060227287890 */ /* 0x000fe4000fffe03f */
[----:B------:R-:W-:Y:S02]  /*bd90*/  UIADD3 UR44, UR39, 0x604, URZ ;  /* 0x00000604272c7890 */ /* 0x000fe4000fffe03f */
[----:B------:R-:W-:Y:S01]  /*bda0*/  UIADD3 UR48, UR39, 0x606, URZ ;  /* 0x0000060627307890 */ /* 0x000fe2000fffe03f */
[----:B------:R-:W-:Y:S01]  /*bdb0*/  UMOV UR57, 0x40000040 ;  /* 0x4000004000397882 */ /* 0x000fe20000000000 */
[----:B------:R-:W-:Y:S01]  /*bdc0*/  UMOV UR29, 0x40000040 ;  /* 0x40000040001d7882 */ /* 0x000fe20000000000 */
[----:B------:R-:W-:Y:S01]  /*bdd0*/  UMOV UR33, 0x40000040 ;  /* 0x4000004000217882 */ /* 0x000fe20000000000 */
[----:B------:R-:W-:Y:S01]  /*bde0*/  UMOV UR41, 0x40000040 ;  /* 0x4000004000297882 */ /* 0x000fe20000000000 */
[----:B------:R-:W-:Y:S01]  /*bdf0*/  UMOV UR45, 0x40000040 ;  /* 0x40000040002d7882 */ /* 0x000fe20000000000 */
[----:B------:R-:W-:-:S06]  /*be00*/  UMOV UR49, 0x40000040 ;  /* 0x4000004000317882 */ /* 0x000fcc0000000000 */
.L_x_921:
[----:B------:R-:W-:Y:S01]  /*be10*/  UIADD3 UR4, UR7, 0x1, URZ ;  /* 0x0000000107047890 */ /* 0x000fe2000fffe03f */
[----:B------:R-:W-:-:S03]  /*be20*/  ISETP.NE.AND P3, PT, RZ, UR38, PT ;  /* 0x00000026ff007c0c */ /* 0x000fc6000bf65270 */
[----:B------:R-:W-:-:S04]  /*be30*/  UISETP.NE.AND UP1, UPT, UR4, 0x2, UPT ;  /* 0x000000020400788c */ /* 0x000fc8000bf25270 */
[----:B------:R-:W-:Y:S02]  /*be40*/  USEL UR5, URZ, 0x1, UP1 ;  /* 0x000000013f057887 */ /* 0x000fe40008800000 */
[----:B------:R-:W-:Y:S02]  /*be50*/  USEL UR4, UR4, URZ, UP1 ;  /* 0x0000003f04047287 */ /* 0x000fe40008800000 */
[----:B------:R-:W-:Y:S02]  /*be60*/  ULOP3.LUT UR5, UR30, UR5, URZ, 0x3c, !UPT ;  /* 0x000000051e057292 */ /* 0x000fe4000f8e3c3f */
[----:B0-----:R-:W-:Y:S10]  /*be70*/  @P3 BRA `(.L_x_905) ;  /* 0x00000000002c3947 */ /* 0x001ff40003800000 */
[----:B------:R-:W-:Y:S05]  /*be80*/  @!P0 BRA `(.L_x_906) ;  /* 0x0000000000048947 */ /* 0x000fea0003800000 */
[----:B------:R-:W-:Y:S01]  /*be90*/  BPT.TRAP 0x1 ;  /* 0x000000040000795c */ /* 0x000fe20000300000 */
.L_x_906:
[----:B------:R-:W-:Y:S01]  /*bea0*/  ULEA UR10, UR4, UR36, 0x3 ;  /* 0x00000024040a7291 */ /* 0x000fe2000f8e183f */
[----:B------:R-:W-:-:S05]  /*beb0*/  IMAD.U32 R14, RZ, RZ, UR5 ;  /* 0x00000005ff0e7e24 */ /* 0x000fca000f8e00ff */
[----:B------:R-:W-:-:S04]  /*bec0*/  SHF.L.U32 R14, R14, 0x1f, RZ ;  /* 0x0000001f0e0e7819 */ /* 0x000fc800000006ff */
[----:B------:R0:W2:Y:S01]  /*bed0*/  SYNCS.PHASECHK.TRANS64.TRYWAIT P2, [UR10+0x2d830], R14 ;  /* 0x02d8300eff0075a7 */ /* 0x0000a2000804014a */
[----:B------:R-:W-:Y:S05]  /*bee0*/  @!P0 BRA `(.L_x_907) ;  /* 0x0000000000048947 */ /* 0x000fea0003800000 */
[----:B------:R-:W-:Y:S01]  /*bef0*/  BPT.TRAP 0x1 ;  /* 0x000000040000795c */ /* 0x000fe20000300000 */
.L_x_907:
[----:B--2---:R-:W-:Y:S05]  /*bf00*/  @P2 BRA `(.L_x_905) ;  /* 0x0000000000082947 */ /* 0x004fea0003800000 */
[----:B------:R-:W2:Y:S02]  /*bf10*/  SYNCS.PHASECHK.TRANS64.TRYWAIT P2, [UR10+0x2d830], R14 ;  /* 0x02d8300eff0075a7 */ /* 0x000ea4000804014a */
[----:B--2---:R-:W-:Y:S05]  /*bf20*/  @!P2 BRA `(.L_x_908) ;  /* 0x0000009c0084a947 */ /* 0x004fea0003800000 */
.L_x_905:
[----:B------:R0:W-:Y:S01]  /*bf30*/  BAR.SYNC.DEFER_BLOCKING R23, 0x100 ;  /* 0x000400170000751d */ /* 0x0001e20000010000 */
[----:B------:R-:W-:Y:S01]  /*bf40*/  R2UR UR52, R12 ;  /* 0x000000000c3472ca */ /* 0x000fe200000e0000 */
[----:B------:R-:W-:Y:S01]  /*bf50*/  UIMAD UR26, UR4, 0x600, UR37 ;  /* 0x00000600041a78a4 */ /* 0x000fe2000f8e0225 */
[----:B------:R-:W-:-:S03]  /*bf60*/  R2UR UR53, R13 ;  /* 0x000000000d3572ca */ /* 0x000fc600000e0000 */
[----:B------:R-:W-:Y:S01]  /*bf70*/  UMOV UR55, 0x80000020 ;  /* 0x8000002000377882 */ /* 0x000fe20000000000 */
[----:B------:R-:W-:Y:S02]  /*bf80*/  UIADD3 UR10, UR26, 0x2, URZ ;  /* 0x000000021a0a7890 */ /* 0x000fe4000fffe03f */
[----:B------:R-:W-:Y:S01]  /*bf90*/  UMOV UR54, UR26 ;  /* 0x0000001a00367c82 */ /* 0x000fe20008000000 */
[----:B------:R-:W-:Y:S01]  /*bfa0*/  UMOV UR11, 0x80000020 ;  /* 0x80000020000b7882 */ /* 0x000fe20000000000 */
[----:B------:R-:W-:Y:S01]  /*bfb0*/  UIADD3 UR14, UR26, 0x200, URZ ;  /* 0x000002001a0e7890 */ /* 0x000fe2000fffe03f */
[----:B------:R-:W-:Y:S01]  /*bfc0*/  UMOV UR15, 0x80000020 ;  /* 0x80000020000f7882 */ /* 0x000fe20000000000 */
[----:B------:R-:W-:Y:S01]  /*bfd0*/  UIADD3 UR18, UR26, 0x202, URZ ;  /* 0x000002021a127890 */ /* 0x000fe2000fffe03f */
[----:B------:R-:W-:Y:S01]  /*bfe0*/  UMOV UR19, 0x80000020 ;  /* 0x8000002000137882 */ /* 0x000fe20000000000 */
[----:B------:R-:W-:Y:S01]  /*bff0*/  UIADD3 UR22, UR26, 0x400, URZ ;  /* 0x000004001a167890 */ /* 0x000fe2000fffe03f */
[----:B------:R-:W-:Y:S01]  /*c000*/  UMOV UR23, 0x80000020 ;  /* 0x8000002000177882 */ /* 0x000fe20000000000 */
[----:B------:R-:W-:Y:S01]  /*c010*/  UIADD3 UR26, UR26, 0x402, URZ ;  /* 0x000004021a1a7890 */ /* 0x000fe2000fffe03f */
[----:B------:R-:W-:Y:S01]  /*c020*/  UMOV UR27, 0x80000020 ;  /* 0x80000020001b7882 */ /* 0x000fe20000000000 */
[----:B-1-34-:R-:W-:-:S06]  /*c030*/  WARPGROUP.ARRIVE ;  /* 0x00000000000079c5 */ /* 0x01afcc0000000000 */
        /* <DEDUP_REMOVED lines=20> */
.L_x_910:
[----:B------:R-:W-:Y:S01]  /*c180*/  ULEA UR10, UR7, UR36, 0x3 ;  /* 0x00000024070a7291 */ /* 0x000fe2000f8e183f */
[----:B--2---:R-:W-:-:S05]  /*c190*/  IMAD.U32 R14, RZ, RZ, UR30 ;  /* 0x0000001eff0e7e24 */ /* 0x004fca000f8e00ff */
[----:B------:R-:W-:-:S04]  /*c1a0*/  SHF.L.U32 R14, R14, 0x1f, RZ ;  /* 0x0000001f0e0e7819 */ /* 0x000fc800000006ff */
[----:B------:R0:W1:Y:S01]  /*c1b0*/  SYNCS.PHASECHK.TRANS64.TRYWAIT P2, [UR10+0x2d850], R14 ;  /* 0x02d8500eff0075a7 */ /* 0x000062000804014a */
[----:B------:R-:W-:Y:S05]  /*c1c0*/  @!P0 BRA `(.L_x_911) ;  /* 0x0000000000048947 */ /* 0x000fea0003800000 */
[----:B------:R-:W-:Y:S01]  /*c1d0*/  BPT.TRAP 0x1 ;  /* 0x000000040000795c */ /* 0x000fe20000300000 */
.L_x_911:
[----:B-1----:R-:W-:Y:S05]  /*c1e0*/  @P2 BRA `(.L_x_909) ;  /* 0x0000000000082947 */ /* 0x002fea0003800000 */
[----:B------:R-:W1:Y:S02]  /*c1f0*/  SYNCS.PHASECHK.TRANS64.TRYWAIT P2, [UR10+0x2d850], R14 ;  /* 0x02d8500eff0075a7 */ /* 0x000e64000804014a */
[----:B-1----:R-:W-:Y:S05]  /*c200*/  @!P2 BRA `(.L_x_912) ;  /* 0x0000009800e4a947 */ /* 0x002fea0003800000 */
.L_x_909:
[----:B------:R-:W-:Y:S01]  /*c210*/  UIADD3 UR10, UR36, 0x400, URZ ;  /* 0x00000400240a7890 */ /* 0x000fe2000fffe03f */
[----:B------:R-:W-:Y:S01]  /*c220*/  WARPGROUP.ARRIVE ;  /* 0x00000000000079c5 */ /* 0x000fe20000000000 */
[----:B------:R-:W-:Y:S01]  /*c230*/  UMOV UR52, UR39 ;  /* 0x0000002700347c82 */ /* 0x000fe20008000000 */
[----:B------:R-:W-:Y:S01]  /*c240*/  UMOV UR53, 0x40000040 ;  /* 0x4000004000357882 */ /* 0x000fe20000000000 */
[----:B------:R-:W-:Y:S01]  /*c250*/  USHF.R.U32.HI UR10, URZ, 0x4, UR10 ;  /* 0x000000043f0a7899 */ /* 0x000fe2000801160a */
[----:B012---:R-:W-:Y:S01]  /*c260*/  FMUL.FTZ R14, R24, UR6 ;  /* 0x00000006180e7c20 */ /* 0x007fe20008410000 */
[----:B------:R-:W-:Y:S01]  /*c270*/  UMOV UR55, 0x80000020 ;  /* 0x8000002000377882 */ /* 0x000fe20000000000 */
[----:B------:R-:W-:Y:S01]  /*c280*/  UMOV UR59, 0x80000020 ;  /* 0x80000020003b7882 */ /* 0x000fe20000000000 */
[----:B------:R-:W-:Y:S01]  /*c290*/  ULOP3.LUT UR10, UR10, 0x3fff, URZ, 0xc0, !UPT ;  /* 0x00003fff0a0a7892 */ /* 0x000fe2000f8ec03f */
[----:B------:R-:W-:Y:S01]  /*c2a0*/  FMUL.FTZ R24, R25, UR6 ;  /* 0x0000000619187c20 */ /* 0x000fe20008410000 */
[----:B------:R-:W-:Y:S01]  /*c2b0*/  UMOV UR31, 0x80000020 ;  /* 0x80000020001f7882 */ /* 0x000fe20000000000 */
[----:B------:R-:W-:Y:S01]  /*c2c0*/  UMOV UR35, 0x80000020 ;  /* 0x8000002000237882 */ /* 0x000fe20000000000 */
[----:B------:R-:W-:Y:S01]  /*c2d0*/  ULOP3.LUT UR10, UR10, 0x2000000, URZ, 0xfc, !UPT ;  /* 0x020000000a0a7892 */ /* 0x000fe2000f8efc3f */
[----:B------:R-:W-:Y:S01]  /*c2e0*/  FMUL.FTZ R25, R27, UR6 ;  /* 0x000000061b197c20 */ /* 0x000fe20008410000 */
[----:B------:R-:W-:Y:S01]  /*c2f0*/  UMOV UR43, 0x80000020 ;  /* 0x80000020002b7882 */ /* 0x000fe20000000000 */
[----:B------:R-:W-:Y:S01]  /*c300*/  UMOV UR47, 0x80000020 ;  /* 0x80000020002f7882 */ /* 0x000fe20000000000 */
[----:B------:R-:W-:Y:S01]  /*c310*/  UIMAD UR10, UR7, 0x600, UR10 ;  /* 0x00000600070a78a4 */ /* 0x000fe2000f8e020a */
[----:B------:R-:W-:Y:S01]  /*c320*/  FMUL.FTZ R27, R30, UR6 ;  /* 0x000000061e1b7c20 */ /* 0x000fe20008410000 */
[----:B------:R-:W-:Y:S01]  /*c330*/  UMOV UR51, 0x80000020 ;  /* 0x8000002000337882 */ /* 0x000fe20000000000 */
[----:B------:R-:W-:Y:S01]  /*c340*/  FMUL.FTZ R138, R57, UR6 ;  /* 0x00000006398a7c20 */ /* 0x000fe20008410000 */
[----:B------:R-:W-:Y:S01]  /*c350*/  UIADD3 UR11, UR10, 0x40, URZ ;  /* 0x000000400a0b7890 */ /* 0x000fe2000fffe03f */
[----:B------:R-:W-:Y:S01]  /*c360*/  FMUL.FTZ R30, R32, UR6 ;  /* 0x00000006201e7c20 */ /* 0x000fe20008410000 */
[----:B------:R-:W-:Y:S01]  /*c370*/  UIADD3 UR58, UR10, 0x80, URZ ;  /* 0x000000800a3a7890 */ /* 0x000fe2000fffe03f */
[----:B------:R-:W-:Y:S01]  /*c380*/  FMUL.FTZ R57, R58, UR6 ;  /* 0x000000063a397c20 */ /* 0x000fe20008410000 */
[----:B------:R-:W-:Y:S01]  /*c390*/  UMOV UR54, UR10 ;  /* 0x0000000a00367c82 */ /* 0x000fe20008000000 */
[----:B------:R-:W-:Y:S01]  /*c3a0*/  UIADD3 UR30, UR10, 0xc0, URZ ;  /* 0x000000c00a1e7890 */ /* 0x000fe2000fffe03f */
[----:B------:R-:W-:Y:S01]  /*c3b0*/  HGMMA.64x96x16.F32 R88, gdesc[UR52].tnspB, R88, gsb0 ;  /* 0x41600000345879f0 */ /* 0x000fe20008000858 */
[----:B------:R-:W-:Y:S01]  /*c3c0*/  R2UR UR52, R136 ;  /* 0x00000000883472ca */ /* 0x000fe200000e0000 */
[----:B------:R-:W-:Y:S01]  /*c3d0*/  UMOV UR54, UR11 ;  /* 0x0000000b00367c82 */ /* 0x000fe20008000000 */
[----:B------:R-:W-:Y:S01]  /*c3e0*/  R2UR UR53, R137 ;  /* 0x00000000893572ca */ /* 0x000fe200000e0000 */
[----:B------:R-:W-:Y:S01]  /*c3f0*/  UMOV UR55, 0x80000020 ;  /* 0x8000002000377882 */ /* 0x000fe20000000000 */
[----:B------:R-:W-:Y:S01]  /*c400*/  UIADD3 UR34, UR10, 0x100, URZ ;  /* 0x000001000a227890 */ /* 0x000fe2000fffe03f */
[----:B------:R-:W-:Y:S01]  /*c410*/  FMUL.FTZ R32, R34, UR6 ;  /* 0x0000000622207c20 */ /* 0x000fe20008410000 */
[----:B------:R-:W-:Y:S01]  /*c420*/  UIADD3 UR42, UR10, 0x140, URZ ;  /* 0x000001400a2a7890 */ /* 0x000fe2000fffe03f */
[----:B------:R-:W-:Y:S01]  /*c430*/  FMUL.FTZ R58, R59, UR6 ;  /* 0x000000063b3a7c20 */ /* 0x000fe20008410000 */
[----:B------:R-:W-:Y:S01]  /*c440*/  UIADD3 UR46, UR10, 0x180, URZ ;  /* 0x000001800a2e7890 */ /* 0x000fe2000fffe03f */
[----:B------:R-:W-:Y:S01]  /*c450*/  FMUL.FTZ R34, R36, UR6 ;  /* 0x0000000624227c20 */ /* 0x000fe20008410000 */
[----:B------:R-:W-:Y:S01]  /*c460*/  UIADD3 UR50, UR10, 0x1c0, URZ ;  /* 0x000001c00a327890 */ /* 0x000fe2000fffe03f */
        /* <DEDUP_REMOVED lines=23> */
[----:B------:R-:W-:-:S02]  /*c5e0*/  IMAD.U32 R55, RZ, RZ, UR4 ;  /* 0x00000004ff377e24 */ /* 0x000fc4000f8e00ff */
[----:B------:R-:W-:Y:S01]  /*c5f0*/  FMUL.FTZ R75, R76, UR6 ;  /* 0x000000064c4b7c20 */ /* 0x000fe20008410000 */
[----:B------:R-:W-:Y:S01]  /*c600*/  FMUL.FTZ R21, R26, UR6 ;  /* 0x000000061a157c20 */ /* 0x000fe20008410000 */
[----:B------:R-:W-:Y:S01]  /*c610*/  FMUL.FTZ R76, R78, UR6 ;  /* 0x000000064e4c7c20 */ /* 0x000fe20008410000 */
[----:B------:R-:W-:Y:S01]  /*c620*/  @UP0 ULDC UR10, c[0x0][0x44c] ;  /* 0x00011300000a0ab9 */ /* 0x000fe20000000800 */
[----:B------:R-:W-:Y:S01]  /*c630*/  FMUL.FTZ R26, R28, UR6 ;  /* 0x000000061c1a7c20 */ /* 0x000fe20008410000 */
[----:B------:R-:W-:Y:S01]  /*c640*/  FMUL.FTZ R78, R79, UR6 ;  /* 0x000000064f4e7c20 */ /* 0x000fe20008410000 */
[----:B------:R-:W-:Y:S01]  /*c650*/  FMUL.FTZ R139, R84, UR6 ;  /* 0x00000006548b7c20 */ /* 0x000fe20008410000 */
[----:B------:R-:W-:Y:S01]  /*c660*/  FMUL.FTZ R28, R29, UR6 ;  /* 0x000000061d1c7c20 */ /* 0x000fe20008410000 */
[----:B------:R-:W-:Y:S01]  /*c670*/  FMUL.FTZ R79, R80, UR6 ;  /* 0x00000006504f7c20 */ /* 0x000fe20008410000 */
[----:B------:R-:W-:-:S04]  /*c680*/  @P2 IMAD.HI.U32 R84, R0, UR10, RZ ;  /* 0x0000000a00542c27 */ /* 0x000fc8000f8e00ff */
[----:B------:R-:W-:Y:S01]  /*c690*/  FMUL.FTZ R29, R31, UR6 ;  /* 0x000000061f1d7c20 */ /* 0x000fe20008410000 */
[----:B------:R-:W-:Y:S01]  /*c6a0*/  FMUL.FTZ R80, R82, UR6 ;  /* 0x0000000652507c20 */ /* 0x000fe20008410000 */
[----:B------:R-:W-:Y:S01]  /*c6b0*/  @!P1 LEA R55, R55, UR36, 0x3 ;  /* 0x0000002437379c11 */ /* 0x000fe2000f8e18ff */
[----:B------:R-:W-:Y:S01]  /*c6c0*/  FMUL.FTZ R31, R33, UR6 ;  /* 0x00000006211f7c20 */ /* 0x000fe20008410000 */
[----:B------:R-:W-:Y:S01]  /*c6d0*/  FMUL.FTZ R82, R83, UR6 ;  /* 0x0000000653527c20 */ /* 0x000fe20008410000 */
[----:B------:R-:W-:Y:S01]  /*c6e0*/  FMUL.FTZ R33, R35, UR6 ;  /* 0x0000000623217c20 */ /* 0x000fe20008410000 */
[----:B------:R-:W-:Y:S01]  /*c6f0*/  FMUL.FTZ R83, R86, UR6 ;  /* 0x0000000656537c20 */ /* 0x000fe20008410000 */
[----:B------:R-:W-:Y:S01]  /*c700*/  @UP0 ULDC UR10, c[0x0][0x450] ;  /* 0x00011400000a0ab9 */ /* 0x000fe20000000800 */
[----:B------:R-:W-:Y:S01]  /*c710*/  FMUL.FTZ R35, R38, UR6 ;  /* 0x0000000626237c20 */ /* 0x000fe20008410000 */
[----:B------:R-:W-:Y:S02]  /*c720*/  IMAD.MOV.U32 R86, RZ, RZ, R0 ;  /* 0x000000ffff567224 */ /* 0x000fe400078e0000 */
[----:B------:R-:W-:Y:S01]  /*c730*/  FMUL.FTZ R38, R40, UR6 ;  /* 0x0000000628267c20 */ /* 0x000fe20008410000 */
[----:B------:R-:W-:Y:S01]  /*c740*/  @P2 SHF.R.U32.HI R86, RZ, UR10, R84 ;  /* 0x0000000aff562c19 */ /* 0x000fe20008011654 */
[----:B------:R-:W-:Y:S01]  /*c750*/  FMUL.FTZ R40, R41, UR6 ;  /* 0x0000000629287c20 */ /* 0x000fe20008410000 */
[----:B------:R-:W-:-:S02]  /*c760*/  @!P1 VIADD R84, R55, 0x2d840 ;  /* 0x0002d84037549836 */ /* 0x000fc40000000000 */
[----:B------:R-:W-:Y:S01]  /*c770*/  FMUL.FTZ R41, R43, UR6 ;  /* 0x000000062b297c20 */ /* 0x000fe20008410000 */
[----:B------:R-:W-:Y:S01]  /*c780*/  FMUL.FTZ R140, R85, UR6 ;  /* 0x00000006558c7c20 */ /* 0x000fe20008410000 */
[----:B------:R-:W-:Y:S01]  /*c790*/  FMUL.FTZ R43, R46, UR6 ;  /* 0x000000062e2b7c20 */ /* 0x000fe20008410000 */
[----:B------:R-:W-:Y:S02]  /*c7a0*/  IMAD.SHL.U32 R85, R11, 0x80, RZ ;  /* 0x000000800b557824 */ /* 0x000fe400078e00ff */
[----:B------:R-:W-:Y:S01]  /*c7b0*/  FMUL.FTZ R46, R48, UR6 ;  /* 0x00000006302e7c20 */ /* 0x000fe20008410000 */
[----:B------:R-:W-:Y:S01]  /*c7c0*/  FMUL.FTZ R48, R49, UR6 ;  /* 0x0000000631307c20 */ /* 0x000fe20008410000 */
[----:B------:R-:W0:Y:S01]  /*c7d0*/  SHFL.IDX PT, R145, R86, RZ, 0x1c1f ;  /* 0x001c1fff56917589 */ /* 0x000e2200000e0000 */
[----:B------:R-:W-:Y:S01]  /*c7e0*/  FMUL.FTZ R49, R51, UR6 ;  /* 0x0000000633317c20 */ /* 0x000fe20008410000 */
[----:B------:R-:W-:Y:S01]  /*c7f0*/  @!P1 PRMT R84, RZ, 0x654, R84 ;  /* 0x00000654ff549816 */ /* 0x000fe20000000054 */
[----:B------:R-:W-:Y:S01]  /*c800*/  FMUL.FTZ R51, R54, UR6 ;  /* 0x0000000636337c20 */ /* 0x000fe20008410000 */
[----:B------:R-:W-:Y:S01]  /*c810*/  IADD3 R54, -R85, 0x1, RZ ;  /* 0x0000000155367810 */ /* 0x000fe20007ffe1ff */
[----:B------:R-:W-:Y:S01]  /*c820*/  FMUL.FTZ R56, R56, UR6 ;  /* 0x0000000638387c20 */ /* 0x000fe20008410000 */
[----:B------:R-:W-:Y:S01]  /*c830*/  FMUL.FTZ R61, R61, UR6 ;  /* 0x000000063d3d7c20 */ /* 0x000fe20008410000 */
[----:B------:R-:W-:Y:S01]  /*c840*/  FMUL.FTZ R65, R65, UR6 ;  /* 0x0000000641417c20 */ /* 0x000fe20008410000 */
[----:B------:R-:W-:Y:S01]  /*c850*/  FMUL.FTZ R69, R69, UR6 ;  /* 0x0000000645457c20 */ /* 0x000fe20008410000 */
[----:B------:R-:W-:Y:S01]  /*c860*/  FMUL.FTZ R73, R73, UR6 ;  /* 0x0000000649497c20 */ /* 0x000fe20008410000 */
[----:B------:R-:W-:Y:S01]  /*c870*/  FMUL.FTZ R77, R77, UR6 ;  /* 0x000000064d4d7c20 */ /* 0x000fe20008410000 */
[----:B------:R-:W-:Y:S01]  /*c880*/  FMUL.FTZ R81, R81, UR6 ;  /* 0x0000000651517c20 */ /* 0x000fe20008410000 */
[----:B------:R-:W-:Y:S01]  /*c890*/  R2UR UR11, R10 ;  /* 0x000000000a0b72ca */ /* 0x000fe200000e0000 */
[----:B------:R-:W-:Y:S01]  /*c8a0*/  IMAD R55, R3, -0x2, R54 ;  /* 0xfffffffe03377824 */ /* 0x000fe200078e0236 */
[----:B------:R-:W-:Y:S01]  /*c8b0*/  ULDC UR18, c[0x0][0x2f0] ;  /* 0x0000bc0000127ab9 */ /* 0x000fe20000000800 */
[----:B------:R-:W1:Y:S01]  /*c8c0*/  MUFU.TANH R14, R14 ;  /* 0x0000000e000e7308 */ /* 0x000e620000002400 */
[----:B------:R-:W-:Y:S01]  /*c8d0*/  ULDC UR15, c[0x0][0x288] ;  /* 0x0000a200000f7ab9 */ /* 0x000fe20000000800 */
[----:B------:R-:W-:Y:S01]  /*c8e0*/  IMAD R55, R18, UR18, R55 ;  /* 0x0000001212377c24 */ /* 0x000fe2000f8e0237 */
[----:B------:R-:W-:-:S03]  /*c8f0*/  ULDC UR14, c[0x0][0x9e0] ;  /* 0x00027800000e7ab9 */ /* 0x000fc60000000800 */
[----:B------:R-:W-:Y:S02]  /*c900*/  VIADD R55, R55, -UR15 ;  /* 0x8000000f37377c36 */ /* 0x000fe40008000000 */
[----:B------:R-:W2:Y:S02]  /*c910*/  MUFU.TANH R24, R24 ;  /* 0x0000001800187308 */ /* 0x000ea40000002400 */
[C---:B------:R-:W-:Y:S02]  /*c920*/  VIADD R143, R55.reuse, UR14 ;  /* 0x0000000e378f7c36 */ /* 0x040fe40008000000 */
[----:B------:R-:W-:Y:S02]  /*c930*/  VIADD R142, R55, UR11 ;  /* 0x0000000b378e7c36 */ /* 0x000fe40008000000 */
[----:B0-----:R-:W-:Y:S02]  /*c940*/  IMAD.IADD R141, R143, 0x1, R145 ;  /* 0x000000018f8d7824 */ /* 0x001fe400078e0291 */
[----:B------:R-:W0:Y:S01]  /*c950*/  MUFU.TANH R21, R21 ;  /* 0x0000001500157308 */ /* 0x000e220000002400 */
[----:B------:R-:W-:-:S02]  /*c960*/  WARPGROUP.DEPBAR.LE gsb0, 0x0 ;  /* 0x00008000000079c5 */ /* 0x000fc40000010000 */
[----:B------:R-:W-:-:S05]  /*c970*/  WARPGROUP.ARRIVE ;  /* 0x00000000000079c5 */ /* 0x000fca0000000000 */
[----:B------:R-:W3:Y:S01]  /*c980*/  MUFU.TANH R25, R25 ;  /* 0x0000001900197308 */ /* 0x000ee20000002400 */
[----:B------:R-:W-:Y:S07]  /*c990*/  HGMMA.64x96x16.F32 R88, gdesc[UR52].tnspB, R88, gsb0 ;  /* 0x41600000345879f0 */ /* 0x000fee0008000858 */
        /* <DEDUP_REMOVED lines=16> */
[----:B------:R-:W-:Y:S07]  /*caa0*/  HGMMA.64x96x16.F32 R88, gdesc[UR56].tnspB, R88, gsb0 ;  /* 0x41600000385879f0 */ /* 0x000fee0008000858 */
        /* <DEDUP_REMOVED lines=53> */
[----:B------:R-:W0:Y:S01]  /*ce00*/  MUFU.TANH R83, R83 ;  /* 0x0000005300537308 */ /* 0x000e220000002400 */
[----:B------:R-:W-:-:S02]  /*ce10*/  WARPGROUP.DEPBAR.LE gsb0, 0x0 ;  /* 0x00008000000079c5 */ /* 0x000fc40000010000 */
[----:B------:R-:W-:-:S06]  /*ce20*/  WARPGROUP.ARRIVE ;  /* 0x00000000000079c5 */ /* 0x000fcc0000000000 */
[----:B------:R-:W-:Y:S03]  /*ce30*/  HGMMA.64x96x16.F32 R88, gdesc[UR44].tnspB, R88, gsb0 ;  /* 0x416000002c5879f0 */ /* 0x000fe60008000858 */
[----:B------:R-:W-:Y:S02]  /*ce40*/  WARPGROUP.DEPBAR.LE gsb0, 0x0 ;  /* 0x00008000000079c5 */ /* 0x000fe40000010000 */
[----:B------:R-:W-:-:S06]  /*ce50*/  WARPGROUP.ARRIVE ;  /* 0x00000000000079c5 */ /* 0x000fcc0000000000 */
[----:B------:R-:W-:Y:S03]  /*ce60*/  HGMMA.64x96x16.F32 R88, gdesc[UR48].tnspB, R88, gsb0 ;  /* 0x41600000305879f0 */ /* 0x000fe60008000858 */
[----:B------:R-:W-:Y:S02]  /*ce70*/  WARPGROUP.DEPBAR.LE gsb0, 0x0 ;  /* 0x00008000000079c5 */ /* 0x000fe40000010000 */
[----:B------:R0:W-:Y:S06]  /*ce80*/  BAR.ARV R22, 0x100 ;  /* 0x000400160000751d */ /* 0x0001ec0000002000 */
[----:B------:R5:W-:Y:S02]  /*ce90*/  @!P1 SYNCS.ARRIVE.TRANS64.RED.A1T0 RZ, [R84+URZ], RZ ;  /* 0x000000ff54ff99a7 */ /* 0x000be4000810043f */
[----:B-----5:R-:W-:Y:S01]  /*cea0*/  FMUL.FTZ R84, R87, UR6 ;  /* 0x0000000657547c20 */ /* 0x020fe20008410000 */
[----:B------:R-:W-:-:S05]  /*ceb0*/  IMAD.IADD R87, R142, 0x1, R145 ;  /* 0x000000018e577824 */ /* 0x000fca00078e0291 */
[----:B------:R-:W0:Y:S01]  /*cec0*/  MUFU.TANH R84, R84 ;  /* 0x0000005400547308 */ /* 0x000e220000002400 */
[----:B-1234-:R-:W-:Y:S05]  /*ced0*/  @!P5 BRA `(.L_x_913) ;  /* 0x000000000064d947 */ /* 0x01efea0003800000 */
[----:B------:R-:W-:Y:S01]  /*cee0*/  ULDC UR11, c[0x0][0x2f0] ;  /* 0x0000bc00000b7ab9 */ /* 0x000fe20000000800 */
[----:B------:R-:W-:Y:S01]  /*cef0*/  ULDC UR10, c[0x0][0x288] ;  /* 0x0000a200000a7ab9 */ /* 0x000fe20000000800 */
[----:B------:R-:W-:Y:S01]  /*cf00*/  IMAD R54, R18, UR11, R145 ;  /* 0x0000000b12367c24 */ /* 0x000fe2000f8e0291 */
[----:B------:R-:W-:Y:S03]  /*cf10*/  BSSY B0, `(.L_x_914) ;  /* 0x0000011000007945 */ /* 0x000fe60003800000 */
[----:B------:R-:W-:-:S05]  /*cf20*/  VIADD R144, R54, -UR10 ;  /* 0x8000000a36907c36 */ /* 0x000fca0008000000 */
[----:B------:R-:W-:-:S13]  /*cf30*/  ISETP.GT.AND P2, PT, R144, -0x1, PT ;  /* 0xffffffff9000780c */ /* 0x000fda0003f44270 */
[----:B------:R-:W-:Y:S05]  /*cf40*/  @P2 BRA `(.L_x_915) ;  /* 0x0000000000202947 */ /* 0x000fea0003800000 */
[----:B------:R-:W-:Y:S01]  /*cf50*/  IMAD.U32 R146, RZ, RZ, UR61 ;  /* 0x0000003dff927e24 */ /* 0x000fe2000f8e00ff */
[----:B------:R-:W-:-:S04]  /*cf60*/  LOP3.LUT R145, RZ, R144, RZ, 0x33, !PT ;  /* 0x00000090ff917212 */ /* 0x000fc800078e33ff */
[----:B------:R-:W-:-:S13]  /*cf70*/  ISETP.NE.AND P2, PT, R146, 0x1, PT ;  /* 0x000000019200780c */ /* 0x000fda0003f45270 */
[----:B------:R-:W1:Y:S02]  /*cf80*/  @P2 LDC.64 R54, c[0x0][0x9e8] ;  /* 0x00027a00ff362b82 */ /* 0x000e640000000a00 */
[----:B-1----:R-:W-:-:S05]  /*cf90*/  @P2 IMAD.HI.U32 R54, R145, R54, RZ ;  /* 0x0000003691362227 */ /* 0x002fca00078e00ff */
[----:B------:R-:W-:-:S04]  /*cfa0*/  @P2 SHF.R.U32.HI R145, RZ, R55, R54 ;  /* 0x00000037ff912219 */ /* 0x000fc80000011636 */
[----:B------:R-:W-:Y:S01]  /*cfb0*/  LOP3.LUT R144, RZ, R145, RZ, 0x33, !PT ;  /* 0x00000091ff907212 */ /* 0x000fe200078e33ff */
[----:B------:R-:W-:Y:S06]  /*cfc0*/  BRA `(.L_x_916) ;  /* 0x0000000000147947 */ /* 0x000fec0003800000 */
.L_x_915:
[----:B------:R-:W-:-:S05]  /*cfd0*/  IMAD.U32 R146, RZ, RZ, UR61 ;  /* 0x0000003dff927e24 */ /* 0x000fca000f8e00ff */
[----:B------:R-:W-:-:S13]  /*cfe0*/  ISETP.NE.AND P2, PT, R146, 0x1, PT ;  /* 0x000000019200780c */ /* 0x000fda0003f45270 */
[----:B------:R-:W1:Y:S02]  /*cff0*/  @P2 LDC.64 R54, c[0x0][0x9e8] ;  /* 0x00027a00ff362b82 */ /* 0x000e640000000a00 */
[----:B-1----:R-:W-:-:S05]  /*d000*/  @P2 IMAD.HI.U32 R54, R144, R54, RZ ;  /* 0x0000003690362227 */ /* 0x002fca00078e00ff */
[----:B------:R-:W-:-:S07]  /*d010*/  @P2 SHF.R.U32.HI R144, RZ, R55, R54 ;  /* 0x00000037ff902219 */ /* 0x000fce0000011636 */
.L_x_916:
[----:B------:R-:W-:Y:S05]  /*d020*/  BSYNC B0 ;  /* 0x0000000000007941 */ /* 0x000fea0003800000 */
.L_x_914:
[----:B------:R-:W-:-:S04]  /*d030*/  IMAD R144, R144, R146, -R85 ;  /* 0x0000009290907224 */ /* 0x000fc800078e0a55 */
[----:B------:R-:W-:-:S05]  /*d040*/  IMAD R144, R3, -0x2, R144 ;  /* 0xfffffffe03907824 */ /* 0x000fca00078e0290 */
[----:B------:R-:W-:Y:S02]  /*d050*/  VIADDMNMX R141, R144, R146, R141, PT ;  /* 0x00000092908d7246 */ /* 0x000fe4000380018d */
[----:B------:R-:W-:-:S07]  /*d060*/  VIMNMX R87, R87, R144, !PT ;  /* 0x0000009057577248 */ /* 0x000fce0007fe0100 */
.L_x_913:
[----:B------:R-:W-:-:S04]  /*d070*/  ISETP.GT.AND P2, PT, R11, -0x1, PT ;  /* 0xffffffff0b00780c */ /* 0x000fc80003f44270 */
[C---:B------:R-:W-:Y:S02]  /*d080*/  ISETP.GT.AND P4, PT, R87.reuse, RZ, P2 ;  /* 0x000000ff5700720c */ /* 0x040fe40001784270 */
[----:B------:R-:W-:Y:S02]  /*d090*/  ISETP.GT.AND P6, PT, R87, 0x1, P2 ;  /* 0x000000015700780c */ /* 0x000fe400017c4270 */
[C---:B------:R-:W-:Y:S02]  /*d0a0*/  ISETP.LT.OR P4, PT, R141.reuse, 0x1, P4 ;  /* 0x000000018d00780c */ /* 0x040fe40002781670 */
[----:B------:R-:W-:Y:S02]  /*d0b0*/  ISETP.LT.OR P6, PT, R141, 0x2, P6 ;  /* 0x000000028d00780c */ /* 0x000fe400037c1670 */
        /* <DEDUP_REMOVED lines=9> */
[----:B0-----:R-:W-:Y:S02]  /*d150*/  FSEL R28, R28, -INF , !P4 ;  /* 0xff8000001c1c7808 */ /* 0x001fe40006000000 */
[----:B------:R-:W-:Y:S02]  /*d160*/  FSEL R55, R30, -INF , !P6 ;  /* 0xff8000001e377808 */ /* 0x000fe40007000000 */
[C---:B------:R-:W-:Y:S02]  /*d170*/  ISETP.GT.AND P3, PT, R87.reuse, 0x11, P2 ;  /* 0x000000115700780c */ /* 0x040fe40001764270 */
[C---:B------:R-:W-:Y:S02]  /*d180*/  ISETP.GT.AND P4, PT, R87.reuse, 0x18, P2 ;  /* 0x000000185700780c */ /* 0x040fe40001784270 */
[----:B------:R-:W-:-:S02]  /*d190*/  ISETP.GT.AND P6, PT, R87, 0x19, P2 ;  /* 0x000000195700780c */ /* 0x000fc400017c4270 */
[C---:B------:R-:W-:Y:S02]  /*d1a0*/  ISETP.LT.OR P3, PT, R141.reuse, 0x12, P3 ;  /* 0x000000128d00780c */ /* 0x040fe40001f61670 */
[C---:B------:R-:W-:Y:S02]  /*d1b0*/  ISETP.LT.OR P4, PT, R141.reuse, 0x19, P4 ;  /* 0x000000198d00780c */ /* 0x040fe40002781670 */
[----:B------:R-:W-:Y:S02]  /*d1c0*/  ISETP.LT.OR P6, PT, R141, 0x1a, P6 ;  /* 0x0000001a8d00780c */ /* 0x000fe400037c1670 */
[----:B------:R-:W-:Y:S02]  /*d1d0*/  FSEL R144, R31, -INF , !P3 ;  /* 0xff8000001f907808 */ /* 0x000fe40005800000 */
[----:B------:R-:W-:Y:S01]  /*d1e0*/  FSEL R34, R34, -INF , !P4 ;  /* 0xff80000022227808 */ /* 0x000fe20006000000 */
[----:B------:R-:W0:Y:S01]  /*d1f0*/  SHFL.IDX PT, R31, R86, 0x1, 0x1c1f ;  /* 0x003c1f00561f7f89 */ /* 0x000e2200000e0000 */
        /* <DEDUP_REMOVED lines=9> */
[----:B------:R-:W-:Y:S02]  /*d290*/  FSEL R42, R42, -INF , !P6 ;  /* 0xff8000002a2a7808 */ /* 0x000fe40007000000 */
[C---:B------:R-:W-:Y:S02]  /*d2a0*/  ISETP.GT.AND P3, PT, R87.reuse, 0x29, P2 ;  /* 0x000000295700780c */ /* 0x040fe40001764270 */
[----:B------:R-:W-:Y:S01]  /*d2b0*/  ISETP.GT.AND P4, PT, R87, 0x30, P2 ;  /* 0x000000305700780c */ /* 0x000fe20001784270 */
[--C-:B0-----:R-:W-:Y:S01]  /*d2c0*/  IMAD.IADD R143, R143, 0x1, R31.reuse ;  /* 0x000000018f8f7824 */ /* 0x101fe200078e021f */
[----:B------:R-:W-:Y:S01]  /*d2d0*/  ISETP.GT.AND P6, PT, R87, 0x31, P2 ;  /* 0x000000315700780c */ /* 0x000fe200017c4270 */
[----:B------:R-:W-:Y:S01]  /*d2e0*/  IMAD.IADD R142, R142, 0x1, R31 ;  /* 0x000000018e8e7824 */ /* 0x000fe200078e021f */
[----:B------:R-:W-:-:S02]  /*d2f0*/  ISETP.LT.OR P3, PT, R141, 0x2a, P3 ;  /* 0x0000002a8d00780c */ /* 0x000fc40001f61670 */
[C---:B------:R-:W-:Y:S02]  /*d300*/  ISETP.LT.OR P4, PT, R141.reuse, 0x31, P4 ;  /* 0x000000318d00780c */ /* 0x040fe40002781670 */
[----:B------:R-:W-:Y:S02]  /*d310*/  ISETP.LT.OR P6, PT, R141, 0x32, P6 ;  /* 0x000000328d00780c */ /* 0x000fe400037c1670 */
[----:B------:R-:W-:Y:S02]  /*d320*/  FSEL R44, R44, -INF , !P3 ;  /* 0xff8000002c2c7808 */ /* 0x000fe40005800000 */
[----:B------:R-:W-:Y:S02]  /*d330*/  FSEL R46, R46, -INF , !P4 ;  /* 0xff8000002e2e7808 */ /* 0x000fe40006000000 */
[----:B------:R-:W-:Y:S02]  /*d340*/  FSEL R48, R48, -INF , !P6 ;  /* 0xff80000030307808 */ /* 0x000fe40007000000 */
[----:B------:R-:W-:-:S02]  /*d350*/  ISETP.GT.AND P3, PT, R87, 0x38, P2 ;  /* 0x000000385700780c */ /* 0x000fc40001764270 */
[C---:B------:R-:W-:Y:S02]  /*d360*/  ISETP.GT.AND P4, PT, R87.reuse, 0x39, P2 ;  /* 0x000000395700780c */ /* 0x040fe40001784270 */
[----:B------:R-:W-:Y:S02]  /*d370*/  ISETP.GT.AND P6, PT, R87, 0x40, P2 ;  /* 0x000000405700780c */ /* 0x000fe400017c4270 */
[C---:B------:R-:W-:Y:S02]  /*d380*/  ISETP.LT.OR P3, PT, R141.reuse, 0x39, P3 ;  /* 0x000000398d00780c */ /* 0x040fe40001f61670 */
[C---:B------:R-:W-:Y:S02]  /*d390*/  ISETP.LT.OR P4, PT, R141.reuse, 0x3a, P4 ;  /* 0x0000003a8d00780c */ /* 0x040fe40002781670 */
[----:B------:R-:W-:Y:S02]  /*d3a0*/  ISETP.LT.OR P6, PT, R141, 0x41, P6 ;  /* 0x000000418d00780c */ /* 0x000fe400037c1670 */
[----:B------:R-:W-:-:S02]  /*d3b0*/  FSEL R50, R50, -INF , !P3 ;  /* 0xff80000032327808 */ /* 0x000fc40005800000 */
[----:B------:R-:W-:Y:S02]  /*d3c0*/  FSEL R52, R52, -INF , !P4 ;  /* 0xff80000034347808 */ /* 0x000fe40006000000 */
[----:B------:R-:W-:Y:S02]  /*d3d0*/  FSEL R56, R56, -INF , !P6 ;  /* 0xff80000038387808 */ /* 0x000fe40007000000 */
[C---:B------:R-:W-:Y:S02]  /*d3e0*/  ISETP.GT.AND P3, PT, R87.reuse, 0x41, P2 ;  /* 0x000000415700780c */ /* 0x040fe40001764270 */
[C---:B------:R-:W-:Y:S02]  /*d3f0*/  ISETP.GT.AND P4, PT, R87.reuse, 0x48, P2 ;  /* 0x000000485700780c */ /* 0x040fe40001784270 */
[----:B------:R-:W-:Y:S02]  /*d400*/  ISETP.GT.AND P6, PT, R87, 0x49, P2 ;  /* 0x000000495700780c */ /* 0x000fe400017c4270 */
        /* <DEDUP_REMOVED lines=41> */
[----:B------:R-:W-:Y:S01]  /*d6a0*/  FSEL R140, R140, -INF , !P6 ;  /* 0xff8000008c8c7808 */ /* 0x000fe20007000000 */
[----:B------:R-:W-:Y:S06]  /*d6b0*/  @!P5 BRA `(.L_x_917) ;  /* 0x000000000064d947 */ /* 0x000fec0003800000 */
        /* <DEDUP_REMOVED lines=15> */
.L_x_919:
[----:B------:R-:W-:-:S05]  /*d7b0*/  IMAD.U32 R86, RZ, RZ, UR61 ;  /* 0x0000003dff567e24 */ /* 0x000fca000f8e00ff */
[----:B------:R-:W-:-:S13]  /*d7c0*/  ISETP.NE.AND P3, PT, R86, 0x1, PT ;  /* 0x000000015600780c */ /* 0x000fda0003f65270 */
[----:B------:R-:W0:Y:S02]  /*d7d0*/  @P3 LDC.64 R30, c[0x0][0x9e8] ;  /* 0x00027a00ff1e3b82 */ /* 0x000e240000000a00 */
[----:B0-----:R-:W-:-:S05]  /*d7e0*/  @P3 IMAD.HI.U32 R30, R14, R30, RZ ;  /* 0x0000001e0e1e3227 */ /* 0x001fca00078e00ff */
[----:B------:R-:W-:-:S07]  /*d7f0*/  @P3 SHF.R.U32.HI R14, RZ, R31, R30 ;  /* 0x0000001fff0e3219 */ /* 0x000fce000001161e */
.L_x_920:
[----:B------:R-:W-:Y:S05]  /*d800*/  BSYNC B0 ;  /* 0x0000000000007941 */ /* 0x000fea0003800000 */
.L_x_918:
[----:B------:R-:W-:-:S04]  /*d810*/  IMAD R14, R14, R86, -R85 ;  /* 0x000000560e0e7224 */ /* 0x000fc800078e0a55 */
[----:B------:R-:W-:-:S05]  /*d820*/  IMAD R14, R3, -0x2, R14 ;  /* 0xfffffffe030e7824 */ /* 0x000fca00078e020e */
[----:B------:R-:W-:Y:S02]  /*d830*/  VIADDMNMX R143, R14, R86, R143, PT ;  /* 0x000000560e8f7246 */ /* 0x000fe4000380018f */
[----:B------:R-:W-:-:S07]  /*d840*/  VIMNMX R142, R142, R14, !PT ;  /* 0x0000000e8e8e7248 */ /* 0x000fce0007fe0100 */
.L_x_917:
[----:B------:R-:W-:Y:S01]  /*d850*/  FMNMX.FTZ R31, R54, R15, !PT ;  /* 0x0000000f361f7209 */ /* 0x000fe20007810000 */
[----:B------:R-:W-:Y:S01]  /*d860*/  ULDC UR10, c[0x0][0x988] ;  /* 0x00026200000a7ab9 */ /* 0x000fe20000000800 */
[----:B------:R-:W-:Y:S01]  /*d870*/  ISETP.GT.AND P3, PT, R142, 0x9, P2 ;  /* 0x000000098e00780c */ /* 0x000fe20001764270 */
[----:B------:R-:W-:Y:S01]  /*d880*/  UMOV UR30, UR5 ;  /* 0x00000005001e7c82 */ /* 0x000fe20008000000 */
[----:B------:R-:W-:Y:S02]  /*d890*/  FMNMX.FTZ R31, R24, R31, !PT ;  /* 0x0000001f181f7209 */ /* 0x000fe40007810000 */
[----:B------:R-:W-:Y:S02]  /*d8a0*/  ISETP.LT.OR P3, PT, R143, 0xa, P3 ;  /* 0x0000000a8f00780c */ /* 0x000fe40001f61670 */
[----:B------:R-:W-:Y:S02]  /*d8b0*/  FMNMX.FTZ R31, R26, R31, !PT ;  /* 0x0000001f1a1f7209 */ /* 0x000fe40007810000 */
[----:B------:R-:W-:-:S02]  /*d8c0*/  ISETP.GT.AND P6, PT, R142, 0x8, P2 ;  /* 0x000000088e00780c */ /* 0x000fc400017c4270 */
[----:B------:R-:W-:Y:S02]  /*d8d0*/  FMNMX.FTZ R14, R28, R31, !PT ;  /* 0x0000001f1c0e7209 */ /* 0x000fe40007810000 */
[----:B------:R-:W-:Y:S02]  /*d8e0*/  FSEL R29, R29, -INF , !P3 ;  /* 0xff8000001d1d7808 */ /* 0x000fe40005800000 */
[----:B------:R-:W-:Y:S02]  /*d8f0*/  FMNMX.FTZ R31, R55, R14, !PT ;  /* 0x0000000e371f7209 */ /* 0x000fe40007810000 */
[----:B------:R-:W-:Y:S02]  /*d900*/  ISETP.GT.AND P3, PT, R142, 0x11, P2 ;  /* 0x000000118e00780c */ /* 0x000fe40001764270 */
[----:B------:R-:W-:Y:S02]  /*d910*/  FMNMX.FTZ R31, R144, R31, !PT ;  /* 0x0000001f901f7209 */ /* 0x000fe40007810000 */
[----:B------:R-:W-:-:S02]  /*d920*/  ISETP.LT.OR P6, PT, R143, 0x9, P6 ;  /* 0x000000098f00780c */ /* 0x000fc400037c1670 */
[----:B------:R-:W-:Y:S02]  /*d930*/  FMNMX.FTZ R31, R34, R31, !PT ;  /* 0x0000001f221f7209 */ /* 0x000fe40007810000 */
[----:B------:R-:W-:Y:S02]  /*d940*/  ISETP.LT.OR P3, PT, R143, 0x12, P3 ;  /* 0x000000128f00780c */ /* 0x000fe40001f61670 */
[----:B------:R-:W-:Y:S02]  /*d950*/  FMNMX.FTZ R31, R36, R31, !PT ;  /* 0x0000001f241f7209 */ /* 0x000fe40007810000 */
[----:B------:R-:W-:Y:S02]  /*d960*/  FSEL R27, R27, -INF , !P6 ;  /* 0xff8000001b1b7808 */ /* 0x000fe40007000000 */
        /* <DEDUP_REMOVED lines=35> */
[----:B------:R-:W-:Y:S02]  /*dba0*/  R2UR UR11, R19 ;  /* 0x00000000130b72ca */ /* 0x000fe400000e0000 */
[----:B------:R-:W-:-:S04]  /*dbb0*/  FMNMX.FTZ R14, R75, R14, !PT ;  /* 0x0000000e4b0e7209 */ /* 0x000fc80007810000 */
[----:B------:R-:W-:-:S04]  /*dbc0*/  FMNMX.FTZ R14, R77, R14, !PT ;  /* 0x0000000e4d0e7209 */ /* 0x000fc80007810000 */
[----:B------:R-:W-:-:S04]  /*dbd0*/  FMNMX.FTZ R14, R79, R14, !PT ;  /* 0x0000000e4f0e7209 */ /* 0x000fc80007810000 */
[----:B------:R-:W-:-:S04]  /*dbe0*/  FMNMX.FTZ R14, R81, R14, !PT ;  /* 0x0000000e510e7209 */ /* 0x000fc80007810000 */
[----:B------:R-:W-:-:S04]  /*dbf0*/  FMNMX.FTZ R31, R139, R14, !PT ;  /* 0x0000000e8b1f7209 */ /* 0x000fc80007810000 */
[----:B------:R-:W-:-:S05]  /*dc00*/  FMNMX.FTZ R31, R140, R31, !PT ;  /* 0x0000001f8c1f7209 */ /* 0x000fca0007810000 */
[----:B------:R-:W0:Y:S02]  /*dc10*/  SHFL.BFLY PT, R14, R31, 0x2, 0x1f ;  /* 0x0c401f001f0e7f89 */ /* 0x000e2400000e0000 */
[----:B0-----:R-:W-:-:S05]  /*dc20*/  FMNMX.FTZ R30, R31, R14, !PT ;  /* 0x0000000e1f1e7209 */ /* 0x001fca0007810000 */
[----:B------:R-:W0:Y:S02]  /*dc30*/  SHFL.BFLY PT, R85, R30, 0x1, 0x1f ;  /* 0x0c201f001e557f89 */ /* 0x000e2400000e0000 */
[----:B0-----:R-:W-:-:S04]  /*dc40*/  FMNMX.FTZ R14, R30, R85, !PT ;  /* 0x000000551e0e7209 */ /* 0x001fc80007810000 */
[C---:B------:R-:W-:Y:S01]  /*dc50*/  FSETP.NEU.FTZ.AND P6, PT, R14.reuse, -INF , PT ;  /* 0xff8000000e00780b */ /* 0x040fe20003fdd000 */
[----:B------:R-:W-:-:S03]  /*dc60*/  FMUL.FTZ R31, R14, UR10 ;  /* 0x0000000a0e1f7c20 */ /* 0x000fc60008410000 */
[----:B------:R-:W-:Y:S02]  /*dc70*/  FSEL R146, R14, RZ, P6 ;  /* 0x000000ff0e927208 */ /* 0x000fe40003000000 */
[----:B------:R-:W-:-:S03]  /*dc80*/  FSEL R31, R31, RZ, P6 ;  /* 0x000000ff1f1f7208 */ /* 0x000fc60003000000 */
[----:B------:R-:W-:Y:S02]  /*dc90*/  FADD.FTZ R146, -R146, R15 ;  /* 0x0000000f92927221 */ /* 0x000fe40000010100 */
[--C-:B------:R-:W-:Y:S01]  /*dca0*/  FFMA.FTZ R30, R54, UR10, -R31.reuse ;  /* 0x0000000a361e7c23 */ /* 0x100fe2000801081f */
[--C-:B------:R-:W-:Y:S01]  /*dcb0*/  FFMA.FTZ R54, R24, UR10, -R31.reuse ;  /* 0x0000000a18367c23 */ /* 0x100fe2000801081f */
[----:B------:R-:W-:Y:S01]  /*dcc0*/  FSEL R24, R37, -INF , !P3 ;  /* 0xff80000025187808 */ /* 0x000fe20005800000 */
[--C-:B------:R-:W-:Y:S01]  /*dcd0*/  FFMA.FTZ R87, R28, UR10, -R31.reuse ;  /* 0x0000000a1c577c23 */ /* 0x100fe2000801081f */
[----:B------:R-:W-:Y:S01]  /*dce0*/  ISETP.GT.AND P3, PT, R142, 0x21, P2 ;  /* 0x000000218e00780c */ /* 0x000fe20001764270 */
[----:B------:R0:W-:Y:S01]  /*dcf0*/  MUFU.EX2 R37, R54 ;  /* 0x0000003600257308 */ /* 0x0001e20000000800 */
[----:B------:R-:W-:Y:S01]  /*dd00*/  FSEL R28, R43, -INF , !P4 ;  /* 0xff8000002b1c7808 */ /* 0x000fe20006000000 */
[--C-:B------:R-:W-:Y:S01]  /*dd10*/  FFMA.FTZ R42, R42, UR10, -R31.reuse ;  /* 0x0000000a2a2a7c23 */ /* 0x100fe2000801081f */
[----:B------:R-:W-:Y:S01]  /*dd20*/  ISETP.LT.OR P3, PT, R143, 0x22, P3 ;  /* 0x000000228f00780c */ /* 0x000fe20001f61670 */
[--C-:B------:R-:W-:Y:S01]  /*dd30*/  FFMA.FTZ R149, R138, UR10, -R31.reuse ;  /* 0x0000000a8a957c23 */ /* 0x100fe2000801081f */
[----:B------:R-:W-:Y:S01]  /*dd40*/  ISETP.GT.AND P4, PT, R142, 0x29, P2 ;  /* 0x000000298e00780c */ /* 0x000fe20001784270 */
[--C-:B------:R-:W-:Y:S01]  /*dd50*/  FFMA.FTZ R141, R44, UR10, -R31.reuse ;  /* 0x0000000a2c8d7c23 */ /* 0x100fe2000801081f */
[----:B------:R-:W-:Y:S01]  /*dd60*/  FSEL R41, R41, -INF , !P3 ;  /* 0xff80000029297808 */ /* 0x000fe20005800000 */
[----:B------:R1:W-:Y:S01]  /*dd70*/  MUFU.EX2 R43, R87 ;  /* 0x00000057002b7308 */ /* 0x0003e20000000800 */
[----:B------:R-:W-:Y:S01]  /*dd80*/  ISETP.GT.AND P3, PT, R142, RZ, P2 ;  /* 0x000000ff8e00720c */ /* 0x000fe20001764270 */
[--C-:B0-----:R-:W-:Y:S01]  /*dd90*/  FFMA.FTZ R54, R55, UR10, -R31.reuse ;  /* 0x0000000a37367c23 */ /* 0x101fe2000801081f */
[C---:B------:R-:W-:Y:S01]  /*dda0*/  ISETP.LT.OR P4, PT, R143.reuse, 0x2a, P4 ;  /* 0x0000002a8f00780c */ /* 0x040fe20002781670 */
[--C-:B------:R-:W-:Y:S01]  /*ddb0*/  FFMA.FTZ R44, R56, UR10, -R31.reuse ;  /* 0x0000000a382c7c23 */ /* 0x100fe2000801081f */
[----:B------:R-:W-:Y:S01]  /*ddc0*/  ISETP.LT.OR P3, PT, R143, 0x1, P3 ;  /* 0x000000018f00780c */ /* 0x000fe20001f61670 */
[--C-:B------:R-:W-:Y:S01]  /*ddd0*/  FFMA.FTZ R147, R52, UR10, -R31.reuse ;  /* 0x0000000a34937c23 */ /* 0x100fe2000801081f */
[----:B------:R-:W-:Y:S01]  /*dde0*/  FSEL R45, R45, -INF , !P4 ;  /* 0xff8000002d2d7808 */ /* 0x000fe20006000000 */
[--C-:B------:R-:W-:Y:S01]  /*ddf0*/  FFMA.FTZ R52, R71, UR10, -R31.reuse ;  /* 0x0000000a47347c23 */ /* 0x100fe2000801081f */
[----:B------:R-:W-:Y:S01]  /*de00*/  FSEL R85, R21, -INF , !P3 ;  /* 0xff80000015557808 */ /* 0x000fe20005800000 */
[--C-:B-1----:R-:W-:Y:S01]  /*de10*/  FFMA.FTZ R87, R144, UR10, -R31.reuse ;  /* 0x0000000a90577c23 */ /* 0x102fe2000801081f */
[----:B------:R-:W-:Y:S01]  /*de20*/  ISETP.GT.AND P3, PT, R142, 0x30, P2 ;  /* 0x000000308e00780c */ /* 0x000fe20001764270 */
[--C-:B------:R-:W-:Y:S01]  /*de30*/  FFMA.FTZ R46, R46, UR10, -R31.reuse ;  /* 0x0000000a2e2e7c23 */ /* 0x100fe2000801081f */
[----:B------:R-:W-:Y:S01]  /*de40*/  FMNMX.FTZ R86, R85, R20, !PT ;  /* 0x0000001455567209 */ /* 0x000fe20007810000 */
[--C-:B------:R-:W-:Y:S01]  /*de50*/  FFMA.FTZ R145, R48, UR10, -R31.reuse ;  /* 0x0000000a30917c23 */ /* 0x100fe2000801081f */
[----:B------:R-:W-:Y:S01]  /*de60*/  ISETP.LT.OR P3, PT, R143, 0x31, P3 ;  /* 0x000000318f00780c */ /* 0x000fe20001f61670 */
[--C-:B------:R-:W-:Y:S01]  /*de70*/  FFMA.FTZ R48, R63, UR10, -R31.reuse ;  /* 0x0000000a3f307c23 */ /* 0x100fe2000801081f */
[----:B------:R-:W-:Y:S01]  /*de80*/  FMNMX.FTZ R86, R25, R86, !PT ;  /* 0x0000005619567209 */ /* 0x000fe20007810000 */
[--C-:B------:R-:W-:Y:S01]  /*de90*/  FFMA.FTZ R26, R26, UR10, -R31.reuse ;  /* 0x0000000a1a1a7c23 */ /* 0x100fe2000801081f */
[----:B------:R-:W-:Y:S01]  /*dea0*/  FSEL R55, R47, -INF , !P3 ;  /* 0xff8000002f377808 */ /* 0x000fe20005800000 */
[--C-:B------:R-:W-:Y:S01]  /*deb0*/  FFMA.FTZ R34, R34, UR10, -R31.reuse ;  /* 0x0000000a22227c23 */ /* 0x100fe2000801081f */
[----:B------:R-:W-:Y:S01]  /*dec0*/  FMNMX.FTZ R86, R27, R86, !PT ;  /* 0x000000561b567209 */ /* 0x000fe20007810000 */
[----:B------:R0:W-:Y:S01]  /*ded0*/  MUFU.EX2 R47, R87 ;  /* 0x00000057002f7308 */ /* 0x0001e20000000800 */
[----:B------:R-:W-:Y:S01]  /*dee0*/  ISETP.GT.AND P3, PT, R142, 0x38, P2 ;  /* 0x000000388e00780c */ /* 0x000fe20001764270 */
[--C-:B------:R-:W-:Y:S01]  /*def0*/  FFMA.FTZ R63, R73, UR10, -R31.reuse ;  /* 0x0000000a493f7c23 */ /* 0x100fe2000801081f */
[----:B------:R-:W-:Y:S01]  /*df00*/  FMNMX.FTZ R21, R29, R86, !PT ;  /* 0x000000561d157209 */ /* 0x000fe20007810000 */
[----:B------:R-:W-:Y:S01]  /*df10*/  FFMA.FTZ R140, R140, UR10, -R31 ;  /* 0x0000000a8c8c7c23 */ /* 0x000fe2000801081f */
[----:B------:R-:W-:Y:S01]  /*df20*/  ISETP.LT.OR P3, PT, R143, 0x39, P3 ;  /* 0x000000398f00780c */ /* 0x000fe20001f61670 */
[----:B------:R-:W-:Y:S01]  /*df30*/  FMUL.FTZ R15, R146, UR10 ;  /* 0x0000000a920f7c20 */ /* 0x000fe20008410000 */
[----:B------:R-:W-:Y:S01]  /*df40*/  FMNMX.FTZ R144, R32, R21, !PT ;  /* 0x0000001520907209 */ /* 0x000fe20007810000 */
[----:B------:R-:W-:Y:S01]  /*df50*/  MUFU.EX2 R30, R30 ;  /* 0x0000001e001e7308 */ /* 0x000fe20000000800 */
[----:B------:R-:W-:-:S02]  /*df60*/  ISETP.GT.AND P4, PT, R142, 0x31, P2 ;  /* 0x000000318e00780c */ /* 0x000fc40001784270 */
[----:B------:R-:W-:Y:S02]  /*df70*/  FMNMX.FTZ R144, R33, R144, !PT ;  /* 0x0000009021907209 */ /* 0x000fe40007810000 */
[----:B------:R-:W-:Y:S01]  /*df80*/  FSEL R86, R51, -INF , !P3 ;  /* 0xff80000033567808 */ /* 0x000fe20005800000 */
[--C-:B------:R-:W-:Y:S01]  /*df90*/  FFMA.FTZ R51, R36, UR10, -R31.reuse ;  /* 0x0000000a24337c23 */ /* 0x100fe2000801081f */
[----:B------:R-:W-:Y:S01]  /*dfa0*/  FMNMX.FTZ R21, R35, R144, !PT ;  /* 0x0000009023157209 */ /* 0x000fe20007810000 */
[----:B------:R-:W-:Y:S01]  /*dfb0*/  FFMA.FTZ R36, R38, UR10, -R31 ;  /* 0x0000000a26247c23 */ /* 0x000fe2000801081f */
[----:B------:R-:W-:Y:S01]  /*dfc0*/  ISETP.LT.OR P4, PT, R143, 0x32, P4 ;  /* 0x000000328f00780c */ /* 0x000fe20002781670 */
[----:B------:R-:W1:Y:S01]  /*dfd0*/  MUFU.EX2 R15, R15 ;  /* 0x0000000f000f7308 */ /* 0x000e620000000800 */
[----:B------:R-:W-:Y:S02]  /*dfe0*/  FMNMX.FTZ R38, R24, R21, !PT ;  /* 0x0000001518267209 */ /* 0x000fe40007810000 */
[----:B------:R-:W-:-:S02]  /*dff0*/  FSEL R49, R49, -INF , !P4 ;  /* 0xff80000031317808 */ /* 0x000fc40006000000 */
[----:B------:R-:W-:Y:S02]  /*e000*/  FMNMX.FTZ R38, R39, R38, !PT ;  /* 0x0000002627267209 */ /* 0x000fe40007810000 */
[----:B------:R-:W-:Y:S01]  /*e010*/  ISETP.GT.AND P4, PT, R142, 0x39, P2 ;  /* 0x000000398e00780c */ /* 0x000fe20001784270 */
[----:B------:R-:W-:Y:S01]  /*e020*/  MUFU.EX2 R26, R26 ;  /* 0x0000001a001a7308 */ /* 0x000fe20000000800 */
[----:B------:R-:W-:Y:S02]  /*e030*/  FMNMX.FTZ R21, R41, R38, !PT ;  /* 0x0000002629157209 */ /* 0x000fe40007810000 */
[----:B------:R-:W-:Y:S02]  /*e040*/  ISETP.LT.OR P4, PT, R143, 0x3a, P4 ;  /* 0x0000003a8f00780c */ /* 0x000fe40002781670 */
[----:B------:R-:W-:Y:S02]  /*e050*/  FMNMX.FTZ R38, R28, R21, !PT ;  /* 0x000000151c267209 */ /* 0x000fe40007810000 */
[----:B0-----:R-:W-:Y:S01]  /*e060*/  FSEL R87, R53, -INF , !P4 ;  /* 0xff80000035577808 */ /* 0x001fe20006000000 */
[--C-:B------:R-:W-:Y:S01]  /*e070*/  FFMA.FTZ R53, R40, UR10, -R31.reuse ;  /* 0x0000000a28357c23 */ /* 0x100fe2000801081f */
[----:B------:R-:W-:Y:S01]  /*e080*/  FMNMX.FTZ R40, R45, R38, !PT ;  /* 0x000000262d287209 */ /* 0x000fe20007810000 */
[----:B------:R-:W-:Y:S01]  /*e090*/  MUFU.EX2 R54, R54 ;  /* 0x0000003600367308 */ /* 0x000fe20000000800 */
[----:B------:R-:W-:Y:S01]  /*e0a0*/  ISETP.GT.AND P3, PT, R142, 0x40, P2 ;  /* 0x000000408e00780c */ /* 0x000fe20001764270 */
[-C--:B-1----:R-:W-:Y:S01]  /*e0b0*/  FMUL.FTZ R88, R88, R15.reuse ;  /* 0x0000000f58587220 */ /* 0x082fe20000410000 */
[----:B------:R-:W-:Y:S01]  /*e0c0*/  FMNMX.FTZ R40, R55, R40, !PT ;  /* 0x0000002837287209 */ /* 0x000fe20007810000 */
[-C--:B------:R-:W-:Y:S01]  /*e0d0*/  FMUL.FTZ R89, R89, R15.reuse ;  /* 0x0000000f59597220 */ /* 0x080fe20000410000 */
[----:B------:R-:W-:Y:S01]  /*e0e0*/  ISETP.LT.OR P3, PT, R143, 0x41, P3 ;  /* 0x000000418f00780c */ /* 0x000fe20001f61670 */
[-C--:B------:R-:W-:Y:S01]  /*e0f0*/  FMUL.FTZ R92, R92, R15.reuse ;  /* 0x0000000f5c5c7220 */ /* 0x080fe20000410000 */
[----:B------:R-:W-:Y:S01]  /*e100*/  ISETP.GT.AND P4, PT, R142, 0x41, P2 ;  /* 0x000000418e00780c */ /* 0x000fe20001784270 */
[----:B------:R0:W-:Y:S01]  /*e110*/  MUFU.EX2 R38, R42 ;  /* 0x0000002a00267308 */ /* 0x0001e20000000800 */
[----:B------:R-:W-:Y:S01]  /*e120*/  FMNMX.FTZ R21, R49, R40, !PT ;  /* 0x0000002831157209 */ /* 0x000fe20007810000 */
[-C--:B------:R-:W-:Y:S01]  /*e130*/  FMUL.FTZ R93, R93, R15.reuse ;  /* 0x0000000f5d5d7220 */ /* 0x080fe20000410000 */
[----:B------:R-:W-:Y:S01]  /*e140*/  FSEL R57, R57, -INF , !P3 ;  /* 0xff80000039397808 */ /* 0x000fe20005800000 */
[-C--:B------:R-:W-:Y:S01]  /*e150*/  FMUL.FTZ R96, R96, R15.reuse ;  /* 0x0000000f60607220 */ /* 0x080fe20000410000 */
[----:B------:R-:W-:Y:S01]  /*e160*/  ISETP.GT.AND P3, PT, R142, 0x48, P2 ;  /* 0x000000488e00780c */ /* 0x000fe20001764270 */
[----:B------:R-:W-:Y:S01]  /*e170*/  FMUL.FTZ R97, R97, R15 ;  /* 0x0000000f61617220 */ /* 0x000fe20000410000 */
[C---:B------:R-:W-:Y:S01]  /*e180*/  ISETP.LT.OR P4, PT, R143.reuse, 0x42, P4 ;  /* 0x000000428f00780c */ /* 0x040fe20002781670 */
[----:B------:R-:W-:Y:S01]  /*e190*/  MUFU.EX2 R34, R34 ;  /* 0x0000002200227308 */ /* 0x000fe20000000800 */
[----:B------:R-:W-:Y:S01]  /*e1a0*/  FMNMX.FTZ R40, R86, R21, !PT ;  /* 0x0000001556287209 */ /* 0x000fe20007810000 */
[-C--:B------:R-:W-:Y:S01]  /*e1b0*/  FMUL.FTZ R100, R100, R15.reuse ;  /* 0x0000000f64647220 */ /* 0x080fe20000410000 */
[----:B------:R-:W-:Y:S01]  /*e1c0*/  ISETP.LT.OR P3, PT, R143, 0x49, P3 ;  /* 0x000000498f00780c */ /* 0x000fe20001f61670 */
[-C--:B------:R-:W-:Y:S01]  /*e1d0*/  FMUL.FTZ R101, R101, R15.reuse ;  /* 0x0000000f65657220 */ /* 0x080fe20000410000 */
[----:B------:R-:W-:Y:S01]  /*e1e0*/  FSEL R58, R58, -INF , !P4 ;  /* 0xff8000003a3a7808 */ /* 0x000fe20006000000 */
[-C--:B------:R-:W-:Y:S01]  /*e1f0*/  FMUL.FTZ R104, R104, R15.reuse ;  /* 0x0000000f68687220 */ /* 0x080fe20000410000 */
[----:B------:R-:W-:Y:S01]  /*e200*/  ISETP.GT.AND P4, PT, R142, 0x49, P2 ;  /* 0x000000498e00780c */ /* 0x000fe20001784270 */
[----:B------:R-:W-:Y:S01]  /*e210*/  MUFU.EX2 R51, R51 ;  /* 0x0000003300337308 */ /* 0x000fe20000000800 */
[----:B0-----:R-:W-:Y:S01]  /*e220*/  FMNMX.FTZ R42, R87, R40, !PT ;  /* 0x00000028572a7209 */ /* 0x001fe20007810000 */
[-C--:B------:R-:W-:Y:S01]  /*e230*/  FMUL.FTZ R105, R105, R15.reuse ;  /* 0x0000000f69697220 */ /* 0x080fe20000410000 */
[----:B------:R-:W-:Y:S01]  /*e240*/  FSEL R60, R60, -INF , !P3 ;  /* 0xff8000003c3c7808 */ /* 0x000fe20005800000 */
[-C--:B------:R-:W-:Y:S01]  /*e250*/  FMUL.FTZ R108, R108, R15.reuse ;  /* 0x0000000f6c6c7220 */ /* 0x080fe20000410000 */
[----:B------:R-:W-:Y:S01]  /*e260*/  ISETP.GT.AND P3, PT, R142, 0x50, P2 ;  /* 0x000000508e00780c */ /* 0x000fe20001764270 */
[----:B------:R-:W-:Y:S01]  /*e270*/  FMUL.FTZ R109, R109, R15 ;  /* 0x0000000f6d6d7220 */ /* 0x000fe20000410000 */
[----:B------:R-:W-:Y:S01]  /*e280*/  ISETP.LT.OR P4, PT, R143, 0x4a, P4 ;  /* 0x0000004a8f00780c */ /* 0x000fe20002781670 */
[----:B------:R0:W-:Y:S01]  /*e290*/  MUFU.EX2 R40, R46 ;  /* 0x0000002e00287308 */ /* 0x0001e20000000800 */
[----:B------:R-:W-:Y:S01]  /*e2a0*/  FMNMX.FTZ R21, R57, R42, !PT ;  /* 0x0000002a39157209 */ /* 0x000fe20007810000 */
[--C-:B------:R-:W-:Y:S01]  /*e2b0*/  FFMA.FTZ R42, R50, UR10, -R31.reuse ;  /* 0x0000000a322a7c23 */ /* 0x100fe2000801081f */
[----:B------:R-:W-:Y:S01]  /*e2c0*/  ISETP.LT.OR P3, PT, R143, 0x51, P3 ;  /* 0x000000518f00780c */ /* 0x000fe20001f61670 */
[--C-:B------:R-:W-:Y:S01]  /*e2d0*/  FFMA.FTZ R50, R67, UR10, -R31.reuse ;  /* 0x0000000a43327c23 */ /* 0x100fe2000801081f */
[----:B------:R-:W-:Y:S01]  /*e2e0*/  FSEL R62, R62, -INF , !P4 ;  /* 0xff8000003e3e7808 */ /* 0x000fe20006000000 */
[--C-:B------:R-:W-:Y:S01]  /*e2f0*/  FFMA.FTZ R67, R139, UR10, -R31.reuse ;  /* 0x0000000a8b437c23 */ /* 0x100fe2000801081f */
[----:B------:R-:W-:Y:S01]  /*e300*/  ISETP.GT.AND P4, PT, R142, 0x51, P2 ;  /* 0x000000518e00780c */ /* 0x000fe20001784270 */
[----:B------:R-:W-:Y:S01]  /*e310*/  MUFU.EX2 R36, R36 ;  /* 0x0000002400247308 */ /* 0x000fe20000000800 */
[----:B------:R-:W-:Y:S01]  /*e320*/  FMNMX.FTZ R21, R58, R21, !PT ;  /* 0x000000153a157209 */ /* 0x000fe20007810000 */
[--C-:B0-----:R-:W-:Y:S01]  /*e330*/  FFMA.FTZ R46, R59, UR10, -R31.reuse ;  /* 0x0000000a3b2e7c23 */ /* 0x101fe2000801081f */
[----:B------:R-:W-:Y:S01]  /*e340*/  FSEL R64, R64, -INF , !P3 ;  /* 0xff80000040407808 */ /* 0x000fe20005800000 */
[--C-:B------:R-:W-:Y:S01]  /*e350*/  FFMA.FTZ R59, R65, UR10, -R31.reuse ;  /* 0x0000000a413b7c23 */ /* 0x100fe2000801081f */
[----:B------:R-:W-:Y:S01]  /*e360*/  ISETP.GT.AND P3, PT, R142, 0x58, P2 ;  /* 0x000000588e00780c */ /* 0x000fe20001764270 */
[----:B------:R-:W-:Y:S01]  /*e370*/  FFMA.FTZ R65, R77, UR10, -R31 ;  /* 0x0000000a4d417c23 */ /* 0x000fe2000801081f */
[C---:B------:R-:W-:Y:S01]  /*e380*/  ISETP.LT.OR P4, PT, R143.reuse, 0x52, P4 ;  /* 0x000000528f00780c */ /* 0x040fe20002781670 */
[----:B------:R-:W-:Y:S01]  /*e390*/  MUFU.EX2 R53, R53 ;  /* 0x0000003500357308 */ /* 0x000fe20000000800 */
[----:B------:R-:W-:Y:S01]  /*e3a0*/  FMNMX.FTZ R21, R60, R21, !PT ;  /* 0x000000153c157209 */ /* 0x000fe20007810000 */
[-C--:B------:R-:W-:Y:S01]  /*e3b0*/  FMUL.FTZ R112, R112, R15.reuse ;  /* 0x0000000f70707220 */ /* 0x080fe20000410000 */
[----:B------:R-:W-:Y:S01]  /*e3c0*/  ISETP.LT.OR P3, PT, R143, 0x59, P3 ;  /* 0x000000598f00780c */ /* 0x000fe20001f61670 */
[-C--:B------:R-:W-:Y:S01]  /*e3d0*/  FMUL.FTZ R113, R113, R15.reuse ;  /* 0x0000000f71717220 */ /* 0x080fe20000410000 */
[----:B------:R-:W-:Y:S01]  /*e3e0*/  FSEL R66, R66, -INF , !P4 ;  /* 0xff80000042427808 */ /* 0x000fe20006000000 */
[----:B------:R-:W-:Y:S01]  /*e3f0*/  FMUL.FTZ R116, R116, R15 ;  /* 0x0000000f74747220 */ /* 0x000fe20000410000 */
[----:B------:R-:W-:Y:S01]  /*e400*/  FMNMX.FTZ R21, R62, R21, !PT ;  /* 0x000000153e157209 */ /* 0x000fe20007810000 */
[----:B------:R-:W-:Y:S01]  /*e410*/  MUFU.EX2 R141, R141 ;  /* 0x0000008d008d7308 */ /* 0x000fe20000000800 */
[----:B------:R-:W-:Y:S01]  /*e420*/  ISETP.GT.AND P4, PT, R142, 0x59, P2 ;  /* 0x000000598e00780c */ /* 0x000fe20001784270 */
[-C--:B------:R-:W-:Y:S01]  /*e430*/  FMUL.FTZ R117, R117, R15.reuse ;  /* 0x0000000f75757220 */ /* 0x080fe20000410000 */
[----:B------:R-:W-:Y:S01]  /*e440*/  FSEL R68, R68, -INF , !P3 ;  /* 0xff80000044447808 */ /* 0x000fe20005800000 */
[----:B------:R-:W-:Y:S01]  /*e450*/  FMUL.FTZ R120, R120, R15 ;  /* 0x0000000f78787220 */ /* 0x000fe20000410000 */
[----:B------:R-:W-:Y:S01]  /*e460*/  FMNMX.FTZ R21, R64, R21, !PT ;  /* 0x0000001540157209 */ /* 0x000fe20007810000 */
[-C--:B------:R-:W-:Y:S01]  /*e470*/  FMUL.FTZ R121, R121, R15.reuse ;  /* 0x0000000f79797220 */ /* 0x080fe20000410000 */
[----:B------:R-:W-:Y:S01]  /*e480*/  ISETP.GT.AND P3, PT, R142, 0x60, P2 ;  /* 0x000000608e00780c */ /* 0x000fe20001764270 */
[----:B------:R-:W-:Y:S01]  /*e490*/  MUFU.EX2 R145, R145 ;  /* 0x0000009100917308 */ /* 0x000fe20000000800 */
[----:B------:R-:W-:Y:S01]  /*e4a0*/  ISETP.LT.OR P4, PT, R143, 0x5a, P4 ;  /* 0x0000005a8f00780c */ /* 0x000fe20002781670 */
[----:B------:R-:W-:Y:S01]  /*e4b0*/  FMUL.FTZ R124, R124, R15 ;  /* 0x0000000f7c7c7220 */ /* 0x000fe20000410000 */
[----:B------:R-:W-:Y:S01]  /*e4c0*/  FMNMX.FTZ R21, R66, R21, !PT ;  /* 0x0000001542157209 */ /* 0x000fe20007810000 */
[-C--:B------:R-:W-:Y:S01]  /*e4d0*/  FMUL.FTZ R125, R125, R15.reuse ;  /* 0x0000000f7d7d7220 */ /* 0x080fe20000410000 */
[----:B------:R-:W-:Y:S01]  /*e4e0*/  ISETP.LT.OR P3, PT, R143, 0x61, P3 ;  /* 0x000000618f00780c */ /* 0x000fe20001f61670 */
[-C--:B------:R-:W-:Y:S01]  /*e4f0*/  FMUL.FTZ R128, R128, R15.reuse ;  /* 0x0000000f80807220 */ /* 0x080fe20000410000 */
[----:B------:R-:W-:Y:S01]  /*e500*/  FSEL R70, R70, -INF , !P4 ;  /* 0xff80000046467808 */ /* 0x000fe20006000000 */
[----:B------:R-:W-:Y:S01]  /*e510*/  MUFU.EX2 R42, R42 ;  /* 0x0000002a002a7308 */ /* 0x000fe20000000800 */
[----:B------:R-:W-:Y:S01]  /*e520*/  ISETP.GT.AND P4, PT, R142, 0x61, P2 ;  /* 0x000000618e00780c */ /* 0x000fe20001784270 */
[----:B------:R-:W-:Y:S01]  /*e530*/  FMUL.FTZ R129, R129, R15 ;  /* 0x0000000f81817220 */ /* 0x000fe20000410000 */
[----:B------:R-:W-:Y:S01]  /*e540*/  FMNMX.FTZ R21, R68, R21, !PT ;  /* 0x0000001544157209 */ /* 0x000fe20007810000 */
[-C--:B------:R-:W-:Y:S01]  /*e550*/  FMUL.FTZ R132, R132, R15.reuse ;  /* 0x0000000f84847220 */ /* 0x080fe20000410000 */
[----:B------:R-:W-:Y:S01]  /*e560*/  FSEL R72, R72, -INF , !P3 ;  /* 0xff80000048487808 */ /* 0x000fe20005800000 */
[----:B------:R-:W-:Y:S01]  /*e570*/  FMUL.FTZ R133, R133, R15 ;  /* 0x0000000f85857220 */ /* 0x000fe20000410000 */
[----:B------:R-:W-:Y:S01]  /*e580*/  ISETP.GT.AND P3, PT, R142, 0x68, P2 ;  /* 0x000000688e00780c */ /* 0x000fe20001764270 */
[----:B------:R-:W-:Y:S01]  /*e590*/  MUFU.EX2 R147, R147 ;  /* 0x0000009300937308 */ /* 0x000fe20000000800 */
[----:B------:R-:W-:-:S02]  /*e5a0*/  ISETP.LT.OR P4, PT, R143, 0x62, P4 ;  /* 0x000000628f00780c */ /* 0x000fc40002781670 */
[----:B------:R-:W-:Y:S02]  /*e5b0*/  FMNMX.FTZ R21, R70, R21, !PT ;  /* 0x0000001546157209 */ /* 0x000fe40007810000 */
[----:B------:R-:W-:Y:S02]  /*e5c0*/  ISETP.LT.OR P3, PT, R143, 0x69, P3 ;  /* 0x000000698f00780c */ /* 0x000fe40001f61670 */
[----:B------:R-:W-:Y:S01]  /*e5d0*/  FSEL R74, R74, -INF , !P4 ;  /* 0xff8000004a4a7808 */ /* 0x000fe20006000000 */
[----:B------:R-:W-:Y:S01]  /*e5e0*/  MUFU.EX2 R44, R44 ;  /* 0x0000002c002c7308 */ /* 0x000fe20000000800 */
[----:B------:R-:W-:Y:S02]  /*e5f0*/  ISETP.GT.AND P4, PT, R142, 0x69, P2 ;  /* 0x000000698e00780c */ /* 0x000fe40001784270 */
[----:B------:R-:W-:Y:S02]  /*e600*/  FMNMX.FTZ R21, R72, R21, !PT ;  /* 0x0000001548157209 */ /* 0x000fe40007810000 */
[----:B------:R-:W-:-:S02]  /*e610*/  FSEL R76, R76, -INF , !P3 ;  /* 0xff8000004c4c7808 */ /* 0x000fc40005800000 */
[----:B------:R-:W-:Y:S01]  /*e620*/  ISETP.GT.AND P3, PT, R142, 0x70, P2 ;  /* 0x000000708e00780c */ /* 0x000fe20001764270 */
[----:B------:R-:W-:Y:S01]  /*e630*/  MUFU.EX2 R149, R149 ;  /* 0x0000009500957308 */ /* 0x000fe20000000800 */
[C---:B------:R-:W-:Y:S02]  /*e640*/  ISETP.LT.OR P4, PT, R143.reuse, 0x6a, P4 ;  /* 0x0000006a8f00780c */ /* 0x040fe40002781670 */
[----:B------:R-:W-:Y:S02]  /*e650*/  FMNMX.FTZ R21, R74, R21, !PT ;  /* 0x000000154a157209 */ /* 0x000fe40007810000 */
[----:B------:R-:W-:Y:S02]  /*e660*/  ISETP.LT.OR P3, PT, R143, 0x71, P3 ;  /* 0x000000718f00780c */ /* 0x000fe40001f61670 */
[----:B------:R-:W-:Y:S01]  /*e670*/  FSEL R144, R78, -INF , !P4 ;  /* 0xff8000004e907808 */ /* 0x000fe20006000000 */
[----:B------:R-:W-:Y:S01]  /*e680*/  MUFU.EX2 R46, R46 ;  /* 0x0000002e002e7308 */ /* 0x000fe20000000800 */
[----:B------:R-:W-:-:S02]  /*e690*/  ISETP.GT.AND P4, PT, R142, 0x71, P2 ;  /* 0x000000718e00780c */ /* 0x000fc40001784270 */
[----:B------:R-:W-:Y:S02]  /*e6a0*/  FMNMX.FTZ R21, R76, R21, !PT ;  /* 0x000000154c157209 */ /* 0x000fe40007810000 */
[----:B------:R-:W-:Y:S01]  /*e6b0*/  FSEL R138, R80, -INF , !P3 ;  /* 0xff800000508a7808 */ /* 0x000fe20005800000 */
[----:B------:R-:W-:Y:S01]  /*e6c0*/  FFMA.FTZ R80, R81, UR10, -R31 ;  /* 0x0000000a51507c23 */ /* 0x000fe2000801081f */
[----:B------:R-:W-:Y:S01]  /*e6d0*/  ISETP.GT.AND P3, PT, R142, 0x78, P2 ;  /* 0x000000788e00780c */ /* 0x000fe20001764270 */
[----:B------:R-:W-:Y:S01]  /*e6e0*/  MUFU.EX2 R48, R48 ;  /* 0x0000003000307308 */ /* 0x000fe20000000800 */
[----:B------:R-:W-:Y:S02]  /*e6f0*/  ISETP.LT.OR P4, PT, R143, 0x72, P4 ;  /* 0x000000728f00780c */ /* 0x000fe40002781670 */
[----:B------:R-:W-:Y:S02]  /*e700*/  FMNMX.FTZ R21, R144, R21, !PT ;  /* 0x0000001590157209 */ /* 0x000fe40007810000 */
[----:B------:R-:W-:-:S02]  /*e710*/  ISETP.GT.AND P2, PT, R142, 0x79, P2 ;  /* 0x000000798e00780c */ /* 0x000fc40001744270 */
[C---:B------:R-:W-:Y:S01]  /*e720*/  ISETP.LT.OR P3, PT, R143.reuse, 0x79, P3 ;  /* 0x000000798f00780c */ /* 0x040fe20001f61670 */
[----:B------:R-:W-:Y:S01]  /*e730*/  MUFU.EX2 R59, R59 ;  /* 0x0000003b003b7308 */ /* 0x000fe20000000800 */
[----:B------:R-:W-:Y:S02]  /*e740*/  FSEL R82, R82, -INF , !P4 ;  /* 0xff80000052527808 */ /* 0x000fe40006000000 */
[----:B------:R-:W-:Y:S02]  /*e750*/  FMNMX.FTZ R21, R138, R21, !PT ;  /* 0x000000158a157209 */ /* 0x000fe40007810000 */
[----:B------:R-:W-:Y:S02]  /*e760*/  ISETP.LT.OR P2, PT, R143, 0x7a, P2 ;  /* 0x0000007a8f00780c */ /* 0x000fe40001741670 */
[----:B------:R-:W-:Y:S01]  /*e770*/  FSEL R142, R83, -INF , !P3 ;  /* 0xff800000538e7808 */ /* 0x000fe20005800000 */
[--C-:B------:R-:W-:Y:S01]  /*e780*/  FFMA.FTZ R83, R61, UR10, -R31.reuse ;  /* 0x0000000a3d537c23 */ /* 0x100fe2000801081f */
[----:B------:R-:W-:Y:S01]  /*e790*/  FMNMX.FTZ R21, R82, R21, !PT ;  /* 0x0000001552157209 */ /* 0x000fe20007810000 */
[--C-:B------:R-:W-:Y:S01]  /*e7a0*/  FFMA.FTZ R61, R69, UR10, -R31.reuse ;  /* 0x0000000a453d7c23 */ /* 0x100fe2000801081f */
[----:B------:R-:W-:Y:S01]  /*e7b0*/  FSEL R84, R84, -INF , !P2 ;  /* 0xff80000054547808 */ /* 0x000fe20005000000 */
[----:B------:R-:W-:Y:S01]  /*e7c0*/  FFMA.FTZ R69, R79, UR10, -R31 ;  /* 0x0000000a4f457c23 */ /* 0x000fe2000801081f */
[----:B------:R-:W-:Y:S01]  /*e7d0*/  FMNMX.FTZ R21, R142, R21, !PT ;  /* 0x000000158e157209 */ /* 0x000fe20007810000 */
[----:B------:R-:W-:Y:S03]  /*e7e0*/  MUFU.EX2 R83, R83 ;  /* 0x0000005300537308 */ /* 0x000fe60000000800 */
[----:B------:R-:W-:-:S05]  /*e7f0*/  FMNMX.FTZ R21, R84, R21, !PT ;  /* 0x0000001554157209 */ /* 0x000fca0007810000 */
[----:B------:R-:W0:Y:S01]  /*e800*/  SHFL.BFLY PT, R56, R21, 0x2, 0x1f ;  /* 0x0c401f0015387f89 */ /* 0x000e2200000e0000 */
[----:B------:R-:W-:Y:S08]  /*e810*/  MUFU.EX2 R50, R50 ;  /* 0x0000003200327308 */ /* 0x000ff00000000800 */
[----:B------:R-:W-:Y:S08]  /*e820*/  MUFU.EX2 R61, R61 ;  /* 0x0000003d003d7308 */ /* 0x000ff00000000800 */
[----:B------:R-:W-:Y:S01]  /*e830*/  MUFU.EX2 R52, R52 ;  /* 0x0000003400347308 */ /* 0x000fe20000000800 */
[----:B0-----:R-:W-:Y:S01]  /*e840*/  FMNMX.FTZ R71, R21, R56, !PT ;  /* 0x0000003815477209 */ /* 0x001fe20007810000 */
[----:B------:R-:W-:-:S06]  /*e850*/  FFMA.FTZ R56, R75, UR10, -R31 ;  /* 0x0000000a4b387c23 */ /* 0x000fcc000801081f */
[----:B------:R-:W-:Y:S01]  /*e860*/  MUFU.EX2 R63, R63 ;  /* 0x0000003f003f7308 */ /* 0x000fe20000000800 */
[----:B------:R-:W0:Y:S07]  /*e870*/  SHFL.BFLY PT, R78, R71, 0x1, 0x1f ;  /* 0x0c201f00474e7f89 */ /* 0x000e2e00000e0000 */
[----:B------:R-:W-:Y:S08]  /*e880*/  MUFU.EX2 R56, R56 ;  /* 0x0000003800387308 */ /* 0x000ff00000000800 */
[----:B------:R-:W-:Y:S08]  /*e890*/  MUFU.EX2 R65, R65 ;  /* 0x0000004100417308 */ /* 0x000ff00000000800 */
[----:B------:R-:W-:Y:S01]  /*e8a0*/  MUFU.EX2 R69, R69 ;  /* 0x0000004500457308 */ /* 0x000fe20000000800 */
[----:B0-----:R-:W-:-:S04]  /*e8b0*/  FMNMX.FTZ R21, R71, R78, !PT ;  /* 0x0000004e47157209 */ /* 0x001fc80007810000 */
[C---:B------:R-:W-:Y:S01]  /*e8c0*/  FSETP.NEU.FTZ.AND P2, PT, R21.reuse, -INF , PT ;  /* 0xff8000001500780b */ /* 0x040fe20003f5d000 */
[----:B------:R-:W-:Y:S02]  /*e8d0*/  FMUL.FTZ R31, R21, UR10 ;  /* 0x0000000a151f7c20 */ /* 0x000fe40008410000 */
[----:B------:R0:W-:Y:S03]  /*e8e0*/  MUFU.EX2 R78, R140 ;  /* 0x0000008c004e7308 */ /* 0x0001e60000000800 */
[----:B------:R-:W-:-:S05]  /*e8f0*/  FSEL R31, R31, RZ, P2 ;  /* 0x000000ff1f1f7208 */ /* 0x000fca0001000000 */
[----:B------:R-:W-:Y:S01]  /*e900*/  MUFU.EX2 R80, R80 ;  /* 0x0000005000507308 */ /* 0x000fe20000000800 */
[--C-:B------:R-:W-:Y:S01]  /*e910*/  FFMA.FTZ R154, R29, UR10, -R31.reuse ;  /* 0x0000000a1d9a7c23 */ /* 0x100fe2000801081f */
[----:B------:R-:W-:Y:S01]  /*e920*/  FSEL R29, R21, RZ, P2 ;  /* 0x000000ff151d7208 */ /* 0x000fe20001000000 */
[--C-:B------:R-:W-:Y:S01]  /*e930*/  FFMA.FTZ R148, R85, UR10, -R31.reuse ;  /* 0x0000000a55947c23 */ /* 0x100fe2000801081f */
[--C-:B------:R-:W-:Y:S01]  /*e940*/  FFMA.FTZ R25, R25, UR10, -R31.reuse ;  /* 0x0000000a19197c23 */ /* 0x100fe2000801081f */
[--C-:B------:R-:W-:Y:S01]  /*e950*/  FFMA.FTZ R71, R32, UR10, -R31.reuse ;  /* 0x0000000a20477c23 */ /* 0x100fe2000801081f */
[----:B------:R-:W-:Y:S02]  /*e960*/  IMAD.U32 R32, RZ, RZ, UR7 ;  /* 0x00000007ff207e24 */ /* 0x000fe4000f8e00ff */
[----:B------:R-:W-:Y:S01]  /*e970*/  FADD.FTZ R29, -R29, R20 ;  /* 0x000000141d1d7221 */ /* 0x000fe20000010100 */
[--C-:B------:R-:W-:Y:S01]  /*e980*/  FFMA.FTZ R27, R27, UR10, -R31.reuse ;  /* 0x0000000a1b1b7c23 */ /* 0x100fe2000801081f */
[----:B------:R-:W-:Y:S01]  /*e990*/  MUFU.EX2 R148, R148 ;  /* 0x0000009400947308 */ /* 0x000fe20000000800 */
[--C-:B------:R-:W-:Y:S01]  /*e9a0*/  FFMA.FTZ R146, R24, UR10, -R31.reuse ;  /* 0x0000000a18927c23 */ /* 0x100fe2000801081f */
[----:B------:R-:W-:Y:S01]  /*e9b0*/  FMUL.FTZ R29, R29, UR10 ;  /* 0x0000000a1d1d7c20 */ /* 0x000fe20008410000 */
[----:B------:R-:W-:Y:S01]  /*e9c0*/  @!P1 LEA R32, R32, UR36, 0x3 ;  /* 0x0000002420209c11 */ /* 0x000fe2000f8e18ff */
[----:B------:R-:W-:Y:S01]  /*e9d0*/  FFMA.FTZ R24, R15, R5, R30 ;  /* 0x000000050f187223 */ /* 0x000fe2000001001e */
[--C-:B0-----:R-:W-:Y:S01]  /*e9e0*/  FFMA.FTZ R140, R33, UR10, -R31.reuse ;  /* 0x0000000a218c7c23 */ /* 0x101fe2000801081f */
[--C-:B------:R-:W-:Y:S01]  /*e9f0*/  FFMA.FTZ R35, R35, UR10, -R31.reuse ;  /* 0x0000000a23237c23 */ /* 0x100fe2000801081f */
[----:B------:R-:W-:Y:S01]  /*ea00*/  FFMA.FTZ R39, R39, UR10, -R31 ;  /* 0x0000000a27277c23 */ /* 0x000fe2000801081f */
[----:B------:R-:W0:Y:S01]  /*ea10*/  MUFU.EX2 R29, R29 ;  /* 0x0000001d001d7308 */ /* 0x000e220000000800 */
[----:B------:R-:W-:-:S02]  /*ea20*/  @!P1 VIADD R32, R32, 0x2d860 ;  /* 0x0002d86020209836 */ /* 0x000fc40000000000 */
[C---:B------:R-:W-:Y:S01]  /*ea30*/  FADD.FTZ R33, R37.reuse, R24 ;  /* 0x0000001825217221 */ /* 0x040fe20000010000 */
[----:B------:R-:W-:Y:S01]  /*ea40*/  F2FP.F16.F32.PACK_AB R24, R37, R30 ;  /* 0x0000001e2518723e */ /* 0x000fe200000000ff */
[--C-:B------:R-:W-:Y:S01]  /*ea50*/  FFMA.FTZ R5, R60, UR10, -R31.reuse ;  /* 0x0000000a3c057c23 */ /* 0x100fe2000801081f */
[--C-:B------:R-:W-:Y:S01]  /*ea60*/  FFMA.FTZ R150, R41, UR10, -R31.reuse ;  /* 0x0000000a29967c23 */ /* 0x100fe2000801081f */
[----:B------:R-:W-:Y:S01]  /*ea70*/  @!P1 PRMT R32, RZ, 0x654, R32 ;  /* 0x00000654ff209816 */ /* 0x000fe20000000020 */
[--C-:B------:R-:W-:Y:S01]  /*ea80*/  FFMA.FTZ R73, R28, UR10, -R31.reuse ;  /* 0x0000000a1c497c23 */ /* 0x100fe2000801081f */
[----:B------:R-:W1:Y:S01]  /*ea90*/  MUFU.EX2 R25, R25 ;  /* 0x0000001900197308 */ /* 0x000e620000000800 */
[--C-:B------:R-:W-:Y:S01]  /*eaa0*/  FFMA.FTZ R30, R62, UR10, -R31.reuse ;  /* 0x0000000a3e1e7c23 */ /* 0x100fe2000801081f */
[----:B------:R2:W-:Y:S01]  /*eab0*/  @!P1 SYNCS.ARRIVE.TRANS64.RED.A1T0 RZ, [R32+URZ], RZ ;  /* 0x000000ff20ff99a7 */ /* 0x0005e2000810043f */
[--C-:B------:R-:W-:Y:S01]  /*eac0*/  FFMA.FTZ R152, R45, UR10, -R31.reuse ;  /* 0x0000000a2d987c23 */ /* 0x100fe2000801081f */
[--C-:B------:R-:W-:Y:S01]  /*ead0*/  FFMA.FTZ R41, R55, UR10, -R31.reuse ;  /* 0x0000000a37297c23 */ /* 0x100fe2000801081f */
[--C-:B------:R-:W-:Y:S01]  /*eae0*/  FFMA.FTZ R28, R49, UR10, -R31.reuse ;  /* 0x0000000a311c7c23 */ /* 0x100fe2000801081f */
[--C-:B------:R-:W-:Y:S01]  /*eaf0*/  FFMA.FTZ R45, R86, UR10, -R31.reuse ;  /* 0x0000000a562d7c23 */ /* 0x100fe2000801081f */
[----:B------:R-:W-:Y:S01]  /*eb00*/  FFMA.FTZ R87, R87, UR10, -R31 ;  /* 0x0000000a57577c23 */ /* 0x000fe2000801081f */
[----:B------:R-:W3:Y:S01]  /*eb10*/  MUFU.EX2 R27, R27 ;  /* 0x0000001b001b7308 */ /* 0x000ee20000000800 */
[----:B0-----:R-:W-:Y:S01]  /*eb20*/  FFMA.FTZ R4, R29, R4, R148 ;  /* 0x000000041d047223 */ /* 0x001fe20000010094 */
[----:B--2---:R-:W-:Y:S01]  /*eb30*/  FADD.FTZ R32, R26, R33 ;  /* 0x000000211a207221 */ /* 0x004fe20000010000 */
[--C-:B------:R-:W-:Y:S01]  /*eb40*/  FFMA.FTZ R49, R57, UR10, -R31.reuse ;  /* 0x0000000a39317c23 */ /* 0x100fe2000801081f */
[--C-:B------:R-:W-:Y:S01]  /*eb50*/  FFMA.FTZ R58, R58, UR10, -R31.reuse ;  /* 0x0000000a3a3a7c23 */ /* 0x100fe2000801081f */
[C---:B------:R-:W-:Y:S01]  /*eb60*/  F2FP.F16.F32.PACK_AB R26, R43.reuse, R26 ;  /* 0x0000001a2b1a723e */ /* 0x040fe200000000ff */
[----:B------:R-:W-:Y:S01]  /*eb70*/  FADD.FTZ R37, R43, R32 ;  /* 0x000000202b257221 */ /* 0x000fe20000010000 */
[----:B------:R-:W-:Y:S01]  /*eb80*/  FFMA.FTZ R55, R66, UR10, -R31 ;  /* 0x0000000a42377c23 */ /* 0x000fe2000801081f */
[----:B------:R-:W0:Y:S01]  /*eb90*/  MUFU.EX2 R154, R154 ;  /* 0x0000009a009a7308 */ /* 0x000e220000000800 */
[C---:B-1----:R-:W-:Y:S01]  /*eba0*/  FADD.FTZ R4, R25.reuse, R4 ;  /* 0x0000000419047221 */ /* 0x042fe20000010000 */
[----:B------:R-:W-:Y:S01]  /*ebb0*/  FADD.FTZ R60, R54, R37 ;  /* 0x00000025363c7221 */ /* 0x000fe20000010000 */
[----:B------:R-:W-:Y:S01]  /*ebc0*/  F2FP.F16.F32.PACK_AB R25, R25, R148 ;  /* 0x000000941919723e */ /* 0x000fe200000000ff */
[--C-:B------:R-:W-:Y:S01]  /*ebd0*/  FFMA.FTZ R57, R68, UR10, -R31.reuse ;  /* 0x0000000a44397c23 */ /* 0x100fe2000801081f */
[--C-:B------:R-:W-:Y:S01]  /*ebe0*/  FFMA.FTZ R74, R74, UR10, -R31.reuse ;  /* 0x0000000a4a4a7c23 */ /* 0x100fe2000801081f */
[----:B------:R-:W-:Y:S01]  /*ebf0*/  FADD.FTZ R37, R47, R60 ;  /* 0x0000003c2f257221 */ /* 0x000fe20000010000 */
[----:B------:R-:W-:Y:S01]  /*ec00*/  FFMA.FTZ R60, R70, UR10, -R31 ;  /* 0x0000000a463c7c23 */ /* 0x000fe2000801081f */
[----:B------:R-:W1:Y:S01]  /*ec10*/  MUFU.EX2 R71, R71 ;  /* 0x0000004700477308 */ /* 0x000e620000000800 */
[----:B---3--:R-:W-:Y:S01]  /*ec20*/  FADD.FTZ R33, R27, R4 ;  /* 0x000000041b217221 */ /* 0x008fe20000010000 */
[----:B------:R-:W-:Y:S01]  /*ec30*/  FADD.FTZ R62, R34, R37 ;  /* 0x00000025223e7221 */ /* 0x000fe20000010000 */
[--C-:B------:R-:W-:Y:S01]  /*ec40*/  FFMA.FTZ R4, R64, UR10, -R31.reuse ;  /* 0x0000000a40047c23 */ /* 0x100fe2000801081f */
[--C-:B------:R-:W-:Y:S01]  /*ec50*/  FFMA.FTZ R76, R76, UR10, -R31.reuse ;  /* 0x0000000a4c4c7c23 */ /* 0x100fe2000801081f */
[C---:B------:R-:W-:Y:S01]  /*ec60*/  F2FP.F16.F32.PACK_AB R34, R51.reuse, R34 ;  /* 0x000000223322723e */ /* 0x040fe200000000ff */
[----:B------:R-:W-:Y:S01]  /*ec70*/  FADD.FTZ R37, R51, R62 ;  /* 0x0000003e33257221 */ /* 0x000fe20000010000 */
[----:B------:R-:W-:Y:S01]  /*ec80*/  FFMA.FTZ R62, R72, UR10, -R31 ;  /* 0x0000000a483e7c23 */ /* 0x000fe2000801081f */
[----:B------:R-:W2:Y:S01]  /*ec90*/  MUFU.EX2 R140, R140 ;  /* 0x0000008c008c7308 */ /* 0x000ea20000000800 */
[----:B0-----:R-:W-:Y:S01]  /*eca0*/  FADD.FTZ R32, R154, R33 ;  /* 0x000000219a207221 */ /* 0x001fe20000010000 */
[----:B------:R-:W-:Y:S01]  /*ecb0*/  FADD.FTZ R64, R36, R37 ;  /* 0x0000002524407221 */ /* 0x000fe20000010000 */
[----:B------:R-:W-:Y:S01]  /*ecc0*/  F2FP.F16.F32.PACK_AB R27, R154, R27 ;  /* 0x0000001b9a1b723e */ /* 0x000fe200000000ff */
[--C-:B------:R-:W-:Y:S01]  /*ecd0*/  FFMA.FTZ R144, R144, UR10, -R31.reuse ;  /* 0x0000000a90907c23 */ /* 0x100fe2000801081f */
[C---:B------:R-:W-:Y:S01]  /*ece0*/  F2FP.F16.F32.PACK_AB R36, R53.reuse, R36 ;  /* 0x000000243524723e */ /* 0x040fe200000000ff */
[----:B------:R-:W-:Y:S01]  /*ecf0*/  FADD.FTZ R37, R53, R64 ;  /* 0x0000004035257221 */ /* 0x000fe20000010000 */
[----:B------:R-:W-:Y:S01]  /*ed00*/  FFMA.FTZ R138, R138, UR10, -R31 ;  /* 0x0000000a8a8a7c23 */ /* 0x000fe2000801081f */
[----:B------:R-:W0:Y:S01]  /*ed10*/  MUFU.EX2 R35, R35 ;  /* 0x0000002300237308 */ /* 0x000e220000000800 */
[----:B-1----:R-:W-:Y:S01]  /*ed20*/  FADD.FTZ R33, R71, R32 ;  /* 0x0000002047217221 */ /* 0x002fe20000010000 */
[----:B------:R-:W-:Y:S01]  /*ed30*/  FADD.FTZ R64, R38, R37 ;  /* 0x0000002526407221 */ /* 0x000fe20000010000 */
[----:B------:R1:W-:Y:S01]  /*ed40*/  STSM.16.M88.4 [R9+0x21800], R24 ;  /* 0x0218001809007844 */ /* 0x0003e20000000200 */
[--C-:B------:R-:W-:Y:S01]  /*ed50*/  FFMA.FTZ R82, R82, UR10, -R31.reuse ;  /* 0x0000000a52527c23 */ /* 0x100fe2000801081f */
[--C-:B------:R-:W-:Y:S01]  /*ed60*/  FFMA.FTZ R142, R142, UR10, -R31.reuse ;  /* 0x0000000a8e8e7c23 */ /* 0x100fe2000801081f */
[C---:B------:R-:W-:Y:S01]  /*ed70*/  FADD.FTZ R37, R141.reuse, R64 ;  /* 0x000000408d257221 */ /* 0x040fe20000010000 */
[----:B------:R-:W-:Y:S01]  /*ed80*/  FFMA.FTZ R31, R84, UR10, -R31 ;  /* 0x0000000a541f7c23 */ /* 0x000fe2000801081f */
[----:B------:R-:W3:Y:S01]  /*ed90*/  MUFU.EX2 R146, R146 ;  /* 0x0000009200927308 */ /* 0x000ee20000000800 */
[----:B--2---:R-:W-:Y:S01]  /*eda0*/  FADD.FTZ R32, R140, R33 ;  /* 0x000000218c207221 */ /* 0x004fe20000010000 */
[----:B------:R-:W-:Y:S01]  /*edb0*/  F2FP.F16.F32.PACK_AB R38, R141, R38 ;  /* 0x000000268d26723e */ /* 0x000fe200000000ff */
[----:B------:R-:W-:Y:S01]  /*edc0*/  UMOV UR7, UR4 ;  /* 0x0000000400077c82 */ /* 0x000fe20008000000 */
[C---:B------:R-:W-:Y:S01]  /*edd0*/  ISETP.GT.AND P2, PT, R11.reuse, UR11, PT ;  /* 0x0000000b0b007c0c */ /* 0x040fe2000bf44270 */
[----:B------:R-:W-:-:S02]  /*ede0*/  VIADD R11, R11, 0xffffffff ;  /* 0xffffffff0b0b7836 */ /* 0x000fc40000000000 */
[-C--:B------:R-:W-:Y:S01]  /*edf0*/  FMUL.FTZ R90, R90, R29.reuse ;  /* 0x0000001d5a5a7220 */ /* 0x080fe20000410000 */
[-C--:B------:R-:W-:Y:S01]  /*ee00*/  FMUL.FTZ R91, R91, R29.reuse ;  /* 0x0000001d5b5b7220 */ /* 0x080fe20000410000 */
[----:B------:R-:W2:Y:S01]  /*ee10*/  MUFU.EX2 R39, R39 ;  /* 0x0000002700277308 */ /* 0x000ea20000000800 */
[----:B0-----:R-:W-:Y:S01]  /*ee20*/  FADD.FTZ R33, R35, R32 ;  /* 0x0000002023217221 */ /* 0x001fe20000010000 */
[-C--:B------:R-:W-:Y:S01]  /*ee30*/  FMUL.FTZ R94, R94, R29.reuse ;  /* 0x0000001d5e5e7220 */ /* 0x080fe20000410000 */
[-C--:B------:R-:W-:Y:S01]  /*ee40*/  FMUL.FTZ R95, R95, R29.reuse ;  /* 0x0000001d5f5f7220 */ /* 0x080fe20000410000 */
[-C--:B------:R-:W-:Y:S01]  /*ee50*/  FMUL.FTZ R98, R98, R29.reuse ;  /* 0x0000001d62627220 */ /* 0x080fe20000410000 */
[-C--:B------:R-:W-:Y:S01]  /*ee60*/  FMUL.FTZ R99, R99, R29.reuse ;  /* 0x0000001d63637220 */ /* 0x080fe20000410000 */
[-C--:B------:R-:W-:Y:S01]  /*ee70*/  FMUL.FTZ R102, R102, R29.reuse ;  /* 0x0000001d66667220 */ /* 0x080fe20000410000 */
[----:B------:R-:W-:Y:S01]  /*ee80*/  FMUL.FTZ R103, R103, R29 ;  /* 0x0000001d67677220 */ /* 0x000fe20000410000 */
[----:B------:R-:W0:Y:S01]  /*ee90*/  MUFU.EX2 R150, R150 ;  /* 0x0000009600967308 */ /* 0x000e220000000800 */
        /* <DEDUP_REMOVED lines=21> */
[----:B------:R-:W-:Y:S01]  /*eff0*/  FMUL.FTZ R135, R135, R29 ;  /* 0x0000001d87877220 */ /* 0x000fe20000410000 */
[----:B------:R-:W-:Y:S01]  /*f000*/  IMAD.MOV.U32 R15, RZ, RZ, R14 ;  /* 0x000000ffff0f7224 */ /* 0x000fe200078e000e */
[----:B------:R-:W0:Y:S01]  /*f010*/  MUFU.EX2 R41, R41 ;  /* 0x0000002900297308 */ /* 0x000e220000000800 */
[----:B---3--:R-:W-:Y:S01]  /*f020*/  FADD.FTZ R33, R73, R32 ;  /* 0x0000002049217221 */ /* 0x008fe20000010000 */
[----:B------:R-:W-:Y:S01]  /*f030*/  FADD.FTZ R32, R40, R37 ;  /* 0x0000002528207221 */ /* 0x000fe20000010000 */
[----:B------:R-:W-:-:S03]  /*f040*/  F2FP.F16.F32.PACK_AB R40, R145, R40 ;  /* 0x000000289128723e */ /* 0x000fc600000000ff */
[----:B------:R-:W-:Y:S01]  /*f050*/  FADD.FTZ R37, R145, R32 ;  /* 0x0000002091257221 */ /* 0x000fe20000010000 */
[----:B------:R-:W-:Y:S01]  /*f060*/  F2FP.F16.F32.PACK_AB R32, R47, R54 ;  /* 0x000000362f20723e */ /* 0x000fe200000000ff */
[----:B------:R-:W3:Y:S01]  /*f070*/  MUFU.EX2 R28, R28 ;  /* 0x0000001c001c7308 */ /* 0x000ee20000000800 */
[----:B--2---:R-:W-:-:S07]  /*f080*/  FADD.FTZ R64, R152, R33 ;  /* 0x0000002198407221 */ /* 0x004fce0000010000 */
[----:B------:R-:W2:Y:S01]  /*f090*/  MUFU.EX2 R45, R45 ;  /* 0x0000002d002d7308 */ /* 0x000ea20000000800 */
[----:B0-----:R-:W-:Y:S01]  /*f0a0*/  FADD.FTZ R33, R41, R64 ;  /* 0x0000004029217221 */ /* 0x001fe20000010000 */
[----:B------:R-:W-:Y:S01]  /*f0b0*/  FADD.FTZ R64, R42, R37 ;  /* 0x000000252a407221 */ /* 0x000fe20000010000 */
[----:B------:R-:W-:Y:S02]  /*f0c0*/  F2FP.F16.F32.PACK_AB R37, R150, R39 ;  /* 0x000000279625723e */ /* 0x000fe400000000ff */
[----:B------:R-:W-:Y:S02]  /*f0d0*/  F2FP.F16.F32.PACK_AB R39, R152, R73 ;  /* 0x000000499827723e */ /* 0x000fe400000000ff */
[C---:B------:R-:W-:Y:S01]  /*f0e0*/  F2FP.F16.F32.PACK_AB R42, R147.reuse, R42 ;  /* 0x0000002a932a723e */ /* 0x040fe200000000ff */
[----:B------:R-:W0:Y:S01]  /*f0f0*/  MUFU.EX2 R20, R87 ;  /* 0x0000005700147308 */ /* 0x000e220000000800 */
[C---:B---3--:R-:W-:Y:S01]  /*f100*/  FADD.FTZ R54, R28.reuse, R33 ;  /* 0x000000211c367221 */ /* 0x048fe20000010000 */
[----:B------:R-:W-:Y:S01]  /*f110*/  FADD.FTZ R33, R147, R64 ;  /* 0x0000004093217221 */ /* 0x000fe20000010000 */
[----:B------:R-:W-:-:S03]  /*f120*/  F2FP.F16.F32.PACK_AB R41, R28, R41 ;  /* 0x000000291c29723e */ /* 0x000fc600000000ff */
[----:B-1----:R-:W-:Y:S01]  /*f130*/  FADD.FTZ R26, R44, R33 ;  /* 0x000000212c1a7221 */ /* 0x002fe20000010000 */
[----:B------:R-:W-:Y:S01]  /*f140*/  F2FP.F16.F32.PACK_AB R33, R140, R71 ;  /* 0x000000478c21723e */ /* 0x000fe200000000ff */
[----:B------:R-:W1:Y:S01]  /*f150*/  MUFU.EX2 R49, R49 ;  /* 0x0000003100317308 */ /* 0x000e620000000800 */
[----:B--2---:R-:W-:Y:S01]  /*f160*/  FADD.FTZ R25, R45, R54 ;  /* 0x000000362d197221 */ /* 0x004fe20000010000 */
[C---:B------:R-:W-:Y:S01]  /*f170*/  FADD.FTZ R27, R149.reuse, R26 ;  /* 0x0000001a951b7221 */ /* 0x040fe20000010000 */
[----:B------:R-:W-:Y:S01]  /*f180*/  F2FP.F16.F32.PACK_AB R44, R149, R44 ;  /* 0x0000002c952c723e */ /* 0x000fe200000000ff */
[----:B------:R2:W-:Y:S01]  /*f190*/  STSM.16.M88.4 [R8], R32 ;  /* 0x0000002008007844 */ /* 0x0005e20000000200 */
[----:B------:R-:W-:Y:S01]  /*f1a0*/  F2FP.F16.F32.PACK_AB R54, R65, R56 ;  /* 0x000000384136723e */ /* 0x000fe200000000ff */
[----:B------:R-:W-:Y:S01]  /*f1b0*/  FADD.FTZ R26, R46, R27 ;  /* 0x0000001b2e1a7221 */ /* 0x000fe20000010000 */
[C---:B------:R-:W-:Y:S01]  /*f1c0*/  F2FP.F16.F32.PACK_AB R46, R83.reuse, R46 ;  /* 0x0000002e532e723e */ /* 0x040fe200000000ff */
[----:B------:R-:W3:Y:S01]  /*f1d0*/  MUFU.EX2 R58, R58 ;  /* 0x0000003a003a7308 */ /* 0x000ee20000000800 */
[----:B0-----:R-:W-:Y:S01]  /*f1e0*/  FADD.FTZ R24, R20, R25 ;  /* 0x0000001914187221 */ /* 0x001fe20000010000 */
[----:B------:R-:W-:Y:S01]  /*f1f0*/  FADD.FTZ R43, R83, R26 ;  /* 0x0000001a532b7221 */ /* 0x000fe20000010000 */
[----:B------:R0:W-:Y:S05]  /*f200*/  STSM.16.M88.4 [R7], R36 ;  /* 0x0000002407007844 */ /* 0x0001ea0000000200 */
[----:B------:R-:W4:Y:S01]  /*f210*/  MUFU.EX2 R5, R5 ;  /* 0x0000000500057308 */ /* 0x000f220000000800 */
[----:B-1----:R-:W-:-:S07]  /*f220*/  FADD.FTZ R25, R49, R24 ;  /* 0x0000001831197221 */ /* 0x002fce0000010000 */
[----:B------:R-:W1:Y:S01]  /*f230*/  MUFU.EX2 R30, R30 ;  /* 0x0000001e001e7308 */ /* 0x000e620000000800 */
[----:B---3--:R-:W-:-:S07]  /*f240*/  FADD.FTZ R24, R58, R25 ;  /* 0x000000193a187221 */ /* 0x008fce0000010000 */
[----:B------:R-:W3:Y:S01]  /*f250*/  MUFU.EX2 R4, R4 ;  /* 0x0000000400047308 */ /* 0x000ee20000000800 */
[----:B----4-:R-:W-:Y:S01]  /*f260*/  FADD.FTZ R27, R5, R24 ;  /* 0x00000018051b7221 */ /* 0x010fe20000010000 */
[----:B------:R-:W-:Y:S01]  /*f270*/  FADD.FTZ R24, R48, R43 ;  /* 0x0000002b30187221 */ /* 0x000fe20000010000 */
[----:B------:R-:W-:-:S03]  /*f280*/  F2FP.F16.F32.PACK_AB R48, R59, R48 ;  /* 0x000000303b30723e */ /* 0x000fc600000000ff */
[----:B------:R-:W-:Y:S02]  /*f290*/  FADD.FTZ R43, R59, R24 ;  /* 0x000000183b2b7221 */ /* 0x000fe40000010000 */
[----:B------:R-:W4:Y:S01]  /*f2a0*/  MUFU.EX2 R55, R55 ;  /* 0x0000003700377308 */ /* 0x000f220000000800 */
[----:B-1----:R-:W-:Y:S01]  /*f2b0*/  FADD.FTZ R27, R30, R27 ;  /* 0x0000001b1e1b7221 */ /* 0x002fe20000010000 */
[----:B------:R-:W-:Y:S01]  /*f2c0*/  FADD.FTZ R26, R50, R43 ;  /* 0x0000002b321a7221 */ /* 0x000fe20000010000 */
[----:B------:R-:W-:Y:S02]  /*f2d0*/  F2FP.F16.F32.PACK_AB R43, R20, R45 ;  /* 0x0000002d142b723e */ /* 0x000fe400000000ff */
[----:B------:R-:W-:Y:S01]  /*f2e0*/  F2FP.F16.F32.PACK_AB R47, R30, R5 ;  /* 0x000000051e2f723e */ /* 0x000fe200000000ff */
[C---:B--2---:R-:W-:Y:S01]  /*f2f0*/  FADD.FTZ R33, R61.reuse, R26 ;  /* 0x0000001a3d217221 */ /* 0x044fe20000010000 */
[----:B------:R-:W-:Y:S01]  /*f300*/  F2FP.F16.F32.PACK_AB R45, R58, R49 ;  /* 0x000000313a2d723e */ /* 0x000fe200000000ff */
[----:B------:R-:W1:Y:S01]  /*f310*/  MUFU.EX2 R57, R57 ;  /* 0x0000003900397308 */ /* 0x000e620000000800 */
[----:B---3--:R-:W-:Y:S01]  /*f320*/  FADD.FTZ R24, R4, R27 ;  /* 0x0000001b04187221 */ /* 0x008fe20000010000 */
[----:B------:R-:W-:Y:S01]  /*f330*/  FADD.FTZ R20, R52, R33 ;  /* 0x0000002134147221 */ /* 0x000fe20000010000 */
[----:B------:R-:W-:Y:S01]  /*f340*/  F2FP.F16.F32.PACK_AB R50, R61, R50 ;  /* 0x000000323d32723e */ /* 0x000fe200000000ff */
[----:B------:R0:W-:Y:S01]  /*f350*/  STSM.16.M88.4 [R6], R40 ;  /* 0x0000002806007844 */ /* 0x0001e20000000200 */
[C---:B------:R-:W-:Y:S01]  /*f360*/  F2FP.F16.F32.PACK_AB R52, R63.reuse, R52 ;  /* 0x000000343f34723e */ /* 0x040fe200000000ff */
[----:B------:R-:W-:-:S02]  /*f370*/  FADD.FTZ R5, R63, R20 ;  /* 0x000000143f057221 */ /* 0x000fc40000010000 */
[----:B------:R-:W2:Y:S01]  /*f380*/  MUFU.EX2 R60, R60 ;  /* 0x0000003c003c7308 */ /* 0x000ea20000000800 */
[C---:B----4-:R-:W-:Y:S01]  /*f390*/  FADD.FTZ R24, R55.reuse, R24 ;  /* 0x0000001837187221 */ /* 0x050fe20000010000 */
[----:B------:R-:W-:Y:S01]  /*f3a0*/  F2FP.F16.F32.PACK_AB R49, R55, R4 ;  /* 0x000000043731723e */ /* 0x000fe200000000ff */
[----:B------:R0:W-:Y:S05]  /*f3b0*/  STSM.16.M88.4 [R9+0x27800], R44 ;  /* 0x0278002c09007844 */ /* 0x0001ea0000000200 */
[----:B------:R-:W3:Y:S01]  /*f3c0*/  MUFU.EX2 R62, R62 ;  /* 0x0000003e003e7308 */ /* 0x000ee20000000800 */
[----:B-1----:R-:W-:Y:S01]  /*f3d0*/  FADD.FTZ R27, R57, R24 ;  /* 0x00000018391b7221 */ /* 0x002fe20000010000 */
[----:B------:R-:W-:-:S04]  /*f3e0*/  FADD.FTZ R24, R56, R5 ;  /* 0x0000000538187221 */ /* 0x000fc80000010000 */
[----:B------:R-:W-:Y:S02]  /*f3f0*/  FADD.FTZ R24, R65, R24 ;  /* 0x0000001841187221 */ /* 0x000fe40000010000 */
[----:B------:R-:W1:Y:S01]  /*f400*/  MUFU.EX2 R53, R74 ;  /* 0x0000004a00357308 */ /* 0x000e620000000800 */
[C---:B--2---:R-:W-:Y:S01]  /*f410*/  FADD.FTZ R27, R60.reuse, R27 ;  /* 0x0000001b3c1b7221 */ /* 0x044fe20000010000 */
[----:B------:R-:W-:-:S05]  /*f420*/  F2FP.F16.F32.PACK_AB R51, R60, R57 ;  /* 0x000000393c33723e */ /* 0x000fca00000000ff */
[----:B------:R0:W-:Y:S01]  /*f430*/  STSM.16.M88.4 [R8+0x6000], R48 ;  /* 0x0060003008007844 */ /* 0x0001e20000000200 */
[----:B------:R-:W2:Y:S01]  /*f440*/  MUFU.EX2 R76, R76 ;  /* 0x0000004c004c7308 */ /* 0x000ea20000000800 */
[----:B---3--:R-:W-:-:S07]  /*f450*/  FADD.FTZ R20, R62, R27 ;  /* 0x0000001b3e147221 */ /* 0x008fce0000010000 */
[----:B------:R-:W3:Y:S01]  /*f460*/  MUFU.EX2 R25, R144 ;  /* 0x0000009000197308 */ /* 0x000ee20000000800 */
[C---:B-1----:R-:W-:Y:S01]  /*f470*/  FADD.FTZ R5, R53.reuse, R20 ;  /* 0x0000001435057221 */ /* 0x042fe20000010000 */
[----:B------:R-:W-:-:S06]  /*f480*/  F2FP.F16.F32.PACK_AB R53, R53, R62 ;  /* 0x0000003e3535723e */ /* 0x000fcc00000000ff */
[----:B------:R-:W1:Y:S01]  /*f490*/  MUFU.EX2 R81, R138 ;  /* 0x0000008a00517308 */ /* 0x000e620000000800 */
[----:B--2---:R-:W-:Y:S01]  /*f4a0*/  FADD.FTZ R20, R76, R5 ;  /* 0x000000054c147221 */ /* 0x004fe20000010000 */
[----:B------:R-:W-:-:S04]  /*f4b0*/  FADD.FTZ R5, R69, R24 ;  /* 0x0000001845057221 */ /* 0x000fc80000010000 */
[C---:B------:R-:W-:Y:S01]  /*f4c0*/  FADD.FTZ R24, R80.reuse, R5 ;  /* 0x0000000550187221 */ /* 0x040fe20000010000 */
[----:B------:R-:W-:Y:S01]  /*f4d0*/  F2FP.F16.F32.PACK_AB R80, R80, R69 ;  /* 0x000000455050723e */ /* 0x000fe200000000ff */
[----:B------:R-:W2:Y:S01]  /*f4e0*/  MUFU.EX2 R82, R82 ;  /* 0x0000005200527308 */ /* 0x000ea20000000800 */
[C---:B---3--:R-:W-:Y:S01]  /*f4f0*/  FADD.FTZ R20, R25.reuse, R20 ;  /* 0x0000001419147221 */ /* 0x048fe20000010000 */
[----:B------:R-:W-:-:S05]  /*f500*/  F2FP.F16.F32.PACK_AB R55, R25, R76 ;  /* 0x0000004c1937723e */ /* 0x000fca00000000ff */
[----:B------:R0:W-:Y:S01]  /*f510*/  STSM.16.M88.4 [R7+0x6000], R52 ;  /* 0x0060003407007844 */ /* 0x0001e20000000200 */
[----:B------:R-:W3:Y:S01]  /*f520*/  MUFU.EX2 R67, R67 ;  /* 0x0000004300437308 */ /* 0x000ee20000000800 */
[----:B-1----:R-:W-:-:S07]  /*f530*/  FADD.FTZ R20, R81, R20 ;  /* 0x0000001451147221 */ /* 0x002fce0000010000 */
[----:B------:R-:W1:Y:S01]  /*f540*/  MUFU.EX2 R33, R142 ;  /* 0x0000008e00217308 */ /* 0x000e620000000800 */
[C---:B--2---:R-:W-:Y:S01]  /*f550*/  FADD.FTZ R20, R82.reuse, R20 ;  /* 0x0000001452147221 */ /* 0x044fe20000010000 */
[----:B------:R-:W-:-:S06]  /*f560*/  F2FP.F16.F32.PACK_AB R81, R82, R81 ;  /* 0x000000515251723e */ /* 0x000fcc00000000ff */
[----:B------:R-:W2:Y:S01]  /*f570*/  MUFU.EX2 R31, R31 ;  /* 0x0000001f001f7308 */ /* 0x000ea20000000800 */
[----:B---3--:R-:W-:Y:S01]  /*f580*/  F2FP.F16.F32.PACK_AB R82, R78, R67 ;  /* 0x000000434e52723e */ /* 0x008fe200000000ff */
[----:B------:R-:W-:-:S04]  /*f590*/  FADD.FTZ R5, R67, R24 ;  /* 0x0000001843057221 */ /* 0x000fc80000010000 */
[----:B------:R-:W-:Y:S01]  /*f5a0*/  FADD.FTZ R5, R78, R5 ;  /* 0x000000054e057221 */ /* 0x000fe20000010000 */
[----:B-1----:R-:W-:Y:S01]  /*f5b0*/  FADD.FTZ R20, R33, R20 ;  /* 0x0000001421147221 */ /* 0x002fe20000010000 */
[----:B--2---:R-:W-:-:S03]  /*f5c0*/  F2FP.F16.F32.PACK_AB R83, R31, R33 ;  /* 0x000000211f53723e */ /* 0x004fc600000000ff */
[----:B------:R-:W-:Y:S01]  /*f5d0*/  FADD.FTZ R4, R31, R20 ;  /* 0x000000141f047221 */ /* 0x000fe20000010000 */
[----:B------:R-:W-:Y:S01]  /*f5e0*/  IMAD.MOV.U32 R20, RZ, RZ, R21 ;  /* 0x000000ffff147224 */ /* 0x000fe200078e0015 */
[----:B------:R0:W-:Y:S01]  /*f5f0*/  STSM.16.M88.4 [R6+0x6000], R80 ;  /* 0x0060005006007844 */ /* 0x0001e20000000200 */
[----:B------:R1:W-:Y:S06]  /*f600*/  MEMBAR.ALL.CTA ;  /* 0x0000000000007992 */ /* 0x0003ec0000008000 */
[----:B-1----:R-:W1:Y:S02]  /*f610*/  FENCE.VIEW.ASYNC.S ;  /* 0x00000000000073c6 */ /* 0x002e640000000000 */
[----:B-1----:R-:W-:Y:S01]  /*f620*/  NOP ;  /* 0x0000000000007918 */ /* 0x002fe20000000000 */
[----:B------:R-:W-:Y:S05]  /*f630*/  @P2 BRA `(.L_x_921) ;  /* 0xffffffc400f42947 */ /* 0x000fea000383ffff */
.L_x_904:
[----:B------:R-:W-:Y:S06]  /*f640*/  BAR.ARV 0x8, 0x200 ;  /* 0x0208000000007b1d */ /* 0x000fec0000002000 */
[----:B------:R-:W-:Y:S05]  /*f650*/  @!P0 BRA `(.L_x_922) ;  /* 0x0000000000048947 */ /* 0x000fea0003800000 */
[----:B------:R-:W-:Y:S01]  /*f660*/  BPT.TRAP 0x1 ;  /* 0x000000040000795c */ /* 0x000fe20000300000 */
.L_x_922:
[----:B------:R-:W-:Y:S01]  /*f670*/  ULEA UR9, UR4, UR36, 0x3 ;  /* 0x0000002404097291 */ /* 0x000fe2000f8e183f */
[----:B------:R-:W-:-:S05]  /*f680*/  IMAD.U32 R0, RZ, RZ, UR5 ;  /* 0x00000005ff007e24 */ /* 0x000fca000f8e00ff */
[----:B------:R-:W-:-:S04]  /*f690*/  SHF.L.U32 R0, R0, 0x1f, RZ ;  /* 0x0000001f00007819 */ /* 0x000fc800000006ff */
[----:B------:R2:W0:Y:S01]  /*f6a0*/  SYNCS.PHASECHK.TRANS64.TRYWAIT P2, [UR9+0x2d850], R0 ;  /* 0x02d85000ff0075a7 */ /* 0x0004220008040149 */
[----:B------:R-:W-:Y:S05]  /*f6b0*/  @!P0 BRA `(.L_x_923) ;  /* 0x0000000000048947 */ /* 0x000fea0003800000 */
[----:B------:R-:W-:Y:S01]  /*f6c0*/  BPT.TRAP 0x1 ;  /* 0x000000040000795c */ /* 0x000fe20000300000 */
.L_x_923:
[----:B0-----:R-:W-:Y:S05]  /*f6d0*/  @P2 BRA `(.L_x_924) ;  /* 0x0000000000082947 */ /* 0x001fea0003800000 */
[----:B------:R-:W0:Y:S02]  /*f6e0*/  SYNCS.PHASECHK.TRANS64.TRYWAIT P0, [UR9+0x2d850], R0 ;  /* 0x02d85000ff0075a7 */ /* 0x000e240008000149 */
[----:B0-----:R-:W-:Y:S05]  /*f6f0*/  @!P0 BRA `(.L_x_925) ;  /* 0x0000006400c08947 */ /* 0x001fea0003800000 */
.L_x_924:
[----:B------:R-:W-:Y:S01]  /*f700*/  UIADD3 UR36, UR36, 0x400, URZ ;  /* 0x0000040024247890 */ /* 0x000fe2000fffe03f */
[----:B------:R-:W-:Y:S01]  /*f710*/  WARPGROUP.ARRIVE ;  /* 0x00000000000079c5 */ /* 0x000fe20000000000 */
[----:B------:R-:W-:Y:S01]  /*f720*/  ULOP3.LUT UR60, UR60, 0x10000, URZ, 0xfc, !UPT ;  /* 0x000100003c3c7892 */ /* 0x000fe2000f8efc3f */
[----:B--2---:R-:W0:Y:S01]  /*f730*/  SHFL.BFLY PT, R0, R5, 0x2, 0x1f ;  /* 0x0c401f0005007f89 */ /* 0x004e2200000e0000 */
[----:B------:R-:W-:Y:S01]  /*f740*/  USHF.R.U32.HI UR36, URZ, 0x4, UR36 ;  /* 0x000000043f247899 */ /* 0x000fe20008011624 */
[----:B-1----:R-:W-:Y:S01]  /*f750*/  IMAD.U32 R9, RZ, RZ, UR9 ;  /* 0x00000009ff097e24 */ /* 0x002fe2000f8e00ff */
[----:B------:R-:W-:Y:S01]  /*f760*/  UMOV UR5, 0x40000040 ;  /* 0x4000004000057882 */ /* 0x000fe20000000000 */
[----:B------:R-:W-:Y:S01]  /*f770*/  UMOV UR7, 0x80000020 ;  /* 0x8000002000077882 */ /* 0x000fe20000000000 */
[----:B------:R-:W-:Y:S01]  /*f780*/  ULOP3.LUT UR36, UR36, 0x3fff, URZ, 0xc0, !UPT ;  /* 0x00003fff24247892 */ /* 0x000fe2000f8ec03f */
[----:B------:R-:W3:Y:S01]  /*f790*/  SHFL.BFLY PT, R3, R4, 0x2, 0x1f ;  /* 0x0c401f0004037f89 */ /* 0x000ee200000e0000 */
[----:B------:R-:W-:-:S02]  /*f7a0*/  @!P1 VIADD R9, R9, 0x2d860 ;  /* 0x0002d86009099836 */ /* 0x000fc40000000000 */
[----:B------:R-:W-:Y:S01]  /*f7b0*/  ULOP3.LUT UR8, UR36, 0x2000000, URZ, 0xfc, !UPT ;  /* 0x0200000024087892 */ /* 0x000fe2000f8efc3f */
[----:B------:R-:W-:Y:S02]  /*f7c0*/  IMAD.U32 R13, RZ, RZ, UR10 ;  /* 0x0000000aff0d7e24 */ /* 0x000fe4000f8e00ff */
[----:B------:R-:W-:Y:S01]  /*f7d0*/  @!P1 PRMT R9, RZ, 0x654, R9 ;  /* 0x00000654ff099816 */ /* 0x000fe20000000009 */
[----:B------:R-:W-:-:S03]  /*f7e0*/  UIMAD UR8, UR4, 0x600, UR8 ;  /* 0x00000600040878a4 */ /* 0x000fc6000f8e0208 */
[----:B------:R-:W-:-:S04]  /*f7f0*/  UMOV UR4, UR60 ;  /* 0x0000003c00047c82 */ /* 0x000fc80008000000 */
[----:B------:R-:W-:Y:S02]  /*f800*/  UMOV UR6, UR8 ;  /* 0x0000000800067c82 */ /* 0x000fe40008000000 */
[----:B------:R-:W-:Y:S01]  /*f810*/  HGMMA.64x96x16.F32 R88, gdesc[UR4].tnspB, R88, gsb0 ;  /* 0x41600000045879f0 */ /* 0x000fe20008000858 */
[----:B------:R-:W-:Y:S01]  /*f820*/  UIADD3 UR4, UR60, 0x2, URZ ;  /* 0x000000023c047890 */ /* 0x000fe2000fffe03f */
[----:B0-----:R-:W-:Y:S01]  /*f830*/  FADD.FTZ R0, R0, R5 ;  /* 0x0000000500007221 */ /* 0x001fe20000010000 */
[----:B------:R-:W-:Y:S01]  /*f840*/  UIADD3 UR6, UR8, 0x40, URZ ;  /* 0x0000004008067890 */ /* 0x000fe2000fffe03f */
[----:B------:R-:W-:Y:S01]  /*f850*/  IMAD.U32 R5, RZ, RZ, UR10 ;  /* 0x0000000aff057e24 */ /* 0x000fe2000f8e00ff */
[----:B------:R-:W-:Y:S01]  /*f860*/  UMOV UR5, 0x40000040 ;  /* 0x4000004000057882 */ /* 0x000fe20000000000 */
[----:B------:R-:W-:Y:S01]  /*f870*/  UMOV UR7, 0x80000020 ;  /* 0x8000002000077882 */ /* 0x000fe20000000000 */
[----:B---34-:R-:W-:Y:S02]  /*f880*/  FADD.FTZ R6, R3, R4 ;  /* 0x0000000403067221 */ /* 0x018fe40000010000 */
[----:B------:R-:W0:Y:S04]  /*f890*/  SHFL.BFLY PT, R3, R0, 0x1, 0x1f ;  /* 0x0c201f0000037f89 */ /* 0x000e2800000e0000 */
[----:B------:R-:W1:Y:S01]  /*f8a0*/  SHFL.BFLY PT, R7, R6, 0x1, 0x1f ;  /* 0x0c201f0006077f89 */ /* 0x000e6200000e0000 */
[----:B0-----:R-:W-:Y:S01]  /*f8b0*/  FADD.FTZ R10, R0, R3 ;  /* 0x00000003000a7221 */ /* 0x001fe20000010000 */
[----:B------:R-:W-:-:S02]  /*f8c0*/  IMAD.MOV.U32 R0, RZ, RZ, -0x800000 ;  /* 0xff800000ff007424 */ /* 0x000fc400078e00ff */
[----:B------:R-:W-:Y:S02]  /*f8d0*/  IMAD.MOV.U32 R3, RZ, RZ, -0x800000 ;  /* 0xff800000ff037424 */ /* 0x000fe400078e00ff */
[----:B-1----:R-:W-:Y:S01]  /*f8e0*/  FADD.FTZ R11, R6, R7 ;  /* 0x00000007060b7221 */ /* 0x002fe20000010000 */
[----:B------:R-:W-:Y:S02]  /*f8f0*/  FSETP.NE.FTZ.AND P0, PT, R10, RZ, PT ;  /* 0x000000ff0a00720b */ /* 0x000fe40003f15000 */
[----:B------:R-:W-:Y:S02]  /*f900*/  CS2R R6, SRZ ;  /* 0x0000000000067805 */ /* 0x000fe4000001ff00 */
[----:B------:R-:W-:-:S09]  /*f910*/  FSETP.NE.FTZ.AND P2, PT, R11, RZ, PT ;  /* 0x000000ff0b00720b */ /* 0x000fd20003f55000 */
[----:B------:R-:W0:Y:S01]  /*f920*/  @P0 MUFU.LG2 R4, R10 ;  /* 0x0000000a00040308 */ /* 0x000e220000000c00 */
[----:B------:R-:W-:-:S03]  /*f930*/  @P0 FMUL.FTZ R5, R5, 0.69314718246459960938 ;  /* 0x3f31721805050820 */ /* 0x000fc60000410000 */
[----:B------:R-:W-:-:S04]  /*f940*/  @P2 FMUL.FTZ R13, R13, 0.69314718246459960938 ;  /* 0x3f3172180d0d2820 */ /* 0x000fc80000410000 */
[----:B------:R-:W1:Y:S08]  /*f950*/  @P2 MUFU.LG2 R8, R11 ;  /* 0x0000000b00082308 */ /* 0x000e700000000c00 */
[----:B------:R-:W2:Y:S01]  /*f960*/  @P0 MUFU.RCP R7, R10 ;  /* 0x0000000a00070308 */ /* 0x000ea20000001000 */
[----:B0-----:R-:W-:-:S04]  /*f970*/  @P0 FMUL.FTZ R4, R4, 0.69314718246459960938 ;  /* 0x3f31721804040820 */ /* 0x001fc80000410000 */
[----:B------:R-:W-:Y:S01]  /*f980*/  @P0 FFMA.FTZ R0, R5, R14, R4 ;  /* 0x0000000e05000223 */ /* 0x000fe20000010004 */
[----:B------:R-:W-:Y:S02]  /*f990*/  PLOP3.LUT P0, PT, PT, PT, PT, 0x8, 0x0 ;  /* 0x000000000000781c */ /* 0x000fe40003f0e170 */
[----:B------:R-:W0:Y:S01]  /*f9a0*/  @P2 MUFU.RCP R6, R11 ;  /* 0x0000000b00062308 */ /* 0x000e220000001000 */
        /* <DEDUP_REMOVED lines=48> */
[----:B------:R1:W-:Y:S01]  /*fcb0*/  @!P1 SYNCS.ARRIVE.TRANS64.RED.A1T0 RZ, [R9+URZ], RZ ;  /* 0x000000ff09ff99a7 */ /* 0x0003e2000810043f */
[-C--:B--2---:R-:W-:Y:S01]  /*fcc0*/  FMUL.FTZ R4, R88, R7.reuse ;  /* 0x0000000758047220 */ /* 0x084fe20000410000 */
        /* <DEDUP_REMOVED lines=47> */
.L_x_855:
[----:B------:R-:W-:Y:S05]  /*ffc0*/  @P0 BRA `(.L_x_926) ;  /* 0x00000010009c0947 */ /* 0x000fea0003800000 */
[----:B------:R-:W-:Y:S01]  /*ffd0*/  VIADD R6, R2, 0xffffff80 ;  /* 0xffffff8002067836 */ /* 0x000fe20000000000 */
[----:B------:R-:W-:Y:S01]  /*ffe0*/  R2UR UR13, R17 ;  /* 0x00000000110d72ca */ /* 0x000fe200000e0000 */
[----:B------:R-:W0:Y:S01]  /*fff0*/  S2UR UR12, SR_CTAID.Z ;  /* 0x00000000000c79c3 */ /* 0x000e220000002700 */
[----:B------:R-:W1:Y:S01]  /*10000*/  S2R R25, SR_CTAID.X ;  /* 0x0000000000197919 */ /* 0x000e620000002500 */
[----:B------:R-:W-:Y:S01]  /*10010*/  ULDC.64 UR8, c[0x0][0xbd0] ;  /* 0x0002f40000087ab9 */ /* 0x000fe20000000a00 */
[----:B------:R-:W-:Y:S01]  /*10020*/  SHF.R.S32.HI R7, RZ, 0x1f, R6 ;  /* 0x0000001fff077819 */ /* 0x000fe20000011406 */
[----:B------:R-:W-:Y:S01]  /*10030*/  ULDC.64 UR14, c[0x0][0x208] ;  /* 0x00008200000e7ab9 */ /* 0x000fe20000000a00 */
[----:B------:R-:W-:Y:S02]  /*10040*/  BSSY B0, `(.L_x_927) ;  /* 0x00000d1000007945 */ /* 0x000fe40003800000 */
[CC--:B------:R-:W-:Y:S01]  /*10050*/  LEA.HI R10, R7.reuse, R6.reuse, RZ, 0x7 ;  /* 0x00000006070a7211 */ /* 0x0c0fe200078f38ff */
[----:B------:R-:W2:Y:S01]  /*10060*/  S2UR UR11, SR_CTAID.Y ;  /* 0x00000000000b79c3 */ /* 0x000ea20000002600 */
[----:B------:R-:W-:-:S02]  /*10070*/  LEA.HI R14, R7, R6, RZ, 0x2 ;  /* 0x00000006070e7211 */ /* 0x000fc400078f10ff */
[----:B------:R-:W-:Y:S01]  /*10080*/  LOP3.LUT R9, R10, 0xffffff80, RZ, 0xc0, !PT ;  /* 0xffffff800a097812 */ /* 0x000fe200078ec0ff */
[----:B------:R-:W-:Y:S01]  /*10090*/  USHF.R.S32.HI UR7, URZ, 0x1f, UR13 ;  /* 0x0000001f3f077899 */ /* 0x000fe2000801140d */
[----:B------:R-:W-:Y:S01]  /*100a0*/  LOP3.LUT R19, R14, 0xfffffffc, RZ, 0xc0, !PT ;  /* 0xfffffffc0e137812 */ /* 0x000fe200078ec0ff */
[----:B------:R-:W-:Y:S01]  /*100b0*/  UIMAD.WIDE.U32 UR4, UR13, UR8, URZ ;  /* 0x000000080d0472a5 */ /* 0x000fe2000f8e003f */
[----:B------:R-:W-:Y:S01]  /*100c0*/  SHF.R.S32.HI R10, RZ, 0x7, R10 ;  /* 0x00000007ff0a7819 */ /* 0x000fe2000001140a */
[C---:B------:R-:W-:Y:S01]  /*100d0*/  IMAD.IADD R2, R6.reuse, 0x1, -R9 ;  /* 0x0000000106027824 */ /* 0x040fe200078e0a09 */
[----:B------:R-:W-:Y:S01]  /*100e0*/  UIMAD UR6, UR7, UR8, URZ ;  /* 0x00000008070672a4 */ /* 0x000fe2000f8e023f */
[----:B------:R-:W3:Y:S01]  /*100f0*/  LDC R9, c[0x0][0xbe8] ;  /* 0x0002fa00ff097b82 */ /* 0x000ee20000000800 */
[----:B------:R-:W-:Y:S02]  /*10100*/  IMAD.IADD R14, R6, 0x1, -R19 ;  /* 0x00000001060e7824 */ /* 0x000fe400078e0a13 */
[----:B------:R-:W-:Y:S01]  /*10110*/  SHF.R.S32.HI R13, RZ, 0x1f, R2 ;  /* 0x0000001fff0d7819 */ /* 0x000fe20000011402 */
[----:B------:R-:W-:Y:S01]  /*10120*/  IMAD.HI R7, R10, 0x55555556, RZ ;  /* 0x555555560a077827 */ /* 0x000fe200078e02ff */
[----:B------:R-:W-:-:S02]  /*10130*/  UIMAD UR6, UR13, UR9, UR6 ;  /* 0x000000090d0672a4 */ /* 0x000fc4000f8e0206 */
[-C--:B------:R-:W-:Y:S01]  /*10140*/  LEA.HI R8, R13, R2.reuse, RZ, 0x2 ;  /* 0x000000020d087211 */ /* 0x080fe200078f10ff */
[----:B------:R-:W4:Y:S01]  /*10150*/  LDC.64 R18, c[0x0][0xbd8] ;  /* 0x0002f600ff127b82 */ /* 0x000f220000000a00 */
[----:B------:R-:W-:Y:S01]  /*10160*/  LEA.HI R7, R7, R7, RZ, 0x1 ;  /* 0x0000000707077211 */ /* 0x000fe200078f08ff */
[----:B------:R-:W-:Y:S01]  /*10170*/  UIADD3 UR6, UR5, UR6, URZ ;  /* 0x0000000605067290 */ /* 0x000fe2000fffe03f */
[--C-:B------:R-:W-:Y:S01]  /*10180*/  SHF.R.S32.HI R12, RZ, 0x2, R8.reuse ;  /* 0x00000002ff0c7819 */ /* 0x100fe20000011408 */
[----:B0-----:R-:W-:Y:S01]  /*10190*/  USHF.R.S32.HI UR10, URZ, 0x1f, UR12 ;  /* 0x0000001f3f0a7899 */ /* 0x001fe2000801140c */
[----:B------:R-:W-:Y:S01]  /*101a0*/  SHF.R.S32.HI R11, RZ, 0x1f, R8 ;  /* 0x0000001fff0b7819 */ /* 0x000fe20000011408 */
[----:B------:R-:W-:Y:S01]  /*101b0*/  ULDC.64 UR8, c[0x0][0xb38] ;  /* 0x0002ce0000087ab9 */ /* 0x000fe20000000a00 */
[----:B------:R-:W-:Y:S01]  /*101c0*/  LEA.HI R13, R13, R2, RZ, 0x5 ;  /* 0x000000020d0d7211 */ /* 0x000fe200078f28ff */
[----:B------:R-:W2:Y:S01]  /*101d0*/  LDC R24, c[0x0][0xc50] ;  /* 0x00031400ff187b82 */ /* 0x000ea20000000800 */
[----:B------:R-:W-:Y:S01]  /*101e0*/  LEA.HI R11, R11, R12, RZ, 0x3 ;  /* 0x0000000c0b0b7211 */ /* 0x000fe200078f18ff */
[----:B------:R-:W-:Y:S01]  /*101f0*/  UIMAD UR7, UR7, UR8, URZ ;  /* 0x00000008070772a4 */ /* 0x000fe2000f8e023f */
[----:B------:R-:W-:-:S02]  /*10200*/  SHF.R.S32.HI R13, RZ, 0x5, R13 ;  /* 0x00000005ff0d7819 */ /* 0x000fc4000001140d */
[----:B------:R-:W-:Y:S01]  /*10210*/  LOP3.LUT R15, R11, 0xfffffff8, RZ, 0xc0, !PT ;  /* 0xfffffff80b0f7812 */ /* 0x000fe200078ec0ff */
[----:B------:R-:W-:Y:S01]  /*10220*/  IMAD R11, R7, -0x3, R10 ;  /* 0xfffffffd070b7824 */ /* 0x000fe200078e020a */
[----:B------:R-:W-:Y:S01]  /*10230*/  LEA.HI R7, R14, R14, RZ, 0x1 ;  /* 0x0000000e0e077211 */ /* 0x000fe200078f08ff */
[----:B------:R-:W0:Y:S08]  /*10240*/  LDC.64 R22, c[0x0][0xb40] ;  /* 0x0002d000ff167b82 */ /* 0x000e300000000a00 */
[----:B------:R-:W-:Y:S01]  /*10250*/  BAR.SYNC.DEFER_BLOCKING 0x1, 0x180 ;  /* 0x0046000000007b1d */ /* 0x000fe20000010000 */
[----:B---3--:R-:W-:Y:S01]  /*10260*/  ISETP.NE.AND P0, PT, R9, 0x1, PT ;  /* 0x000000010900780c */ /* 0x008fe20003f05270 */
[----:B------:R-:W-:Y:S01]  /*10270*/  IMAD.IADD R6, R12, 0x1, -R15 ;  /* 0x000000010c067824 */ /* 0x000fe200078e0a0f */
[----:B------:R-:W-:-:S03]  /*10280*/  LOP3.LUT R7, R7, 0x1ffffffe, RZ, 0xc0, !PT ;  /* 0x1ffffffe07077812 */ /* 0x000fc600078ec0ff */
[----:B------:R-:W-:Y:S02]  /*10290*/  IMAD R10, R13, 0x10, R6 ;  /* 0x000000100d0a7824 */ /* 0x000fe400078e0206 */
[----:B------:R-:W-:Y:S02]  /*102a0*/  IMAD.IADD R21, R14, 0x1, -R7 ;  /* 0x000000010e157824 */ /* 0x000fe400078e0a07 */
[----:B------:R-:W-:Y:S02]  /*102b0*/  IMAD R12, R11, 0x40, R10 ;  /* 0x000000400b0c7824 */ /* 0x000fe400078e020a */
[----:B------:R-:W-:Y:S02]  /*102c0*/  IMAD.U32 R7, RZ, RZ, UR5 ;  /* 0x00000005ff077e24 */ /* 0x000fe4000f8e00ff */
[----:B------:R-:W3:Y:S01]  /*102d0*/  @P0 LDC R15, c[0x0][0xbec] ;  /* 0x0002fb00ff0f0b82 */ /* 0x000ee20000000800 */
[----:B------:R-:W-:Y:S01]  /*102e0*/  IMAD.U32 R6, RZ, RZ, UR4 ;  /* 0x00000004ff067e24 */ /* 0x000fe2000f8e00ff */
[----:B------:R-:W-:Y:S01]  /*102f0*/  UIMAD.WIDE.U32 UR4, UR13, UR8, URZ ;  /* 0x000000080d0472a5 */ /* 0x000fe2000f8e003f */
[----:B------:R-:W-:Y:S01]  /*10300*/  IMAD.U32 R7, RZ, RZ, UR6 ;  /* 0x00000006ff077e24 */ /* 0x000fe2000f8e00ff */
[----:B------:R-:W-:Y:S01]  /*10310*/  UIMAD UR6, UR13, UR9, UR7 ;  /* 0x000000090d0672a4 */ /* 0x000fe2000f8e0207 */
[----:B----4-:R-:W-:-:S02]  /*10320*/  IMAD R14, R18, UR10, RZ ;  /* 0x0000000a120e7c24 */ /* 0x010fc4000f8e02ff */
[----:B------:R-:W-:Y:S01]  /*10330*/  IMAD R10, R21, 0x8, R12 ;  /* 0x00000008150a7824 */ /* 0x000fe200078e020c */
[----:B------:R-:W4:Y:S01]  /*10340*/  @P0 LDC R20, c[0x0][0xbf0] ;  /* 0x0002fc00ff140b82 */ /* 0x000f220000000800 */
[----:B------:R-:W-:Y:S01]  /*10350*/  IMAD R19, R19, UR12, R14 ;  /* 0x0000000c13137c24 */ /* 0x000fe2000f8e020e */
[----:B------:R-:W-:Y:S01]  /*10360*/  UIADD3 UR6, UR5, UR6, URZ ;  /* 0x0000000605067290 */ /* 0x000fe2000fffe03f */
[----:B-1----:R-:W-:Y:S01]  /*10370*/  IMAD R14, R25, 0xc0, R10 ;  /* 0x000000c0190e7824 */ /* 0x002fe200078e020a */
[----:B------:R-:W-:Y:S01]  /*10380*/  ULDC.64 UR8, c[0x0][0xb28] ;  /* 0x0002ca0000087ab9 */ /* 0x000fe20000000a00 */
[----:B------:R-:W-:Y:S02]  /*10390*/  IMAD R21, RZ, RZ, -UR13 ;  /* 0x8000000dff157e24 */ /* 0x000fe4000f8e02ff */
[----:B------:R-:W-:Y:S01]  /*103a0*/  IMAD.WIDE.U32 R6, R18, UR12, R6 ;  /* 0x0000000c12067c25 */ /* 0x000fe2000f8e0006 */
[----:B------:R-:W1:Y:S03]  /*103b0*/  @P0 LDC R29, c[0x0][0xbec] ;  /* 0x0002fb00ff1d0b82 */ /* 0x000e660000000800 */
[----:B------:R-:W-:-:S02]  /*103c0*/  IMAD.U32 R11, RZ, RZ, UR5 ;  /* 0x00000005ff0b7e24 */ /* 0x000fc4000f8e00ff */
[----:B--2---:R-:W-:Y:S02]  /*103d0*/  IMAD R27, R24, R21, UR11 ;  /* 0x0000000b181b7e24 */ /* 0x004fe4000f8e0215 */
[----:B------:R-:W-:Y:S01]  /*103e0*/  IMAD.U32 R10, RZ, RZ, UR4 ;  /* 0x00000004ff0a7e24 */ /* 0x000fe2000f8e00ff */
[----:B------:R-:W2:Y:S01]  /*103f0*/  @P0 LDC R26, c[0x0][0xbf0] ;  /* 0x0002fc00ff1a0b82 */ /* 0x000ea20000000800 */
[----:B---3--:R-:W-:Y:S01]  /*10400*/  @P0 IMAD.HI.U32 R15, R14, R15, RZ ;  /* 0x0000000f0e0f0227 */ /* 0x008fe200078e00ff */
[----:B------:R-:W-:-:S03]  /*10410*/  ULDC.64 UR4, c[0x0][0xbe0] ;  /* 0x0002f80000047ab9 */ /* 0x000fc60000000a00 */
[----:B------:R-:W-:Y:S01]  /*10420*/  IMAD.U32 R11, RZ, RZ, UR6 ;  /* 0x00000006ff0b7e24 */ /* 0x000fe2000f8e00ff */
[----:B------:R-:W-:Y:S01]  /*10430*/  ULDC.64 UR6, c[0x0][0xb48] ;  /* 0x0002d20000067ab9 */ /* 0x000fe20000000a00 */
[C---:B0-----:R-:W-:Y:S02]  /*10440*/  IMAD R18, R22.reuse, UR10, RZ ;  /* 0x0000000a16127c24 */ /* 0x041fe4000f8e02ff */
[----:B------:R-:W-:Y:S01]  /*10450*/  IMAD.MOV.U32 R13, RZ, RZ, R14 ;  /* 0x000000ffff0d7224 */ /* 0x000fe200078e000e */
[----:B----4-:R-:W-:Y:S01]  /*10460*/  @P0 SHF.R.U32.HI R13, RZ, R20, R15 ;  /* 0x00000014ff0d0219 */ /* 0x010fe2000001160f */
[----:B------:R-:W-:Y:S01]  /*10470*/  IMAD.IADD R7, R7, 0x1, R19 ;  /* 0x0000000107077824 */ /* 0x000fe200078e0213 */
[----:B------:R-:W-:Y:S01]  /*10480*/  SHF.R.S32.HI R20, RZ, 0x1f, R27 ;  /* 0x0000001fff147819 */ /* 0x000fe2000001141b */
[----:B------:R-:W-:Y:S02]  /*10490*/  IMAD R19, R23, UR12, R18 ;  /* 0x0000000c17137c24 */ /* 0x000fe4000f8e0212 */
[----:B------:R-:W-:-:S04]  /*104a0*/  IMAD.WIDE.U32 R10, R22, UR12, R10 ;  /* 0x0000000c160a7c25 */ /* 0x000fc8000f8e000a */
[----:B-1----:R-:W-:-:S04]  /*104b0*/  @P0 IMAD.HI.U32 R29, R14, R29, RZ ;  /* 0x0000001d0e1d0227 */ /* 0x002fc800078e00ff */
[----:B------:R-:W-:Y:S02]  /*104c0*/  IMAD.IADD R11, R11, 0x1, R19 ;  /* 0x000000010b0b7824 */ /* 0x000fe400078e0213 */
[----:B------:R-:W-:Y:S02]  /*104d0*/  IMAD R19, R20, UR6, RZ ;  /* 0x0000000614137c24 */ /* 0x000fe4000f8e02ff */
[----:B------:R-:W-:-:S04]  /*104e0*/  IMAD.WIDE.U32 R6, R27, UR4, R6 ;  /* 0x000000041b067c25 */ /* 0x000fc8000f8e0006 */
[----:B------:R-:W-:Y:S01]  /*104f0*/  IMAD.MOV.U32 R15, RZ, RZ, R14 ;  /* 0x000000ffff0f7224 */ /* 0x000fe200078e000e */
[----:B--2---:R-:W-:Y:S01]  /*10500*/  @P0 SHF.R.U32.HI R15, RZ, R26, R29 ;  /* 0x0000001aff0f0219 */ /* 0x004fe2000001161d */
[----:B------:R-:W-:Y:S01]  /*10510*/  IMAD R18, R20, UR4, RZ ;  /* 0x0000000414127c24 */ /* 0x000fe2000f8e02ff */
[----:B------:R-:W-:Y:S01]  /*10520*/  IADD3 R6, P0, R13, R6, RZ ;  /* 0x000000060d067210 */ /* 0x000fe20007f1e0ff */
[C---:B------:R-:W-:Y:S01]  /*10530*/  IMAD R21, R27.reuse, UR7, R19 ;  /* 0x000000071b157c24 */ /* 0x040fe2000f8e0213 */
[--C-:B------:R-:W-:Y:S01]  /*10540*/  SHF.R.S32.HI R19, RZ, 0x1f, R13.reuse ;  /* 0x0000001fff137819 */ /* 0x100fe2000001140d */
[----:B------:R-:W-:Y:S02]  /*10550*/  IMAD.MOV R13, RZ, RZ, -R13 ;  /* 0x000000ffff0d7224 */ /* 0x000fe400078e0a0d */
[C---:B------:R-:W-:Y:S01]  /*10560*/  IMAD R20, R27.reuse, UR5, R18 ;  /* 0x000000051b147c24 */ /* 0x040fe2000f8e0212 */
[----:B------:R-:W-:Y:S01]  /*10570*/  SHF.R.S32.HI R18, RZ, 0x1f, R15 ;  /* 0x0000001fff127819 */ /* 0x000fe2000001140f */
[----:B------:R-:W-:Y:S01]  /*10580*/  IMAD.WIDE.U32 R10, R27, UR6, R10 ;  /* 0x000000061b0a7c25 */ /* 0x000fe2000f8e000a */
[----:B------:R-:W-:Y:S01]  /*10590*/  ULDC.64 UR4, c[0x0][0xb30] ;  /* 0x0002cc0000047ab9 */ /* 0x000fe20000000a00 */
[----:B------:R-:W-:Y:S01]  /*105a0*/  ULDC.64 UR6, c[0x0][0xbc8] ;  /* 0x0002f20000067ab9 */ /* 0x000fe20000000a00 */
[----:B------:R-:W-:Y:S01]  /*105b0*/  IADD3.X R7, R19, R7, R20, P0, !PT ;  /* 0x0000000713077210 */ /* 0x000fe200007fe414 */
[----:B------:R-:W-:-:S02]  /*105c0*/  IMAD.MOV R22, RZ, RZ, -R15 ;  /* 0x000000ffff167224 */ /* 0x000fc400078e0a0f */
        /* <DEDUP_REMOVED lines=10> */
[----:B------:R-:W-:Y:S02]  /*10670*/  IMAD R14, R14, UR6, RZ ;  /* 0x000000060e0e7c24 */ /* 0x000fe4000f8e02ff */
[----:B------:R-:W-:Y:S02]  /*10680*/  IMAD R18, R15, UR8, RZ ;  /* 0x000000080f127c24 */ /* 0x000fe4000f8e02ff */
[----:B------:R-:W-:Y:S02]  /*10690*/  IMAD.IADD R11, R11, 0x1, R21 ;  /* 0x000000010b0b7824 */ /* 0x000fe400078e0215 */
[C---:B------:R-:W-:Y:S02]  /*106a0*/  IMAD R15, R13.reuse, UR7, R14 ;  /* 0x000000070d0f7c24 */ /* 0x040fe4000f8e020e */
[----:B------:R-:W-:Y:S01]  /*106b0*/  IMAD.WIDE.U32 R6, R13, UR6, R6 ;  /* 0x000000060d067c25 */ /* 0x000fe2000f8e0006 */
[----:B------:R-:W-:-:S03]  /*106c0*/  ULDC.64 UR6, c[0x0][0xba8] ;  /* 0x0002ea0000067ab9 */ /* 0x000fc60000000a00 */
[C---:B------:R-:W-:Y:S01]  /*106d0*/  IMAD R21, R19.reuse, UR9, R18 ;  /* 0x0000000913157c24 */ /* 0x040fe2000f8e0212 */
[----:B------:R-:W-:Y:S01]  /*106e0*/  LEA R18, P0, R6, UR6, 0x2 ;  /* 0x0000000606127c11 */ /* 0x000fe2000f8010ff */
[----:B------:R-:W-:Y:S01]  /*106f0*/  IMAD.WIDE.U32 R10, R19, UR8, R10 ;  /* 0x00000008130a7c25 */ /* 0x000fe2000f8e000a */
[----:B------:R-:W-:Y:S01]  /*10700*/  ULDC.64 UR8, c[0x0][0xb00] ;  /* 0x0002c00000087ab9 */ /* 0x000fe20000000a00 */
[----:B------:R-:W-:Y:S02]  /*10710*/  ULDC UR6, c[0x0][0xa88] ;  /* 0x0002a20000067ab9 */ /* 0x000fe40000000800 */
        /* <DEDUP_REMOVED lines=30> */
[C---:B------:R-:W-:Y:S01]  /*10900*/  VIADD R2, R9.reuse, 0x10 ;  /* 0x0000001009027836 */ /* 0x040fe20000000000 */
[C---:B------:R-:W-:Y:S01]  /*10910*/  ISETP.GE.AND P0, PT, R9.reuse, UR4, PT ;  /* 0x0000000409007c0c */ /* 0x040fe2000bf06270 */
[C---:B------:R-:W-:Y:S01]  /*10920*/  VIADD R3, R9.reuse, 0x18 ;  /* 0x0000001809037836 */ /* 0x040fe20000000000 */
[----:B------:R-:W-:Y:S01]  /*10930*/  ISETP.GE.AND P1, PT, R0, UR4, PT ;  /* 0x0000000400007c0c */ /* 0x000fe2000bf26270 */
[----:B------:R-:W-:Y:S01]  /*10940*/  VIADD R10, R9, 0x20 ;  /* 0x00000020090a7836 */ /* 0x000fe20000000000 */
[----:B------:R-:W-:Y:S01]  /*10950*/  ISETP.GE.AND P2, PT, R2, UR4, PT ;  /* 0x0000000402007c0c */ /* 0x000fe2000bf46270 */
[----:B------:R-:W-:Y:S01]  /*10960*/  ULDC.64 UR6, c[0x0][0x208] ;  /* 0x0000820000067ab9 */ /* 0x000fe20000000a00 */
[----:B------:R-:W-:Y:S01]  /*10970*/  ISETP.GE.AND P3, PT, R3, UR4, PT ;  /* 0x0000000403007c0c */ /* 0x000fe2000bf66270 */
[C---:B------:R-:W-:Y:S01]  /*10980*/  VIADD R22, R9.reuse, 0x38 ;  /* 0x0000003809167836 */ /* 0x040fe20000000000 */
[----:B------:R-:W-:Y:S01]  /*10990*/  ISETP.GE.AND P4, PT, R10, UR4, PT ;  /* 0x000000040a007c0c */ /* 0x000fe2000bf86270 */
[----:B------:R-:W-:-:S06]  /*109a0*/  VIADD R23, R9, 0x40 ;  /* 0x0000004009177836 */ /* 0x000fcc0000000000 */
        /* <DEDUP_REMOVED lines=19> */
[----:B------:R-:W-:Y:S01]  /*10ae0*/  ISETP.GE.AND P1, PT, R8, UR4, PT ;  /* 0x0000000408007c0c */ /* 0x000fe2000bf26270 */
[----:B------:R-:W-:Y:S01]  /*10af0*/  @!P4 IMAD.WIDE R18, R19, 0x4, R6 ;  /* 0x000000041312c825 */ /* 0x000fe200078e0206 */
[----:B------:R3:W-:Y:S01]  /*10b00*/  @!P3 ST.E.64 desc[UR6][R14.64], R100 ;  /* 0x000000640e00b985 */ /* 0x0007e2000c101b06 */
[----:B------:R-:W-:Y:S02]  /*10b10*/  ISETP.GE.AND P3, PT, R23, UR4, PT ;  /* 0x0000000417007c0c */ /* 0x000fe4000bf66270 */
[C---:B0-----:R-:W-:Y:S01]  /*10b20*/  VIADD R3, R9.reuse, 0x50 ;  /* 0x0000005009037836 */ /* 0x041fe20000000000 */
[----:B------:R0:W-:Y:S01]  /*10b30*/  @!P4 ST.E.64 desc[UR6][R18.64], R104 ;  /* 0x000000681200c985 */ /* 0x0001e2000c101b06 */
[C---:B------:R-:W-:Y:S01]  /*10b40*/  VIADD R2, R9.reuse, 0x48 ;  /* 0x0000004809027836 */ /* 0x040fe20000000000 */
[----:B------:R-:W-:Y:S01]  /*10b50*/  @!P0 LEA.HI R0, R0, R0, RZ, 0x1 ;  /* 0x0000000000008211 */ /* 0x000fe200078f08ff */
[----:B------:R-:W-:Y:S01]  /*10b60*/  VIADD R5, R9, 0x58 ;  /* 0x0000005809057836 */ /* 0x000fe20000000000 */
[----:B------:R-:W-:-:S02]  /*10b70*/  ISETP.GE.AND P5, PT, R3, UR4, PT ;  /* 0x0000000403007c0c */ /* 0x000fc4000bfa6270 */
[----:B------:R-:W-:Y:S02]  /*10b80*/  ISETP.GE.AND P4, PT, R2, UR4, PT ;  /* 0x0000000402007c0c */ /* 0x000fe4000bf86270 */
[----:B------:R-:W-:Y:S02]  /*10b90*/  ISETP.GE.AND P6, PT, R5, UR4, PT ;  /* 0x0000000405007c0c */ /* 0x000fe4000bfc6270 */
[----:B------:R-:W-:Y:S02]  /*10ba0*/  @!P1 LEA.HI R8, R8, R8, RZ, 0x1 ;  /* 0x0000000808089211 */ /* 0x000fe400078f08ff */
[----:B------:R-:W-:Y:S02]  /*10bb0*/  @!P2 LEA.HI R22, R22, R22, RZ, 0x1 ;  /* 0x000000161616a211 */ /* 0x000fe400078f08ff */
[----:B------:R-:W-:Y:S02]  /*10bc0*/  @!P3 LEA.HI R23, R23, R23, RZ, 0x1 ;  /* 0x000000171717b211 */ /* 0x000fe400078f08ff */
[----:B-1----:R-:W-:-:S02]  /*10bd0*/  @!P2 LOP3.LUT R11, R22, 0xfffffffe, RZ, 0xc0, !PT ;  /* 0xfffffffe160ba812 */ /* 0x002fc400078ec0ff */
[----:B------:R-:W-:Y:S02]  /*10be0*/  @!P5 LEA.HI R4, R3, R3, RZ, 0x1 ;  /* 0x000000030304d211 */ /* 0x000fe400078f08ff */
[----:B------:R-:W-:Y:S02]  /*10bf0*/  @!P4 LEA.HI R2, R2, R2, RZ, 0x1 ;  /* 0x000000020202c211 */ /* 0x000fe400078f08ff */
[----:B------:R-:W-:Y:S02]  /*10c00*/  @!P6 LEA.HI R10, R5, R5, RZ, 0x1 ;  /* 0x00000005050ae211 */ /* 0x000fe400078f08ff */
[----:B------:R-:W-:Y:S02]  /*10c10*/  @!P0 LOP3.LUT R3, R0, 0xfffffffe, RZ, 0xc0, !PT ;  /* 0xfffffffe00038812 */ /* 0x000fe400078ec0ff */
[----:B------:R-:W-:Y:S02]  /*10c20*/  @!P1 LOP3.LUT R5, R8, 0xfffffffe, RZ, 0xc0, !PT ;  /* 0xfffffffe08059812 */ /* 0x000fe400078ec0ff */
[----:B--2---:R-:W-:-:S02]  /*10c30*/  @!P3 LOP3.LUT R13, R23, 0xfffffffe, RZ, 0xc0, !PT ;  /* 0xfffffffe170db812 */ /* 0x004fc400078ec0ff */
[----:B---3--:R-:W-:Y:S01]  /*10c40*/  @!P4 LOP3.LUT R15, R2, 0xfffffffe, RZ, 0xc0, !PT ;  /* 0xfffffffe020fc812 */ /* 0x008fe200078ec0ff */
[--C-:B------:R-:W-:Y:S01]  /*10c50*/  @!P0 IMAD.WIDE R2, R3, 0x4, R6.reuse ;  /* 0x0000000403028825 */ /* 0x100fe200078e0206 */
[----:B0-----:R-:W-:Y:S02]  /*10c60*/  @!P5 LOP3.LUT R19, R4, 0xfffffffe, RZ, 0xc0, !PT ;  /* 0xfffffffe0413d812 */ /* 0x001fe400078ec0ff */
        /* <DEDUP_REMOVED lines=14> */
.L_x_928:
[----:B------:R-:W-:Y:S05]  /*10d50*/  BSYNC B0 ;  /* 0x0000000000007941 */ /* 0x000fea0003800000 */
.L_x_927:
[----:B------:R-:W-:Y:S01]  /*10d60*/  ISETP.GE.AND P0, PT, R20, R21, PT ;  /* 0x000000151400720c */ /* 0x000fe20003f06270 */
[----:B0-----:R0:W1:Y:S04]  /*10d70*/  SHFL.IDX PT, R15, R25, 0x1, 0x1c1f ;  /* 0x003c1f00190f7f89 */ /* 0x00106800000e0000 */
[----:B------:R0:W0:Y:S08]  /*10d80*/  SHFL.IDX PT, R14, R24, 0x1, 0x1c1f ;  /* 0x003c1f00180e7f89 */ /* 0x00003000000e0000 */
[----:B------:R-:W-:Y:S05]  /*10d90*/  @P0 BRA `(.L_x_847) ;  /* 0x0000004c00500947 */ /* 0x000fea0003800000 */
        /* <DEDUP_REMOVED lines=11> */
[----:B------:R-:W-:Y:S01]  /*10e50*/  ISETP.GE.AND P0, PT, R8, UR4, PT ;  /* 0x0000000408007c0c */ /* 0x000fe2000bf06270 */
[----:B------:R-:W-:Y:S01]  /*10e60*/  ULDC.64 UR6, c[0x0][0x208] ;  /* 0x0000820000067ab9 */ /* 0x000fe20000000a00 */
[----:B------:R-:W-:Y:S01]  /*10e70*/  ISETP.GE.AND P1, PT, R12, UR4, PT ;  /* 0x000000040c007c0c */ /* 0x000fe2000bf26270 */
[----:B------:R-:W-:-:S02]  /*10e80*/  VIADD R18, R9, 0x40 ;  /* 0x0000004009127836 */ /* 0x000fc40000000000 */
[C---:B------:R-:W-:Y:S02]  /*10e90*/  VIADD R19, R9.reuse, 0x48 ;  /* 0x0000004809137836 */ /* 0x040fe40000000000 */
[----:B------:R-:W-:Y:S01]  /*10ea0*/  @!P3 LEA.HI R0, R0, R0, RZ, 0x1 ;  /* 0x000000000000b211 */ /* 0x000fe200078f08ff */
[----:B------:R-:W-:Y:S01]  /*10eb0*/  VIADD R20, R9, 0x50 ;  /* 0x0000005009147836 */ /* 0x000fe20000000000 */
[----:B------:R-:W-:Y:S02]  /*10ec0*/  @!P4 LEA.HI R2, R2, R2, RZ, 0x1 ;  /* 0x000000020202c211 */ /* 0x000fe400078f08ff */
[----:B------:R-:W-:Y:S02]  /*10ed0*/  @!P5 LEA.HI R3, R3, R3, RZ, 0x1 ;  /* 0x000000030303d211 */ /* 0x000fe400078f08ff */
[----:B------:R-:W-:Y:S01]  /*10ee0*/  @!P3 LOP3.LUT R5, R0, 0xfffffffe, RZ, 0xc0, !PT ;  /* 0xfffffffe0005b812 */ /* 0x000fe200078ec0ff */
[----:B------:R-:W-:Y:S01]  /*10ef0*/  VIADD R0, R9, 0x30 ;  /* 0x0000003009007836 */ /* 0x000fe20000000000 */
[----:B----4-:R-:W-:-:S02]  /*10f00*/  @!P4 LOP3.LUT R7, R2, 0xfffffffe, RZ, 0xc0, !PT ;  /* 0xfffffffe0207c812 */ /* 0x010fc400078ec0ff */
[----:B------:R-:W-:Y:S01]  /*10f10*/  @!P5 LOP3.LUT R11, R3, 0xfffffffe, RZ, 0xc0, !PT ;  /* 0xfffffffe030bd812 */ /* 0x000fe200078ec0ff */
[--C-:B01----:R-:W-:Y:S01]  /*10f20*/  @!P2 IMAD.WIDE R2, R9, 0x4, R14.reuse ;  /* 0x000000040902a825 */ /* 0x103fe200078e020e */
[----:B------:R-:W-:Y:S02]  /*10f30*/  @!P0 LEA.HI R8, R8, R8, RZ, 0x1 ;  /* 0x0000000808088211 */ /* 0x000fe400078f08ff */
[----:B------:R-:W-:Y:S01]  /*10f40*/  ISETP.GE.AND P6, PT, R20, UR4, PT ;  /* 0x0000000414007c0c */ /* 0x000fe2000bfc6270 */
[--C-:B------:R-:W-:Y:S01]  /*10f50*/  @!P3 IMAD.WIDE R4, R5, 0x4, R14.reuse ;  /* 0x000000040504b825 */ /* 0x100fe200078e020e */
[----:B------:R0:W-:Y:S01]  /*10f60*/  @!P2 ST.E.64 desc[UR6][R2.64], R90 ;  /* 0x0000005a0200a985 */ /* 0x0001e2000c101b06 */
[----:B------:R-:W-:Y:S02]  /*10f70*/  ISETP.GE.AND P2, PT, R0, UR4, PT ;  /* 0x0000000400007c0c */ /* 0x000fe4000bf46270 */
[----:B---3--:R-:W-:Y:S01]  /*10f80*/  @!P4 IMAD.WIDE R6, R7, 0x4, R14 ;  /* 0x000000040706c825 */ /* 0x008fe200078e020e */
[----:B------:R1:W-:Y:S01]  /*10f90*/  @!P3 ST.E.64 desc[UR6][R4.64], R94 ;  /* 0x0000005e0400b985 */ /* 0x0003e2000c101b06 */
[----:B------:R-:W-:-:S02]  /*10fa0*/  ISETP.GE.AND P3, PT, R13, UR4, PT ;  /* 0x000000040d007c0c */ /* 0x000fc4000bf66270 */
[----:B------:R-:W-:Y:S01]  /*10fb0*/  @!P5 IMAD.WIDE R10, R11, 0x4, R14 ;  /* 0x000000040b0ad825 */ /* 0x000fe200078e020e */
[----:B------:R2:W-:Y:S01]  /*10fc0*/  @!P4 ST.E.64 desc[UR6][R6.64], R98 ;  /* 0x000000620600c985 */ /* 0x0005e2000c101b06 */
[----:B------:R-:W-:Y:S02]  /*10fd0*/  ISETP.GE.AND P4, PT, R18, UR4, PT ;  /* 0x0000000412007c0c */ /* 0x000fe4000bf86270 */
[----:B------:R-:W-:Y:S01]  /*10fe0*/  @!P1 LEA.HI R12, R12, R12, RZ, 0x1 ;  /* 0x0000000c0c0c9211 */ /* 0x000fe200078f08ff */
[----:B------:R3:W-:Y:S01]  /*10ff0*/  @!P5 ST.E.64 desc[UR6][R10.64], R102 ;  /* 0x000000660a00d985 */ /* 0x0007e2000c101b06 */
[----:B------:R-:W-:Y:S01]  /*11000*/  ISETP.GE.AND P5, PT, R19, UR4, PT ;  /* 0x0000000413007c0c */ /* 0x000fe2000bfa6270 */
[----:B------:R-:W-:Y:S01]  /*11010*/  VIADD R9, R9, 0x58 ;  /* 0x0000005809097836 */ /* 0x000fe20000000000 */
[----:B0-----:R-:W-:Y:S02]  /*11020*/  @!P0 LOP3.LUT R3, R8, 0xfffffffe, RZ, 0xc0, !PT ;  /* 0xfffffffe08038812 */ /* 0x001fe400078ec0ff */
[----:B------:R-:W-:-:S02]  /*11030*/  @!P2 LEA.HI R0, R0, R0, RZ, 0x1 ;  /* 0x000000000000a211 */ /* 0x000fc400078f08ff */
[----:B-1----:R-:W-:Y:S01]  /*11040*/  @!P1 LOP3.LUT R5, R12, 0xfffffffe, RZ, 0xc0, !PT ;  /* 0xfffffffe0c059812 */ /* 0x002fe200078ec0ff */
[--C-:B------:R-:W-:Y:S01]  /*11050*/  @!P0 IMAD.WIDE R2, R3, 0x4, R14.reuse ;  /* 0x0000000403028825 */ /* 0x100fe200078e020e */
[----:B------:R-:W-:Y:S02]  /*11060*/  @!P3 LEA.HI R13, R13, R13, RZ, 0x1 ;  /* 0x0000000d0d0db211 */ /* 0x000fe400078f08ff */
[----:B------:R-:W-:Y:S01]  /*11070*/  @!P4 LEA.HI R18, R18, R18, RZ, 0x1 ;  /* 0x000000121212c211 */ /* 0x000fe200078f08ff */
[----:B------:R-:W-:Y:S01]  /*11080*/  @!P1 IMAD.WIDE R4, R5, 0x4, R14 ;  /* 0x0000000405049825 */ /* 0x000fe200078e020e */
[----:B------:R-:W-:Y:S01]  /*11090*/  @!P6 LEA.HI R20, R20, R20, RZ, 0x1 ;  /* 0x000000141414e211 */ /* 0x000fe200078f08ff */
[----:B------:R0:W-:Y:S01]  /*110a0*/  @!P0 ST.E.64 desc[UR6][R2.64], R106 ;  /* 0x0000006a02008985 */ /* 0x0001e2000c101b06 */
[----:B------:R-:W-:Y:S02]  /*110b0*/  @!P5 LEA.HI R19, R19, R19, RZ, 0x1 ;  /* 0x000000131313d211 */ /* 0x000fe400078f08ff */
[----:B--2---:R-:W-:Y:S01]  /*110c0*/  @!P2 LOP3.LUT R7, R0, 0xfffffffe, RZ, 0xc0, !PT ;  /* 0xfffffffe0007a812 */ /* 0x004fe200078ec0ff */
[----:B------:R1:W-:Y:S01]  /*110d0*/  @!P1 ST.E.64 desc[UR6][R4.64], R110 ;  /* 0x0000006e04009985 */ /* 0x0003e2000c101b06 */
[----:B------:R-:W-:-:S02]  /*110e0*/  @!P3 LOP3.LUT R13, R13, 0xfffffffe, RZ, 0xc0, !PT ;  /* 0xfffffffe0d0db812 */ /* 0x000fc400078ec0ff */
[----:B---3--:R-:W-:Y:S02]  /*110f0*/  @!P4 LOP3.LUT R11, R18, 0xfffffffe, RZ, 0xc0, !PT ;  /* 0xfffffffe120bc812 */ /* 0x008fe400078ec0ff */
[----:B------:R-:W-:Y:S02]  /*11100*/  ISETP.GE.AND P0, PT, R9, UR4, PT ;  /* 0x0000000409007c0c */ /* 0x000fe4000bf06270 */
[----:B------:R-:W-:Y:S02]  /*11110*/  @!P5 LOP3.LUT R19, R19, 0xfffffffe, RZ, 0xc0, !PT ;  /* 0xfffffffe1313d812 */ /* 0x000fe400078ec0ff */
[----:B------:R-:W-:Y:S01]  /*11120*/  @!P6 LOP3.LUT R21, R20, 0xfffffffe, RZ, 0xc0, !PT ;  /* 0xfffffffe1415e812 */ /* 0x000fe200078ec0ff */
        /* <DEDUP_REMOVED lines=11> */
[----:B------:R-:W-:Y:S01]  /*111e0*/  LEA.HI R9, R9, R9, RZ, 0x1 ;  /* 0x0000000909097211 */ /* 0x000fe200078f08ff */
[----:B------:R-:W-:-:S03]  /*111f0*/  ULDC.64 UR4, c[0x0][0x208] ;  /* 0x0000820000047ab9 */ /* 0x000fc60000000a00 */
[----:B0-----:R-:W-:-:S05]  /*11200*/  LOP3.LUT R3, R9, 0xfffffffe, RZ, 0xc0, !PT ;  /* 0xfffffffe09037812 */ /* 0x001fca00078ec0ff */
[----:B------:R-:W-:-:S05]  /*11210*/  IMAD.WIDE R2, R3, 0x4, R14 ;  /* 0x0000000403027825 */ /* 0x000fca00078e020e */
[----:B------:R0:W-:Y:S01]  /*11220*/  ST.E.64 desc[UR4][R2.64], R134 ;  /* 0x0000008602007985 */ /* 0x0001e2000c101b04 */
[----:B------:R-:W-:Y:S05]  /*11230*/  BRA `(.L_x_847) ;  /* 0x0000004800287947 */ /* 0x000fea0003800000 */
.L_x_926:
[----:B------:R-:W-:-:S05]  /*11240*/  VIADD R0, R2, 0xffffff80 ;  /* 0xffffff8002007836 */ /* 0x000fca0000000000 */
[----:B------:R-:W-:-:S13]  /*11250*/  ISETP.GT.AND P0, PT, R0, 0xbf, PT ;  /* 0x000000bf0000780c */ /* 0x000fda0003f04270 */
[----:B------:R-:W-:Y:S05]  /*11260*/  @P0 BRA `(.L_x_847) ;  /* 0x00000048001c0947 */ /* 0x000fea0003800000 */
[----:B------:R-:W0:Y:S01]  /*11270*/  S2R R3, SR_CTAID.X ;  /* 0x0000000000037919 */ /* 0x000e220000002500 */
[----:B------:R-:W1:Y:S01]  /*11280*/  LDC R6, c[0x0][0xbe8] ;  /* 0x0002fa00ff067b82 */ /* 0x000e620000000800 */
[----:B------:R-:W-:Y:S01]  /*11290*/  ULDC UR4, c[0x0][0xa88] ;  /* 0x0002a20000047ab9 */ /* 0x000fe20000000800 */
[----:B0-----:R-:W-:Y:S02]  /*112a0*/  IMAD R2, R3, 0xc0, R2 ;  /* 0x000000c003027824 */ /* 0x001fe400078e0202 */
[----:B-1----:R-:W-:Y:S02]  /*112b0*/  IMAD R3, R6, UR4, RZ ;  /* 0x0000000406037c24 */ /* 0x002fe4000f8e02ff */
[----:B------:R-:W-:-:S05]  /*112c0*/  VIADD R0, R2, 0xffffff80 ;  /* 0xffffff8002007836 */ /* 0x000fca0000000000 */
[----:B------:R-:W-:-:S13]  /*112d0*/  ISETP.GE.AND P0, PT, R0, R3, PT ;  /* 0x000000030000720c */ /* 0x000fda0003f06270 */
[----:B------:R-:W-:Y:S05]  /*112e0*/  @P0 BRA `(.L_x_847) ;  /* 0x0000004400fc0947 */ /* 0x000fea0003800000 */
[----:B------:R-:W-:Y:S01]  /*112f0*/  ISETP.NE.AND P0, PT, R6, 0x1, PT ;  /* 0x000000010600780c */ /* 0x000fe20003f05270 */
[----:B------:R-:W0:Y:S01]  /*11300*/  S2UR UR7, SR_CTAID.Z ;  /* 0x00000000000779c3 */ /* 0x000e220000002700 */
[----:B------:R-:W-:Y:S01]  /*11310*/  R2UR UR11, R17 ;  /* 0x00000000110b72ca */ /* 0x000fe200000e0000 */
[----:B------:R-:W-:Y:S01]  /*11320*/  ULDC.64 UR8, c[0x0][0xbd0] ;  /* 0x0002f40000087ab9 */ /* 0x000fe20000000a00 */
[----:B------:R-:W-:Y:S01]  /*11330*/  IMAD.MOV.U32 R5, RZ, RZ, R0 ;  /* 0x000000ffff057224 */ /* 0x000fe200078e0000 */
[----:B------:R-:W-:-:S04]  /*11340*/  ULDC.64 UR12, c[0x0][0x208] ;  /* 0x00008200000c7ab9 */ /* 0x000fc80000000a00 */
[----:B------:R-:W1:Y:S06]  /*11350*/  LDC.64 R10, c[0x0][0xbd8] ;  /* 0x0002f600ff0a7b82 */ /* 0x000e6c0000000a00 */
[----:B------:R-:W-:Y:S02]  /*11360*/  USHF.R.S32.HI UR6, URZ, 0x1f, UR11 ;  /* 0x0000001f3f067899 */ /* 0x000fe4000801140b */
[----:B------:R-:W2:Y:S01]  /*11370*/  @P0 LDC R7, c[0x0][0xbec] ;  /* 0x0002fb00ff070b82 */ /* 0x000ea20000000800 */
[----:B------:R-:W-:Y:S02]  /*11380*/  UIMAD.WIDE.U32 UR4, UR11, UR8, URZ ;  /* 0x000000080b0472a5 */ /* 0x000fe4000f8e003f */
[----:B------:R-:W-:-:S04]  /*11390*/  UIMAD UR6, UR6, UR8, URZ ;  /* 0x00000008060672a4 */ /* 0x000fc8000f8e023f */
[----:B------:R-:W-:Y:S01]  /*113a0*/  UIMAD UR6, UR11, UR9, UR6 ;  /* 0x000000090b0672a4 */ /* 0x000fe2000f8e0206 */
[----:B------:R-:W3:Y:S01]  /*113b0*/  @P0 LDC R9, c[0x0][0xbf0] ;  /* 0x0002fc00ff090b82 */ /* 0x000ee20000000800 */
[----:B0-----:R-:W-:Y:S01]  /*113c0*/  USHF.R.S32.HI UR8, URZ, 0x1f, UR7 ;  /* 0x0000001f3f087899 */ /* 0x001fe20008011407 */
[----:B------:R-:W-:Y:S01]  /*113d0*/  IMAD.U32 R3, RZ, RZ, UR5 ;  /* 0x00000005ff037e24 */ /* 0x000fe2000f8e00ff */
[----:B------:R-:W-:Y:S01]  /*113e0*/  UIADD3 UR6, UR5, UR6, URZ ;  /* 0x0000000605067290 */ /* 0x000fe2000fffe03f */
[----:B------:R-:W-:Y:S02]  /*113f0*/  IMAD.U32 R2, RZ, RZ, UR4 ;  /* 0x00000004ff027e24 */ /* 0x000fe4000f8e00ff */
[----:B------:R-:W-:Y:S02]  /*11400*/  ULDC.64 UR4, c[0x0][0xbe0] ;  /* 0x0002f80000047ab9 */ /* 0x000fe40000000a00 */
[----:B------:R-:W0:Y:S01]  /*11410*/  S2UR UR10, SR_CTAID.Y ;  /* 0x00000000000a79c3 */ /* 0x000e220000002600 */
[----:B------:R-:W-:-:S02]  /*11420*/  IMAD.U32 R3, RZ, RZ, UR6 ;  /* 0x00000006ff037e24 */ /* 0x000fc4000f8e00ff */
[C---:B-1----:R-:W-:Y:S02]  /*11430*/  IMAD R12, R10.reuse, UR8, RZ ;  /* 0x000000080a0c7c24 */ /* 0x042fe4000f8e02ff */
[----:B------:R-:W-:-:S03]  /*11440*/  IMAD.WIDE.U32 R2, R10, UR7, R2 ;  /* 0x000000070a027c25 */ /* 0x000fc6000f8e0002 */
[----:B------:R-:W0:Y:S01]  /*11450*/  LDC R8, c[0x0][0xc50] ;  /* 0x00031400ff087b82 */ /* 0x000e220000000800 */
[----:B--2---:R-:W-:-:S04]  /*11460*/  @P0 IMAD.HI.U32 R4, R0, R7, RZ ;  /* 0x0000000700040227 */ /* 0x004fc800078e00ff */
[----:B------:R-:W-:Y:S02]  /*11470*/  IMAD R7, RZ, RZ, -UR11 ;  /* 0x8000000bff077e24 */ /* 0x000fe4000f8e02ff */
[----:B------:R-:W-:Y:S01]  /*11480*/  IMAD R11, R11, UR7, R12 ;  /* 0x000000070b0b7c24 */ /* 0x000fe2000f8e020c */
[----:B---3--:R-:W-:-:S03]  /*11490*/  @P0 SHF.R.U32.HI R5, RZ, R9, R4 ;  /* 0x00000009ff050219 */ /* 0x008fc60000011604 */
[----:B------:R-:W-:Y:S02]  /*114a0*/  IMAD.IADD R3, R11, 0x1, R3 ;  /* 0x000000010b037824 */ /* 0x000fe400078e0203 */
[----:B0-----:R-:W-:Y:S02]  /*114b0*/  IMAD R9, R8, R7, UR10 ;  /* 0x0000000a08097e24 */ /* 0x001fe4000f8e0207 */
[----:B------:R-:W-:Y:S02]  /*114c0*/  IMAD.MOV R7, RZ, RZ, -R5 ;  /* 0x000000ffff077224 */ /* 0x000fe400078e0a05 */
[----:B------:R-:W-:Y:S01]  /*114d0*/  IMAD.WIDE.U32 R2, R9, UR4, R2 ;  /* 0x0000000409027c25 */ /* 0x000fe2000f8e0002 */
[----:B------:R-:W-:-:S03]  /*114e0*/  SHF.R.S32.HI R4, RZ, 0x1f, R9 ;  /* 0x0000001fff047819 */ /* 0x000fc60000011409 */
[----:B------:R-:W-:Y:S01]  /*114f0*/  IMAD R7, R6, R7, R0 ;  /* 0x0000000706077224 */ /* 0x000fe200078e0200 */
[----:B------:R-:W-:Y:S01]  /*11500*/  IADD3 R2, P0, R5, R2, RZ ;  /* 0x0000000205027210 */ /* 0x000fe20007f1e0ff */
[----:B------:R-:W-:-:S03]  /*11510*/  IMAD R4, R4, UR4, RZ ;  /* 0x0000000404047c24 */ /* 0x000fc6000f8e02ff */
[----:B------:R-:W-:Y:S01]  /*11520*/  SHF.R.S32.HI R0, RZ, 0x1f, R7 ;  /* 0x0000001fff007819 */ /* 0x000fe20000011407 */
[----:B------:R-:W-:Y:S01]  /*11530*/  IMAD R4, R9, UR5, R4 ;  /* 0x0000000509047c24 */ /* 0x000fe2000f8e0204 */
[----:B------:R-:W-:Y:S01]  /*11540*/  SHF.R.S32.HI R9, RZ, 0x1f, R5 ;  /* 0x0000001fff097819 */ /* 0x000fe20000011405 */
[----:B------:R-:W-:Y:S02]  /*11550*/  ULDC.64 UR4, c[0x0][0xbc8] ;  /* 0x0002f20000047ab9 */ /* 0x000fe40000000a00 */
[----:B------:R-:W-:Y:S01]  /*11560*/  IMAD R0, R0, UR4, RZ ;  /* 0x0000000400007c24 */ /* 0x000fe2000f8e02ff */
[----:B------:R-:W-:-:S03]  /*11570*/  IADD3.X R3, R9, R3, R4, P0, !PT ;  /* 0x0000000309037210 */ /* 0x000fc600007fe404 */
[C---:B------:R-:W-:Y:S02]  /*11580*/  IMAD R5, R7.reuse, UR5, R0 ;  /* 0x0000000507057c24 */ /* 0x040fe4000f8e0200 */
[----:B------:R-:W-:Y:S01]  /*11590*/  IMAD.WIDE.U32 R2, R7, UR4, R2 ;  /* 0x0000000407027c25 */ /* 0x000fe2000f8e0002 */
[----:B------:R-:W-:-:S03]  /*115a0*/  ULDC.64 UR4, c[0x0][0xba8] ;  /* 0x0002ea0000047ab9 */ /* 0x000fc60000000a00 */
[----:B------:R-:W-:Y:S01]  /*115b0*/  IMAD.IADD R3, R3, 0x1, R5 ;  /* 0x0000000103037824 */ /* 0x000fe200078e0205 */
[----:B------:R-:W-:-:S04]  /*115c0*/  LEA R4, P0, R2, UR4, 0x2 ;  /* 0x0000000402047c11 */ /* 0x000fc8000f8010ff */
[----:B------:R-:W-:Y:S01]  /*115d0*/  LEA.HI.X R5, R2, UR5, R3, 0x2, P0 ;  /* 0x0000000502057c11 */ /* 0x000fe200080f1403 */
[----:B------:R-:W-:-:S05]  /*115e0*/  IMAD.MOV.U32 R3, RZ, RZ, -0x800000 ;  /* 0xff800000ff037424 */ /* 0x000fca00078e00ff */
[----:B------:R0:W-:Y:S01]  /*115f0*/  STG.E desc[UR12][R4.64], R3 ;  /* 0x0000000304007986 */ /* 0x0001e2000c10190c */
[----:B------:R-:W-:Y:S05]  /*11600*/  BRA `(.L_x_847) ;  /* 0x0000004400347947 */ /* 0x000fea0003800000 */
.L_x_845:
        /* <DEDUP_REMOVED lines=18> */
.L_x_929:
[----:B------:R-:W-:Y:S01]  /*11730*/  ULDC UR7, c[0x0][0xc50] ;  /* 0x0003140000077ab9 */ /* 0x000fe20000000800 */
[----:B------:R-:W-:Y:S01]  /*11740*/  UMOV UR36, UR6 ;  /* 0x0000000600247c82 */ /* 0x000fe20008000000 */
[----:B------:R-:W-:-:S11]  /*11750*/  UISETP.NE.AND UP0, UPT, UR7, 0x1, UPT ;  /* 0x000000010700788c */ /* 0x000fd6000bf05270 */
[----:B------:R-:W-:Y:S01]  /*11760*/  @UP0 ULDC UR4, c[0x0][0xc54] ;  /* 0x0003150000040ab9 */ /* 0x000fe20000000800 */
[----:B------:R-:W-:Y:S01]  /*11770*/  @UP0 ULDC UR8, c[0x0][0xc58] ;  /* 0x0003160000080ab9 */ /* 0x000fe20000000800 */
[----:B------:R-:W-:-:S04]  /*11780*/  UIMAD.WIDE.U32 UR4, UR6, UR4, URZ ;  /* 0x00000004060472a5 */ /* 0x000fc8000f8e003f */
[----:B------:R-:W-:-:S12]  /*11790*/  @UP0 USHF.R.U32.HI UR36, URZ, UR8, UR5 ;  /* 0x000000083f240299 */ /* 0x000fd80008011605 */
.L_x_930:
[----:B------:R-:W-:Y:S01]  /*117a0*/  ISETP.GE.AND P0, PT, R19, RZ, PT ;  /* 0x000000ff1300720c */ /* 0x000fe20003f06270 */
[----:B------:R-:W-:Y:S01]  /*117b0*/  UIADD3 UR47, -UR36, URZ, URZ ;  /* 0x0000003f242f7290 */ /* 0x000fe2000fffe13f */
[----:B------:R-:W-:Y:S02]  /*117c0*/  IMAD.MOV.U32 R3, RZ, RZ, 0x1 ;  /* 0x00000001ff037424 */ /* 0x000fe400078e00ff */
[----:B------:R-:W-:Y:S01]  /*117d0*/  IMAD.MOV.U32 R0, RZ, RZ, RZ ;  /* 0x000000ffff007224 */ /* 0x000fe200078e00ff */
[----:B------:R-:W-:Y:S01]  /*117e0*/  UIMAD UR47, UR7, UR47, UR6 ;  /* 0x0000002f072f72a4 */ /* 0x000fe2000f8e0206 */
[----:B------:R-:W-:-:S07]  /*117f0*/  IMAD.MOV.U32 R4, RZ, RZ, 0x1 ;  /* 0x00000001ff047424 */ /* 0x000fce00078e00ff */
[----:B------:R-:W-:Y:S05]  /*11800*/  @!P0 BRA `(.L_x_931) ;  /* 0x0000003c00fc8947 */ /* 0x000fea0003800000 */
[----:B------:R-:W0:Y:S01]  /*11810*/  S2UR UR48, SR_CTAID.X ;  /* 0x00000000003079c3 */ /* 0x000e220000002500 */
[----:B------:R-:W-:Y:S01]  /*11820*/  ULDC.64 UR4, c[0x0][0x418] ;  /* 0x0001060000047ab9 */ /* 0x000fe20000000a00 */
[----:B------:R-:W-:Y:S01]  /*11830*/  ULDC UR6, c[0x0][0x448] ;  /* 0x0001120000067ab9 */ /* 0x000fe20000000800 */
[----:B------:R-:W-:Y:S02]  /*11840*/  UISETP.NE.U32.AND UP0, UPT, UR4, URZ, UPT ;  /* 0x0000003f0400728c */ /* 0x000fe4000bf05070 */
[----:B------:R-:W-:Y:S02]  /*11850*/  UISETP.NE.AND UP1, UPT, UR6, 0x1, UPT ;  /* 0x000000010600788c */ /* 0x000fe4000bf25270 */
[----:B------:R-:W-:Y:S01]  /*11860*/  UISETP.NE.AND.EX UP0, UPT, UR5, URZ, UPT, UP0 ;  /* 0x0000003f0500728c */ /* 0x000fe2000bf05300 */
[----:B------:R-:W-:Y:S02]  /*11870*/  ULDC UR6, c[0x0][0x424] ;  /* 0x0001090000067ab9 */ /* 0x000fe40000000800 */
[----:B------:R-:W-:Y:S01]  /*11880*/  ULDC.64 UR4, c[0x0][0x9e0] ;  /* 0x0002780000047ab9 */ /* 0x000fe20000000a00 */
[----:B------:R-:W-:-:S02]  /*11890*/  USEL UR9, UR6, 0x1, UP0 ;  /* 0x0000000106097887 */ /* 0x000fc40008000000 */
[----:B------:R-:W-:Y:S01]  /*118a0*/  UISETP.GE.AND UP0, UPT, UR5, 0x1, UPT ;  /* 0x000000010500788c */ /* 0x000fe2000bf06270 */
[----:B------:R-:W-:Y:S02]  /*118b0*/  ULDC UR10, c[0x0][0x288] ;  /* 0x0000a200000a7ab9 */ /* 0x000fe40000000800 */
[----:B------:R-:W-:Y:S01]  /*118c0*/  @UP1 ULDC UR7, c[0x0][0x44c] ;  /* 0x0001130000071ab9 */ /* 0x000fe20000000800 */
[----:B------:R-:W-:Y:S01]  /*118d0*/  ULDC UR12, c[0x0][0x2f0] ;  /* 0x0000bc00000c7ab9 */ /* 0x000fe20000000800 */
[----:B------:R-:W-:Y:S01]  /*118e0*/  UIADD3 UR11, -UR10, 0x1, URZ ;  /* 0x000000010a0b7890 */ /* 0x000fe2000fffe13f */
[----:B------:R-:W-:Y:S01]  /*118f0*/  PLOP3.LUT P1, PT, PT, PT, UP0, 0x80, 0x0 ;  /* 0x000000000000781c */ /* 0x000fe20003f2f008 */
[----:B------:R-:W-:Y:S01]  /*11900*/  UIMAD UR13, UR9, UR12, 0x7f ;  /* 0x0000007f090d74a4 */ /* 0x000fe2000f8e020c */
[----:B------:R-:W-:Y:S01]  /*11910*/  @UP1 ULDC UR14, c[0x0][0x450] ;  /* 0x00011400000e1ab9 */ /* 0x000fe20000000800 */
[----:B------:R-:W-:Y:S02]  /*11920*/  UIMAD UR11, UR9, UR12, UR11 ;  /* 0x0000000c090b72a4 */ /* 0x000fe4000f8e020b */
[----:B0-----:R-:W-:-:S04]  /*11930*/  UIMAD UR48, UR48, 0xc0, URZ ;  /* 0x000000c0303078a4 */ /* 0x001fc8000f8e023f */
[----:B------:R-:W-:-:S04]  /*11940*/  UIADD3 UR8, UR48, 0xbf, URZ ;  /* 0x000000bf30087890 */ /* 0x000fc8000fffe03f */
[----:B------:R-:W-:-:S04]  /*11950*/  UIMAD.WIDE.U32 UR6, UR8, UR7, URZ ;  /* 0x00000007080672a5 */ /* 0x000fc8000f8e003f */
[----:B------:R-:W-:Y:S02]  /*11960*/  @UP1 USHF.R.U32.HI UR8, URZ, UR14, UR7 ;  /* 0x0000000e3f081299 */ /* 0x000fe40008011607 */
[----:B------:R-:W-:Y:S02]  /*11970*/  USHF.R.S32.HI UR7, URZ, 0x1f, UR13 ;  /* 0x0000001f3f077899 */ /* 0x000fe4000801140d */
[----:B------:R-:W-:Y:S02]  /*11980*/  UIADD3 UR6, UR11, UR8, URZ ;  /* 0x000000080b067290 */ /* 0x000fe4000fffe03f */
[----:B------:R-:W-:Y:S02]  /*11990*/  ULEA.HI UR7, UR7, UR13, URZ, 0x7 ;  /* 0x0000000d07077291 */ /* 0x000fe4000f8f383f */
[----:B------:R-:W-:Y:S02]  /*119a0*/  UIADD3 UR4, UR6, UR4, URZ ;  /* 0x0000000406047290 */ /* 0x000fe4000fffe03f */
[----:B------:R-:W-:Y:S01]  /*119b0*/  USHF.R.S32.HI UR46, URZ, 0x7, UR7 ;  /* 0x000000073f2e7899 */ /* 0x000fe20008011407 */
[----:B------:R-:W-:Y:S11]  /*119c0*/  @!P1 BRA `(.L_x_932) ;  /* 0x0000000000449947 */ /* 0x000ff60003800000 */
        /* <DEDUP_REMOVED lines=10> */
.L_x_933:
[----:B------:R-:W-:-:S11]  /*11a70*/  UISETP.NE.AND UP0, UPT, UR5, 0x1, UPT ;  /* 0x000000010500788c */ /* 0x000fd6000bf05270 */
[----:B------:R-:W-:Y:S02]  /*11a80*/  @UP0 ULDC.64 UR14, c[0x0][0x9e8] ;  /* 0x00027a00000e0ab9 */ /* 0x000fe40000000a00 */
[----:B------:R-:W-:-:S04]  /*11a90*/  UIMAD.WIDE.U32 UR6, UR8, UR14, URZ ;  /* 0x0000000e080672a5 */ /* 0x000fc8000f8e003f */
[----:B------:R-:W-:-:S12]  /*11aa0*/  @UP0 USHF.R.U32.HI UR8, URZ, UR15, UR7 ;  /* 0x0000000f3f080299 */ /* 0x000fd80008011607 */
.L_x_934:
[----:B------:R-:W-:-:S04]  /*11ab0*/  UIMAD UR8, UR8, UR5, UR5 ;  /* 0x00000005080872a4 */ /* 0x000fc8000f8e0205 */
[----:B------:R-:W-:-:S04]  /*11ac0*/  UISETP.LT.AND UP0, UPT, UR4, UR8, UPT ;  /* 0x000000080400728c */ /* 0x000fc8000bf01270 */
[----:B------:R-:W-:-:S12]  /*11ad0*/  USEL UR4, UR4, UR8, UP0 ;  /* 0x0000000804047287 */ /* 0x000fd80008000000 */
.L_x_932:
[----:B------:R-:W-:Y:S01]  /*11ae0*/  UIADD3 UR4, UR4, 0x7f, URZ ;  /* 0x0000007f04047890 */ /* 0x000fe2000fffe03f */
[----:B------:R-:W-:Y:S01]  /*11af0*/  @UP1 ULDC UR6, c[0x0][0x44c] ;  /* 0x0001130000061ab9 */ /* 0x000fe20000000800 */
[----:B------:R-:W-:Y:S02]  /*11b00*/  @UP1 ULDC UR11, c[0x0][0x450] ;  /* 0x00011400000b1ab9 */ /* 0x000fe40000000800 */
[----:B------:R-:W-:Y:S02]  /*11b10*/  USHF.R.S32.HI UR8, URZ, 0x1f, UR4 ;  /* 0x0000001f3f087899 */ /* 0x000fe40008011404 */
[----:B------:R-:W-:Y:S02]  /*11b20*/  UIMAD.WIDE.U32 UR6, UR48, UR6, URZ ;  /* 0x00000006300672a5 */ /* 0x000fe4000f8e003f */
[----:B------:R-:W-:Y:S02]  /*11b30*/  ULEA.HI UR8, UR8, UR4, URZ, 0x7 ;  /* 0x0000000408087291 */ /* 0x000fe4000f8f383f */
[----:B------:R-:W-:Y:S01]  /*11b40*/  UIMAD UR9, UR9, UR12, -UR10 ;  /* 0x0000000c090972a4 */ /* 0x000fe2000f8e0a0a */
[----:B------:R-:W-:Y:S01]  /*11b50*/  UMOV UR4, UR48 ;  /* 0x0000003000047c82 */ /* 0x000fe20008000000 */
[----:B------:R-:W-:-:S02]  /*11b60*/  USHF.R.S32.HI UR44, URZ, 0x7, UR8 ;  /* 0x000000073f2c7899 */ /* 0x000fc40008011408 */
[----:B------:R-:W-:Y:S02]  /*11b70*/  @UP1 USHF.R.U32.HI UR4, URZ, UR11, UR7 ;  /* 0x0000000b3f041299 */ /* 0x000fe40008011607 */
[----:B------:R-:W-:Y:S02]  /*11b80*/  UISETP.LT.AND UP0, UPT, UR46, UR44, UPT ;  /* 0x0000002c2e00728c */ /* 0x000fe4000bf01270 */
[----:B------:R-:W-:Y:S01]  /*11b90*/  UIADD3 UR4, UR9, UR4, URZ ;  /* 0x0000000409047290 */ /* 0x000fe2000fffe03f */
[----:B------:R-:W-:Y:S01]  /*11ba0*/  ULDC UR8, c[0x0][0x9dc] ;  /* 0x0002770000087ab9 */ /* 0x000fe20000000800 */
[----:B------:R-:W-:Y:S02]  /*11bb0*/  USEL UR12, UR46, UR44, UP0 ;  /* 0x0000002c2e0c7287 */ /* 0x000fe40008000000 */
        /* <DEDUP_REMOVED lines=12> */
.L_x_936:
[----:B------:R-:W-:-:S11]  /*11c80*/  UISETP.NE.AND UP0, UPT, UR5, 0x1, UPT ;  /* 0x000000010500788c */ /* 0x000fd6000bf05270 */
[----:B------:R-:W-:Y:S02]  /*11c90*/  @UP0 ULDC.64 UR10, c[0x0][0x9e8] ;  /* 0x00027a00000a0ab9 */ /* 0x000fe40000000a00 */
[----:B------:R-:W-:-:S04]  /*11ca0*/  UIMAD.WIDE.U32 UR6, UR4, UR10, URZ ;  /* 0x0000000a040672a5 */ /* 0x000fc8000f8e003f */
[----:B------:R-:W-:-:S12]  /*11cb0*/  @UP0 USHF.R.U32.HI UR4, URZ, UR11, UR7 ;  /* 0x0000000b3f040299 */ /* 0x000fd80008011607 */
.L_x_937:
[----:B------:R-:W-:-:S04]  /*11cc0*/  UIMAD UR4, UR4, UR5, URZ ;  /* 0x00000005040472a4 */ /* 0x000fc8000f8e023f */
[----:B------:R-:W-:-:S04]  /*11cd0*/  UISETP.LT.AND UP0, UPT, UR8, UR4, UPT ;  /* 0x000000040800728c */ /* 0x000fc8000bf01270 */
[----:B------:R-:W-:-:S12]  /*11ce0*/  USEL UR8, UR8, UR4, !UP0 ;  /* 0x0000000408087287 */ /* 0x000fd8000c000000 */
.L_x_935:
[----:B------:R-:W-:Y:S02]  /*11cf0*/  USHF.R.S32.HI UR4, URZ, 0x1f, UR8 ;  /* 0x0000001f3f047899 */ /* 0x000fe40008011408 */
[----:B------:R-:W-:Y:S02]  /*11d00*/  USHF.R.U32.HI UR9, URZ, 0x10, UR47 ;  /* 0x000000103f097899 */ /* 0x000fe4000801162f */
[----:B------:R-:W-:Y:S02]  /*11d10*/  ULEA.HI UR4, UR4, UR8, URZ, 0x7 ;  /* 0x0000000804047291 */ /* 0x000fe4000f8f383f */
[----:B------:R-:W-:Y:S02]  /*11d20*/  ULOP3.LUT UR47, UR47, 0xffff, URZ, 0xc0, !UPT ;  /* 0x0000ffff2f2f7892 */ /* 0x000fe4000f8ec03f */
[----:B------:R-:W-:Y:S01]  /*11d30*/  USHF.R.S32.HI UR4, URZ, 0x7, UR4 ;  /* 0x000000073f047899 */ /* 0x000fe20008011404 */
[----:B------:R-:W-:-:S03]  /*11d40*/  UMOV UR43, URZ ;  /* 0x0000003f002b7c82 */ /* 0x000fc60008000000 */
[----:B------:R-:W-:-:S04]  /*11d50*/  UISETP.LT.AND UP0, UPT, URZ, UR4, UPT ;  /* 0x000000043f00728c */ /* 0x000fc8000bf01270 */
[----:B------:R-:W-:Y:S02]  /*11d60*/  USEL UR42, URZ, UR4, !UP0 ;  /* 0x000000043f2a7287 */ /* 0x000fe4000c000000 */
[----:B------:R-:W-:Y:S02]  /*11d70*/  UISETP.NE.AND UP0, UPT, UR9, URZ, UPT ;  /* 0x0000003f0900728c */ /* 0x000fe4000bf05270 */
[----:B------:R-:W-:-:S06]  /*11d80*/  UISETP.GT.AND UP1, UPT, UR12, UR42, UPT ;  /* 0x0000002a0c00728c */ /* 0x000fcc000bf24270 */
[----:B------:R-:W-:-:S03]  /*11d90*/  PLOP3.LUT P0, PT, PT, PT, UP1, 0x80, 0x0 ;  /* 0x000000000000781c */ /* 0x000fc60003f0f018 */
[----:B------:R-:W-:-:S10]  /*11da0*/  @!UP0 ULDC UR9, c[0x0][0x9f0] ;  /* 0x00027c0000098ab9 */ /* 0x000fd40000000800 */
[----:B------:R-:W-:Y:S05]  /*11db0*/  @!P0 BRA `(.L_x_938) ;  /* 0x0000000000848947 */ /* 0x000fea0003800000 */
[----:B------:R-:W-:Y:S01]  /*11dc0*/  IMAD.U32 R4, RZ, RZ, UR9 ;  /* 0x00000009ff047e24 */ /* 0x000fe2000f8e00ff */
[----:B------:R-:W-:-:S04]  /*11dd0*/  UIADD3 UR4, UR9, -0x1, UR12 ;  /* 0xffffffff09047890 */ /* 0x000fc8000fffe00c */
[-C--:B------:R-:W-:Y:S01]  /*11de0*/  IABS R0, R4.reuse ;  /* 0x0000000400007213 */ /* 0x080fe20000000000 */
[----:B------:R-:W-:Y:S01]  /*11df0*/  UIADD3 UR6, -UR42, UR4, URZ ;  /* 0x000000042a067290 */ /* 0x000fe2000fffe13f */
[----:B------:R-:W-:Y:S02]  /*11e00*/  IABS R6, R4 ;  /* 0x0000000400067213 */ /* 0x000fe40000000000 */
[----:B------:R-:W-:Y:S01]  /*11e10*/  R2UR UR10, R0 ;  /* 0x00000000000a72ca */ /* 0x000fe200000e0000 */
[----:B------:R-:W-:Y:S02]  /*11e20*/  UMOV UR4, URZ ;  /* 0x0000003f00047c82 */ /* 0x000fe40008000000 */
[----:B------:R-:W-:Y:S01]  /*11e30*/  IABS R5, UR6 ;  /* 0x0000000600057c13 */ /* 0x000fe20008000000 */
[----:B------:R-:W-:-:S04]  /*11e40*/  ULOP3.LUT UR6, UR6, UR9, URZ, 0x3c, !UPT ;  /* 0x0000000906067292 */ /* 0x000fc8000f8e3c3f */
[----:B------:R-:W-:-:S05]  /*11e50*/  IMAD.MOV.U32 R4, RZ, RZ, R5 ;  /* 0x000000ffff047224 */ /* 0x000fca00078e0005 */
[----:B------:R-:W0:Y:S01]  /*11e60*/  I2F.RP R0, UR10 ;  /* 0x0000000a00007d06 */ /* 0x000e220008209400 */
[----:B------:R-:W-:-:S07]  /*11e70*/  R2UR UR8, R4 ;  /* 0x00000000040872ca */ /* 0x000fce00000e0000 */
[----:B0-----:R-:W0:Y:S02]  /*11e80*/  MUFU.RCP R0, R0 ;  /* 0x0000000000007308 */ /* 0x001e240000001000 */
[----:B0-----:R-:W-:Y:S02]  /*11e90*/  VIADD R3, R0, 0xffffffe ;  /* 0x0ffffffe00037836 */ /* 0x001fe40000000000 */
        /* <DEDUP_REMOVED lines=15> */
[----:B------:R-:W-:Y:S02]  /*11f90*/  UISETP.NE.AND UP0, UPT, UR9, URZ, UPT ;  /* 0x0000003f0900728c */ /* 0x000fe4000bf05270 */
[----:B------:R-:W-:-:S09]  /*11fa0*/  @!UP1 UIADD3 UR5, -UR5, URZ, URZ ;  /* 0x0000003f05059290 */ /* 0x000fd2000fffe13f */
[----:B------:R-:W-:-:S07]  /*11fb0*/  @!UP0 ULOP3.LUT UR5, URZ, UR9, URZ, 0x33, !UPT ;  /* 0x000000093f058292 */ /* 0x000fce000f8e333f */
[----:B------:R-:W-:-:S05]  /*11fc0*/  UMOV UR43, UR5 ;  /* 0x00000005002b7c82 */ /* 0x000fca0008000000 */
.L_x_938:
[----:B------:R-:W-:Y:S01]  /*11fd0*/  UIMAD UR39, UR47, UR43, UR42 ;  /* 0x0000002b2f2772a4 */ /* 0x000fe2000f8e022a */
[----:B------:R-:W-:Y:S02]  /*11fe0*/  IMAD.U32 R18, RZ, RZ, UR12 ;  /* 0x0000000cff127e24 */ /* 0x000fe4000f8e00ff */
[----:B------:R-:W-:Y:S02]  /*11ff0*/  IMAD.MOV.U32 R0, RZ, RZ, RZ ;  /* 0x000000ffff007224 */ /* 0x000fe400078e00ff */
[----:B------:R-:W-:Y:S02]  /*12000*/  IMAD.MOV.U32 R4, RZ, RZ, 0x1 ;  /* 0x00000001ff047424 */ /* 0x000fe400078e00ff */
[----:B------:R-:W-:-:S05]  /*12010*/  IMAD.U32 R3, RZ, RZ, UR39 ;  /* 0x00000027ff037e24 */ /* 0x000fca000f8e00ff */
[----:B------:R-:W-:Y:S01]  /*12020*/  VIADDMNMX R18, R3, UR43, R18, PT ;  /* 0x0000002b03127c46 */ /* 0x000fe2000b800112 */
[----:B------:R-:W-:-:S03]  /*12030*/  IMAD.MOV.U32 R3, RZ, RZ, 0x1 ;  /* 0x00000001ff037424 */ /* 0x000fc600078e00ff */
[----:B------:R-:W-:-:S13]  /*12040*/  ISETP.GT.AND P0, PT, R18, UR39, PT ;  /* 0x0000002712007c0c */ /* 0x000fda000bf04270 */
        /* <DEDUP_REMOVED lines=11> */
[----:B------:R-:W-:Y:S02]  /*12100*/  IMAD.U32 R4, RZ, RZ, UR4 ;  /* 0x00000004ff047e24 */ /* 0x000fe4000f8e00ff */
[----:B------:R-:W-:Y:S01]  /*12110*/  IMAD.U32 R5, RZ, RZ, UR5 ;  /* 0x00000005ff057e24 */ /* 0x000fe2000f8e00ff */
[----:B------:R-:W0:Y:S01]  /*12120*/  LDC.64 R14, c[0x4][R14] ;  /* 0x010000000e0e7b82 */ /* 0x000e220000000a00 */
[----:B------:R-:W-:Y:S01]  /*12130*/  ULDC.64 UR4, c[0x4][0x30] ;  /* 0x01000c0000047ab9 */ /* 0x000fe20000000a00 */
        /* <DEDUP_REMOVED lines=9> */
.L_x_939:
        /* <DEDUP_REMOVED lines=20> */
.L_x_941:
[----:B------:R0:W1:Y:S01]  /*12310*/  LDC.64 R14, c[0x4][R17] ;  /* 0x01000000110e7b82 */ /* 0x0000620000000a00 */
[----:B------:R-:W-:Y:S01]  /*12320*/  ULDC.64 UR4, c[0x4][0xa8] ;  /* 0x01002a0000047ab9 */ /* 0x000fe20000000a00 */
[----:B------:R-:W-:Y:S01]  /*12330*/  ULDC.64 UR6, c[0x4][0xb0] ;  /* 0x01002c0000067ab9 */ /* 0x000fe20000000a00 */
[----:B------:R-:W-:Y:S02]  /*12340*/  IMAD.U32 R4, RZ, RZ, UR4 ;  /* 0x00000004ff047e24 */ /* 0x000fe4000f8e00ff */
        /* <DEDUP_REMOVED lines=11> */
.L_x_940:
[----:B------:R-:W0:Y:S01]  /*12400*/  LDC.64 R4, c[0x0][0x9f8] ;  /* 0x00027e00ff047b82 */ /* 0x000e220000000a00 */
[----:B------:R-:W-:Y:S01]  /*12410*/  IMAD.MOV.U32 R17, RZ, RZ, R19 ;  /* 0x000000ffff117224 */ /* 0x000fe200078e0013 */
[----:B------:R-:W-:Y:S01]  /*12420*/  ULDC.64 UR4, c[0x0][0x208] ;  /* 0x0000820000047ab9 */ /* 0x000fe20000000a00 */
[----:B0-----:R-:W-:-:S04]  /*12430*/  ISETP.NE.U32.AND P0, PT, R4, RZ, PT ;  /* 0x000000ff0400720c */ /* 0x001fc80003f05070 */
[----:B------:R-:W-:-:S13]  /*12440*/  ISETP.NE.AND.EX P0, PT, R5, RZ, PT, P0 ;  /* 0x000000ff0500720c */ /* 0x000fda0003f05300 */
[----:B------:R-:W0:Y:S02]  /*12450*/  @P0 LDC.64 R4, c[0x0][0x9f8] ;  /* 0x00027e00ff040b82 */ /* 0x000e240000000a00 */
[----:B0-----:R-:W-:-:S06]  /*12460*/  @P0 IMAD.WIDE R6, R19, 0x4, R4 ;  /* 0x0000000413060825 */ /* 0x001fcc00078e0204 */
[----:B------:R-:W0:Y:S01]  /*12470*/  LDC.64 R4, c[0x0][0x418] ;  /* 0x00010600ff047b82 */ /* 0x000e220000000a00 */
[----:B------:R-:W2:Y:S01]  /*12480*/  @P0 LDG.E R17, desc[UR4][R6.64] ;  /* 0x0000000406110981 */ /* 0x000ea2000c1e1900 */
[----:B------:R-:W-:Y:S01]  /*12490*/  UMOV UR4, 0xffffffff ;  /* 0xffffffff00047882 */ /* 0x000fe20000000000 */
[----:B------:R-:W-:Y:S01]  /*124a0*/  LOP3.LUT R23, R23, 0xfffffffe, RZ, 0xc0, !PT ;  /* 0xfffffffe17177812 */ /* 0x000fe200078ec0ff */
[----:B------:R-:W-:Y:S01]  /*124b0*/  VIADD R27, R18, 0xffffffff ;  /* 0xffffffff121b7836 */ /* 0x000fe20000000000 */
[----:B0-----:R-:W-:-:S04]  /*124c0*/  ISETP.NE.U32.AND P0, PT, R4, RZ, PT ;  /* 0x000000ff0400720c */ /* 0x001fc80003f05070 */
[----:B------:R-:W-:-:S13]  /*124d0*/  ISETP.NE.AND.EX P1, PT, R5, RZ, PT, P0 ;  /* 0x000000ff0500720c */ /* 0x000fda0003f25300 */
[----:B------:R-:W-:Y:S02]  /*124e0*/  @P1 LOP3.LUT R23, R23, 0x1, RZ, 0xfc, !PT ;  /* 0x0000000117171812 */ /* 0x000fe400078efcff */
[----:B--2---:R-:W-:Y:S02]  /*124f0*/  SHF.R.S32.HI R22, RZ, 0x1f, R17 ;  /* 0x0000001fff167819 */ /* 0x004fe40000011411 */
[----:B------:R-:W-:Y:S01]  /*12500*/  SEL R25, R17, RZ, !P1 ;  /* 0x000000ff11197207 */ /* 0x000fe20004800000 */
[----:B------:R-:W-:Y:S06]  /*12510*/  BRA.DIV UR4, `(.L_x_942) ;  /* 0x0000003a04507947 */ /* 0x000fec000b800000 */
[----:B------:R0:W1:Y:S02]  /*12520*/  SHFL.IDX PT, R14, R26, RZ, 0x1f ;  /* 0x00001fff1a0e7589 */ /* 0x00006400000e0000 */
.L_x_1026:
[----:B-1----:R-:W-:Y:S02]  /*12530*/  ISETP.NE.AND P0, PT, R14, RZ, PT ;  /* 0x000000ff0e00720c */ /* 0x002fe40003f05270 */
[----:B------:R-:W-:Y:S02]  /*12540*/  PLOP3.LUT P2, PT, PT, PT, PT, 0x8, 0x0 ;  /* 0x000000000000781c */ /* 0x000fe40003f4e170 */
[----:B------:R-:W-:-:S11]  /*12550*/  LOP3.LUT R23, R23, 0xfffffffd, RZ, 0xc0, !PT ;  /* 0xfffffffd17177812 */ /* 0x000fd600078ec0ff */
[----:B------:R-:W-:Y:S01]  /*12560*/  @P2 LOP3.LUT R23, R23, 0x2, RZ, 0xfc, !PT ;  /* 0x0000000217172812 */ /* 0x000fe200078efcff */
[----:B------:R-:W-:Y:S06]  /*12570*/  @P0 BRA `(.L_x_943) ;  /* 0x00000004000c0947 */ /* 0x000fec0003800000 */
[----:B------:R-:W-:-:S03]  /*12580*/  UMOV UR4, 0xffffffff ;  /* 0xffffffff00047882 */ /* 0x000fc60000000000 */
[----:B------:R-:W-:Y:S05]  /*12590*/  BRA.DIV UR4, `(.L_x_944) ;  /* 0x0000003a04507947 */ /* 0x000fea000b800000 */
[----:B------:R-:W-:-:S13]  /*125a0*/  ELECT P6, URZ, PT ;  /* 0x00000000003f782f */ /* 0x000fda00038c0000 */
.L_x_1029:
[----:B------:R-:W-:Y:S05]  /*125b0*/  @!P6 BRA `(.L_x_943) ;  /* 0x0000000000fce947 */ /* 0x000fea0003800000 */
[----:B------:R-:W-:Y:S02]  /*125c0*/  IMAD.MOV.U32 R0, RZ, RZ, 0x1 ;  /* 0x00000001ff007424 */ /* 0x000fe400078e00ff */
[----:B------:R-:W-:-:S03]  /*125d0*/  IMAD.MOV.U32 R25, RZ, RZ, R17 ;  /* 0x000000ffff197224 */ /* 0x000fc600078e0011 */
[----:B------:R-:W-:Y:S01]  /*125e0*/  SHF.L.U32 R0, R0, 0x1f, RZ ;  /* 0x0000001f00007819 */ /* 0x000fe200000006ff */
[----:B------:R-:W-:Y:S06]  /*125f0*/  @!P1 BRA `(.L_x_945) ;  /* 0x00000000004c9947 */ /* 0x000fec0003800000 */
[----:B------:R-:W1:Y:S01]  /*12600*/  LDC R10, c[0x0][0x43c] ;  /* 0x00010f00ff0a7b82 */ /* 0x000e620000000800 */
[----:B------:R-:W-:Y:S01]  /*12610*/  IMAD.MOV.U32 R3, RZ, RZ, R27 ;  /* 0x000000ffff037224 */ /* 0x000fe200078e001b */
[----:B------:R-:W-:Y:S01]  /*12620*/  ULDC.64 UR4, c[0x0][0x428] ;  /* 0x00010a0000047ab9 */ /* 0x000fe20000000a00 */
[----:B------:R-:W-:Y:S01]  /*12630*/  ULDC.64 UR6, c[0x0][0x208] ;  /* 0x0000820000067ab9 */ /* 0x000fe20000000a00 */
[----:B------:R-:W-:-:S04]  /*12640*/  IMAD R8, R22, UR4, RZ ;  /* 0x0000000416087c24 */ /* 0x000fc8000f8e02ff */
[----:B------:R-:W-:Y:S01]  /*12650*/  IMAD R9, R17, UR5, R8 ;  /* 0x0000000511097c24 */ /* 0x000fe2000f8e0208 */
[----:B-1----:R-:W-:-:S13]  /*12660*/  ISETP.NE.AND P0, PT, R10, 0x1, PT ;  /* 0x000000010a00780c */ /* 0x002fda0003f05270 */
[----:B------:R-:W1:Y:S02]  /*12670*/  @P0 LDC.64 R6, c[0x0][0x440] ;  /* 0x00011000ff060b82 */ /* 0x000e640000000a00 */
[----:B-1----:R-:W-:-:S05]  /*12680*/  @P0 IMAD.HI.U32 R6, R27, R6, RZ ;  /* 0x000000061b060227 */ /* 0x002fca00078e00ff */
        /* <DEDUP_REMOVED lines=8> */
[----:B------:R-:W-:-:S04]  /*12710*/  IMAD.MOV R3, RZ, RZ, -R3 ;  /* 0x000000ffff037224 */ /* 0x000fc800078e0a03 */
[----:B------:R-:W-:-:S07]  /*12720*/  IMAD R27, R10, R3, R27 ;  /* 0x000000030a1b7224 */ /* 0x000fce00078e021b */
.L_x_945:
[----:B------:R-:W2:Y:S01]  /*12730*/  SYNCS.PHASECHK.TRANS64.TRYWAIT P0, [UR38+0x2d840], R0 ;  /* 0x02d84000ff0075a7 */ /* 0x000ea20008000166 */
[----:B------:R-:W-:Y:S01]  /*12740*/  ISETP.NE.AND P1, PT, R24, RZ, PT ;  /* 0x000000ff1800720c */ /* 0x000fe20003f25270 */
[----:B--2---:R-:W-:-:S12]  /*12750*/  @!P0 BRA `(.L_x_946) ;  /* 0x0000003800008947 */ /* 0x004fd80003800000 */
.L_x_1030:
[----:B------:R-:W-:Y:S05]  /*12760*/  @P1 BRA `(.L_x_947) ;  /* 0x0000000000141947 */ /* 0x000fea0003800000 */
[----:B------:R-:W-:Y:S01]  /*12770*/  LOP3.LUT P0, RZ, R2, 0x1f, RZ, 0xc0, !PT ;  /* 0x0000001f02ff7812 */ /* 0x000fe2000780c0ff */
[----:B--2---:R-:W-:-:S04]  /*12780*/  IMAD.MOV.U32 R0, RZ, RZ, 0x6000 ;  /* 0x00006000ff007424 */ /* 0x004fc800078e00ff */
[----:B------:R3:W-:Y:S08]  /*12790*/  SYNCS.ARRIVE.TRANS64 RZ, [UR38+0x2d830], R0 ;  /* 0x02d83000ffff79a7 */ /* 0x0007f00008000026 */
[----:B---3--:R-:W-:Y:S05]  /*127a0*/  @!P0 BRA `(.L_x_947) ;  /* 0x0000000000048947 */ /* 0x008fea0003800000 */
[----:B------:R-:W-:Y:S01]  /*127b0*/  BPT.TRAP 0x1 ;  /* 0x000000040000795c */ /* 0x000fe20000300000 */
.L_x_947:
[----:B------:R-:W-:Y:S01]  /*127c0*/  R2UR UR11, R27 ;  /* 0x000000001b0b72ca */ /* 0x000fe200000e0000 */
[----:B------:R-:W-:Y:S01]  /*127d0*/  ULDC.64 UR4, c[0x0][0x198] ;  /* 0x0000660000047ab9 */ /* 0x000fe20000000a00 */
[----:B-----5:R-:W-:Y:S01]  /*127e0*/  R2UR UR13, R25 ;  /* 0x00000000190d72ca */ /* 0x020fe200000e0000 */
[----:B------:R-:W-:Y:S01]  /*127f0*/  UIADD3 UR4, UP0, UR4, 0x370, URZ ;  /* 0x0000037004047890 */ /* 0x000fe2000ff1e03f */
[----:B------:R-:W-:Y:S01]  /*12800*/  PLOP3.LUT P0, PT, PT, PT, PT, 0x80, 0x0 ;  /* 0x000000000000781c */ /* 0x000fe20003f0f070 */
[----:B------:R-:W-:Y:S01]  /*12810*/  UIADD3 UR8, UR38, 0x15400, URZ ;  /* 0x0001540026087890 */ /* 0x000fe2000fffe03f */
[----:B------:R-:W-:Y:S01]  /*12820*/  LOP3.LUT R23, R23, 0xfffffffd, RZ, 0xc0, !PT ;  /* 0xfffffffd17177812 */ /* 0x000fe200078ec0ff */
[----:B------:R-:W-:Y:S02]  /*12830*/  UIADD3 UR9, UR38, 0x2d830, URZ ;  /* 0x0002d83026097890 */ /* 0x000fe4000fffe03f */
[----:B------:R-:W-:Y:S02]  /*12840*/  UIADD3.X UR5, URZ, UR5, URZ, UP0, !UPT ;  /* 0x000000053f057290 */ /* 0x000fe400087fe43f */
[----:B------:R-:W-:-:S02]  /*12850*/  UIADD3 UR24, UR38, 0x17400, URZ ;  /* 0x0001740026187890 */ /* 0x000fc4000fffe03f */
[----:B------:R-:W-:Y:S02]  /*12860*/  USHF.L.U32 UR11, UR11, 0x7, URZ ;  /* 0x000000070b0b7899 */ /* 0x000fe4000800063f */
        /* <DEDUP_REMOVED lines=13> */
[----:B------:R-:W-:Y:S01]  /*12940*/  UMOV UR21, UR13 ;  /* 0x0000000d00157c82 */ /* 0x000fe20008000000 */
[----:B------:R3:W-:Y:S01]  /*12950*/  UTMALDG.4D [UR8], [UR4], desc[UR6] ;  /* 0x00000608040075b4 */ /* 0x0007e20008019000 */
[----:B------:R-:W-:Y:S01]  /*12960*/  UMOV UR19, UR11 ;  /* 0x0000000b00137c82 */ /* 0x000fe20008000000 */
[----:B------:R-:W-:Y:S01]  /*12970*/  @P0 LOP3.LUT R23, R23, 0x2, RZ, 0xfc, !PT ;  /* 0x0000000217170812 */ /* 0x000fe200078efcff */
[----:B------:R3:W-:Y:S01]  /*12980*/  UTMALDG.4D [UR24], [UR4], desc[UR6] ;  /* 0x00000618040075b4 */ /* 0x0007e20008019000 */
[----:B------:R3:W-:Y:S02]  /*12990*/  UTMALDG.4D [UR16], [UR4], desc[UR6] ;  /* 0x00000610040075b4 */ /* 0x0007e40008019000 */
[----:B---3--:R-:W-:-:S03]  /*129a0*/  NOP ;  /* 0x0000000000007918 */ /* 0x008fc60000000000 */
.L_x_943:
[----:B------:R-:W-:Y:S05]  /*129b0*/  WARPSYNC.ALL ;  /* 0x0000000000007948 */ /* 0x000fea0003800000 */
[----:B------:R-:W-:Y:S01]  /*129c0*/  UIADD3 UR5, UR38, 0xc400, URZ ;  /* 0x0000c40026057890 */ /* 0x000fe2000fffe03f */
[----:B------:R-:W-:Y:S01]  /*129d0*/  BAR.SYNC.DEFER_BLOCKING 0x8, 0x200 ;  /* 0x0208000000007b1d */ /* 0x000fe20000010000 */
[----:B------:R-:W-:Y:S01]  /*129e0*/  USHF.R.S32.HI UR4, URZ, 0x1f, UR36 ;  /* 0x0000001f3f047899 */ /* 0x000fe20008011424 */
[----:B------:R-:W-:Y:S01]  /*129f0*/  SHF.R.S32.HI R29, RZ, 0x1f, R19 ;  /* 0x0000001fff1d7819 */ /* 0x000fe20000011413 */
[----:B------:R-:W-:-:S03]  /*12a00*/  ULOP3.LUT UP0, URZ, UR5, 0x1bf, URZ, 0xc0, !UPT ;  /* 0x000001bf053f7892 */ /* 0x000fc6000f80c03f */
[----:B------:R-:W-:Y:S02]  /*12a10*/  ULDC.64 UR6, c[0x0][0x2d8] ;  /* 0x0000b60000067ab9 */ /* 0x000fe40000000a00 */
[----:B------:R-:W-:Y:S01]  /*12a20*/  UIMAD UR4, UR4, UR6, URZ ;  /* 0x00000006040472a4 */ /* 0x000fe2000f8e023f */
[----:B------:R-:W-:Y:S01]  /*12a30*/  PLOP3.LUT P0, PT, PT, PT, UP0, 0x80, 0x0 ;  /* 0x000000000000781c */ /* 0x000fe20003f0f008 */
[----:B------:R-:W-:Y:S02]  /*12a40*/  UIMAD.WIDE.U32 UR40, UR36, UR6, URZ ;  /* 0x00000006242872a5 */ /* 0x000fe4000f8e003f */
[----:B------:R-:W-:-:S04]  /*12a50*/  UIMAD UR4, UR36, UR7, UR4 ;  /* 0x00000007240472a4 */ /* 0x000fc8000f8e0204 */
[----:B------:R-:W-:-:S06]  /*12a60*/  UIADD3 UR45, UR41, UR4, URZ ;  /* 0x00000004292d7290 */ /* 0x000fcc000fffe03f */
[----:B------:R-:W-:Y:S06]  /*12a70*/  @!P0 BRA `(.L_x_948) ;  /* 0x0000000000408947 */ /* 0x000fec0003800000 */
[----:B------:R-:W-:Y:S01]  /*12a80*/  MOV R14, 0x0 ;  /* 0x00000000000e7802 */ /* 0x000fe20000000f00 */
[----:B------:R-:W-:Y:S01]  /*12a90*/  ULDC.64 UR4, c[0x4][0xa8] ;  /* 0x01002a0000047ab9 */ /* 0x000fe20000000a00 */
[----:B------:R-:W-:Y:S01]  /*12aa0*/  ULDC.64 UR6, c[0x4][0xb0] ;  /* 0x01002c0000067ab9 */ /* 0x000fe20000000a00 */
[----:B-1----:R-:W-:Y:S02]  /*12ab0*/  IMAD.U32 R4, RZ, RZ, UR4 ;  /* 0x00000004ff047e24 */ /* 0x002fe4000f8e00ff */
[----:B------:R-:W-:Y:S01]  /*12ac0*/  IMAD.U32 R5, RZ, RZ, UR5 ;  /* 0x00000005ff057e24 */ /* 0x000fe2000f8e00ff */
[----:B------:R-:W1:Y:S01]  /*12ad0*/  LDC.64 R14, c[0x4][R14] ;  /* 0x010000000e0e7b82 */ /* 0x000e620000000a00 */
        /* <DEDUP_REMOVED lines=9> */
[----:B012---:R-:W-:Y:S05]  /*12b70*/  CALL.ABS.NOINC R14 ;  /* 0x000000000e007343 */ /* 0x007fea0003c00000 */
.L_x_948:
[----:B--2---:R-:W2:Y:S01]  /*12b80*/  LDC R0, c[0x0][0x448] ;  /* 0x00011200ff007b82 */ /* 0x004ea20000000800 */
[----:B------:R-:W-:Y:S01]  /*12b90*/  IMAD.SHL.U32 R3, R2, 0x8, RZ ;  /* 0x0000000802037824 */ /* 0x000fe200078e00ff */
[----:B-1----:R-:W-:Y:S01]  /*12ba0*/  SHF.R.U32.HI R4, RZ, 0x3, R2 ;  /* 0x00000003ff047819 */ /* 0x002fe20000011602 */
[----:B------:R-:W-:Y:S01]  /*12bb0*/  IMAD.SHL.U32 R6, R24, 0x8, RZ ;  /* 0x0000000818067824 */ /* 0x000fe200078e00ff */
[----:B------:R-:W-:Y:S01]  /*12bc0*/  UMOV UR4, UR40 ;  /* 0x0000002800047c82 */ /* 0x000fe20008000000 */
[----:B------:R-:W-:Y:S01]  /*12bd0*/  IMAD.SHL.U32 R8, R2, 0x20, RZ ;  /* 0x0000002002087824 */ /* 0x000fe200078e00ff */
[C---:B------:R-:W-:Y:S01]  /*12be0*/  LOP3.LUT R7, R3.reuse, 0x18, RZ, 0xc0, !PT ;  /* 0x0000001803077812 */ /* 0x040fe200078ec0ff */
[----:B------:R-:W-:Y:S01]  /*12bf0*/  UMOV UR5, UR45 ;  /* 0x0000002d00057c82 */ /* 0x000fe20008000000 */
[----:B------:R-:W-:Y:S01]  /*12c00*/  LOP3.LUT R3, R3, 0x20, RZ, 0xc0, !PT ;  /* 0x0000002003037812 */ /* 0x000fe200078ec0ff */
[----:B------:R-:W-:Y:S01]  /*12c10*/  ULDC.64 UR6, c[0x0][0x2c8] ;  /* 0x0000b20000067ab9 */ /* 0x000fe20000000a00 */
[----:B------:R-:W-:Y:S01]  /*12c20*/  LOP3.LUT R4, R4, 0x3, RZ, 0xc0, !PT ;  /* 0x0000000304047812 */ /* 0x000fe200078ec0ff */
[----:B------:R-:W-:Y:S01]  /*12c30*/  ULDC.64 UR8, c[0x0][0x280] ;  /* 0x0000a00000087ab9 */ /* 0x000fe20000000a00 */
[----:B------:R-:W-:-:S03]  /*12c40*/  LOP3.LUT R6, R3, 0x300, R6, 0xf8, !PT ;  /* 0x0000030003067812 */ /* 0x000fc600078ef806 */
[C---:B------:R-:W-:Y:S02]  /*12c50*/  IMAD R3, R4.reuse, 0x40, R7 ;  /* 0x0000004004037824 */ /* 0x040fe400078e0207 */
[----:B------:R-:W-:-:S05]  /*12c60*/  IMAD.SHL.U32 R4, R4, 0x8, RZ ;  /* 0x0000000804047824 */ /* 0x000fca00078e00ff */
[----:B------:R-:W-:Y:S02]  /*12c70*/  LOP3.LUT R6, R6, R3, R4, 0xf6, !PT ;  /* 0x0000000306067212 */ /* 0x000fe400078ef604 */
[----:B--2---:R-:W-:Y:S01]  /*12c80*/  ISETP.NE.AND P0, PT, R0, 0x1, PT ;  /* 0x000000010000780c */ /* 0x004fe20003f05270 */
[----:B------:R-:W1:Y:S01]  /*12c90*/  LDC.64 R4, c[0x0][0x2e0] ;  /* 0x0000b800ff047b82 */ /* 0x000e620000000a00 */
[----:B------:R-:W-:-:S04]  /*12ca0*/  SHF.R.U32.HI R3, RZ, 0x2, R24 ;  /* 0x00000002ff037819 */ /* 0x000fc80000011618 */
[----:B------:R-:W-:-:S05]  /*12cb0*/  LOP3.LUT R8, R3, 0x60, R8, 0xf8, !PT ;  /* 0x0000006003087812 */ /* 0x000fca00078ef808 */
[----:B------:R-:W-:Y:S02]  /*12cc0*/  VIADD R11, R8, UR48 ;  /* 0x00000030080b7c36 */ /* 0x000fe40008000000 */
[----:B------:R-:W2:Y:S02]  /*12cd0*/  @P0 LDC R10, c[0x0][0x44c] ;  /* 0x00011300ff0a0b82 */ /* 0x000ea40000000800 */
[----:B------:R-:W-:-:S06]  /*12ce0*/  IMAD.MOV.U32 R9, RZ, RZ, R11 ;  /* 0x000000ffff097224 */ /* 0x000fcc00078e000b */
[----:B------:R-:W3:Y:S08]  /*12cf0*/  @P0 LDC R13, c[0x0][0x450] ;  /* 0x00011400ff0d0b82 */ /* 0x000ef00000000800 */
[----:B------:R-:W4:Y:S01]  /*12d00*/  @P0 LDC R12, c[0x0][0x44c] ;  /* 0x00011300ff0c0b82 */ /* 0x000f220000000800 */
[----:B--2---:R-:W-:-:S07]  /*12d10*/  @P0 IMAD.HI.U32 R8, R11, R10, RZ ;  /* 0x0000000a0b080227 */ /* 0x004fce00078e00ff */
[----:B------:R-:W2:Y:S01]  /*12d20*/  @P0 LDC R10, c[0x0][0x450] ;  /* 0x00011400ff0a0b82 */ /* 0x000ea20000000800 */
[----:B---3--:R-:W-:Y:S01]  /*12d30*/  @P0 SHF.R.U32.HI R9, RZ, R13, R8 ;  /* 0x0000000dff090219 */ /* 0x008fe20000011608 */
[----:B-1----:R-:W-:-:S04]  /*12d40*/  IMAD R8, R29, R4, RZ ;  /* 0x000000041d087224 */ /* 0x002fc800078e02ff */
[C---:B------:R-:W-:Y:S01]  /*12d50*/  IMAD R13, R19.reuse, R5, R8 ;  /* 0x00000005130d7224 */ /* 0x040fe200078e0208 */
[----:B------:R-:W-:Y:S01]  /*12d60*/  SHF.R.S32.HI R8, RZ, 0x1f, R9 ;  /* 0x0000001fff087819 */ /* 0x000fe20000011409 */
[----:B------:R-:W-:Y:S01]  /*12d70*/  IMAD.WIDE.U32 R4, R19, R4, UR4 ;  /* 0x0000000413047e25 */ /* 0x000fe2000f8e0004 */
[----:B------:R-:W-:-:S03]  /*12d80*/  ULDC.64 UR4, c[0x0][0x2d0] ;  /* 0x0000b40000047ab9 */ /* 0x000fc60000000a00 */
[----:B------:R-:W-:Y:S02]  /*12d90*/  IMAD R8, R8, UR4, RZ ;  /* 0x0000000408087c24 */ /* 0x000fe4000f8e02ff */
[----:B------:R-:W-:Y:S02]  /*12da0*/  IMAD.IADD R5, R5, 0x1, R13 ;  /* 0x0000000105057824 */ /* 0x000fe400078e020d */
[C---:B------:R-:W-:Y:S02]  /*12db0*/  IMAD R13, R9.reuse, UR5, R8 ;  /* 0x00000005090d7c24 */ /* 0x040fe4000f8e0208 */
[----:B------:R-:W-:Y:S02]  /*12dc0*/  IMAD.MOV R14, RZ, RZ, -R9 ;  /* 0x000000ffff0e7224 */ /* 0x000fe400078e0a09 */
[----:B------:R-:W-:-:S04]  /*12dd0*/  IMAD.WIDE.U32 R8, R9, UR4, R4 ;  /* 0x0000000409087c25 */ /* 0x000fc8000f8e0004 */
[----:B------:R-:W-:Y:S02]  /*12de0*/  IMAD.IADD R9, R9, 0x1, R13 ;  /* 0x0000000109097824 */ /* 0x000fe400078e020d */
[----:B------:R-:W-:Y:S02]  /*12df0*/  IMAD R13, R0, R14, R11 ;  /* 0x0000000e000d7224 */ /* 0x000fe400078e020b */
[----:B------:R-:W-:Y:S02]  /*12e00*/  VIADD R11, R11, 0x80 ;  /* 0x000000800b0b7836 */ /* 0x000fe40000000000 */
[----:B------:R-:W-:Y:S01]  /*12e10*/  IMAD.WIDE.U32 R8, R13, UR6, R8 ;  /* 0x000000060d087c25 */ /* 0x000fe2000f8e0008 */
[----:B------:R-:W-:-:S03]  /*12e20*/  SHF.R.S32.HI R14, RZ, 0x1f, R13 ;  /* 0x0000001fff0e7819 */ /* 0x000fc6000001140d */
[----:B----4-:R-:W-:-:S04]  /*12e30*/  @P0 IMAD.HI.U32 R15, R11, R12, RZ ;  /* 0x0000000c0b0f0227 */ /* 0x010fc800078e00ff */
[----:B------:R-:W-:-:S04]  /*12e40*/  IMAD R14, R14, UR6, RZ ;  /* 0x000000060e0e7c24 */ /* 0x000fc8000f8e02ff */
[----:B------:R-:W-:Y:S02]  /*12e50*/  IMAD R19, R13, UR7, R14 ;  /* 0x000000070d137c24 */ /* 0x000fe4000f8e020e */
[----:B------:R-:W-:Y:S01]  /*12e60*/  IMAD.MOV.U32 R13, RZ, RZ, R11 ;  /* 0x000000ffff0d7224 */ /* 0x000fe200078e000b */
[----:B--2---:R-:W-:Y:S01]  /*12e70*/  @P0 SHF.R.U32.HI R13, RZ, R10, R15 ;  /* 0x0000000aff0d0219 */ /* 0x004fe2000001160f */
[----:B------:R-:W-:Y:S01]  /*12e80*/  IMAD.IADD R19, R9, 0x1, R19 ;  /* 0x0000000109137824 */ /* 0x000fe200078e0213 */
[----:B------:R-:W-:-:S03]  /*12e90*/  LEA R10, P0, R8, UR8, 0x1 ;  /* 0x00000008080a7c11 */ /* 0x000fc6000f8008ff */
[----:B------:R-:W-:Y:S01]  /*12ea0*/  IMAD.MOV R9, RZ, RZ, -R13 ;  /* 0x000000ffff097224 */ /* 0x000fe200078e0a0d */
[----:B------:R-:W-:Y:S01]  /*12eb0*/  LEA.HI.X R19, R8, UR9, R19, 0x1, P0 ;  /* 0x0000000908137c11 */ /* 0x000fe200080f0c13 */
[----:B------:R-:W-:Y:S01]  /*12ec0*/  IMAD.WIDE.U32 R4, R13, UR4, R4 ;  /* 0x000000040d047c25 */ /* 0x000fe2000f8e0004 */
[----:B------:R-:W-:-:S03]  /*12ed0*/  SHF.R.S32.HI R8, RZ, 0x1f, R13 ;  /* 0x0000001fff087819 */ /* 0x000fc6000001140d */
[----:B------:R-:W-:Y:S02]  /*12ee0*/  IMAD R9, R0, R9, R11 ;  /* 0x0000000900097224 */ /* 0x000fe400078e020b */
[----:B------:R-:W-:Y:S01]  /*12ef0*/  IMAD R8, R8, UR4, RZ ;  /* 0x0000000408087c24 */ /* 0x000fe2000f8e02ff */
[----:B------:R-:W-:Y:S02]  /*12f00*/  ULDC UR4, c[0x0][0x2b8] ;  /* 0x0000ae0000047ab9 */ /* 0x000fe40000000800 */
[----:B------:R-:W-:Y:S01]  /*12f10*/  ISETP.GE.AND P2, PT, R7, UR4, PT ;  /* 0x0000000407007c0c */ /* 0x000fe2000bf46270 */
[----:B------:R-:W-:Y:S01]  /*12f20*/  IMAD R13, R13, UR5, R8 ;  /* 0x000000050d0d7c24 */ /* 0x000fe2000f8e0208 */
[----:B------:R-:W-:-:S03]  /*12f30*/  SHF.R.S32.HI R8, RZ, 0x1f, R9 ;  /* 0x0000001fff087819 */ /* 0x000fc60000011409 */
[----:B------:R-:W-:Y:S02]  /*12f40*/  IMAD.IADD R5, R5, 0x1, R13 ;  /* 0x0000000105057824 */ /* 0x000fe400078e020d */
[----:B------:R-:W-:Y:S02]  /*12f50*/  IMAD R8, R8, UR6, RZ ;  /* 0x0000000608087c24 */ /* 0x000fe4000f8e02ff */
[----:B------:R-:W-:-:S04]  /*12f60*/  IMAD.WIDE.U32 R4, R9, UR6, R4 ;  /* 0x0000000609047c25 */ /* 0x000fc8000f8e0004 */
[----:B------:R-:W-:Y:S01]  /*12f70*/  IMAD R11, R9, UR7, R8 ;  /* 0x00000007090b7c24 */ /* 0x000fe2000f8e0208 */
[----:B------:R-:W-:-:S03]  /*12f80*/  LOP3.LUT R8, R7, 0x20, RZ, 0xfc, !PT ;  /* 0x0000002007087812 */ /* 0x000fc600078efcff */
[----:B------:R-:W-:Y:S01]  /*12f90*/  IMAD.IADD R9, R5, 0x1, R11 ;  /* 0x0000000105097824 */ /* 0x000fe200078e020b */
[----:B------:R-:W-:Y:S02]  /*12fa0*/  ISETP.GE.AND P0, PT, R8, UR4, PT ;  /* 0x0000000408007c0c */ /* 0x000fe4000bf06270 */
[----:B------:R-:W-:-:S04]  /*12fb0*/  LOP3.LUT R8, R7, 0x40, RZ, 0xfc, !PT ;  /* 0x0000004007087812 */ /* 0x000fc800078efcff */
[----:B------:R-:W-:Y:S01]  /*12fc0*/  ISETP.GE.AND P1, PT, R8, UR4, PT ;  /* 0x0000000408007c0c */ /* 0x000fe2000bf26270 */
[----:B------:R-:W-:Y:S01]  /*12fd0*/  UMOV UR4, 0xffffffff ;  /* 0xffffffff00047882 */ /* 0x000fe20000000000 */
[----:B------:R-:W-:-:S04]  /*12fe0*/  LEA R8, P3, R4, UR8, 0x1 ;  /* 0x0000000804087c11 */ /* 0x000fc8000f8608ff */
[----:B------:R-:W-:Y:S01]  /*12ff0*/  LEA.HI.X R9, R4, UR9, R9, 0x1, P3 ;  /* 0x0000000904097c11 */ /* 0x000fe200098f0c09 */
[----:B------:R-:W-:Y:S08]  /*13000*/  BRA.DIV UR4, `(.L_x_949) ;  /* 0x0000002e04ec7947 */ /* 0x000ff0000b800000 */
[----:B------:R-:W-:Y:S01]  /*13010*/  SHFL.IDX PT, R5, R19, RZ, 0x1c1f ;  /* 0x001c1fff13057589 */ /* 0x000fe200000e0000 */
[----:B------:R-:W-:Y:S01]  /*13020*/  ULDC UR4, c[0x0][0x288] ;  /* 0x0000a20000047ab9 */ /* 0x000fe20000000800 */
[----:B------:R-:W-:Y:S01]  /*13030*/  VIADD R3, R3, UR48 ;  /* 0x0000003003037c36 */ /* 0x000fe20008000000 */
[----:B------:R-:W-:Y:S01]  /*13040*/  ULDC.64 UR6, c[0x0][0x208] ;  /* 0x0000820000067ab9 */ /* 0x000fe20000000a00 */
[----:B------:R-:W1:Y:S01]  /*13050*/  SHFL.IDX PT, R4, R10, RZ, 0x1c1f ;  /* 0x001c1fff0a047589 */ /* 0x000e6200000e0000 */
[----:B------:R-:W-:Y:S02]  /*13060*/  IMAD R0, R0, UR4, RZ ;  /* 0x0000000400007c24 */ /* 0x000fe4000f8e02ff */
[C---:B------:R-:W-:Y:S01]  /*13070*/  VIADD R11, R3.reuse, 0x20 ;  /* 0x00000020030b7836 */ /* 0x040fe20000000000 */
[----:B------:R-:W-:Y:S01]  /*13080*/  SHFL.IDX PT, R20, R19, 0x1, 0x1c1f ;  /* 0x003c1f0013147f89 */ /* 0x000fe200000e0000 */
[C---:B------:R-:W-:Y:S01]  /*13090*/  VIADD R13, R3.reuse, 0x40 ;  /* 0x00000040030d7836 */ /* 0x040fe20000000000 */
[----:B------:R-:W-:-:S02]  /*130a0*/  ISETP.GE.AND P3, PT, R3, R0, PT ;  /* 0x000000000300720c */ /* 0x000fc40003f66270 */
[----:B------:R-:W2:Y:S02]  /*130b0*/  SHFL.IDX PT, R14, R10, 0x1, 0x1c1f ;  /* 0x003c1f000a0e7f89 */ /* 0x000ea400000e0000 */
[----:B------:R-:W-:Y:S02]  /*130c0*/  ISETP.GE.AND P4, PT, R13, R0, PT ;  /* 0x000000000d00720c */ /* 0x000fe40003f86270 */
[----:B------:R-:W3:Y:S04]  /*130d0*/  SHFL.IDX PT, R28, R19, 0x2, 0x1c1f ;  /* 0x005c1f00131c7f89 */ /* 0x000ee800000e0000 */
[----:B------:R-:W-:Y:S03]  /*130e0*/  SHFL.IDX PT, R19, R19, 0x3, 0x1c1f ;  /* 0x007c1f0013137f89 */ /* 0x000fe600000e0000 */
[----:B------:R-:W-:Y:S01]  /*130f0*/  @!P3 LEA R29, R6, UR38, 0x1 ;  /* 0x00000026061dbc11 */ /* 0x000fe2000f8e08ff */
[----:B-1----:R-:W-:-:S05]  /*13100*/  @!P3 IMAD.WIDE.U32 R4, R7, 0x2, R4 ;  /* 0x000000020704b825 */ /* 0x002fca00078e0004 */
[----:B------:R-:W-:Y:S04]  /*13110*/  @!P3 LDGSTS.E.BYPASS.LTC128B.128 [R29+0xc400], desc[UR6][R4.64], !P2 ;  /* 0x0c400000041dbfae */ /* 0x000fe8000d101d46 */
[----:B------:R-:W-:Y:S04]  /*13120*/  @!P3 LDGSTS.E.BYPASS.LTC128B.128 [R29+0xf400], desc[UR6][R4.64+0x40], !P0 ;  /* 0x0f400040041dbfae */ /* 0x000fe8000c101d46 */
[----:B------:R2:W-:Y:S01]  /*13130*/  @!P3 LDGSTS.E.BYPASS.LTC128B.128 [R29+0x12400], desc[UR6][R4.64+0x80], !P1 ;  /* 0x12400080041dbfae */ /* 0x0005e2000c901d46 */
[----:B------:R-:W-:-:S03]  /*13140*/  ISETP.GE.AND P3, PT, R11, R0, PT ;  /* 0x000000000b00720c */ /* 0x000fc60003f66270 */
[----:B------:R-:W1:Y:S01]  /*13150*/  SHFL.IDX PT, R11, R10, 0x2, 0x1c1f ;  /* 0x005c1f000a0b7f89 */ /* 0x000e6200000e0000 */
[----:B--2---:R-:W-:Y:S02]  /*13160*/  IMAD.MOV.U32 R4, RZ, RZ, R14 ;  /* 0x000000ffff047224 */ /* 0x004fe400078e000e */
[----:B------:R-:W-:-:S07]  /*13170*/  IMAD.MOV.U32 R5, RZ, RZ, R20 ;  /* 0x000000ffff057224 */ /* 0x000fce00078e0014 */
[----:B------:R-:W-:Y:S01]  /*13180*/  @!P3 LEA R29, R6, UR38, 0x1 ;  /* 0x00000026061dbc11 */ /* 0x000fe2000f8e08ff */
[----:B------:R2:W4:Y:S01]  /*13190*/  SHFL.IDX PT, R14, R10, 0x3, 0x1c1f ;  /* 0x007c1f000a0e7f89 */ /* 0x00052200000e0000 */
[----:B------:R-:W-:-:S04]  /*131a0*/  @!P3 IMAD.WIDE.U32 R20, R7, 0x2, R4 ;  /* 0x000000020714b825 */ /* 0x000fc800078e0004 */
[----:B---3--:R-:W-:Y:S01]  /*131b0*/  IMAD.MOV.U32 R5, RZ, RZ, R28 ;  /* 0x000000ffff057224 */ /* 0x008fe200078e001c */
[----:B------:R-:W-:Y:S04]  /*131c0*/  @!P3 LDGSTS.E.BYPASS.LTC128B.128 [R29+0xcc00], desc[UR6][R20.64], !P2 ;  /* 0x0cc00000141dbfae */ /* 0x000fe8000d101d46 */
[----:B------:R-:W-:Y:S01]  /*131d0*/  @!P3 LDGSTS.E.BYPASS.LTC128B.128 [R29+0xfc00], desc[UR6][R20.64+0x40], !P0 ;  /* 0x0fc00040141dbfae */ /* 0x000fe2000c101d46 */
[----:B-1----:R-:W-:Y:S02]  /*131e0*/  IMAD.MOV.U32 R4, RZ, RZ, R11 ;  /* 0x000000ffff047224 */ /* 0x002fe400078e000b */
[----:B------:R-:W-:Y:S01]  /*131f0*/  VIADD R11, R3, 0x60 ;  /* 0x00000060030b7836 */ /* 0x000fe20000000000 */
[----:B------:R1:W-:Y:S01]  /*13200*/  @!P3 LDGSTS.E.BYPASS.LTC128B.128 [R29+0x12c00], desc[UR6][R20.64+0x80], !P1 ;  /* 0x12c00080141dbfae */ /* 0x0003e2000c901d46 */
[----:B------:R-:W-:-:S03]  /*13210*/  @!P4 IMAD.WIDE.U32 R4, R7, 0x2, R4 ;  /* 0x000000020704c825 */ /* 0x000fc600078e0004 */
[----:B------:R-:W-:Y:S01]  /*13220*/  SHFL.IDX PT, R28, R9, RZ, 0x1c1f ;  /* 0x001c1fff091c7589 */ /* 0x000fe200000e0000 */
[----:B------:R-:W-:Y:S01]  /*13230*/  ISETP.GE.AND P3, PT, R11, R0, PT ;  /* 0x000000000b00720c */ /* 0x000fe20003f66270 */
[----:B------:R-:W-:Y:S02]  /*13240*/  VIADD R11, R3, 0x80 ;  /* 0x00000080030b7836 */ /* 0x000fe40000000000 */
[----:B------:R-:W-:Y:S04]  /*13250*/  SHFL.IDX PT, R9, R9, 0x1, 0x1c1f ;  /* 0x003c1f0009097f89 */ /* 0x000fe800000e0000 */
[----:B-1----:R-:W1:Y:S01]  /*13260*/  SHFL.IDX PT, R29, R8, RZ, 0x1c1f ;  /* 0x001c1fff081d7589 */ /* 0x002e6200000e0000 */
[----:B------:R-:W-:-:S05]  /*13270*/  @!P4 LEA R21, R6, UR38, 0x1 ;  /* 0x000000260615cc11 */ /* 0x000fca000f8e08ff */
[----:B------:R-:W-:Y:S01]  /*13280*/  @!P4 LDGSTS.E.BYPASS.LTC128B.128 [R21+0xd400], desc[UR6][R4.64], !P2 ;  /* 0x0d4000000415cfae */ /* 0x000fe2000d101d46 */
[----:B--2---:R-:W-:-:S03]  /*13290*/  @!P3 LEA R10, R6, UR38, 0x1 ;  /* 0x00000026060abc11 */ /* 0x004fc6000f8e08ff */
[----:B------:R-:W-:Y:S04]  /*132a0*/  @!P4 LDGSTS.E.BYPASS.LTC128B.128 [R21+0x10400], desc[UR6][R4.64+0x40], !P0 ;  /* 0x104000400415cfae */ /* 0x000fe8000c101d46 */
[----:B------:R4:W-:Y:S01]  /*132b0*/  @!P4 LDGSTS.E.BYPASS.LTC128B.128 [R21+0x13400], desc[UR6][R4.64+0x80], !P1 ;  /* 0x134000800415cfae */ /* 0x0009e2000c901d46 */
[----:B------:R-:W-:Y:S01]  /*132c0*/  ISETP.GE.AND P4, PT, R11, R0, PT ;  /* 0x000000000b00720c */ /* 0x000fe20003f86270 */
[----:B----4-:R-:W-:Y:S02]  /*132d0*/  IMAD.MOV.U32 R4, RZ, RZ, R14 ;  /* 0x000000ffff047224 */ /* 0x010fe400078e000e */
[----:B------:R-:W-:Y:S01]  /*132e0*/  IMAD.MOV.U32 R5, RZ, RZ, R19 ;  /* 0x000000ffff057224 */ /* 0x000fe200078e0013 */
[----:B------:R2:W3:Y:S01]  /*132f0*/  SHFL.IDX PT, R14, R8, 0x1, 0x1c1f ;  /* 0x003c1f00080e7f89 */ /* 0x0004e200000e0000 */
[----:B------:R-:W-:-:S02]  /*13300*/  IMAD.MOV.U32 R19, RZ, RZ, 0x1 ;  /* 0x00000001ff137424 */ /* 0x000fc400078e00ff */
[----:B------:R-:W-:-:S04]  /*13310*/  @!P3 IMAD.WIDE.U32 R20, R7, 0x2, R4 ;  /* 0x000000020714b825 */ /* 0x000fc800078e0004 */
[----:B-1----:R-:W-:Y:S02]  /*13320*/  IMAD.MOV.U32 R4, RZ, RZ, R29 ;  /* 0x000000ffff047224 */ /* 0x002fe400078e001d */
[----:B------:R-:W-:Y:S01]  /*13330*/  @!P4 LEA R29, R6, UR38, 0x1 ;  /* 0x00000026061dcc11 */ /* 0x000fe2000f8e08ff */
[----:B------:R-:W-:Y:S01]  /*13340*/  IMAD.MOV.U32 R5, RZ, RZ, R28 ;  /* 0x000000ffff057224 */ /* 0x000fe200078e001c */
[----:B------:R2:W-:Y:S01]  /*13350*/  @!P3 LDGSTS.E.BYPASS.LTC128B.128 [R10+0xdc00], desc[UR6][R20.64], !P2 ;  /* 0x0dc00000140abfae */ /* 0x0005e2000d101d46 */
[----:B------:R-:W-:-:S03]  /*13360*/  @!P4 IMAD.WIDE.U32 R4, R7, 0x2, R4 ;  /* 0x000000020704c825 */ /* 0x000fc600078e0004 */
[----:B------:R2:W-:Y:S04]  /*13370*/  @!P3 LDGSTS.E.BYPASS.LTC128B.128 [R10+0x10c00], desc[UR6][R20.64+0x40], !P0 ;  /* 0x10c00040140abfae */ /* 0x0005e8000c101d46 */
[----:B------:R2:W-:Y:S04]  /*13380*/  @!P3 LDGSTS.E.BYPASS.LTC128B.128 [R10+0x13c00], desc[UR6][R20.64+0x80], !P1 ;  /* 0x13c00080140abfae */ /* 0x0005e8000c901d46 */
[----:B------:R2:W-:Y:S04]  /*13390*/  @!P4 LDGSTS.E.BYPASS.LTC128B.128 [R29+0xe400], desc[UR6][R4.64], !P2 ;  /* 0x0e400000041dcfae */ /* 0x0005e8000d101d46 */
[----:B------:R2:W-:Y:S04]  /*133a0*/  @!P4 LDGSTS.E.BYPASS.LTC128B.128 [R29+0x11400], desc[UR6][R4.64+0x40], !P0 ;  /* 0x11400040041dcfae */ /* 0x0005e8000c101d46 */
[----:B---3--:R2:W-:Y:S02]  /*133b0*/  @!P4 LDGSTS.E.BYPASS.LTC128B.128 [R29+0x14400], desc[UR6][R4.64+0x80], !P1 ;  /* 0x14400080041dcfae */ /* 0x0085e4000c901d46 */
.L_x_1043:
[----:B------:R-:W-:Y:S01]  /*133c0*/  VIADD R3, R3, 0xa0 ;  /* 0x000000a003037836 */ /* 0x000fe20000000000 */
[----:B------:R-:W-:Y:S01]  /*133d0*/  BSSY B0, `(.L_x_950) ;  /* 0x0000010000007945 */ /* 0x000fe20003800000 */
[----:B--2---:R-:W-:Y:S02]  /*133e0*/  IMAD.MOV.U32 R4, RZ, RZ, R14 ;  /* 0x000000ffff047224 */ /* 0x004fe400078e000e */
[----:B------:R-:W-:Y:S01]  /*133f0*/  IMAD.MOV.U32 R5, RZ, RZ, R9 ;  /* 0x000000ffff057224 */ /* 0x000fe200078e0009 */
[----:B------:R-:W-:Y:S01]  /*13400*/  ISETP.GE.AND P3, PT, R3, R0, PT ;  /* 0x000000000300720c */ /* 0x000fe20003f66270 */
[----:B------:R-:W-:-:S05]  /*13410*/  IMAD.MOV.U32 R0, RZ, RZ, 0x1 ;  /* 0x00000001ff007424 */ /* 0x000fca00078e00ff */
[----:B------:R-:W-:-:S07]  /*13420*/  SHF.L.U32 R0, R0, 0x1f, RZ ;  /* 0x0000001f00007819 */ /* 0x000fce00000006ff */
[----:B------:R-:W-:Y:S05]  /*13430*/  @P3 BRA `(.L_x_951) ;  /* 0x0000000000243947 */ /* 0x000fea0003800000 */
[----:B------:R-:W-:Y:S01]  /*13440*/  IMAD.WIDE.U32 R4, R7, 0x2, R4 ;  /* 0x0000000207047825 */ /* 0x000fe200078e0004 */
[----:B------:R-:W-:Y:S01]  /*13450*/  LEA R3, R6, UR38, 0x1 ;  /* 0x0000002606037c11 */ /* 0x000fe2000f8e08ff */
[----:B------:R-:W-:-:S04]  /*13460*/  ULDC.64 UR4, c[0x0][0x208] ;  /* 0x0000820000047ab9 */ /* 0x000fc80000000a00 */
[----:B------:R-:W-:Y:S01]  /*13470*/  @!PT LDS RZ, [RZ] ;  /* 0x00000000fffff984 */ /* 0x000fe20000000800 */
[----:B------:R-:W-:Y:S01]  /*13480*/  @!PT LDS RZ, [RZ] ;  /* 0x00000000fffff984 */ /* 0x000fe20000000800 */
[----:B------:R-:W-:Y:S01]  /*13490*/  @!PT LDS RZ, [RZ] ;  /* 0x00000000fffff984 */ /* 0x000fe20000000800 */
[----:B------:R1:W-:Y:S04]  /*134a0*/  LDGSTS.E.BYPASS.LTC128B.128 [R3+0xec00], desc[UR4][R4.64], !P2 ;  /* 0x0ec0000004037fae */ /* 0x0003e8000d101d44 */
[----:B------:R1:W-:Y:S04]  /*134b0*/  LDGSTS.E.BYPASS.LTC128B.128 [R3+0x11c00], desc[UR4][R4.64+0x40], !P0 ;  /* 0x11c0004004037fae */ /* 0x0003e8000c101d44 */
[----:B------:R1:W-:Y:S02]  /*134c0*/  LDGSTS.E.BYPASS.LTC128B.128 [R3+0x14c00], desc[UR4][R4.64+0x80], !P1 ;  /* 0x14c0008004037fae */ /* 0x0003e4000c901d44 */
.L_x_951:
[----:B------:R-:W-:Y:S05]  /*134d0*/  BSYNC B0 ;  /* 0x0000000000007941 */ /* 0x000fea0003800000 */
.L_x_950:
[----:B------:R-:W-:Y:S01]  /*134e0*/  NOP ;  /* 0x0000000000007918 */ /* 0x000fe20000000000 */
[----:B------:R-:W-:Y:S01]  /*134f0*/  SYNCS.ARRIVE.TRANS64.RED.A0T1 RZ, [UR38+0x2d800], RZ ;  /* 0x02d800ffffff79a7 */ /* 0x000fe20008200426 */
[----:B------:R-:W-:Y:S01]  /*13500*/  ARRIVES.LDGSTSBAR.64.TRANSCNT [UR38+0x2d800] ;  /* 0x02d80000ff0079b0 */ /* 0x000fe20008000aa6 */
[----:B------:R-:W-:Y:S01]  /*13510*/  NOP ;  /* 0x0000000000007918 */ /* 0x000fe20000000000 */
[----:B------:R-:W-:Y:S01]  /*13520*/  SYNCS.ARRIVE.TRANS64.A1T0 RZ, [UR38+0x2d800], RZ ;  /* 0x02d800ffffff79a7 */ /* 0x000fe20008100026 */
[----:B-1----:R-:W-:-:S05]  /*13530*/  VIADD R3, R18, 0xfffffffe ;  /* 0xfffffffe12037836 */ /* 0x002fca0000000000 */
[----:B------:R-:W-:Y:S01]  /*13540*/  ISETP.GE.AND P1, PT, R3, UR39, PT ;  /* 0x0000002703007c0c */ /* 0x000fe2000bf26270 */
[----:B------:R-:W1:Y:S02]  /*13550*/  SYNCS.PHASECHK.TRANS64.TRYWAIT P0, [UR38+0x2d820], R0 ;  /* 0x02d82000ff0075a7 */ /* 0x000e640008000166 */
[----:B-1----:R-:W-:Y:S10]  /*13560*/  @!P0 BRA `(.L_x_952) ;  /* 0x0000003000ac8947 */ /* 0x002ff40003800000 */
.L_x_1044:
[----:B-1----:R-:W-:Y:S01]  /*13570*/  IMAD.MOV.U32 R0, RZ, RZ, RZ ;  /* 0x000000ffff007224 */ /* 0x002fe200078e00ff */
[----:B------:R-:W-:Y:S06]  /*13580*/  @!P1 BRA `(.L_x_953) ;  /* 0x0000001c007c9947 */ /* 0x000fec0003800000 */
[----:B------:R-:W-:Y:S01]  /*13590*/  UIADD3 UR4, UR47, 0x1, URZ ;  /* 0x000000012f047890 */ /* 0x000fe2000fffe03f */
[----:B------:R-:W-:Y:S01]  /*135a0*/  LOP3.LUT R8, R2, 0x1f, RZ, 0xc0, !PT ;  /* 0x0000001f02087812 */ /* 0x000fe200078ec0ff */
[----:B------:R-:W-:Y:S01]  /*135b0*/  ULOP3.LUT UR5, URZ, UR44, URZ, 0x33, !UPT ;  /* 0x0000002c3f057292 */ /* 0x000fe2000f8e333f */
[----:B------:R-:W-:Y:S01]  /*135c0*/  IMAD.MOV.U32 R19, RZ, RZ, 0x1 ;  /* 0x00000001ff137424 */ /* 0x000fe200078e00ff */
[----:B------:R-:W-:-:S04]  /*135d0*/  UIMAD UR4, UR4, UR43, URZ ;  /* 0x0000002b040472a4 */ /* 0x000fc8000f8e023f */
[----:B------:R-:W-:Y:S01]  /*135e0*/  IMAD.U32 R5, RZ, RZ, UR5 ;  /* 0x00000005ff057e24 */ /* 0x000fe2000f8e00ff */
[----:B------:R-:W-:Y:S01]  /*135f0*/  ULOP3.LUT UR5, URZ, UR39, URZ, 0x33, !UPT ;  /* 0x000000273f057292 */ /* 0x000fe2000f8e333f */
[----:B------:R-:W-:Y:S01]  /*13600*/  LOP3.LUT R4, RZ, UR4, RZ, 0x33, !PT ;  /* 0x00000004ff047c12 */ /* 0x000fe2000f8e33ff */
[----:B------:R-:W-:-:S03]  /*13610*/  ULOP3.LUT UR4, URZ, UR46, URZ, 0x33, !UPT ;  /* 0x0000002e3f047292 */ /* 0x000fc6000f8e333f */
[----:B------:R-:W-:Y:S01]  /*13620*/  VIADDMNMX R4, R4, -UR42, R5, !PT ;  /* 0x8000002a04047c46 */ /* 0x000fe2000f800105 */
[----:B------:R-:W-:-:S03]  /*13630*/  IMAD.MOV.U32 R5, RZ, RZ, 0x2 ;  /* 0x00000002ff057424 */ /* 0x000fc600078e00ff */
[----:B------:R-:W-:-:S04]  /*13640*/  VIMNMX R4, R4, UR4, !PT ;  /* 0x0000000404047c48 */ /* 0x000fc8000ffe0100 */
[----:B------:R-:W-:Y:S02]  /*13650*/  VIADDMNMX R5, R4, R5, UR5, !PT ;  /* 0x0000000504057e46 */ /* 0x000fe4000f800105 */
[----:B------:R-:W-:-:S03]  /*13660*/  LOP3.LUT R6, RZ, R4, RZ, 0x33, !PT ;  /* 0x00000004ff067212 */ /* 0x000fc600078e33ff */
[C---:B------:R-:W-:Y:S02]  /*13670*/  VIADD R7, R5.reuse, 0xfffffffe ;  /* 0xfffffffe05077836 */ /* 0x040fe40000000000 */
[----:B------:R-:W-:Y:S02]  /*13680*/  IMAD.IADD R10, R5, 0x1, R6 ;  /* 0x00000001050a7824 */ /* 0x000fe400078e0206 */
[----:B------:R-:W-:Y:S01]  /*13690*/  IMAD.MOV.U32 R6, RZ, RZ, R25 ;  /* 0x000000ffff067224 */ /* 0x000fe200078e0019 */
[----:B------:R-:W-:Y:S02]  /*136a0*/  ISETP.NE.AND P0, PT, R7, R4, PT ;  /* 0x000000040700720c */ /* 0x000fe40003f05270 */
[----:B------:R-:W-:-:S11]  /*136b0*/  LOP3.LUT R9, R10, 0x1, RZ, 0xc0, !PT ;  /* 0x000000010a097812 */ /* 0x000fd600078ec0ff */
[----:B------:R-:W-:Y:S05]  /*136c0*/  @!P0 BRA `(.L_x_954) ;  /* 0x0000001000d48947 */ /* 0x000fea0003800000 */
[----:B------:R-:W-:Y:S01]  /*136d0*/  BSSY B0, `(.L_x_954) ;  /* 0x0000134000007945 */ /* 0x000fe20003800000 */
[----:B------:R-:W-:Y:S02]  /*136e0*/  IMAD.IADD R10, R10, 0x1, -R9 ;  /* 0x000000010a0a7824 */ /* 0x000fe400078e0a09 */
[----:B------:R-:W-:Y:S02]  /*136f0*/  IMAD.MOV.U32 R11, RZ, RZ, 0x1 ;  /* 0x00000001ff0b7424 */ /* 0x000fe400078e00ff */
[----:B------:R-:W-:-:S07]  /*13700*/  IMAD.MOV.U32 R6, RZ, RZ, R25 ;  /* 0x000000ffff067224 */ /* 0x000fce00078e0019 */
.L_x_989:
[----:B------:R-:W-:Y:S01]  /*13710*/  LOP3.LUT P0, RZ, R23, 0x2, RZ, 0xc0, !PT ;  /* 0x0000000217ff7812 */ /* 0x000fe2000780c0ff */
[----:B------:R-:W-:Y:S01]  /*13720*/  VIADD R10, R10, 0xfffffffe ;  /* 0xfffffffe0a0a7836 */ /* 0x000fe20000000000 */
[----:B------:R-:W-:Y:S04]  /*13730*/  BSSY B1, `(.L_x_955) ;  /* 0x0000094000017945 */ /* 0x000fe80003800000 */
[----:B------:R-:W-:-:S07]  /*13740*/  ISETP.NE.AND P1, PT, R10, RZ, PT ;  /* 0x000000ff0a00720c */ /* 0x000fce0003f25270 */
[----:B------:R-:W-:Y:S06]  /*13750*/  @!P0 BRA `(.L_x_956) ;  /* 0x0000000800448947 */ /* 0x000fec0003800000 */
[----:B------:R-:W-:Y:S01]  /*13760*/  LOP3.LUT P0, RZ, R23, 0x1, RZ, 0xc0, !PT ;  /* 0x0000000117ff7812 */ /* 0x000fe2000780c0ff */
[----:B------:R-:W-:Y:S01]  /*13770*/  IMAD.MOV.U32 R14, RZ, RZ, R3 ;  /* 0x000000ffff0e7224 */ /* 0x000fe200078e0003 */
[----:B------:R-:W-:-:S11]  /*13780*/  SHF.L.U32 R12, R11, 0x1f, RZ ;  /* 0x0000001f0b0c7819 */ /* 0x000fd600000006ff */
[----:B------:R-:W-:Y:S05]  /*13790*/  @!P0 BRA `(.L_x_957) ;  /* 0x0000000000508947 */ /* 0x000fea0003800000 */
[----:B------:R-:W1:Y:S01]  /*137a0*/  LDC R14, c[0x0][0x43c] ;  /* 0x00010f00ff0e7b82 */ /* 0x000e620000000800 */
[----:B------:R-:W-:Y:S01]  /*137b0*/  IMAD.MOV.U32 R13, RZ, RZ, R3 ;  /* 0x000000ffff0d7224 */ /* 0x000fe200078e0003 */
[----:B------:R-:W-:Y:S01]  /*137c0*/  ULDC.64 UR4, c[0x0][0x428] ;  /* 0x00010a0000047ab9 */ /* 0x000fe20000000a00 */
[----:B------:R-:W-:Y:S01]  /*137d0*/  ULDC.64 UR6, c[0x0][0x208] ;  /* 0x0000820000067ab9 */ /* 0x000fe20000000a00 */
[----:B-1----:R-:W-:-:S13]  /*137e0*/  ISETP.NE.AND P0, PT, R14, 0x1, PT ;  /* 0x000000010e00780c */ /* 0x002fda0003f05270 */
[----:B------:R-:W1:Y:S02]  /*137f0*/  @P0 LDC.64 R4, c[0x0][0x440] ;  /* 0x00011000ff040b82 */ /* 0x000e640000000a00 */
[----:B-1----:R-:W-:-:S05]  /*13800*/  @P0 IMAD.HI.U32 R4, R3, R4, RZ ;  /* 0x0000000403040227 */ /* 0x002fca00078e00ff */
[----:B------:R-:W-:Y:S01]  /*13810*/  @P0 SHF.R.U32.HI R13, RZ, R5, R4 ;  /* 0x00000005ff0d0219 */ /* 0x000fe20000011604 */
[----:B------:R-:W-:-:S03]  /*13820*/  IMAD R4, R22, UR4, RZ ;  /* 0x0000000416047c24 */ /* 0x000fc6000f8e02ff */
[--C-:B------:R-:W-:Y:S01]  /*13830*/  SHF.R.S32.HI R5, RZ, 0x1f, R13.reuse ;  /* 0x0000001fff057819 */ /* 0x100fe2000001140d */
[----:B------:R-:W-:Y:S02]  /*13840*/  IMAD R15, R17, UR5, R4 ;  /* 0x00000005110f7c24 */ /* 0x000fe4000f8e0204 */
        /* <DEDUP_REMOVED lines=9> */
.L_x_957:
[----:B------:R-:W2:Y:S01]  /*138e0*/  SYNCS.PHASECHK.TRANS64.TRYWAIT P0, [UR38+0x2d848], R12 ;  /* 0x02d8480cff0075a7 */ /* 0x000ea20008000166 */
[----:B------:R-:W-:Y:S01]  /*138f0*/  BSSY B2, `(.L_x_958) ;  /* 0x0000003000027945 */ /* 0x000fe20003800000 */
[----:B------:R-:W-:-:S03]  /*13900*/  ISETP.NE.AND P2, PT, R24, RZ, PT ;  /* 0x000000ff1800720c */ /* 0x000fc60003f45270 */
[----:B--2---:R-:W-:Y:S10]  /*13910*/  @!P0 BRA `(.L_x_959) ;  /* 0x0000002c00d88947 */ /* 0x004ff40003800000 */
.L_x_1045:
[----:B------:R-:W-:Y:S05]  /*13920*/  BSYNC B2 ;  /* 0x0000000000027941 */ /* 0x000fea0003800000 */
.L_x_958:
[----:B------:R-:W-:Y:S04]  /*13930*/  BSSY B2, `(.L_x_960) ;  /* 0x0000007000027945 */ /* 0x000fe80003800000 */
[----:B------:R-:W-:Y:S05]  /*13940*/  @P2 BRA `(.L_x_961) ;  /* 0x0000000000142947 */ /* 0x000fea0003800000 */
[----:B------:R-:W-:Y:S01]  /*13950*/  ISETP.NE.AND P0, PT, R8, RZ, PT ;  /* 0x000000ff0800720c */ /* 0x000fe20003f05270 */
[----:B-1----:R-:W-:-:S04]  /*13960*/  IMAD.MOV.U32 R4, RZ, RZ, 0x6000 ;  /* 0x00006000ff047424 */ /* 0x002fc800078e00ff */
[----:B------:R2:W-:Y:S08]  /*13970*/  SYNCS.ARRIVE.TRANS64 RZ, [UR38+0x2d838], R4 ;  /* 0x02d83804ffff79a7 */ /* 0x0005f00008000026 */
[----:B--2---:R-:W-:Y:S05]  /*13980*/  @!P0 BRA `(.L_x_961) ;  /* 0x0000000000048947 */ /* 0x004fea0003800000 */
[----:B------:R-:W-:Y:S01]  /*13990*/  BPT.TRAP 0x1 ;  /* 0x000000040000795c */ /* 0x000fe20000300000 */
.L_x_961:
[----:B------:R-:W-:Y:S05]  /*139a0*/  BSYNC B2 ;  /* 0x0000000000027941 */ /* 0x000fea0003800000 */
.L_x_960:
[----:B------:R-:W-:Y:S01]  /*139b0*/  IMAD.MOV.U32 R7, RZ, RZ, RZ ;  /* 0x000000ffff077224 */ /* 0x000fe200078e00ff */
[----:B------:R-:W-:Y:S01]  /*139c0*/  ULDC.64 UR4, c[0x0][0x198] ;  /* 0x0000660000047ab9 */ /* 0x000fe20000000a00 */
[----:B------:R-:W-:Y:S01]  /*139d0*/  PLOP3.LUT P0, PT, PT, PT, PT, 0x80, 0x0 ;  /* 0x000000000000781c */ /* 0x000fe20003f0f070 */
[----:B------:R-:W-:Y:S01]  /*139e0*/  UIADD3 UR4, UP0, UR4, 0x370, URZ ;  /* 0x0000037004047890 */ /* 0x000fe2000ff1e03f */
[----:B-1----:R-:W-:Y:S01]  /*139f0*/  IMAD.SHL.U32 R4, R14, 0x80, RZ ;  /* 0x000000800e047824 */ /* 0x002fe200078e00ff */
[----:B------:R-:W-:Y:S01]  /*13a00*/  R2UR UR34, R7 ;  /* 0x00000000072272ca */ /* 0x000fe200000e0000 */
[----:B------:R-:W-:Y:S02]  /*13a10*/  UIADD3 UR32, UR38, 0x1b400, URZ ;  /* 0x0001b40026207890 */ /* 0x000fe4000fffe03f */
[----:B------:R-:W-:Y:S02]  /*13a20*/  UIADD3 UR33, UR38, 0x2d838, URZ ;  /* 0x0002d83826217890 */ /* 0x000fe4000fffe03f */
[----:B------:R-:W-:Y:S01]  /*13a30*/  UIADD3.X UR5, URZ, UR5, URZ, UP0, !UPT ;  /* 0x000000053f057290 */ /* 0x000fe200087fe43f */
[----:B------:R-:W-:Y:S01]  /*13a40*/  UMOV UR6, 0x0 ;  /* 0x0000000000067882 */ /* 0x000fe20000000000 */
[----:B------:R-:W-:-:S10]  /*13a50*/  UMOV UR7, 0x14f00000 ;  /* 0x14f0000000077882 */ /* 0x000fd40000000000 */
.L_x_962:
[----:B------:R-:W-:-:S13]  /*13a60*/  @P0 ELECT P3, URZ, PT ;  /* 0x00000000003f082f */ /* 0x000fda0003860000 */
[----:B-----5:R-:W-:Y:S02]  /*13a70*/  @P3 R2UR UR37, R6 ;  /* 0x00000000062532ca */ /* 0x020fe400000e0000 */
[----:B------:R-:W-:Y:S02]  /*13a80*/  @P3 R2UR UR35, R4 ;  /* 0x00000000042332ca */ /* 0x000fe400000e0000 */
[----:B------:R-:W-:Y:S02]  /*13a90*/  @P3 PLOP3.LUT P0, PT, P3, PT, PT, 0x8, 0x0 ;  /* 0x000000000000381c */ /* 0x000fe40001f0e170 */
[----:B------:R-:W-:-:S09]  /*13aa0*/  PLOP3.LUT P3, PT, PT, PT, PT, 0x8, 0x0 ;  /* 0x000000000000781c */ /* 0x000fd20003f6e170 */
[----:B------:R1:W-:Y:S02]  /*13ab0*/  UTMALDG.4D [UR32], [UR4], desc[UR6] ;  /* 0x00000620040075b4 */ /* 0x0003e40008019000 */
[----:B-1----:R-:W-:Y:S05]  /*13ac0*/  @P0 BRA.U.ANY `(.L_x_962) ;  /* 0xfffffffd00e40947 */ /* 0x002fea000393ffff */
[----:B------:R-:W-:Y:S01]  /*13ad0*/  IMAD.MOV.U32 R13, RZ, RZ, 0x20 ;  /* 0x00000020ff0d7424 */ /* 0x000fe200078e00ff */
[----:B------:R-:W-:Y:S01]  /*13ae0*/  PLOP3.LUT P0, PT, PT, PT, PT, 0x80, 0x0 ;  /* 0x000000000000781c */ /* 0x000fe20003f0f070 */
[----:B------:R-:W-:Y:S01]  /*13af0*/  UIADD3 UR8, UR38, 0x1d400, URZ ;  /* 0x0001d40026087890 */ /* 0x000fe2000fffe03f */
[----:B------:R-:W-:Y:S02]  /*13b00*/  UMOV UR6, 0x0 ;  /* 0x0000000000067882 */ /* 0x000fe40000000000 */
[----:B------:R-:W-:Y:S01]  /*13b10*/  R2UR UR10, R13 ;  /* 0x000000000d0a72ca */ /* 0x000fe200000e0000 */
[----:B------:R-:W-:-:S14]  /*13b20*/  UMOV UR7, 0x14f00000 ;  /* 0x14f0000000077882 */ /* 0x000fdc0000000000 */
.L_x_963:
        /* <DEDUP_REMOVED lines=15> */
.L_x_964:
        /* <DEDUP_REMOVED lines=9> */
[----:B------:R-:W1:Y:S01]  /*13cb0*/  SYNCS.PHASECHK.TRANS64.TRYWAIT P0, [UR38+0x2d860], R12 ;  /* 0x02d8600cff0075a7 */ /* 0x000e620008000166 */
[----:B------:R-:W-:Y:S04]  /*13cc0*/  BSSY B2, `(.L_x_965) ;  /* 0x0000002000027945 */ /* 0x000fe80003800000 */
[----:B-1----:R-:W-:Y:S05]  /*13cd0*/  @!P0 BRA `(.L_x_966) ;  /* 0x0000002c00008947 */ /* 0x002fea0003800000 */
.L_x_1046:
[----:B------:R-:W-:Y:S05]  /*13ce0*/  BSYNC B2 ;  /* 0x0000000000027941 */ /* 0x000fea0003800000 */
.L_x_965:
[----:B------:R-:W-:Y:S01]  /*13cf0*/  BSSY B2, `(.L_x_967) ;  /* 0x0000009000027945 */ /* 0x000fe20003800000 */
[----:B------:R-:W-:Y:S02]  /*13d00*/  IMAD.MOV.U32 R4, RZ, RZ, 0x0 ;  /* 0x00000000ff047424 */ /* 0x000fe400078e00ff */
[----:B-1----:R-:W-:Y:S01]  /*13d10*/  IMAD.MOV.U32 R5, RZ, RZ, 0x14f00000 ;  /* 0x14f00000ff057424 */ /* 0x002fe200078e00ff */
[----:B------:R-:W-:Y:S06]  /*13d20*/  @P2 BRA `(.L_x_968) ;  /* 0x0000000000142947 */ /* 0x000fec0003800000 */
[----:B------:R-:W-:Y:S01]  /*13d30*/  ISETP.NE.AND P0, PT, R8, RZ, PT ;  /* 0x000000ff0800720c */ /* 0x000fe20003f05270 */
[----:B------:R-:W-:-:S04]  /*13d40*/  IMAD.MOV.U32 R12, RZ, RZ, 0x6000 ;  /* 0x00006000ff0c7424 */ /* 0x000fc800078e00ff */
[----:B------:R1:W-:Y:S08]  /*13d50*/  SYNCS.ARRIVE.TRANS64 RZ, [UR38+0x2d850], R12 ;  /* 0x02d8500cffff79a7 */ /* 0x0003f00008000026 */
[----:B-1----:R-:W-:Y:S05]  /*13d60*/  @!P0 BRA `(.L_x_968) ;  /* 0x0000000000048947 */ /* 0x002fea0003800000 */
[----:B------:R-:W-:Y:S01]  /*13d70*/  BPT.TRAP 0x1 ;  /* 0x000000040000795c */ /* 0x000fe20000300000 */
.L_x_968:
[----:B------:R-:W-:Y:S05]  /*13d80*/  BSYNC B2 ;  /* 0x0000000000027941 */ /* 0x000fea0003800000 */
.L_x_967:
[----:B------:R-:W-:Y:S01]  /*13d90*/  R2UR UR6, R4 ;  /* 0x00000000040672ca */ /* 0x000fe200000e0000 */
[----:B------:R-:W-:Y:S01]  /*13da0*/  ULDC.64 UR4, c[0x0][0x198] ;  /* 0x0000660000047ab9 */ /* 0x000fe20000000a00 */
[----:B------:R-:W-:Y:S01]  /*13db0*/  R2UR UR7, R5 ;  /* 0x00000000050772ca */ /* 0x000fe200000e0000 */
[----:B------:R-:W-:Y:S01]  /*13dc0*/  UIADD3 UR4, UP0, UR4, 0x470, URZ ;  /* 0x0000047004047890 */ /* 0x000fe2000ff1e03f */
[----:B------:R-:W-:Y:S01]  /*13dd0*/  R2UR UR10, R7 ;  /* 0x00000000070a72ca */ /* 0x000fe200000e0000 */
[----:B------:R-:W-:Y:S01]  /*13de0*/  IMAD.SHL.U32 R7, R27, 0x80, RZ ;  /* 0x000000801b077824 */ /* 0x000fe200078e00ff */
[----:B------:R-:W-:Y:S01]  /*13df0*/  PLOP3.LUT P0, PT, PT, PT, PT, 0x80, 0x0 ;  /* 0x000000000000781c */ /* 0x000fe20003f0f070 */
[----:B------:R-:W-:Y:S02]  /*13e00*/  UIADD3 UR8, UR38, 0x400, URZ ;  /* 0x0000040026087890 */ /* 0x000fe4000fffe03f */
[----:B------:R-:W-:Y:S02]  /*13e10*/  UIADD3 UR9, UR38, 0x2d850, URZ ;  /* 0x0002d85026097890 */ /* 0x000fe4000fffe03f */
[----:B------:R-:W-:-:S12]  /*13e20*/  UIADD3.X UR5, URZ, UR5, URZ, UP0, !UPT ;  /* 0x000000053f057290 */ /* 0x000fd800087fe43f */
.L_x_969:
        /* <DEDUP_REMOVED lines=8> */
[----:B------:R-:W-:Y:S01]  /*13eb0*/  R2UR UR10, R13 ;  /* 0x000000000d0a72ca */ /* 0x000fe200000e0000 */
[----:B------:R-:W-:Y:S01]  /*13ec0*/  UIADD3 UR8, UR38, 0x2400, URZ ;  /* 0x0000240026087890 */ /* 0x000fe2000fffe03f */
[----:B------:R-:W-:Y:S02]  /*13ed0*/  R2UR UR6, R4 ;  /* 0x00000000040672ca */ /* 0x000fe400000e0000 */
[----:B------:R-:W-:Y:S02]  /*13ee0*/  R2UR UR7, R5 ;  /* 0x00000000050772ca */ /* 0x000fe400000e0000 */
[----:B------:R-:W-:-:S13]  /*13ef0*/  PLOP3.LUT P0, PT, PT, PT, PT, 0x80, 0x0 ;  /* 0x000000000000781c */ /* 0x000fda0003f0f070 */
.L_x_970:
        /* <DEDUP_REMOVED lines=13> */
.L_x_971:
        /* <DEDUP_REMOVED lines=8> */
[----:B------:R-:W-:Y:S02]  /*14050*/  IMAD.MOV.U32 R27, RZ, RZ, R14 ;  /* 0x000000ffff1b7224 */ /* 0x000fe400078e000e */
[----:B------:R-:W-:-:S07]  /*14060*/  IMAD.MOV.U32 R25, RZ, RZ, R6 ;  /* 0x000000ffff197224 */ /* 0x000fce00078e0006 */
.L_x_956:
[----:B------:R-:W-:Y:S05]  /*14070*/  BSYNC B1 ;  /* 0x0000000000017941 */ /* 0x000fea0003800000 */
.L_x_955:
[----:B------:R-:W-:Y:S01]  /*14080*/  LOP3.LUT P0, RZ, R23, 0x2, RZ, 0xc0, !PT ;  /* 0x0000000217ff7812 */ /* 0x000fe2000780c0ff */
[----:B------:R-:W-:Y:S01]  /*14090*/  BSSY B1, `(.L_x_972) ;  /* 0x0000094000017945 */ /* 0x000fe20003800000 */
[----:B------:R-:W-:-:S11]  /*140a0*/  LOP3.LUT R19, R11, 0x1, RZ, 0x3c, !PT ;  /* 0x000000010b137812 */ /* 0x000fd600078e3cff */
[----:B------:R-:W-:Y:S05]  /*140b0*/  @!P0 BRA `(.L_x_973) ;  /* 0x0000000800448947 */ /* 0x000fea0003800000 */
[----:B------:R-:W-:Y:S01]  /*140c0*/  LOP3.LUT P0, RZ, R23, 0x1, RZ, 0xc0, !PT ;  /* 0x0000000117ff7812 */ /* 0x000fe2000780c0ff */
[----:B------:R-:W-:Y:S01]  /*140d0*/  VIADD R13, R3, 0xffffffff ;  /* 0xffffffff030d7836 */ /* 0x000fe20000000000 */
        /* <DEDUP_REMOVED lines=22> */
.L_x_974:
[----:B------:R-:W2:Y:S01]  /*14240*/  SYNCS.PHASECHK.TRANS64.TRYWAIT P0, [UR38+0x2d840], R12 ;  /* 0x02d8400cff0075a7 */ /* 0x000ea20008000166 */
[----:B------:R-:W-:Y:S01]  /*14250*/  BSSY B2, `(.L_x_975) ;  /* 0x0000003000027945 */ /* 0x000fe20003800000 */
[----:B------:R-:W-:-:S03]  /*14260*/  ISETP.NE.AND P2, PT, R24, RZ, PT ;  /* 0x000000ff1800720c */ /* 0x000fc60003f45270 */
[----:B--2---:R-:W-:Y:S10]  /*14270*/  @!P0 BRA `(.L_x_976) ;  /* 0x0000002400b08947 */ /* 0x004ff40003800000 */
.L_x_1047:
[----:B------:R-:W-:Y:S05]  /*14280*/  BSYNC B2 ;  /* 0x0000000000027941 */ /* 0x000fea0003800000 */
.L_x_975:
[----:B------:R-:W-:Y:S04]  /*14290*/  BSSY B2, `(.L_x_977) ;  /* 0x0000007000027945 */ /* 0x000fe80003800000 */
[----:B------:R-:W-:Y:S05]  /*142a0*/  @P2 BRA `(.L_x_978) ;  /* 0x0000000000142947 */ /* 0x000fea0003800000 */
[----:B------:R-:W-:Y:S01]  /*142b0*/  ISETP.NE.AND P0, PT, R8, RZ, PT ;  /* 0x000000ff0800720c */ /* 0x000fe20003f05270 */
[----:B-1----:R-:W-:-:S04]  /*142c0*/  IMAD.MOV.U32 R4, RZ, RZ, 0x6000 ;  /* 0x00006000ff047424 */ /* 0x002fc800078e00ff */
[----:B------:R2:W-:Y:S08]  /*142d0*/  SYNCS.ARRIVE.TRANS64 RZ, [UR38+0x2d830], R4 ;  /* 0x02d83004ffff79a7 */ /* 0x0005f00008000026 */
[----:B--2---:R-:W-:Y:S05]  /*142e0*/  @!P0 BRA `(.L_x_978) ;  /* 0x0000000000048947 */ /* 0x004fea0003800000 */
[----:B------:R-:W-:Y:S01]  /*142f0*/  BPT.TRAP 0x1 ;  /* 0x000000040000795c */ /* 0x000fe20000300000 */
.L_x_978:
[----:B------:R-:W-:Y:S05]  /*14300*/  BSYNC B2 ;  /* 0x0000000000027941 */ /* 0x000fea0003800000 */
.L_x_977:
        /* <DEDUP_REMOVED lines=11> */
.L_x_979:
[----:B------:R-:W-:-:S13]  /*143c0*/  @P0 ELECT P3, URZ, PT ;  /* 0x00000000003f082f */ /* 0x000fda0003860000 */
[----:B-----5:R-:W-:Y:S01]  /*143d0*/  @P3 R2UR UR13, R6 ;  /* 0x00000000060d32ca */ /* 0x020fe200000e0000 */
[----:B------:R-:W-:Y:S01]  /*143e0*/  UMOV UR12, UR36 ;  /* 0x00000024000c7c82 */ /* 0x000fe20008000000 */
        /* <DEDUP_REMOVED lines=11> */
.L_x_980:
        /* <DEDUP_REMOVED lines=14> */
.L_x_981:
        /* <DEDUP_REMOVED lines=8> */
[----:B------:R-:W-:Y:S01]  /*14600*/  SHF.L.U32 R4, R11, 0x1f, RZ ;  /* 0x0000001f0b047819 */ /* 0x000fe200000006ff */
[----:B------:R-:W-:Y:S03]  /*14610*/  BSSY B2, `(.L_x_982) ;  /* 0x0000003000027945 */ /* 0x000fe60003800000 */
[----:B------:R-:W1:Y:S02]  /*14620*/  SYNCS.PHASECHK.TRANS64.TRYWAIT P0, [UR38+0x2d868], R4 ;  /* 0x02d86804ff0075a7 */ /* 0x000e640008000166 */
[----:B-1----:R-:W-:Y:S05]  /*14630*/  @!P0 BRA `(.L_x_983) ;  /* 0x0000002000d88947 */ /* 0x002fea0003800000 */
.L_x_1048:
[----:B------:R-:W-:Y:S05]  /*14640*/  BSYNC B2 ;  /* 0x0000000000027941 */ /* 0x000fea0003800000 */
.L_x_982:
[----:B------:R-:W-:Y:S01]  /*14650*/  BSSY B2, `(.L_x_984) ;  /* 0x0000009000027945 */ /* 0x000fe20003800000 */
[----:B-1----:R-:W-:Y:S02]  /*14660*/  IMAD.MOV.U32 R4, RZ, RZ, 0x0 ;  /* 0x00000000ff047424 */ /* 0x002fe400078e00ff */
[----:B------:R-:W-:Y:S01]  /*14670*/  IMAD.MOV.U32 R5, RZ, RZ, 0x14f00000 ;  /* 0x14f00000ff057424 */ /* 0x000fe200078e00ff */
[----:B------:R-:W-:Y:S06]  /*14680*/  @P2 BRA `(.L_x_985) ;  /* 0x0000000000142947 */ /* 0x000fec0003800000 */
[----:B------:R-:W-:Y:S01]  /*14690*/  ISETP.NE.AND P0, PT, R8, RZ, PT ;  /* 0x000000ff0800720c */ /* 0x000fe20003f05270 */
[----:B------:R-:W-:-:S04]  /*146a0*/  IMAD.MOV.U32 R11, RZ, RZ, 0x6000 ;  /* 0x00006000ff0b7424 */ /* 0x000fc800078e00ff */
[----:B------:R1:W-:Y:S08]  /*146b0*/  SYNCS.ARRIVE.TRANS64 RZ, [UR38+0x2d858], R11 ;  /* 0x02d8580bffff79a7 */ /* 0x0003f00008000026 */
[----:B-1----:R-:W-:Y:S05]  /*146c0*/  @!P0 BRA `(.L_x_985) ;  /* 0x0000000000048947 */ /* 0x002fea0003800000 */
[----:B------:R-:W-:Y:S01]  /*146d0*/  BPT.TRAP 0x1 ;  /* 0x000000040000795c */ /* 0x000fe20000300000 */
.L_x_985:
[----:B------:R-:W-:Y:S05]  /*146e0*/  BSYNC B2 ;  /* 0x0000000000027941 */ /* 0x000fea0003800000 */
.L_x_984:
        /* <DEDUP_REMOVED lines=10> */
.L_x_986:
        /* <DEDUP_REMOVED lines=13> */
.L_x_987:
        /* <DEDUP_REMOVED lines=13> */
.L_x_988:
        /* <DEDUP_REMOVED lines=10> */
.L_x_973:
[----:B------:R-:W-:Y:S05]  /*149d0*/  BSYNC B1 ;  /* 0x0000000000017941 */ /* 0x000fea0003800000 */
.L_x_972:
[----:B------:R-:W-:Y:S02]  /*149e0*/  VIADD R3, R3, 0xfffffffe ;  /* 0xfffffffe03037836 */ /* 0x000fe40000000000 */
[----:B------:R-:W-:Y:S01]  /*149f0*/  IMAD.MOV.U32 R11, RZ, RZ, R19 ;  /* 0x000000ffff0b7224 */ /* 0x000fe200078e0013 */
[----:B------:R-:W-:Y:S06]  /*14a00*/  @P1 BRA `(.L_x_989) ;  /* 0xffffffec00401947 */ /* 0x000fec000383ffff */
[----:B------:R-:W-:Y:S05]  /*14a10*/  BSYNC B0 ;  /* 0x0000000000007941 */ /* 0x000fea0003800000 */
.L_x_954:
[----:B------:R-:W-:Y:S01]  /*14a20*/  ISETP.NE.AND P0, PT, R9, RZ, PT ;  /* 0x000000ff0900720c */ /* 0x000fe20003f05270 */
[----:B------:R-:W-:-:S12]  /*14a30*/  BSSY B0, `(.L_x_953) ;  /* 0x0000094000007945 */ /* 0x000fd80003800000 */
[----:B------:R-:W-:Y:S05]  /*14a40*/  @!P0 BRA `(.L_x_990) ;  /* 0x0000000800488947 */ /* 0x000fea0003800000 */
[----:B------:R-:W-:Y:S01]  /*14a50*/  LOP3.LUT P1, RZ, R23, 0x2, RZ, 0xc0, !PT ;  /* 0x0000000217ff7812 */ /* 0x000fe2000782c0ff */
[----:B------:R-:W-:-:S12]  /*14a60*/  IMAD.MOV.U32 R0, RZ, RZ, 0x1 ;  /* 0x00000001ff007424 */ /* 0x000fd800078e00ff */
[----:B------:R-:W-:Y:S05]  /*14a70*/  @!P1 BRA `(.L_x_990) ;  /* 0x00000008003c9947 */ /* 0x000fea0003800000 */
[----:B------:R-:W-:Y:S02]  /*14a80*/  LOP3.LUT P1, RZ, R23, 0x1, RZ, 0xc0, !PT ;  /* 0x0000000117ff7812 */ /* 0x000fe4000782c0ff */
[----:B------:R-:W-:-:S11]  /*14a90*/  SHF.L.U32 R9, R19, 0x1f, RZ ;  /* 0x0000001f13097819 */ /* 0x000fd600000006ff */
[----:B------:R-:W-:Y:S05]  /*14aa0*/  @!P1 BRA `(.L_x_991) ;  /* 0x0000000000509947 */ /* 0x000fea0003800000 */
        /* <DEDUP_REMOVED lines=20> */
.L_x_991:
[----:B------:R-:W2:Y:S01]  /*14bf0*/  SYNCS.PHASECHK.TRANS64.TRYWAIT P0, [UR38+0x2d848], R9 ;  /* 0x02d84809ff0075a7 */ /* 0x000ea20008000166 */
[----:B------:R-:W-:Y:S01]  /*14c00*/  BSSY B1, `(.L_x_992) ;  /* 0x0000003000017945 */ /* 0x000fe20003800000 */
[----:B------:R-:W-:-:S03]  /*14c10*/  ISETP.NE.AND P1, PT, R24, RZ, PT ;  /* 0x000000ff1800720c */ /* 0x000fc60003f25270 */
[----:B--2---:R-:W-:Y:S10]  /*14c20*/  @!P0 BRA `(.L_x_993) ;  /* 0x0000001c00748947 */ /* 0x004ff40003800000 */
.L_x_1049:
[----:B------:R-:W-:Y:S05]  /*14c30*/  BSYNC B1 ;  /* 0x0000000000017941 */ /* 0x000fea0003800000 */
.L_x_992:
[----:B------:R-:W-:Y:S04]  /*14c40*/  BSSY B1, `(.L_x_994) ;  /* 0x0000007000017945 */ /* 0x000fe80003800000 */
[----:B------:R-:W-:Y:S05]  /*14c50*/  @P1 BRA `(.L_x_995) ;  /* 0x0000000000141947 */ /* 0x000fea0003800000 */
[----:B------:R-:W-:Y:S01]  /*14c60*/  ISETP.NE.AND P0, PT, R8, RZ, PT ;  /* 0x000000ff0800720c */ /* 0x000fe20003f05270 */
[----:B-1----:R-:W-:-:S04]  /*14c70*/  IMAD.MOV.U32 R4, RZ, RZ, 0x6000 ;  /* 0x00006000ff047424 */ /* 0x002fc800078e00ff */
[----:B------:R2:W-:Y:S08]  /*14c80*/  SYNCS.ARRIVE.TRANS64 RZ, [UR38+0x2d838], R4 ;  /* 0x02d83804ffff79a7 */ /* 0x0005f00008000026 */
[----:B--2---:R-:W-:Y:S05]  /*14c90*/  @!P0 BRA `(.L_x_995) ;  /* 0x0000000000048947 */ /* 0x004fea0003800000 */
[----:B------:R-:W-:Y:S01]  /*14ca0*/  BPT.TRAP 0x1 ;  /* 0x000000040000795c */ /* 0x000fe20000300000 */
.L_x_995:
[----:B------:R-:W-:Y:S05]  /*14cb0*/  BSYNC B1 ;  /* 0x0000000000017941 */ /* 0x000fea0003800000 */
.L_x_994:
        /* <DEDUP_REMOVED lines=11> */
.L_x_996:
        /* <DEDUP_REMOVED lines=14> */
.L_x_997:
        /* <DEDUP_REMOVED lines=14> */
.L_x_998:
        /* <DEDUP_REMOVED lines=8> */
[----:B------:R-:W1:Y:S01]  /*14fb0*/  SYNCS.PHASECHK.TRANS64.TRYWAIT P0, [UR38+0x2d860], R9 ;  /* 0x02d86009ff0075a7 */ /* 0x000e620008000166 */
[----:B------:R-:W-:Y:S04]  /*14fc0*/  BSSY B1, `(.L_x_999) ;  /* 0x0000002000017945 */ /* 0x000fe80003800000 */
[----:B-1----:R-:W-:Y:S05]  /*14fd0*/  @!P0 BRA `(.L_x_1000) ;  /* 0x0000001800a08947 */ /* 0x002fea0003800000 */
.L_x_1050:
[----:B------:R-:W-:Y:S05]  /*14fe0*/  BSYNC B1 ;  /* 0x0000000000017941 */ /* 0x000fea0003800000 */
.L_x_999:
        /* <DEDUP_REMOVED lines=9> */
.L_x_1002:
[----:B------:R-:W-:Y:S05]  /*15080*/  BSYNC B1 ;  /* 0x0000000000017941 */ /* 0x000fea0003800000 */
.L_x_1001:
        /* <DEDUP_REMOVED lines=10> */
.L_x_1003:
        /* <DEDUP_REMOVED lines=13> */
.L_x_1004:
        /* <DEDUP_REMOVED lines=13> */
.L_x_1005:
        /* <DEDUP_REMOVED lines=10> */
.L_x_990:
[----:B------:R-:W-:Y:S05]  /*15370*/  BSYNC B0 ;  /* 0x0000000000007941 */ /* 0x000fea0003800000 */
.L_x_953:
[----:B------:R-:W-:Y:S01]  /*15380*/  LOP3.LUT P0, RZ, R23, 0x2, RZ, 0xc0, !PT ;  /* 0x0000000217ff7812 */ /* 0x000fe2000780c0ff */
[----:B------:R-:W-:-:S12]  /*15390*/  BSSY B0, `(.L_x_1006) ;  /* 0x0000040000007945 */ /* 0x000fd80003800000 */
[----:B------:R-:W-:Y:S05]  /*153a0*/  @!P0 BRA `(.L_x_1007) ;  /* 0x0000000000f88947 */ /* 0x000fea0003800000 */
[----:B------:R-:W-:Y:S01]  /*153b0*/  LEA R4, R0, UR38, 0x3 ;  /* 0x0000002600047c11 */ /* 0x000fe2000f8e18ff */
[----:B------:R-:W-:Y:S01]  /*153c0*/  BSSY B1, `(.L_x_1008) ;  /* 0x0000005000017945 */ /* 0x000fe20003800000 */
[----:B------:R-:W-:Y:S02]  /*153d0*/  SHF.L.U32 R3, R19, 0x1f, RZ ;  /* 0x0000001f13037819 */ /* 0x000fe400000006ff */
[----:B------:R-:W-:Y:S02]  /*153e0*/  ISETP.NE.AND P1, PT, R24, RZ, PT ;  /* 0x000000ff1800720c */ /* 0x000fe40003f25270 */
[----:B------:R-:W1:Y:S02]  /*153f0*/  SYNCS.PHASECHK.TRANS64.TRYWAIT P0, [R4+URZ+0x2d860], R3 ;  /* 0x02d86003040075a7 */ /* 0x000e64000800017f */
[----:B-1----:R-:W-:Y:S09]  /*15400*/  @!P0 BRA `(.L_x_1009) ;  /* 0x0000001400ac8947 */ /* 0x002ff20003800000 */
.L_x_1051:
[----:B------:R-:W-:Y:S05]  /*15410*/  BSYNC B1 ;  /* 0x0000000000017941 */ /* 0x000fea0003800000 */
.L_x_1008:
[----:B------:R-:W-:Y:S04]  /*15420*/  BSSY B1, `(.L_x_1010) ;  /* 0x0000007000017945 */ /* 0x000fe80003800000 */
[----:B------:R-:W-:Y:S05]  /*15430*/  @P1 BRA `(.L_x_1011) ;  /* 0x0000000000141947 */ /* 0x000fea0003800000 */
[----:B------:R-:W-:Y:S01]  /*15440*/  LOP3.LUT P0, RZ, R2, 0x1f, RZ, 0xc0, !PT ;  /* 0x0000001f02ff7812 */ /* 0x000fe2000780c0ff */
[----:B-1----:R-:W-:-:S04]  /*15450*/  IMAD.MOV.U32 R3, RZ, RZ, 0x6000 ;  /* 0x00006000ff037424 */ /* 0x002fc800078e00ff */
[----:B------:R2:W-:Y:S08]  /*15460*/  SYNCS.ARRIVE.TRANS64 RZ, [R4+URZ+0x2d850], R3 ;  /* 0x02d8500304ff79a7 */ /* 0x0005f0000800003f */
[----:B------:R-:W-:Y:S05]  /*15470*/  @!P0 BRA `(.L_x_1011) ;  /* 0x0000000000048947 */ /* 0x000fea0003800000 */
[----:B------:R-:W-:Y:S01]  /*15480*/  BPT.TRAP 0x1 ;  /* 0x000000040000795c */ /* 0x000fe20000300000 */
.L_x_1011:
[----:B------:R-:W-:Y:S05]  /*15490*/  BSYNC B1 ;  /* 0x0000000000017941 */ /* 0x000fea0003800000 */
.L_x_1010:
[----:B------:R-:W-:Y:S01]  /*154a0*/  R2UR UR4, R0 ;  /* 0x00000000000472ca */ /* 0x000fe200000e0000 */
[----:B------:R-:W-:Y:S01]  /*154b0*/  ULDC.64 UR6, c[0x0][0x198] ;  /* 0x0000660000067ab9 */ /* 0x000fe20000000a00 */
[----:B------:R-:W-:Y:S01]  /*154c0*/  R2UR UR9, R4 ;  /* 0x00000000040972ca */ /* 0x000fe200000e0000 */
[----:B------:R-:W-:Y:S01]  /*154d0*/  UIADD3 UR6, UP0, UR6, 0x470, URZ ;  /* 0x0000047006067890 */ /* 0x000fe2000ff1e03f */
[----:B------:R-:W-:Y:S01]  /*154e0*/  PLOP3.LUT P0, PT, PT, PT, PT, 0x80, 0x0 ;  /* 0x000000000000781c */ /* 0x000fe20003f0f070 */
[----:B------:R-:W-:Y:S01]  /*154f0*/  IMAD.SHL.U32 R27, R27, 0x80, RZ ;  /* 0x000000801b1b7824 */ /* 0x000fe200078e00ff */
[----:B------:R-:W-:Y:S01]  /*15500*/  UMOV UR14, 0x0 ;  /* 0x00000000000e7882 */ /* 0x000fe20000000000 */
[----:B------:R-:W-:Y:S01]  /*15510*/  UIADD3.X UR7, URZ, UR7, URZ, UP0, !UPT ;  /* 0x000000073f077290 */ /* 0x000fe200087fe43f */
[----:B------:R-:W-:Y:S01]  /*15520*/  UMOV UR15, 0x14f00000 ;  /* 0x14f00000000f7882 */ /* 0x000fe20000000000 */
[----:B------:R-:W-:-:S04]  /*15530*/  UMOV UR10, URZ ;  /* 0x0000003f000a7c82 */ /* 0x000fc80008000000 */
[----:B------:R-:W-:Y:S02]  /*15540*/  UIMAD UR4, UR4, 0x6000, UR38 ;  /* 0x00006000040478a4 */ /* 0x000fe4000f8e0226 */
[----:B------:R-:W-:Y:S02]  /*15550*/  UIADD3 UR9, UR9, 0x2d850, URZ ;  /* 0x0002d85009097890 */ /* 0x000fe4000fffe03f */
[----:B------:R-:W-:-:S12]  /*15560*/  UIADD3 UR8, UR4, 0x400, URZ ;  /* 0x0000040004087890 */ /* 0x000fd8000fffe03f */
.L_x_1012:
[----:B------:R-:W-:-:S13]  /*15570*/  @P0 ELECT P1, URZ, PT ;  /* 0x00000000003f082f */ /* 0x000fda0003820000 */
[----:B------:R-:W-:Y:S01]  /*15580*/  @P1 R2UR UR13, R25 ;  /* 0x00000000190d12ca */ /* 0x000fe200000e0000 */
[----:B------:R-:W-:Y:S01]  /*15590*/  UMOV UR12, UR36 ;  /* 0x00000024000c7c82 */ /* 0x000fe20008000000 */
[----:B------:R-:W-:Y:S02]  /*155a0*/  @P1 R2UR UR11, R27 ;  /* 0x000000001b0b12ca */ /* 0x000fe400000e0000 */
[----:B------:R-:W-:Y:S02]  /*155b0*/  @P1 PLOP3.LUT P0, PT, P1, PT, PT, 0x8, 0x0 ;  /* 0x000000000000181c */ /* 0x000fe40000f0e170 */
[----:B------:R-:W-:-:S09]  /*155c0*/  PLOP3.LUT P1, PT, PT, PT, PT, 0x8, 0x0 ;  /* 0x000000000000781c */ /* 0x000fd20003f2e170 */
[----:B------:R3:W-:Y:S02]  /*155d0*/  UTMALDG.4D [UR8], [UR6], desc[UR14] ;  /* 0x00000e08060075b4 */ /* 0x0007e40008019000 */
[----:B---3--:R-:W-:Y:S05]  /*155e0*/  @P0 BRA.U.ANY `(.L_x_1012) ;  /* 0xfffffffd00e00947 */ /* 0x008fea000393ffff */
[----:B------:R-:W-:Y:S01]  /*155f0*/  PLOP3.LUT P0, PT, PT, PT, PT, 0x80, 0x0 ;  /* 0x000000000000781c */ /* 0x000fe20003f0f070 */
[----:B------:R-:W-:Y:S01]  /*15600*/  UIADD3 UR8, UR4, 0x2400, URZ ;  /* 0x0000240004087890 */ /* 0x000fe2000fffe03f */
[----:B------:R-:W-:Y:S01]  /*15610*/  UMOV UR14, 0x0 ;  /* 0x00000000000e7882 */ /* 0x000fe20000000000 */
[----:B------:R-:W-:Y:S01]  /*15620*/  UMOV UR15, 0x14f00000 ;  /* 0x14f00000000f7882 */ /* 0x000fe20000000000 */
[----:B------:R-:W-:-:S09]  /*15630*/  UMOV UR10, 0x20 ;  /* 0x00000020000a7882 */ /* 0x000fd20000000000 */
.L_x_1013:
        /* <DEDUP_REMOVED lines=10> */
[----:B------:R-:W-:Y:S02]  /*156e0*/  UMOV UR5, 0x14f00000 ;  /* 0x14f0000000057882 */ /* 0x000fe40000000000 */
[----:B------:R-:W-:Y:S01]  /*156f0*/  UMOV UR4, 0x0 ;  /* 0x0000000000047882 */ /* 0x000fe20000000000 */
[----:B------:R-:W-:-:S08]  /*15700*/  UMOV UR10, 0x40 ;  /* 0x00000040000a7882 */ /* 0x000fd00000000000 */
.L_x_1014:
        /* <DEDUP_REMOVED lines=8> */
.L_x_1007:
[----:B------:R-:W-:Y:S05]  /*15790*/  BSYNC B0 ;  /* 0x0000000000007941 */ /* 0x000fea0003800000 */
.L_x_1006:
[----:B------:R-:W-:Y:S02]  /*157a0*/  VIADD R0, R0, 0x1 ;  /* 0x0000000100007836 */ /* 0x000fe40000000000 */
[----:B-12---:R-:W-:-:S03]  /*157b0*/  IMAD.MOV.U32 R4, RZ, RZ, RZ ;  /* 0x000000ffff047224 */ /* 0x006fc600078e00ff */
[----:B------:R-:W-:-:S04]  /*157c0*/  ISETP.NE.AND P0, PT, R0, 0x2, PT ;  /* 0x000000020000780c */ /* 0x000fc80003f05270 */
[----:B------:R-:W-:Y:S02]  /*157d0*/  SEL R2, RZ, 0x1, P0 ;  /* 0x00000001ff027807 */ /* 0x000fe40000000000 */
[----:B------:R-:W-:Y:S02]  /*157e0*/  SEL R0, R0, RZ, P0 ;  /* 0x000000ff00007207 */ /* 0x000fe40000000000 */
[----:B------:R-:W-:-:S07]  /*157f0*/  LOP3.LUT R3, R19, R2, RZ, 0x3c, !PT ;  /* 0x0000000213037212 */ /* 0x000fce00078e3cff */
.L_x_931:
[----:B------:R-:W1:Y:S01]  /*15800*/  S2R R5, SR_CgaCtaId ;  /* 0x0000000000057919 */ /* 0x000e620000008800 */
[----:B------:R-:W-:Y:S02]  /*15810*/  MOV R2, 0x400 ;  /* 0x0000040000027802 */ /* 0x000fe40000000f00 */
[----:B------:R-:W-:Y:S02]  /*15820*/  SHF.L.U32 R4, R4, 0x1f, RZ ;  /* 0x0000001f04047819 */ /* 0x000fe400000006ff */
[----:B-1----:R-:W-:-:S04]  /*15830*/  LEA R7, R5, R2, 0x18 ;  /* 0x0000000205077211 */ /* 0x002fc800078ec0ff */
[----:B------:R-:W1:Y:S02]  /*15840*/  SYNCS.PHASECHK.TRANS64.TRYWAIT P0, [R7+URZ+0x2d820], R4 ;  /* 0x02d82004070075a7 */ /* 0x000e64000800017f */
[----:B-1----:R-:W-:Y:S05]  /*15850*/  @!P0 BRA `(.L_x_1015) ;  /* 0x0000001000ac8947 */ /* 0x002fea0003800000 */
.L_x_1052:
[----:B------:R-:W-:-:S03]  /*15860*/  UMOV UR4, 0xffffffff ;  /* 0xffffffff00047882 */ /* 0x000fc60000000000 */
[----:B------:R-:W-:Y:S05]  /*15870*/  BRA.DIV UR4, `(.L_x_1016) ;  /* 0x0000001204b87947 */ /* 0x000fea000b800000 */
[----:B------:R2:W3:Y:S02]  /*15880*/  SHFL.IDX PT, R14, R26, RZ, 0x1f ;  /* 0x00001fff1a0e7589 */ /* 0x0004e400000e0000 */
.L_x_1055:
[----:B---3--:R-:W-:-:S13]  /*15890*/  ISETP.NE.AND P0, PT, R14, RZ, PT ;  /* 0x000000ff0e00720c */ /* 0x008fda0003f05270 */
[----:B------:R-:W-:Y:S05]  /*158a0*/  @P0 BRA `(.L_x_847) ;  /* 0x00000000008c0947 */ /* 0x000fea0003800000 */
[----:B------:R-:W-:-:S03]  /*158b0*/  UMOV UR4, 0xffffffff ;  /* 0xffffffff00047882 */ /* 0x000fc60000000000 */
[----:B------:R-:W-:Y:S05]  /*158c0*/  BRA.DIV UR4, `(.L_x_1017) ;  /* 0x0000001204cc7947 */ /* 0x000fea000b800000 */
[----:B------:R-:W-:-:S13]  /*158d0*/  ELECT P6, URZ, PT ;  /* 0x00000000003f782f */ /* 0x000fda00038c0000 */
.L_x_1058:
[----:B------:R-:W-:Y:S05]  /*158e0*/  @!P6 BRA `(.L_x_847) ;  /* 0x00000000007ce947 */ /* 0x000fea0003800000 */
[----:B------:R-:W-:-:S13]  /*158f0*/  R2UR UR4, R16 ;  /* 0x00000000100472ca */ /* 0x000fda00000e0000 */
[----:B------:R-:W-:-:S06]  /*15900*/  ULOP3.LUT UR4, UR4, 0x2, URZ, 0xfc, !UPT ;  /* 0x0000000204047892 */ /* 0x000fcc000f8efc3f */
[----:B------:R-:W-:-:S05]  /*15910*/  IMAD.U32 R2, RZ, RZ, UR4 ;  /* 0x00000004ff027e24 */ /* 0x000fca000f8e00ff */
[----:B------:R-:W-:-:S13]  /*15920*/  ISETP.NE.AND P2, PT, R2, 0x3, PT ;  /* 0x000000030200780c */ /* 0x000fda0003f45270 */
[----:B------:R-:W-:Y:S05]  /*15930*/  @!P2 BRA `(.L_x_1018) ;  /* 0x000000000004a947 */ /* 0x000fea0003800000 */
[----:B------:R-:W-:Y:S01]  /*15940*/  BPT.TRAP 0x1 ;  /* 0x000000040000795c */ /* 0x000fe20000300000 */
.L_x_1018:
[----:B------:R-:W-:Y:S01]  /*15950*/  VIADD R9, R7, 0x2d840 ;  /* 0x0002d84007097836 */ /* 0x000fe20000000000 */
[----:B------:R-:W-:Y:S01]  /*15960*/  SHF.L.U32 R5, R3, 0x1f, RZ ;  /* 0x0000001f03057819 */ /* 0x000fe200000006ff */
[C---:B------:R-:W-:Y:S02]  /*15970*/  VIADD R2, R0.reuse, 0x1 ;  /* 0x0000000100027836 */ /* 0x040fe40000000000 */
[----:B------:R-:W-:-:S03]  /*15980*/  IMAD R6, R0, 0x8, R9 ;  /* 0x0000000800067824 */ /* 0x000fc600078e0209 */
[C---:B------:R-:W-:Y:S01]  /*15990*/  ISETP.NE.AND P1, PT, R2.reuse, 0x2, PT ;  /* 0x000000020200780c */ /* 0x040fe20003f25270 */
[----:B------:R-:W3:Y:S03]  /*159a0*/  SYNCS.PHASECHK.TRANS64.TRYWAIT P0, [R6+URZ], R5 ;  /* 0x00000005060075a7 */ /* 0x000ee6000800017f */
[----:B-1----:R-:W-:Y:S02]  /*159b0*/  SEL R4, RZ, 0x1, P1 ;  /* 0x00000001ff047807 */ /* 0x002fe40000800000 */
[----:B------:R-:W-:Y:S02]  /*159c0*/  SEL R8, R2, RZ, P1 ;  /* 0x000000ff02087207 */ /* 0x000fe40000800000 */
[----:B------:R-:W-:-:S03]  /*159d0*/  LOP3.LUT R2, R3, R4, RZ, 0x3c, !PT ;  /* 0x0000000403027212 */ /* 0x000fc600078e3cff */
[----:B------:R-:W-:Y:S01]  /*159e0*/  IMAD R3, R8, 0x8, R9 ;  /* 0x0000000808037824 */ /* 0x000fe200078e0209 */
[----:B------:R-:W-:Y:S01]  /*159f0*/  SHF.L.U32 R2, R2, 0x1f, RZ ;  /* 0x0000001f02027819 */ /* 0x000fe200000006ff */
[----:B---3--:R-:W-:Y:S06]  /*15a00*/  @!P0 BRA `(.L_x_1019) ;  /* 0x00000010009c8947 */ /* 0x008fec0003800000 */
.L_x_1059:
[----:B------:R-:W3:Y:S02]  /*15a10*/  SYNCS.PHASECHK.TRANS64.TRYWAIT P0, [R3+URZ], R2 ;  /* 0x00000002030075a7 */ /* 0x000ee4000800017f */
[----:B---3--:R-:W-:Y:S05]  /*15a20*/  @!P0 BRA `(.L_x_1020) ;  /* 0x0000001000a88947 */ /* 0x008fea0003800000 */
.L_x_1060:
[----:B------:R-:W-:Y:S05]  /*15a30*/  @!P2 BRA `(.L_x_1021) ;  /* 0x000000000004a947 */ /* 0x000fea0003800000 */
[----:B------:R-:W-:Y:S01]  /*15a40*/  BPT.TRAP 0x1 ;  /* 0x000000040000795c */ /* 0x000fe20000300000 */
.L_x_1021:
[----:B---3--:R-:W-:-:S04]  /*15a50*/  VIADD R3, R7, 0x2d860 ;  /* 0x0002d86007037836 */ /* 0x008fc80000000000 */
[----:B------:R-:W-:-:S04]  /*15a60*/  IMAD R0, R0, 0x8, R3 ;  /* 0x0000000800007824 */ /* 0x000fc800078e0203 */
[----:B------:R-:W3:Y:S02]  /*15a70*/  SYNCS.PHASECHK.TRANS64.TRYWAIT P0, [R0+URZ], R5 ;  /* 0x00000005000075a7 */ /* 0x000ee4000800017f */
[----:B---3--:R-:W-:Y:S05]  /*15a80*/  @!P0 BRA `(.L_x_1022) ;  /* 0x0000001000a48947 */ /* 0x008fea0003800000 */
.L_x_1061:
[----:B------:R-:W-:-:S07]  /*15a90*/  IMAD R3, R8, 0x8, R3 ;  /* 0x0000000808037824 */ /* 0x000fce00078e0203 */
.L_x_1023:
[----:B----4-:R4:W0:Y:S02]  /*15aa0*/  SYNCS.PHASECHK.TRANS64.TRYWAIT P0, [R3+URZ], R2 ;  /* 0x00000002030075a7 */ /* 0x010824000800017f */
[----:B0-----:R-:W-:Y:S05]  /*15ab0*/  @!P0 NANOSLEEP.SYNCS 0x989680 ;  /* 0x009896800000895d */ /* 0x001fea0003900000 */
[----:B------:R-:W0:Y:S02]  /*15ac0*/  @!P0 SYNCS.PHASECHK.TRANS64 P0, [R3+URZ], R2 ;  /* 0x00000002030085a7 */ /* 0x000e24000800007f */
[----:B0-----:R-:W-:Y:S05]  /*15ad0*/  @!P0 BRA `(.L_x_1023) ;  /* 0xfffffffc00f08947 */ /* 0x001fea000383ffff */
.L_x_847:
[----:B------:R-:W-:Y:S05]  /*15ae0*/  BSYNC B6 ;  /* 0x0000000000067941 */ /* 0x000fea0003800000 */
.L_x_844:
[----:B------:R-:W-:Y:S05]  /*15af0*/  EXIT ;  /* 0x000000000000794d */ /* 0x000fea0003800000 */
.L_x_857:
[----:B0-----:R-:W-:-:S04]  /*15b00*/  IMAD.U32 R5, RZ, RZ, UR36 ;  /* 0x00000024ff057e24 */ /* 0x001fc8000f8e00ff */
[----:B------:R0:W1:Y:S03]  /*15b10*/  SYNCS.PHASECHK.TRANS64.TRYWAIT P0, [R5+URZ+0x2d800], R4 ;  /* 0x02d80004050075a7 */ /* 0x000066000800017f */
[----:B-1----:R-:W-:Y:S05]  /*15b20*/  @!P0 NANOSLEEP.SYNCS 0x989680 ;  /* 0x009896800000895d */ /* 0x002fea0003900000 */
[----:B------:R-:W1:Y:S02]  /*15b30*/  @!P0 SYNCS.PHASECHK.TRANS64 P0, [R5+URZ+0x2d800], R4 ;  /* 0x02d80004050085a7 */ /* 0x000e64000800007f */
[----:B-1----:R-:W-:Y:S05]  /*15b40*/  @!P0 BRA `(.L_x_857) ;  /* 0xfffffffc00ec8947 */ /* 0x002fea000383ffff */
[----:B------:R-:W-:Y:S05]  /*15b50*/  BRA `(.L_x_1024) ;  /* 0xfffffebc001c7947 */ /* 0x000fea000383ffff */
.L_x_861:
[----:B-1----:R-:W-:-:S04]  /*15b60*/  IMAD.U32 R5, RZ, RZ, UR36 ;  /* 0x00000024ff057e24 */ /* 0x002fc8000f8e00ff */
[----:B------:R1:W2:Y:S03]  /*15b70*/  SYNCS.PHASECHK.TRANS64.TRYWAIT P2, [R5+URZ+0x2d830], R4 ;  /* 0x02d83004050075a7 */ /* 0x0002a6000804017f */
[----:B--2---:R-:W-:Y:S05]  /*15b80*/  @!P2 NANOSLEEP.SYNCS 0x989680 ;  /* 0x009896800000a95d */ /* 0x004fea0003900000 */
[----:B------:R-:W2:Y:S02]  /*15b90*/  @!P2 SYNCS.PHASECHK.TRANS64 P2, [R5+URZ+0x2d830], R4 ;  /* 0x02d830040500a5a7 */ /* 0x000ea4000804007f */
[----:B--2---:R-:W-:Y:S05]  /*15ba0*/  @!P2 BRA `(.L_x_861) ;  /* 0xfffffffc00eca947 */ /* 0x004fea000383ffff */
[----:B------:R-:W-:Y:S05]  /*15bb0*/  BRA `(.L_x_860) ;  /* 0xfffffebc00547947 */ /* 0x000fea000383ffff */
.L_x_877:
[----:B--2---:R-:W-:-:S04]  /*15bc0*/  IMAD.U32 R20, RZ, RZ, UR10 ;  /* 0x0000000aff147e24 */ /* 0x004fc8000f8e00ff */
[----:B------:R2:W3:Y:S03]  /*15bd0*/  SYNCS.PHASECHK.TRANS64.TRYWAIT P2, [R20+URZ+0x2d830], R15 ;  /* 0x02d8300f140075a7 */ /* 0x0004e6000804017f */
[----:B---3--:R-:W-:Y:S05]  /*15be0*/  @!P2 NANOSLEEP.SYNCS 0x989680 ;  /* 0x009896800000a95d */ /* 0x008fea0003900000 */
[----:B------:R-:W3:Y:S02]  /*15bf0*/  @!P2 SYNCS.PHASECHK.TRANS64 P2, [R20+URZ+0x2d830], R15 ;  /* 0x02d8300f1400a5a7 */ /* 0x000ee4000804007f */
[----:B---3--:R-:W-:Y:S05]  /*15c00*/  @!P2 BRA `(.L_x_877) ;  /* 0xfffffffc00eca947 */ /* 0x008fea000383ffff */
[----:B------:R-:W-:Y:S05]  /*15c10*/  BRA `(.L_x_874) ;  /* 0xfffffefc002c7947 */ /* 0x000fea000383ffff */
.L_x_881:
[----:B-1----:R-:W-:-:S04]  /*15c20*/  IMAD.U32 R20, RZ, RZ, UR10 ;  /* 0x0000000aff147e24 */ /* 0x002fc8000f8e00ff */
[----:B------:R1:W2:Y:S03]  /*15c30*/  SYNCS.PHASECHK.TRANS64.TRYWAIT P2, [R20+URZ+0x2d850], R15 ;  /* 0x02d8500f140075a7 */ /* 0x0002a6000804017f */
[----:B--2---:R-:W-:Y:S05]  /*15c40*/  @!P2 NANOSLEEP.SYNCS 0x989680 ;  /* 0x009896800000a95d */ /* 0x004fea0003900000 */
[----:B------:R-:W2:Y:S02]  /*15c50*/  @!P2 SYNCS.PHASECHK.TRANS64 P2, [R20+URZ+0x2d850], R15 ;  /* 0x02d8500f1400a5a7 */ /* 0x000ea4000804007f */
[----:B--2---:R-:W-:Y:S05]  /*15c60*/  @!P2 BRA `(.L_x_881) ;  /* 0xfffffffc00eca947 */ /* 0x004fea000383ffff */
[----:B------:R-:W-:Y:S05]  /*15c70*/  BRA `(.L_x_878) ;  /* 0xfffffefc00cc7947 */ /* 0x000fea000383ffff */
.L_x_898:
[----:B--2---:R-:W-:-:S04]  /*15c80*/  IMAD.U32 R21, RZ, RZ, UR14 ;  /* 0x0000000eff157e24 */ /* 0x004fc8000f8e00ff */
[----:B------:R2:W4:Y:S03]  /*15c90*/  SYNCS.PHASECHK.TRANS64.TRYWAIT P2, [R21+URZ+0x2d830], R14 ;  /* 0x02d8300e150075a7 */ /* 0x000526000804017f */
[----:B----4-:R-:W-:Y:S05]  /*15ca0*/  @!P2 NANOSLEEP.SYNCS 0x989680 ;  /* 0x009896800000a95d */ /* 0x010fea0003900000 */
[----:B------:R-:W4:Y:S02]  /*15cb0*/  @!P2 SYNCS.PHASECHK.TRANS64 P2, [R21+URZ+0x2d830], R14 ;  /* 0x02d8300e1500a5a7 */ /* 0x000f24000804007f */
[----:B----4-:R-:W-:Y:S05]  /*15cc0*/  @!P2 BRA `(.L_x_898) ;  /* 0xfffffffc00eca947 */ /* 0x010fea000383ffff */
[----:B------:R-:W-:Y:S05]  /*15cd0*/  BRA `(.L_x_895) ;  /* 0xffffff3800087947 */ /* 0x000fea000383ffff */
.L_x_902:
[----:B-1----:R-:W-:-:S04]  /*15ce0*/  IMAD.U32 R21, RZ, RZ, UR14 ;  /* 0x0000000eff157e24 */ /* 0x002fc8000f8e00ff */
[----:B------:R1:W2:Y:S03]  /*15cf0*/  SYNCS.PHASECHK.TRANS64.TRYWAIT P2, [R21+URZ+0x2d850], R14 ;  /* 0x02d8500e150075a7 */ /* 0x0002a6000804017f */
[----:B--2---:R-:W-:Y:S05]  /*15d00*/  @!P2 NANOSLEEP.SYNCS 0x989680 ;  /* 0x009896800000a95d */ /* 0x004fea0003900000 */
[----:B------:R-:W2:Y:S02]  /*15d10*/  @!P2 SYNCS.PHASECHK.TRANS64 P2, [R21+URZ+0x2d850], R14 ;  /* 0x02d8500e1500a5a7 */ /* 0x000ea4000804007f */
[----:B--2---:R-:W-:Y:S05]  /*15d20*/  @!P2 BRA `(.L_x_902) ;  /* 0xfffffffc00eca947 */ /* 0x004fea000383ffff */
[----:B------:R-:W-:Y:S05]  /*15d30*/  BRA `(.L_x_899) ;  /* 0xffffff3800b47947 */ /* 0x000fea000383ffff */
.L_x_908:
[----:B--2---:R-:W-:-:S04]  /*15d40*/  IMAD.U32 R21, RZ, RZ, UR10 ;  /* 0x0000000aff157e24 */ /* 0x004fc8000f8e00ff */
[----:B------:R2:W0:Y:S03]  /*15d50*/  SYNCS.PHASECHK.TRANS64.TRYWAIT P2, [R21+URZ+0x2d830], R14 ;  /* 0x02d8300e150075a7 */ /* 0x000426000804017f */
[----:B0-----:R-:W-:Y:S05]  /*15d60*/  @!P2 NANOSLEEP.SYNCS 0x989680 ;  /* 0x009896800000a95d */ /* 0x001fea0003900000 */
[----:B------:R-:W0:Y:S02]  /*15d70*/  @!P2 SYNCS.PHASECHK.TRANS64 P2, [R21+URZ+0x2d830], R14 ;  /* 0x02d8300e1500a5a7 */ /* 0x000e24000804007f */
[----:B0-----:R-:W-:Y:S05]  /*15d80*/  @!P2 BRA `(.L_x_908) ;  /* 0xfffffffc00eca947 */ /* 0x001fea000383ffff */
[----:B------:R-:W-:Y:S05]  /*15d90*/  BRA `(.L_x_905) ;  /* 0xffffff6000647947 */ /* 0x000fea000383ffff */
.L_x_912:
[----:B-1----:R-:W-:-:S04]  /*15da0*/  IMAD.U32 R21, RZ, RZ, UR10 ;  /* 0x0000000aff157e24 */ /* 0x002fc8000f8e00ff */
[----:B------:R1:W2:Y:S03]  /*15db0*/  SYNCS.PHASECHK.TRANS64.TRYWAIT P2, [R21+URZ+0x2d850], R14 ;  /* 0x02d8500e150075a7 */ /* 0x0002a6000804017f */
[----:B--2---:R-:W-:Y:S05]  /*15dc0*/  @!P2 NANOSLEEP.SYNCS 0x989680 ;  /* 0x009896800000a95d */ /* 0x004fea0003900000 */
[----:B------:R-:W2:Y:S02]  /*15dd0*/  @!P2 SYNCS.PHASECHK.TRANS64 P2, [R21+URZ+0x2d850], R14 ;  /* 0x02d8500e1500a5a7 */ /* 0x000ea4000804007f */
[----:B--2---:R-:W-:Y:S05]  /*15de0*/  @!P2 BRA `(.L_x_912) ;  /* 0xfffffffc00eca947 */ /* 0x004fea000383ffff */
[----:B------:R-:W-:Y:S05]  /*15df0*/  BRA `(.L_x_909) ;  /* 0xffffff6400047947 */ /* 0x000fea000383ffff */
.L_x_925:
[----:B------:R-:W-:-:S04]  /*15e00*/  IMAD.U32 R3, RZ, RZ, UR9 ;  /* 0x00000009ff037e24 */ /* 0x000fc8000f8e00ff */
[----:B------:R0:W0:Y:S03]  /*15e10*/  SYNCS.PHASECHK.TRANS64.TRYWAIT P0, [R3+URZ+0x2d850], R0 ;  /* 0x02d85000030075a7 */ /* 0x000026000800017f */
[----:B0-----:R-:W-:Y:S05]  /*15e20*/  @!P0 NANOSLEEP.SYNCS 0x989680 ;  /* 0x009896800000895d */ /* 0x001fea0003900000 */
[----:B------:R-:W0:Y:S02]  /*15e30*/  @!P0 SYNCS.PHASECHK.TRANS64 P0, [R3+URZ+0x2d850], R0 ;  /* 0x02d85000030085a7 */ /* 0x000e24000800007f */
[----:B0-----:R-:W-:Y:S05]  /*15e40*/  @!P0 BRA `(.L_x_925) ;  /* 0xfffffffc00ec8947 */ /* 0x001fea000383ffff */
[----:B------:R-:W-:Y:S05]  /*15e50*/  BRA `(.L_x_924) ;  /* 0xffffff9800287947 */ /* 0x000fea000383ffff */
.L_x_942:
[----:B------:R-:W-:Y:S02]  /*15e60*/  IMAD.MOV.U32 R13, RZ, RZ, R26 ;  /* 0x000000ffff0d7224 */ /* 0x000fe400078e001a */
[----:B------:R-:W-:Y:S02]  /*15e70*/  IMAD.MOV.U32 R12, RZ, RZ, RZ ;  /* 0x000000ffff0c7224 */ /* 0x000fe400078e00ff */
[----:B------:R-:W-:Y:S02]  /*15e80*/  IMAD.MOV.U32 R11, RZ, RZ, 0x1f ;  /* 0x0000001fff0b7424 */ /* 0x000fe400078e00ff */
[----:B------:R-:W-:-:S07]  /*15e90*/  IMAD.MOV.U32 R15, RZ, RZ, -0x1 ;  /* 0xffffffffff0f7424 */ /* 0x000fce00078e00ff */
[----:B------:R-:W-:Y:S05]  /*15ea0*/  WARPSYNC.COLLECTIVE R15, `(.L_x_1025) ;  /* 0x000000000f087348 */ /* 0x000fea0003c00000 */
[----:B------:R0:W1:Y:S02]  /*15eb0*/  SHFL.IDX P6, R14, R13, R12, R11 ;  /* 0x0000000c0d0e7389 */ /* 0x00006400000c000b */
[----:B01----:R-:W-:Y:S01]  /*15ec0*/  ENDCOLLECTIVE ;  /* 0x000000000000791b */ /* 0x003fe20003800000 */
.L_x_1025:
[----:B------:R-:W-:Y:S05]  /*15ed0*/  BRA `(.L_x_1026) ;  /* 0xffffffc400947947 */ /* 0x000fea000383ffff */
.L_x_944:
[----:B------:R-:W-:Y:S01]  /*15ee0*/  BSSY B0, `(.L_x_1027) ;  /* 0x0000006000007945 */ /* 0x000fe20003800000 */
[----:B------:R-:W-:-:S07]  /*15ef0*/  IMAD.MOV.U32 R15, RZ, RZ, -0x1 ;  /* 0xffffffffff0f7424 */ /* 0x000fce00078e00ff */
[----:B0-----:R-:W-:Y:S05]  /*15f00*/  WARPSYNC.COLLECTIVE R15, `(.L_x_1028) ;  /* 0x000000000f0c7348 */ /* 0x001fea0003c00000 */
[----:B------:R-:W-:Y:S02]  /*15f10*/  ELECT P6, UR62, PT ;  /* 0x00000000003e782f */ /* 0x000fe400038c0000 */
[----:B------:R-:W-:Y:S01]  /*15f20*/  MOV R14, UR62 ;  /* 0x0000003e000e7c02 */ /* 0x000fe20008000f00 */
[----:B0-----:R-:W-:Y:S10]  /*15f30*/  ENDCOLLECTIVE ;  /* 0x000000000000791b */ /* 0x001ff40003800000 */
.L_x_1028:
[----:B------:R-:W-:Y:S05]  /*15f40*/  BSYNC B0 ;  /* 0x0000000000007941 */ /* 0x000fea0003800000 */
.L_x_1027:
[----:B------:R-:W-:Y:S05]  /*15f50*/  BRA `(.L_x_1029) ;  /* 0xffffffc400947947 */ /* 0x000fea000383ffff */
.L_x_946:
[----:B--2---:R-:W-:-:S04]  /*15f60*/  IMAD.U32 R3, RZ, RZ, UR38 ;  /* 0x00000026ff037e24 */ /* 0x004fc8000f8e00ff */
[----:B------:R2:W3:Y:S03]  /*15f70*/  SYNCS.PHASECHK.TRANS64.TRYWAIT P0, [R3+URZ+0x2d840], R0 ;  /* 0x02d84000030075a7 */ /* 0x0004e6000800017f */
[----:B---3--:R-:W-:Y:S05]  /*15f80*/  @!P0 NANOSLEEP.SYNCS 0x989680 ;  /* 0x009896800000895d */ /* 0x008fea0003900000 */
[----:B------:R-:W3:Y:S02]  /*15f90*/  @!P0 SYNCS.PHASECHK.TRANS64 P0, [R3+URZ+0x2d840], R0 ;  /* 0x02d84000030085a7 */ /* 0x000ee4000800007f */
[----:B---3--:R-:W-:Y:S05]  /*15fa0*/  @!P0 BRA `(.L_x_946) ;  /* 0xfffffffc00ec8947 */ /* 0x008fea000383ffff */
[----:B------:R-:W-:Y:S05]  /*15fb0*/  BRA `(.L_x_1030) ;  /* 0xffffffc400e87947 */ /* 0x000fea000383ffff */
.L_x_949:
[----:B------:R-:W-:Y:S02]  /*15fc0*/  IMAD.MOV.U32 R13, RZ, RZ, R19 ;  /* 0x000000ffff0d7224 */ /* 0x000fe400078e0013 */
[----:B------:R-:W-:Y:S02]  /*15fd0*/  IMAD.MOV.U32 R12, RZ, RZ, RZ ;  /* 0x000000ffff0c7224 */ /* 0x000fe400078e00ff */
[----:B------:R-:W-:Y:S02]  /*15fe0*/  IMAD.MOV.U32 R11, RZ, RZ, 0x1c1f ;  /* 0x00001c1fff0b7424 */ /* 0x000fe400078e00ff */
[----:B------:R-:W-:Y:S02]  /*15ff0*/  IMAD.MOV.U32 R15, RZ, RZ, -0x1 ;  /* 0xffffffffff0f7424 */ /* 0x000fe400078e00ff */
[----:B------:R-:W-:-:S07]  /*16000*/  VIADD R3, R3, UR48 ;  /* 0x0000003003037c36 */ /* 0x000fce0008000000 */
[----:B0-----:R-:W-:Y:S05]  /*16010*/  WARPSYNC.COLLECTIVE R15, `(.L_x_1031) ;  /* 0x000000000f087348 */ /* 0x001fea0003c00000 */
[----:B------:R1:W2:Y:S02]  /*16020*/  SHFL.IDX P6, R14, R13, R12, R11 ;  /* 0x0000000c0d0e7389 */ /* 0x0002a400000c000b */
[----:B012---:R-:W-:Y:S01]  /*16030*/  ENDCOLLECTIVE ;  /* 0x000000000000791b */ /* 0x007fe20003800000 */
.L_x_1031:
[----:B------:R-:W-:Y:S02]  /*16040*/  IMAD.MOV.U32 R13, RZ, RZ, R10 ;  /* 0x000000ffff0d7224 */ /* 0x000fe400078e000a */
[----:B------:R-:W-:-:S07]  /*16050*/  IMAD.MOV.U32 R5, RZ, RZ, R14 ;  /* 0x000000ffff057224 */ /* 0x000fce00078e000e */
[----:B------:R-:W-:Y:S05]  /*16060*/  WARPSYNC.COLLECTIVE R15, `(.L_x_1032) ;  /* 0x000000000f087348 */ /* 0x000fea0003c00000 */
[----:B------:R0:W1:Y:S02]  /*16070*/  SHFL.IDX P6, R14, R13, R12, R11 ;  /* 0x0000000c0d0e7389 */ /* 0x00006400000c000b */
[----:B01----:R-:W-:Y:S01]  /*16080*/  ENDCOLLECTIVE ;  /* 0x000000000000791b */ /* 0x003fe20003800000 */
.L_x_1032:
[----:B------:R-:W-:Y:S01]  /*16090*/  ULDC UR4, c[0x0][0x288] ;  /* 0x0000a20000047ab9 */ /* 0x000fe20000000800 */
[----:B------:R-:W-:Y:S01]  /*160a0*/  ULDC.64 UR6, c[0x0][0x208] ;  /* 0x0000820000067ab9 */ /* 0x000fe20000000a00 */
[----:B------:R-:W-:-:S05]  /*160b0*/  IMAD R0, R0, UR4, RZ ;  /* 0x0000000400007c24 */ /* 0x000fca000f8e02ff */
[C---:B------:R-:W-:Y:S01]  /*160c0*/  ISETP.GE.AND P3, PT, R3.reuse, R0, PT ;  /* 0x000000000300720c */ /* 0x040fe20003f66270 */
[----:B------:R-:W-:Y:S02]  /*160d0*/  VIADD R11, R3, 0x20 ;  /* 0x00000020030b7836 */ /* 0x000fe40000000000 */
[----:B------:R-:W-:Y:S02]  /*160e0*/  IMAD.MOV.U32 R13, RZ, RZ, R19 ;  /* 0x000000ffff0d7224 */ /* 0x000fe400078e0013 */
[----:B------:R-:W-:-:S08]  /*160f0*/  IMAD.MOV.U32 R12, RZ, RZ, 0x1 ;  /* 0x00000001ff0c7424 */ /* 0x000fd000078e00ff */
[----:B------:R-:W-:Y:S01]  /*16100*/  @!P3 LEA R29, R6, UR38, 0x1 ;  /* 0x00000026061dbc11 */ /* 0x000fe2000f8e08ff */
[----:B------:R-:W-:-:S04]  /*16110*/  IMAD.MOV.U32 R4, RZ, RZ, R14 ;  /* 0x000000ffff047224 */ /* 0x000fc800078e000e */
[----:B------:R-:W-:-:S05]  /*16120*/  @!P3 IMAD.WIDE.U32 R4, R7, 0x2, R4 ;  /* 0x000000020704b825 */ /* 0x000fca00078e0004 */
[----:B------:R-:W-:Y:S01]  /*16130*/  @!PT LDS RZ, [RZ] ;  /* 0x00000000fffff984 */ /* 0x000fe20000000800 */
[----:B------:R-:W-:Y:S01]  /*16140*/  @!PT LDS RZ, [RZ] ;  /* 0x00000000fffff984 */ /* 0x000fe20000000800 */
[----:B------:R-:W-:Y:S01]  /*16150*/  @!PT LDS RZ, [RZ] ;  /* 0x00000000fffff984 */ /* 0x000fe20000000800 */
[----:B------:R0:W-:Y:S04]  /*16160*/  @!P3 LDGSTS.E.BYPASS.LTC128B.128 [R29+0xc400], desc[UR6][R4.64], !P2 ;  /* 0x0c400000041dbfae */ /* 0x0001e8000d101d46 */
[----:B------:R0:W-:Y:S04]  /*16170*/  @!P3 LDGSTS.E.BYPASS.LTC128B.128 [R29+0xf400], desc[UR6][R4.64+0x40], !P0 ;  /* 0x0f400040041dbfae */ /* 0x0001e8000c101d46 */
[----:B------:R0:W-:Y:S01]  /*16180*/  @!P3 LDGSTS.E.BYPASS.LTC128B.128 [R29+0x12400], desc[UR6][R4.64+0x80], !P1 ;  /* 0x12400080041dbfae */ /* 0x0001e2000c901d46 */
[----:B------:R-:W-:Y:S01]  /*16190*/  ISETP.GE.AND P3, PT, R11, R0, PT ;  /* 0x000000000b00720c */ /* 0x000fe20003f66270 */
[----:B------:R-:W-:-:S12]  /*161a0*/  IMAD.MOV.U32 R11, RZ, RZ, 0x1c1f ;  /* 0x00001c1fff0b7424 */ /* 0x000fd800078e00ff */
[----:B0-----:R-:W-:Y:S05]  /*161b0*/  WARPSYNC.COLLECTIVE R15, `(.L_x_1033) ;  /* 0x000000000f087348 */ /* 0x001fea0003c00000 */
[----:B------:R1:W2:Y:S02]  /*161c0*/  SHFL.IDX P6, R14, R13, R12, R11 ;  /* 0x0000000c0d0e7389 */ /* 0x0002a400000c000b */
[----:B012---:R-:W-:Y:S01]  /*161d0*/  ENDCOLLECTIVE ;  /* 0x000000000000791b */ /* 0x007fe20003800000 */
.L_x_1033:
[----:B------:R-:W-:Y:S01]  /*161e0*/  @!P3 LEA R29, R6, UR38, 0x1 ;  /* 0x00000026061dbc11 */ /* 0x000fe2000f8e08ff */
[----:B------:R-:W-:Y:S02]  /*161f0*/  IMAD.MOV.U32 R13, RZ, RZ, R10 ;  /* 0x000000ffff0d7224 */ /* 0x000fe400078e000a */
[----:B------:R-:W-:-:S07]  /*16200*/  IMAD.MOV.U32 R20, RZ, RZ, R14 ;  /* 0x000000ffff147224 */ /* 0x000fce00078e000e */
[----:B------:R-:W-:Y:S05]  /*16210*/  WARPSYNC.COLLECTIVE R15, `(.L_x_1034) ;  /* 0x000000000f087348 */ /* 0x000fea0003c00000 */
[----:B------:R0:W1:Y:S02]  /*16220*/  SHFL.IDX P6, R14, R13, R12, R11 ;  /* 0x0000000c0d0e7389 */ /* 0x00006400000c000b */
[----:B01----:R-:W-:Y:S01]  /*16230*/  ENDCOLLECTIVE ;  /* 0x000000000000791b */ /* 0x003fe20003800000 */
.L_x_1034:
[----:B------:R-:W-:Y:S01]  /*16240*/  ULDC.64 UR4, c[0x0][0x208] ;  /* 0x0000820000047ab9 */ /* 0x000fe20000000a00 */
[----:B------:R-:W-:Y:S02]  /*16250*/  IMAD.MOV.U32 R5, RZ, RZ, R20 ;  /* 0x000000ffff057224 */ /* 0x000fe400078e0014 */
[----:B------:R-:W-:Y:S02]  /*16260*/  IMAD.MOV.U32 R13, RZ, RZ, R19 ;  /* 0x000000ffff0d7224 */ /* 0x000fe400078e0013 */
[----:B------:R-:W-:Y:S02]  /*16270*/  IMAD.MOV.U32 R12, RZ, RZ, 0x2 ;  /* 0x00000002ff0c7424 */ /* 0x000fe400078e00ff */
[----:B------:R-:W-:-:S04]  /*16280*/  IMAD.MOV.U32 R4, RZ, RZ, R14 ;  /* 0x000000ffff047224 */ /* 0x000fc800078e000e */
[----:B------:R-:W-:-:S04]  /*16290*/  @!P3 IMAD.WIDE.U32 R20, R7, 0x2, R4 ;  /* 0x000000020714b825 */ /* 0x000fc800078e0004 */
[----:B------:R-:W-:Y:S01]  /*162a0*/  VIADD R5, R3, 0x40 ;  /* 0x0000004003057836 */ /* 0x000fe20000000000 */
[----:B------:R-:W-:Y:S01]  /*162b0*/  @!PT LDS RZ, [RZ] ;  /* 0x00000000fffff984 */ /* 0x000fe20000000800 */
[----:B------:R-:W-:Y:S01]  /*162c0*/  @!PT LDS RZ, [RZ] ;  /* 0x00000000fffff984 */ /* 0x000fe20000000800 */
[----:B------:R-:W-:Y:S01]  /*162d0*/  @!PT LDS RZ, [RZ] ;  /* 0x00000000fffff984 */ /* 0x000fe20000000800 */
[----:B------:R0:W-:Y:S04]  /*162e0*/  @!P3 LDGSTS.E.BYPASS.LTC128B.128 [R29+0xcc00], desc[UR4][R20.64], !P2 ;  /* 0x0cc00000141dbfae */ /* 0x0001e8000d101d44 */
[----:B------:R0:W-:Y:S04]  /*162f0*/  @!P3 LDGSTS.E.BYPASS.LTC128B.128 [R29+0xfc00], desc[UR4][R20.64+0x40], !P0 ;  /* 0x0fc00040141dbfae */ /* 0x0001e8000c101d44 */
[----:B------:R0:W-:Y:S01]  /*16300*/  @!P3 LDGSTS.E.BYPASS.LTC128B.128 [R29+0x12c00], desc[UR4][R20.64+0x80], !P1 ;  /* 0x12c00080141dbfae */ /* 0x0001e2000c901d44 */
[----:B------:R-:W-:-:S13]  /*16310*/  ISETP.GE.AND P3, PT, R5, R0, PT ;  /* 0x000000000500720c */ /* 0x000fda0003f66270 */
[----:B0-----:R-:W-:Y:S05]  /*16320*/  WARPSYNC.COLLECTIVE R15, `(.L_x_1035) ;  /* 0x000000000f087348 */ /* 0x001fea0003c00000 */
[----:B------:R1:W2:Y:S02]  /*16330*/  SHFL.IDX P6, R14, R13, R12, R11 ;  /* 0x0000000c0d0e7389 */ /* 0x0002a400000c000b */
[----:B012---:R-:W-:Y:S01]  /*16340*/  ENDCOLLECTIVE ;  /* 0x000000000000791b */ /* 0x007fe20003800000 */
.L_x_1035:
[----:B------:R-:W-:Y:S01]  /*16350*/  @!P3 LEA R21, R6, UR38, 0x1 ;  /* 0x000000260615bc11 */ /* 0x000fe2000f8e08ff */
[----:B------:R-:W-:Y:S02]  /*16360*/  IMAD.MOV.U32 R13, RZ, RZ, R10 ;  /* 0x000000ffff0d7224 */ /* 0x000fe400078e000a */
[----:B------:R-:W-:-:S07]  /*16370*/  IMAD.MOV.U32 R28, RZ, RZ, R14 ;  /* 0x000000ffff1c7224 */ /* 0x000fce00078e000e */
[----:B------:R-:W-:Y:S05]  /*16380*/  WARPSYNC.COLLECTIVE R15, `(.L_x_1036) ;  /* 0x000000000f087348 */ /* 0x000fea0003c00000 */
[----:B------:R0:W1:Y:S02]  /*16390*/  SHFL.IDX P6, R14, R13, R12, R11 ;  /* 0x0000000c0d0e7389 */ /* 0x00006400000c000b */
[----:B01----:R-:W-:Y:S01]  /*163a0*/  ENDCOLLECTIVE ;  /* 0x000000000000791b */ /* 0x003fe20003800000 */
.L_x_1036:
[----:B------:R-:W-:Y:S01]  /*163b0*/  ULDC.64 UR4, c[0x0][0x208] ;  /* 0x0000820000047ab9 */ /* 0x000fe20000000a00 */
[----:B------:R-:W-:Y:S02]  /*163c0*/  IMAD.MOV.U32 R5, RZ, RZ, R28 ;  /* 0x000000ffff057224 */ /* 0x000fe400078e001c */
[----:B------:R-:W-:Y:S02]  /*163d0*/  IMAD.MOV.U32 R13, RZ, RZ, R19 ;  /* 0x000000ffff0d7224 */ /* 0x000fe400078e0013 */
[----:B------:R-:W-:Y:S02]  /*163e0*/  IMAD.MOV.U32 R12, RZ, RZ, 0x3 ;  /* 0x00000003ff0c7424 */ /* 0x000fe400078e00ff */
[----:B------:R-:W-:-:S04]  /*163f0*/  IMAD.MOV.U32 R11, RZ, RZ, R14 ;  /* 0x000000ffff0b7224 */ /* 0x000fc800078e000e */
[----:B------:R-:W-:Y:S02]  /*16400*/  IMAD.MOV.U32 R4, RZ, RZ, R11 ;  /* 0x000000ffff047224 */ /* 0x000fe400078e000b */
[----:B------:R-:W-:Y:S02]  /*16410*/  IMAD.MOV.U32 R11, RZ, RZ, 0x1c1f ;  /* 0x00001c1fff0b7424 */ /* 0x000fe400078e00ff */
[----:B------:R-:W-:-:S05]  /*16420*/  @!P3 IMAD.WIDE.U32 R4, R7, 0x2, R4 ;  /* 0x000000020704b825 */ /* 0x000fca00078e0004 */
        /* <DEDUP_REMOVED lines=9> */
.L_x_1037:
[----:B------:R-:W-:-:S05]  /*164c0*/  VIADD R5, R3, 0x60 ;  /* 0x0000006003057836 */ /* 0x000fca0000000000 */
[----:B------:R-:W-:Y:S01]  /*164d0*/  ISETP.GE.AND P3, PT, R5, R0, PT ;  /* 0x000000000500720c */ /* 0x000fe20003f66270 */
[----:B------:R-:W-:Y:S02]  /*164e0*/  IMAD.MOV.U32 R13, RZ, RZ, R10 ;  /* 0x000000ffff0d7224 */ /* 0x000fe400078e000a */
[----:B------:R-:W-:-:S10]  /*164f0*/  IMAD.MOV.U32 R19, RZ, RZ, R14 ;  /* 0x000000ffff137224 */ /* 0x000fd400078e000e */
[----:B------:R-:W-:Y:S05]  /*16500*/  WARPSYNC.COLLECTIVE R15, `(.L_x_1038) ;  /* 0x000000000f087348 */ /* 0x000fea0003c00000 */
[----:B------:R0:W1:Y:S02]  /*16510*/  SHFL.IDX P6, R14, R13, R12, R11 ;  /* 0x0000000c0d0e7389 */ /* 0x00006400000c000b */
[----:B01----:R-:W-:Y:S01]  /*16520*/  ENDCOLLECTIVE ;  /* 0x000000000000791b */ /* 0x003fe20003800000 */
.L_x_1038:
[----:B------:R-:W-:Y:S01]  /*16530*/  @!P3 LEA R10, R6, UR38, 0x1 ;  /* 0x00000026060abc11 */ /* 0x000fe2000f8e08ff */
[----:B------:R-:W-:Y:S01]  /*16540*/  IMAD.MOV.U32 R5, RZ, RZ, R19 ;  /* 0x000000ffff057224 */ /* 0x000fe200078e0013 */
[----:B------:R-:W-:Y:S01]  /*16550*/  ULDC.64 UR4, c[0x0][0x208] ;  /* 0x0000820000047ab9 */ /* 0x000fe20000000a00 */
[----:B------:R-:W-:Y:S02]  /*16560*/  IMAD.MOV.U32 R19, RZ, RZ, 0x1 ;  /* 0x00000001ff137424 */ /* 0x000fe400078e00ff */
[----:B------:R-:W-:Y:S02]  /*16570*/  IMAD.MOV.U32 R13, RZ, RZ, R9 ;  /* 0x000000ffff0d7224 */ /* 0x000fe400078e0009 */
[----:B------:R-:W-:Y:S02]  /*16580*/  IMAD.MOV.U32 R12, RZ, RZ, RZ ;  /* 0x000000ffff0c7224 */ /* 0x000fe400078e00ff */
        /* <DEDUP_REMOVED lines=13> */
.L_x_1039:
[----:B------:R-:W-:Y:S02]  /*16660*/  IMAD.MOV.U32 R13, RZ, RZ, R8 ;  /* 0x000000ffff0d7224 */ /* 0x000fe400078e0008 */
[----:B------:R-:W-:-:S07]  /*16670*/  IMAD.MOV.U32 R28, RZ, RZ, R14 ;  /* 0x000000ffff1c7224 */ /* 0x000fce00078e000e */
[----:B------:R-:W-:Y:S05]  /*16680*/  WARPSYNC.COLLECTIVE R15, `(.L_x_1040) ;  /* 0x000000000f087348 */ /* 0x000fea0003c00000 */
[----:B------:R0:W1:Y:S02]  /*16690*/  SHFL.IDX P6, R14, R13, R12, R11 ;  /* 0x0000000c0d0e7389 */ /* 0x00006400000c000b */
[----:B01----:R-:W-:Y:S01]  /*166a0*/  ENDCOLLECTIVE ;  /* 0x000000000000791b */ /* 0x003fe20003800000 */
.L_x_1040:
[----:B------:R-:W-:Y:S01]  /*166b0*/  ULDC.64 UR4, c[0x0][0x208] ;  /* 0x0000820000047ab9 */ /* 0x000fe20000000a00 */
[----:B------:R-:W-:Y:S02]  /*166c0*/  IMAD.MOV.U32 R5, RZ, RZ, R28 ;  /* 0x000000ffff057224 */ /* 0x000fe400078e001c */
[----:B------:R-:W-:Y:S02]  /*166d0*/  IMAD.MOV.U32 R13, RZ, RZ, R9 ;  /* 0x000000ffff0d7224 */ /* 0x000fe400078e0009 */
[----:B------:R-:W-:Y:S02]  /*166e0*/  IMAD.MOV.U32 R12, RZ, RZ, 0x1 ;  /* 0x00000001ff0c7424 */ /* 0x000fe400078e00ff */
[----:B------:R-:W-:-:S04]  /*166f0*/  IMAD.MOV.U32 R29, RZ, RZ, R14 ;  /* 0x000000ffff1d7224 */ /* 0x000fc800078e000e */
[----:B------:R-:W-:Y:S01]  /*16700*/  IMAD.MOV.U32 R4, RZ, RZ, R29 ;  /* 0x000000ffff047224 */ /* 0x000fe200078e001d */
[----:B------:R-:W-:-:S03]  /*16710*/  @!P3 LEA R29, R6, UR38, 0x1 ;  /* 0x00000026061dbc11 */ /* 0x000fc6000f8e08ff */
        /* <DEDUP_REMOVED lines=10> */
.L_x_1041:
[----:B------:R-:W-:Y:S02]  /*167c0*/  IMAD.MOV.U32 R13, RZ, RZ, R8 ;  /* 0x000000ffff0d7224 */ /* 0x000fe400078e0008 */
[----:B------:R-:W-:-:S07]  /*167d0*/  IMAD.MOV.U32 R9, RZ, RZ, R14 ;  /* 0x000000ffff097224 */ /* 0x000fce00078e000e */
[----:B------:R-:W-:Y:S05]  /*167e0*/  WARPSYNC.COLLECTIVE R15, `(.L_x_1042) ;  /* 0x000000000f087348 */ /* 0x000fea0003c00000 */
[----:B------:R0:W1:Y:S02]  /*167f0*/  SHFL.IDX P6, R14, R13, R12, R11 ;  /* 0x0000000c0d0e7389 */ /* 0x00006400000c000b */
[----:B01----:R-:W-:Y:S01]  /*16800*/  ENDCOLLECTIVE ;  /* 0x000000000000791b */ /* 0x003fe20003800000 */
.L_x_1042:
[----:B------:R-:W-:Y:S05]  /*16810*/  BRA `(.L_x_1043) ;  /* 0xffffffc800e87947 */ /* 0x000fea000383ffff */
.L_x_952:
[----:B-1----:R-:W-:-:S04]  /*16820*/  IMAD.U32 R5, RZ, RZ, UR38 ;  /* 0x00000026ff057e24 */ /* 0x002fc8000f8e00ff */
[----:B------:R1:W2:Y:S03]  /*16830*/  SYNCS.PHASECHK.TRANS64.TRYWAIT P0, [R5+URZ+0x2d820], R0 ;  /* 0x02d82000050075a7 */ /* 0x0002a6000800017f */
[----:B--2---:R-:W-:Y:S05]  /*16840*/  @!P0 NANOSLEEP.SYNCS 0x989680 ;  /* 0x009896800000895d */ /* 0x004fea0003900000 */
[----:B------:R-:W2:Y:S02]  /*16850*/  @!P0 SYNCS.PHASECHK.TRANS64 P0, [R5+URZ+0x2d820], R0 ;  /* 0x02d82000050085a7 */ /* 0x000ea4000800007f */
[----:B--2---:R-:W-:Y:S05]  /*16860*/  @!P0 BRA `(.L_x_952) ;  /* 0xfffffffc00ec8947 */ /* 0x004fea000383ffff */
[----:B------:R-:W-:Y:S05]  /*16870*/  BRA `(.L_x_1044) ;  /* 0xffffffcc003c7947 */ /* 0x000fea000383ffff */
.L_x_959:
[----:B-1----:R-:W-:-:S04]  /*16880*/  IMAD.U32 R5, RZ, RZ, UR38 ;  /* 0x00000026ff057e24 */ /* 0x002fc8000f8e00ff */
[----:B------:R1:W2:Y:S03]  /*16890*/  SYNCS.PHASECHK.TRANS64.TRYWAIT P0, [R5+URZ+0x2d848], R12 ;  /* 0x02d8480c050075a7 */ /* 0x0002a6000800017f */
[----:B--2---:R-:W-:Y:S05]  /*168a0*/  @!P0 NANOSLEEP.SYNCS 0x989680 ;  /* 0x009896800000895d */ /* 0x004fea0003900000 */
[----:B------:R-:W2:Y:S02]  /*168b0*/  @!P0 SYNCS.PHASECHK.TRANS64 P0, [R5+URZ+0x2d848], R12 ;  /* 0x02d8480c050085a7 */ /* 0x000ea4000800007f */
[----:B--2---:R-:W-:Y:S05]  /*168c0*/  @!P0 BRA `(.L_x_959) ;  /* 0xfffffffc00ec8947 */ /* 0x004fea000383ffff */
[----:B------:R-:W-:Y:S05]  /*168d0*/  BRA `(.L_x_1045) ;  /* 0xffffffd000107947 */ /* 0x000fea000383ffff */
.L_x_966:
[----:B-1----:R-:W-:-:S04]  /*168e0*/  IMAD.U32 R5, RZ, RZ, UR38 ;  /* 0x00000026ff057e24 */ /* 0x002fc8000f8e00ff */
[----:B------:R1:W2:Y:S03]  /*168f0*/  SYNCS.PHASECHK.TRANS64.TRYWAIT P0, [R5+URZ+0x2d860], R12 ;  /* 0x02d8600c050075a7 */ /* 0x0002a6000800017f */
[----:B--2---:R-:W-:Y:S05]  /*16900*/  @!P0 NANOSLEEP.SYNCS 0x989680 ;  /* 0x009896800000895d */ /* 0x004fea0003900000 */
[----:B------:R-:W2:Y:S02]  /*16910*/  @!P0 SYNCS.PHASECHK.TRANS64 P0, [R5+URZ+0x2d860], R12 ;  /* 0x02d8600c050085a7 */ /* 0x000ea4000800007f */
[----:B--2---:R-:W-:Y:S05]  /*16920*/  @!P0 BRA `(.L_x_966) ;  /* 0xfffffffc00ec8947 */ /* 0x004fea000383ffff */
[----:B------:R-:W-:Y:S05]  /*16930*/  BRA `(.L_x_1046) ;  /* 0xffffffd000e87947 */ /* 0x000fea000383ffff */
.L_x_976:
[----:B-1----:R-:W-:-:S04]  /*16940*/  IMAD.U32 R5, RZ, RZ, UR38 ;  /* 0x00000026ff057e24 */ /* 0x002fc8000f8e00ff */
[----:B------:R1:W2:Y:S03]  /*16950*/  SYNCS.PHASECHK.TRANS64.TRYWAIT P0, [R5+URZ+0x2d840], R12 ;  /* 0x02d8400c050075a7 */ /* 0x0002a6000800017f */
[----:B--2---:R-:W-:Y:S05]  /*16960*/  @!P0 NANOSLEEP.SYNCS 0x989680 ;  /* 0x009896800000895d */ /* 0x004fea0003900000 */
[----:B------:R-:W2:Y:S02]  /*16970*/  @!P0 SYNCS.PHASECHK.TRANS64 P0, [R5+URZ+0x2d840], R12 ;  /* 0x02d8400c050085a7 */ /* 0x000ea4000800007f */
[----:B--2---:R-:W-:Y:S05]  /*16980*/  @!P0 BRA `(.L_x_976) ;  /* 0xfffffffc00ec8947 */ /* 0x004fea000383ffff */
[----:B------:R-:W-:Y:S05]  /*16990*/  BRA `(.L_x_1047) ;  /* 0xffffffd800387947 */ /* 0x000fea000383ffff */
.L_x_983:
[----:B-1----:R-:W-:-:S04]  /*169a0*/  IMAD.U32 R5, RZ, RZ, UR38 ;  /* 0x00000026ff057e24 */ /* 0x002fc8000f8e00ff */
[----:B------:R1:W2:Y:S03]  /*169b0*/  SYNCS.PHASECHK.TRANS64.TRYWAIT P0, [R5+URZ+0x2d868], R4 ;  /* 0x02d86804050075a7 */ /* 0x0002a6000800017f */
[----:B--2---:R-:W-:Y:S05]  /*169c0*/  @!P0 NANOSLEEP.SYNCS 0x989680 ;  /* 0x009896800000895d */ /* 0x004fea0003900000 */
[----:B------:R-:W2:Y:S02]  /*169d0*/  @!P0 SYNCS.PHASECHK.TRANS64 P0, [R5+URZ+0x2d868], R4 ;  /* 0x02d86804050085a7 */ /* 0x000ea4000800007f */
[----:B--2---:R-:W-:Y:S05]  /*169e0*/  @!P0 BRA `(.L_x_983) ;  /* 0xfffffffc00ec8947 */ /* 0x004fea000383ffff */
[----:B------:R-:W-:Y:S05]  /*169f0*/  BRA `(.L_x_1048) ;  /* 0xffffffdc00107947 */ /* 0x000fea000383ffff */
.L_x_993:
[----:B-1----:R-:W-:-:S04]  /*16a00*/  IMAD.U32 R4, RZ, RZ, UR38 ;  /* 0x00000026ff047e24 */ /* 0x002fc8000f8e00ff */
[----:B------:R1:W2:Y:S03]  /*16a10*/  SYNCS.PHASECHK.TRANS64.TRYWAIT P0, [R4+URZ+0x2d848], R9 ;  /* 0x02d84809040075a7 */ /* 0x0002a6000800017f */
[----:B--2---:R-:W-:Y:S05]  /*16a20*/  @!P0 NANOSLEEP.SYNCS 0x989680 ;  /* 0x009896800000895d */ /* 0x004fea0003900000 */
[----:B------:R-:W2:Y:S02]  /*16a30*/  @!P0 SYNCS.PHASECHK.TRANS64 P0, [R4+URZ+0x2d848], R9 ;  /* 0x02d84809040085a7 */ /* 0x000ea4000800007f */
[----:B--2---:R-:W-:Y:S05]  /*16a40*/  @!P0 BRA `(.L_x_993) ;  /* 0xfffffffc00ec8947 */ /* 0x004fea000383ffff */
[----:B------:R-:W-:Y:S05]  /*16a50*/  BRA `(.L_x_1049) ;  /* 0xffffffe000747947 */ /* 0x000fea000383ffff */
.L_x_1000:
[----:B-1----:R-:W-:-:S04]  /*16a60*/  IMAD.U32 R4, RZ, RZ, UR38 ;  /* 0x00000026ff047e24 */ /* 0x002fc8000f8e00ff */
[----:B------:R1:W2:Y:S03]  /*16a70*/  SYNCS.PHASECHK.TRANS64.TRYWAIT P0, [R4+URZ+0x2d860], R9 ;  /* 0x02d86009040075a7 */ /* 0x0002a6000800017f */
[----:B--2---:R-:W-:Y:S05]  /*16a80*/  @!P0 NANOSLEEP.SYNCS 0x989680 ;  /* 0x009896800000895d */ /* 0x004fea0003900000 */
[----:B------:R-:W2:Y:S02]  /*16a90*/  @!P0 SYNCS.PHASECHK.TRANS64 P0, [R4+URZ+0x2d860], R9 ;  /* 0x02d86009040085a7 */ /* 0x000ea4000800007f */
[----:B--2---:R-:W-:Y:S05]  /*16aa0*/  @!P0 BRA `(.L_x_1000) ;  /* 0xfffffffc00ec8947 */ /* 0x004fea000383ffff */
[----:B------:R-:W-:Y:S05]  /*16ab0*/  BRA `(.L_x_1050) ;  /* 0xffffffe400487947 */ /* 0x000fea000383ffff */
.L_x_1009:
[----:B-1----:R1:W2:Y:S02]  /*16ac0*/  SYNCS.PHASECHK.TRANS64.TRYWAIT P0, [R4+URZ+0x2d860], R3 ;  /* 0x02d86003040075a7 */ /* 0x0022a4000800017f */
[----:B--2---:R-:W-:Y:S05]  /*16ad0*/  @!P0 NANOSLEEP.SYNCS 0x989680 ;  /* 0x009896800000895d */ /* 0x004fea0003900000 */
[----:B------:R-:W2:Y:S02]  /*16ae0*/  @!P0 SYNCS.PHASECHK.TRANS64 P0, [R4+URZ+0x2d860], R3 ;  /* 0x02d86003040085a7 */ /* 0x000ea4000800007f */
[----:B--2---:R-:W-:Y:S05]  /*16af0*/  @!P0 BRA `(.L_x_1009) ;  /* 0xfffffffc00f08947 */ /* 0x004fea000383ffff */
[----:B------:R-:W-:Y:S05]  /*16b00*/  BRA `(.L_x_1051) ;  /* 0xffffffe800407947 */ /* 0x000fea000383ffff */
.L_x_1015:
[----:B-1----:R1:W2:Y:S02]  /*16b10*/  SYNCS.PHASECHK.TRANS64.TRYWAIT P0, [R7+URZ+0x2d820], R4 ;  /* 0x02d82004070075a7 */ /* 0x0022a4000800017f */
[----:B--2---:R-:W-:Y:S05]  /*16b20*/  @!P0 NANOSLEEP.SYNCS 0x989680 ;  /* 0x009896800000895d */ /* 0x004fea0003900000 */
[----:B------:R-:W2:Y:S02]  /*16b30*/  @!P0 SYNCS.PHASECHK.TRANS64 P0, [R7+URZ+0x2d820], R4 ;  /* 0x02d82004070085a7 */ /* 0x000ea4000800007f */
[----:B--2---:R-:W-:Y:S05]  /*16b40*/  @!P0 BRA `(.L_x_1015) ;  /* 0xfffffffc00f08947 */ /* 0x004fea000383ffff */
[----:B------:R-:W-:Y:S05]  /*16b50*/  BRA `(.L_x_1052) ;  /* 0xffffffec00407947 */ /* 0x000fea000383ffff */
.L_x_1016:
[----:B------:R-:W-:Y:S01]  /*16b60*/  BSSY B0, `(.L_x_1053) ;  /* 0x0000008000007945 */ /* 0x000fe20003800000 */
[----:B------:R-:W-:Y:S02]  /*16b70*/  IMAD.MOV.U32 R13, RZ, RZ, R26 ;  /* 0x000000ffff0d7224 */ /* 0x000fe400078e001a */
[----:B------:R-:W-:Y:S02]  /*16b80*/  IMAD.MOV.U32 R12, RZ, RZ, RZ ;  /* 0x000000ffff0c7224 */ /* 0x000fe400078e00ff */
[----:B------:R-:W-:Y:S02]  /*16b90*/  IMAD.MOV.U32 R11, RZ, RZ, 0x1f ;  /* 0x0000001fff0b7424 */ /* 0x000fe400078e00ff */
[----:B------:R-:W-:-:S07]  /*16ba0*/  IMAD.MOV.U32 R15, RZ, RZ, -0x1 ;  /* 0xffffffffff0f7424 */ /* 0x000fce00078e00ff */
[----:B01----:R-:W-:Y:S05]  /*16bb0*/  WARPSYNC.COLLECTIVE R15, `(.L_x_1054) ;  /* 0x000000000f087348 */ /* 0x003fea0003c00000 */
[----:B------:R2:W3:Y:S02]  /*16bc0*/  SHFL.IDX P6, R14, R13, R12, R11 ;  /* 0x0000000c0d0e7389 */ /* 0x0004e400000c000b */
[----:B0123--:R-:W-:Y:S01]  /*16bd0*/  ENDCOLLECTIVE ;  /* 0x000000000000791b */ /* 0x00ffe20003800000 */
.L_x_1054:
[----:B------:R-:W-:Y:S05]  /*16be0*/  BSYNC B0 ;  /* 0x0000000000007941 */ /* 0x000fea0003800000 */
.L_x_1053:
[----:B------:R-:W-:Y:S05]  /*16bf0*/  BRA `(.L_x_1055) ;  /* 0xffffffec00247947 */ /* 0x000fea000383ffff */
.L_x_1017:
[----:B------:R-:W-:Y:S01]  /*16c00*/  BSSY B0, `(.L_x_1056) ;  /* 0x0000006000007945 */ /* 0x000fe20003800000 */
[----:B------:R-:W-:-:S07]  /*16c10*/  IMAD.MOV.U32 R15, RZ, RZ, -0x1 ;  /* 0xffffffffff0f7424 */ /* 0x000fce00078e00ff */
[----:B012---:R-:W-:Y:S05]  /*16c20*/  WARPSYNC.COLLECTIVE R15, `(.L_x_1057) ;  /* 0x000000000f0c7348 */ /* 0x007fea0003c00000 */
[----:B------:R-:W-:Y:S02]  /*16c30*/  ELECT P6, UR62, PT ;  /* 0x00000000003e782f */ /* 0x000fe400038c0000 */
[----:B------:R-:W-:Y:S01]  /*16c40*/  MOV R14, UR62 ;  /* 0x0000003e000e7c02 */ /* 0x000fe20008000f00 */
[----:B012---:R-:W-:Y:S10]  /*16c50*/  ENDCOLLECTIVE ;  /* 0x000000000000791b */ /* 0x007ff40003800000 */
.L_x_1057:
[----:B------:R-:W-:Y:S05]  /*16c60*/  BSYNC B0 ;  /* 0x0000000000007941 */ /* 0x000fea0003800000 */
.L_x_1056:
[----:B------:R-:W-:Y:S05]  /*16c70*/  BRA `(.L_x_1058) ;  /* 0xffffffec00187947 */ /* 0x000fea000383ffff */
.L_x_1019:
[----:B-1----:R1:W3:Y:S02]  /*16c80*/  SYNCS.PHASECHK.TRANS64.TRYWAIT P0, [R6+URZ], R5 ;  /* 0x00000005060075a7 */ /* 0x0022e4000800017f */
[----:B---3--:R-:W-:Y:S05]  /*16c90*/  @!P0 NANOSLEEP.SYNCS 0x989680 ;  /* 0x009896800000895d */ /* 0x008fea0003900000 */
[----:B------:R-:W3:Y:S02]  /*16ca0*/  @!P0 SYNCS.PHASECHK.TRANS64 P0, [R6+URZ], R5 ;  /* 0x00000005060085a7 */ /* 0x000ee4000800007f */
[----:B---3--:R-:W-:Y:S05]  /*16cb0*/  @!P0 BRA `(.L_x_1019) ;  /* 0xfffffffc00f08947 */ /* 0x008fea000383ffff */
[----:B------:R-:W-:Y:S05]  /*16cc0*/  BRA `(.L_x_1059) ;  /* 0xffffffec00507947 */ /* 0x000fea000383ffff */
.L_x_1020:
[----:B---3--:R3:W4:Y:S02]  /*16cd0*/  SYNCS.PHASECHK.TRANS64.TRYWAIT P0, [R3+URZ], R2 ;  /* 0x00000002030075a7 */ /* 0x008724000800017f */
[----:B----4-:R-:W-:Y:S05]  /*16ce0*/  @!P0 NANOSLEEP.SYNCS 0x989680 ;  /* 0x009896800000895d */ /* 0x010fea0003900000 */
[----:B------:R-:W4:Y:S02]  /*16cf0*/  @!P0 SYNCS.PHASECHK.TRANS64 P0, [R3+URZ], R2 ;  /* 0x00000002030085a7 */ /* 0x000f24000800007f */
[----:B----4-:R-:W-:Y:S05]  /*16d00*/  @!P0 BRA `(.L_x_1020) ;  /* 0xfffffffc00f08947 */ /* 0x010fea000383ffff */
[----:B------:R-:W-:Y:S05]  /*16d10*/  BRA `(.L_x_1060) ;  /* 0xffffffec00447947 */ /* 0x000fea000383ffff */
.L_x_1022:
[----:B---3--:R3:W4:Y:S02]  /*16d20*/  SYNCS.PHASECHK.TRANS64.TRYWAIT P0, [R0+URZ], R5 ;  /* 0x00000005000075a7 */ /* 0x008724000800017f */
[----:B----4-:R-:W-:Y:S05]  /*16d30*/  @!P0 NANOSLEEP.SYNCS 0x989680 ;  /* 0x009896800000895d */ /* 0x010fea0003900000 */
[----:B------:R-:W4:Y:S02]  /*16d40*/  @!P0 SYNCS.PHASECHK.TRANS64 P0, [R0+URZ], R5 ;  /* 0x00000005000085a7 */ /* 0x000f24000800007f */
[----:B----4-:R-:W-:Y:S05]  /*16d50*/  @!P0 BRA `(.L_x_1022) ;  /* 0xfffffffc00f08947 */ /* 0x010fea000383ffff */
[----:B------:R-:W-:Y:S05]  /*16d60*/  BRA `(.L_x_1061) ;  /* 0xffffffec00487947 */ /* 0x000fea000383ffff */
.L_x_1062:
        /* <DEDUP_REMOVED lines=9> */
.L_x_2779:


//--------------------- .text._ZN7cutlass13device_kernelIN5flash11enable_sm90INS1_16FlashAttnFwdSm90INS1_25CollectiveMainloopFwdSm90ILi2EN4cute5tupleIJNS5_1CILi1EEES8_S8_EEENS6_IJNS7_ILi192EEENS7_ILi128EEENS7_ILi96EEEEEELi96ENS_6half_tEfNS_4arch4Sm90ELb0ELb1ELb1ELb1ELb0ELb0ELb0ELb0ELb1ELb1ELb1ELb0EEENS1_21CollectiveEpilogueFwdINS6_IJSA_SC_SB_EEES9_SE_SG_Li384ELb1ELb1ELb1ELb0EEENS1_36VarlenDynamicPersistentTileSchedulerILi192ELi128ELi384ELi128ELb1ELb1ELb1ELb1ELb0ELb1EEEEEEEEEvNT_6ParamsE --------------------------
	.section	.text._ZN7cutlass13device_kernelIN5flash11enable_sm90INS1_16FlashAttnFwdSm90INS1_25CollectiveMainloopFwdSm90ILi2EN4cute5tupleIJNS5_1CILi1EEES8_S8_EEENS6_IJNS7_ILi192EEENS7_ILi128EEENS7_ILi96EEEEEELi96ENS_6half_tEfNS_4arch4Sm90ELb0ELb1ELb1ELb1ELb0ELb0ELb0ELb0ELb1ELb1ELb1ELb0EEENS1_21CollectiveEpilogueFwdINS6_IJSA_SC_SB_EEES9_SE_SG_Li384ELb1ELb1ELb1ELb0EEENS1_36VarlenDynamicPersistentTileSchedulerILi192ELi128ELi384ELi128ELb1ELb1ELb1ELb1ELb0ELb1EEEEEEEEEvNT_6ParamsE,"ax",@progbits
	.align	128
.text._ZN7cutlass13device_kernelIN5flash11enable_sm90INS1_16FlashAttnFwdSm90INS1_25CollectiveMainloopFwdSm90ILi2EN4cute5tupleIJNS5_1CILi1EEES8_S8_EEENS6_IJNS7_ILi192EEENS7_ILi128EEENS7_ILi96EEEEEELi96ENS_6half_tEfNS_4arch4Sm90ELb0ELb1ELb1ELb1ELb0ELb0ELb0ELb0ELb1ELb1ELb1ELb0EEENS1_21CollectiveEpilogueFwdINS6_IJSA_SC_SB_EEES9_SE_SG_Li384ELb1ELb1ELb1ELb0EEENS1_36VarlenDynamicPersistentTileSchedulerILi192ELi128ELi384ELi128ELb1ELb1ELb1ELb1ELb0ELb1EEEEEEEEEvNT_6ParamsE:
        .type           _ZN7cutlass13device_kernelIN5flash11enable_sm90INS1_16FlashAttnFwdSm90INS1_25CollectiveMainloopFwdSm90ILi2EN4cute5tupleIJNS5_1CILi1EEES8_S8_EEENS6_IJNS7_ILi192EEENS7_ILi128EEENS7_ILi96EEEEEELi96ENS_6half_tEfNS_4arch4Sm90ELb0ELb1ELb1ELb1ELb0ELb0ELb0ELb0ELb1ELb1ELb1ELb0EEENS1_21CollectiveEpilogueFwdINS6_IJSA_SC_SB_EEES9_SE_SG_Li384ELb1ELb1ELb1ELb0EEENS1_36VarlenDynamicPersistentTileSchedulerILi192ELi128ELi384ELi128ELb1ELb1ELb1ELb1ELb0ELb1EEEEEEEEEvNT_6ParamsE,@function
        .size           _ZN7cutlass13device_kernelIN5flash11enable_sm90INS1_16FlashAttnFwdSm90INS1_25CollectiveMainloopFwdSm90ILi2EN4cute5tupleIJNS5_1CILi1EEES8_S8_EEENS6_IJNS7_ILi192EEENS7_ILi128EEENS7_ILi96EEEEEELi96ENS_6half_tEfNS_4arch4Sm90ELb0ELb1ELb1ELb1ELb0ELb0ELb0ELb0ELb1ELb1ELb1ELb0EEENS1_21CollectiveEpilogueFwdINS6_IJSA_SC_SB_EEES9_SE_SG_Li384ELb1ELb1ELb1ELb0EEENS1_36VarlenDynamicPersistentTileSchedulerILi192ELi128ELi384ELi128ELb1ELb1ELb1ELb1ELb0ELb1EEEEEEEEEvNT_6ParamsE,(.L_x_2780 - _ZN7cutlass13device_kernelIN5flash11enable_sm90INS1_16FlashAttnFwdSm90INS1_25CollectiveMainloopFwdSm90ILi2EN4cute5tupleIJNS5_1CILi1EEES8_S8_EEENS6_IJNS7_ILi192EEENS7_ILi128EEENS7_ILi96EEEEEELi96ENS_6half_tEfNS_4arch4Sm90ELb0ELb1ELb1ELb1ELb0ELb0ELb0ELb0ELb1ELb1ELb1ELb0EEENS1_21CollectiveEpilogueFwdINS6_IJSA_SC_SB_EEES9_SE_SG_Li384ELb1ELb1ELb1ELb0EEENS1_36VarlenDynamicPersistentTileSchedulerILi192ELi128ELi384ELi128ELb1ELb1ELb1ELb1ELb0ELb1EEEEEEEEEvNT_6ParamsE)
        .other          _ZN7cutlass13device_kernelIN5flash11enable_sm90INS1_16FlashAttnFwdSm90INS1_25CollectiveMainloopFwdSm90ILi2EN4cute5tupleIJNS5_1CILi1EEES8_S8_EEENS6_IJNS7_ILi192EEENS7_ILi128EEENS7_ILi96EEEEEELi96ENS_6half_tEfNS_4arch4Sm90ELb0ELb1ELb1ELb1ELb0ELb0ELb0ELb0ELb1ELb1ELb1ELb0EEENS1_21CollectiveEpilogueFwdINS6_IJSA_SC_SB_EEES9_SE_SG_Li384ELb1ELb1ELb1ELb0EEENS1_36VarlenDynamicPersistentTileSchedulerILi192ELi128ELi384ELi128ELb1ELb1ELb1ELb1ELb0ELb1EEEEEEEEEvNT_6ParamsE,@"STO_CUDA_ENTRY STV_DEFAULT"
_ZN7cutlass13device_kernelIN5flash11enable_sm90INS1_16FlashAttnFwdSm90INS1_25CollectiveMainloopFwdSm90ILi2EN4cute5tupleIJNS5_1CILi1EEES8_S8_EEENS6_IJNS7_ILi192EEENS7_ILi128EEENS7_ILi96EEEEEELi96ENS_6half_tEfNS_4arch4Sm90ELb0ELb1ELb1ELb1ELb0ELb0ELb0ELb0ELb1ELb1ELb1ELb0EEENS1_21CollectiveEpilogueFwdINS6_IJSA_SC_SB_EEES9_SE_SG_Li384ELb1ELb1ELb1ELb0EEENS1_36VarlenDynamicPersistentTileSchedulerILi192ELi128ELi384ELi128ELb1ELb1ELb1ELb1ELb0ELb1EEEEEEEEEvNT_6ParamsE:
        /* <DEDUP_REMOVED lines=18> */
.L_x_1064:
[----:B------:R-:W-:Y:S05]  /*0120*/  BSYNC B0 ;  /* 0x0000000000007941 */ /* 0x000fea0003800000 */
.L_x_1063:
        /* <DEDUP_REMOVED lines=41> */
.L_x_1065:
        /* <DEDUP_REMOVED lines=22> */
.L_x_1066:
        /* <DEDUP_REMOVED lines=18> */
.L_x_1067:
        /* <DEDUP_REMOVED lines=22> */
.L_x_1068:
        /* <DEDUP_REMOVED lines=22> */
.L_x_1069:
[----:B------:R-:W-:Y:S01]  /*0900*/  PLOP3.LUT P0, PT, PT, PT, UP0, 0x80, 0x0 ;  /* 0x000000000000781c */ /* 0x000fe20003f0f008 */
[----:B------:R-:W-:Y:S01]  /*0910*/  UMOV UR36, 0x1 ;  /* 0x0000000100247882 */ /* 0x000fe20000000000 */
[----:B------:R-:W-:Y:S01]  /*0920*/  NOP ;  /* 0x0000000000007918 */ /* 0x000fe20000000000 */
[----:B------:R-:W-:Y:S01]  /*0930*/  USEL UR36, UR36, 0x2, !UP0 ;  /* 0x0000000224247887 */ /* 0x000fe2000c000000 */
[----:B------:R-:W-:Y:S01]  /*0940*/  ULDC.64 UR52, c[0x0][0x208] ;  /* 0x0000820000347ab9 */ /* 0x000fe20000000a00 */
[----:B012-4-:R-:W-:Y:S08]  /*0950*/  BAR.SYNC.DEFER_BLOCKING 0x0 ;  /* 0x0000000000007b1d */ /* 0x017ff00000010000 */
[----:B------:R-:W-:Y:S05]  /*0960*/  @!P0 BRA `(.L_x_1070) ;  /* 0x00000124000c8947 */ /* 0x000fea0003800000 */
.L_x_1071:
[----:B------:R-:W-:-:S08]  /*0970*/  NOP ;  /* 0x0000000000007918 */ /* 0x000fd00000000000 */
[----:B------:R-:W0:Y:S02]  /*0980*/  USETMAXREG.TRY_ALLOC.CTAPOOL UP0, 0xa0 ;  /* 0x000000a0000079c8 */ /* 0x000e240008000600 */
[----:B0-----:R-:W-:-:S13]  /*0990*/  PLOP3.LUT P0, PT, PT, PT, UP0, 0x80, 0x0 ;  /* 0x000000000000781c */ /* 0x001fda0003f0f008 */
[----:B------:R-:W-:Y:S05]  /*09a0*/  @!P0 BRA `(.L_x_1071) ;  /* 0xfffffffc00f08947 */ /* 0x000fea000383ffff */
[----:B------:R-:W0:Y:S01]  /*09b0*/  S2R R2, SR_TID.X ;  /* 0x0000000000027919 */ /* 0x000e220000002100 */
        /* <DEDUP_REMOVED lines=13> */
[----:B------:R-:W-:Y:S01]  /*0a90*/  VIADD R13, R2, 0xffffff80 ;  /* 0xffffff80020d7836 */ /* 0x000fe20000000000 */
[----:B------:R-:W-:Y:S01]  /*0aa0*/  R2UR UR5, R9 ;  /* 0x00000000090572ca */ /* 0x000fe200000e0000 */
[----:B------:R-:W-:Y:S01]  /*0ab0*/  IMAD.MOV.U32 R18, RZ, RZ, 0x40 ;  /* 0x00000040ff127424 */ /* 0x000fe200078e00ff */
[----:B------:R-:W-:Y:S01]  /*0ac0*/  R2UR UR7, R10 ;  /* 0x000000000a0772ca */ /* 0x000fe200000e0000 */
[----:B------:R-:W-:Y:S01]  /*0ad0*/  ULOP3.LUT UR50, UR36, 0x1, URZ, 0xfc, !UPT ;  /* 0x0000000124327892 */ /* 0x000fe2000f8efc3f */
[----:B------:R-:W-:Y:S01]  /*0ae0*/  SHF.R.S32.HI R0, RZ, 0x1f, R13 ;  /* 0x0000001fff007819 */ /* 0x000fe2000001140d */
[----:B------:R-:W-:Y:S01]  /*0af0*/  UMOV UR49, URZ ;  /* 0x0000003f00317c82 */ /* 0x000fe20008000000 */
[----:B------:R-:W-:Y:S01]  /*0b00*/  R2UR UR6, R11 ;  /* 0x000000000b0672ca */ /* 0x000fe200000e0000 */
[----:B------:R-:W-:Y:S01]  /*0b10*/  UMOV UR51, URZ ;  /* 0x0000003f00337c82 */ /* 0x000fe20008000000 */
[CC--:B------:R-:W-:Y:S01]  /*0b20*/  LEA.HI R3, R0.reuse, R13.reuse, RZ, 0x4 ;  /* 0x0000000d00037211 */ /* 0x0c0fe200078f20ff */
[----:B------:R-:W-:Y:S01]  /*0b30*/  UMOV UR48, URZ ;  /* 0x0000003f00307c82 */ /* 0x000fe20008000000 */
[----:B------:R-:W-:-:S02]  /*0b40*/  LEA.HI R2, R0, R13, RZ, 0x7 ;  /* 0x0000000d00027211 */ /* 0x000fc400078f38ff */
[----:B------:R-:W-:Y:S02]  /*0b50*/  LOP3.LUT R4, R3, 0xfffffff0, RZ, 0xc0, !PT ;  /* 0xfffffff003047812 */ /* 0x000fe400078ec0ff */
[----:B------:R-:W-:Y:S02]  /*0b60*/  SHF.R.S32.HI R6, RZ, 0x4, R3 ;  /* 0x00000004ff067819 */ /* 0x000fe40000011403 */
[----:B------:R-:W-:Y:S01]  /*0b70*/  LOP3.LUT R152, R2, 0xffffff80, RZ, 0xc0, !PT ;  /* 0xffffff8002987812 */ /* 0x000fe200078ec0ff */
[----:B------:R-:W-:Y:S01]  /*0b80*/  IMAD.IADD R4, R13, 0x1, -R4 ;  /* 0x000000010d047824 */ /* 0x000fe200078e0a04 */
[----:B------:R-:W-:Y:S02]  /*0b90*/  LEA.HI R3, R3, R6, RZ, 0x1 ;  /* 0x0000000603037211 */ /* 0x000fe400078f08ff */
[----:B------:R-:W-:Y:S01]  /*0ba0*/  LEA.HI R7, R0, R13, RZ, 0x5 ;  /* 0x0000000d00077211 */ /* 0x000fe200078f28ff */
[----:B------:R-:W-:Y:S01]  /*0bb0*/  IMAD.IADD R152, R13, 0x1, -R152 ;  /* 0x000000010d987824 */ /* 0x000fe200078e0a98 */
[----:B------:R-:W-:-:S02]  /*0bc0*/  LOP3.LUT R5, R3, 0x1ffffffe, RZ, 0xc0, !PT ;  /* 0x1ffffffe03057812 */ /* 0x000fc400078ec0ff */
[----:B------:R-:W-:Y:S02]  /*0bd0*/  SHF.R.S32.HI R3, RZ, 0x1f, R4 ;  /* 0x0000001fff037819 */ /* 0x000fe40000011404 */
[----:B------:R-:W-:Y:S01]  /*0be0*/  SHF.R.S32.HI R9, RZ, 0x1f, R152 ;  /* 0x0000001fff097819 */ /* 0x000fe20000011498 */
[----:B------:R-:W-:Y:S01]  /*0bf0*/  IMAD.IADD R5, R6, 0x1, -R5 ;  /* 0x0000000106057824 */ /* 0x000fe200078e0a05 */
[----:B------:R-:W-:Y:S02]  /*0c00*/  LEA.HI R3, R3, R4, RZ, 0x3 ;  /* 0x0000000403037211 */ /* 0x000fe400078f18ff */
[----:B------:R-:W-:Y:S01]  /*0c10*/  LEA.HI R8, R9, R152, RZ, 0x2 ;  /* 0x0000009809087211 */ /* 0x000fe200078f10ff */
[----:B------:R-:W-:Y:S01]  /*0c20*/  IMAD.SHL.U32 R5, R5, 0x8, RZ ;  /* 0x0000000805057824 */ /* 0x000fe200078e00ff */
[----:B------:R-:W-:Y:S01]  /*0c30*/  SHF.R.S32.HI R7, RZ, 0x5, R7 ;  /* 0x00000005ff077819 */ /* 0x000fe20000011407 */
[----:B------:R-:W-:Y:S01]  /*0c40*/  IMAD.SHL.U32 R6, R3, 0x40, RZ ;  /* 0x0000004003067824 */ /* 0x000fe200078e00ff */
[----:B------:R-:W-:-:S02]  /*0c50*/  SHF.R.S32.HI R10, RZ, 0x2, R8 ;  /* 0x00000002ff0a7819 */ /* 0x000fc40000011408 */
[----:B------:R-:W-:Y:S01]  /*0c60*/  SHF.R.S32.HI R11, RZ, 0x1f, R8 ;  /* 0x0000001fff0b7819 */ /* 0x000fe20000011408 */
[----:B------:R-:W-:Y:S01]  /*0c70*/  IMAD R12, R7, 0x10, R4 ;  /* 0x00000010070c7824 */ /* 0x000fe200078e0204 */
[----:B------:R-:W-:Y:S02]  /*0c80*/  LOP3.LUT R3, R3, 0xfffffff8, RZ, 0xc0, !PT ;  /* 0xfffffff803037812 */ /* 0x000fe400078ec0ff */
[----:B------:R-:W-:Y:S02]  /*0c90*/  SHF.R.S32.HI R14, RZ, 0x7, R2 ;  /* 0x00000007ff0e7819 */ /* 0x000fe40000011402 */
[----:B------:R-:W-:Y:S01]  /*0ca0*/  LEA.HI R11, R11, R10, RZ, 0x3 ;  /* 0x0000000a0b0b7211 */ /* 0x000fe200078f18ff */
[----:B------:R-:W-:Y:S01]  /*0cb0*/  IMAD.IADD R3, R4, 0x1, -R3 ;  /* 0x0000000104037824 */ /* 0x000fe200078e0a03 */
[----:B------:R-:W-:Y:S01]  /*0cc0*/  LEA.HI R9, R9, R152, RZ, 0x5 ;  /* 0x0000009809097211 */ /* 0x000fe200078f28ff */
[----:B------:R-:W-:Y:S01]  /*0cd0*/  IMAD.HI R4, R14, 0x55555556, RZ ;  /* 0x555555560e047827 */ /* 0x000fe200078e02ff */
[----:B------:R-:W-:-:S02]  /*0ce0*/  LOP3.LUT R11, R11, 0xfffffff8, RZ, 0xc0, !PT ;  /* 0xfffffff80b0b7812 */ /* 0x000fc400078ec0ff */
[----:B------:R-:W-:Y:S01]  /*0cf0*/  LOP3.LUT R6, R6, 0x7ffffe00, RZ, 0xc0, !PT ;  /* 0x7ffffe0006067812 */ /* 0x000fe200078ec0ff */
[----:B------:R-:W-:Y:S01]  /*0d00*/  IMAD.SHL.U32 R2, R3, 0x40, RZ ;  /* 0x0000004003027824 */ /* 0x000fe200078e00ff */
[----:B------:R-:W-:Y:S01]  /*0d10*/  LEA.HI R4, R4, R4, RZ, 0x1 ;  /* 0x0000000404047211 */ /* 0x000fe200078f08ff */
[----:B------:R-:W-:Y:S01]  /*0d20*/  IMAD.IADD R10, R10, 0x1, -R11 ;  /* 0x000000010a0a7824 */ /* 0x000fe200078e0a0b */
[----:B------:R-:W-:Y:S01]  /*0d30*/  SHF.R.S32.HI R9, RZ, 0x5, R9 ;  /* 0x00000005ff097819 */ /* 0x000fe20000011409 */
[----:B------:R-:W-:Y:S01]  /*0d40*/  IMAD R6, R7, 0x400, R6 ;  /* 0x0000040007067824 */ /* 0x000fe200078e0206 */
[----:B------:R-:W-:Y:S01]  /*0d50*/  LOP3.LUT R2, R2, 0x1c0, RZ, 0xc0, !PT ;  /* 0x000001c002027812 */ /* 0x000fe200078ec0ff */
[--C-:B------:R-:W-:Y:S01]  /*0d60*/  IMAD.U32 R7, R12, 0x20, R5.reuse ;  /* 0x000000200c077824 */ /* 0x100fe200078e0005 */
[----:B------:R-:W-:Y:S01]  /*0d70*/  LEA.HI R0, R0, R13, RZ, 0x2 ;  /* 0x0000000d00007211 */ /* 0x000fe200078f10ff */
[----:B------:R-:W-:Y:S01]  /*0d80*/  IMAD R4, R4, -0x3, R14 ;  /* 0xfffffffd04047824 */ /* 0x000fe200078e020e */
[----:B------:R-:W-:Y:S01]  /*0d90*/  LOP3.LUT R5, R2, 0x8, R5, 0xf8, !PT ;  /* 0x0000000802057812 */ /* 0x000fe200078ef805 */
[----:B------:R-:W-:Y:S01]  /*0da0*/  IMAD R9, R9, 0x10, R10 ;  /* 0x0000001009097824 */ /* 0x000fe200078e020a */
[----:B------:R-:W-:Y:S01]  /*0db0*/  SHF.R.U32.HI R2, RZ, 0x3, R2 ;  /* 0x00000003ff027819 */ /* 0x000fe20000011602 */
[----:B------:R0:W-:Y:S01]  /*0dc0*/  STL [R1+0x20], R7 ;  /* 0x0000200701007387 */ /* 0x0001e20000100800 */
[----:B------:R-:W-:Y:S01]  /*0dd0*/  LOP3.LUT R150, R0, 0xfffffffc, RZ, 0xc0, !PT ;  /* 0xfffffffc00967812 */ /* 0x000fe200078ec0ff */
[----:B------:R-:W-:Y:S01]  /*0de0*/  IMAD R11, R4, 0x40, R9 ;  /* 0x00000040040b7824 */ /* 0x000fe200078e0209 */
[----:B------:R-:W-:-:S02]  /*0df0*/  LOP3.LUT R5, R5, R2, RZ, 0x3c, !PT ;  /* 0x0000000205057212 */ /* 0x000fc400078e3cff */
[----:B------:R-:W-:Y:S01]  /*0e00*/  R2P PR, R3, 0x6 ;  /* 0x0000000603007804 */ /* 0x000fe20000000000 */
[----:B------:R-:W-:Y:S01]  /*0e10*/  IMAD.IADD R150, R13, 0x1, -R150 ;  /* 0x000000010d967824 */ /* 0x000fe200078e0a96 */
[----:B------:R1:W-:Y:S01]  /*0e20*/  STL [R1+0x1c], R11 ;  /* 0x00001c0b01007387 */ /* 0x0003e20000100800 */
[----:B------:R-:W-:Y:S01]  /*0e30*/  IMAD.IADD R5, R6, 0x1, R5 ;  /* 0x0000000106057824 */ /* 0x000fe200078e0205 */
[----:B------:R-:W-:Y:S01]  /*0e40*/  SHF.R.S32.HI R151, RZ, 0x2, R0 ;  /* 0x00000002ff977819 */ /* 0x000fe20000011400 */
[----:B------:R-:W-:Y:S01]  /*0e50*/  IMAD.SHL.U32 R137, R150, 0x8, RZ ;  /* 0x0000000896897824 */ /* 0x000fe200078e00ff */
[----:B0-----:R-:W-:Y:S02]  /*0e60*/  LOP3.LUT R7, R8, 0x7ffffffc, RZ, 0xc0, !PT ;  /* 0x7ffffffc08077812 */ /* 0x001fe400078ec0ff */
[----:B------:R-:W-:Y:S01]  /*0e70*/  LEA.HI R2, R150, R150, RZ, 0x1 ;  /* 0x0000009696027211 */ /* 0x000fe200078f08ff */
[----:B------:R-:W-:Y:S01]  /*0e80*/  VIADD R140, R137, 0x40 ;  /* 0x00000040898c7836 */ /* 0x000fe20000000000 */
[----:B------:R-:W-:Y:S01]  /*0e90*/  LEA R17, R5, UR42, 0x1 ;  /* 0x0000002a05117c11 */ /* 0x000fe2000f8e08ff */
[----:B------:R-:W-:Y:S01]  /*0ea0*/  IMAD.IADD R7, R152, 0x1, -R7 ;  /* 0x0000000198077824 */ /* 0x000fe200078e0a07 */
[----:B------:R-:W-:Y:S01]  /*0eb0*/  LOP3.LUT R3, R2, 0x1ffffffe, RZ, 0xc0, !PT ;  /* 0x1ffffffe02037812 */ /* 0x000fe200078ec0ff */
[----:B------:R-:W-:Y:S01]  /*0ec0*/  VIADD R138, R137, 0x20 ;  /* 0x00000020898a7836 */ /* 0x000fe20000000000 */
[----:B------:R-:W-:Y:S01]  /*0ed0*/  SEL R18, R18, 0xffffffc0, !P2 ;  /* 0xffffffc012127807 */ /* 0x000fe20005000000 */
[----:B------:R-:W-:Y:S01]  /*0ee0*/  IMAD.SHL.U32 R16, R7, 0x2, RZ ;  /* 0x0000000207107824 */ /* 0x000fe200078e00ff */
[----:B------:R-:W-:Y:S01]  /*0ef0*/  SHF.R.S32.HI R0, RZ, 0x1f, R140 ;  /* 0x0000001fff007819 */ /* 0x000fe2000001148c */
[----:B------:R-:W-:Y:S01]  /*0f00*/  VIADD R19, R17, 0x21800 ;  /* 0x0002180011137836 */ /* 0x000fe20000000000 */
[----:B------:R-:W-:Y:S01]  /*0f10*/  SHF.R.S32.HI R2, RZ, 0x1f, R138 ;  /* 0x0000001fff027819 */ /* 0x000fe2000001148a */
[----:B------:R-:W-:-:S02]  /*0f20*/  VIADD R148, R16, 0x20 ;  /* 0x0000002010947836 */ /* 0x000fc40000000000 */
[C---:B------:R-:W-:Y:S02]  /*0f30*/  VIADD R147, R16.reuse, 0x28 ;  /* 0x0000002810937836 */ /* 0x040fe40000000000 */
[C---:B------:R-:W-:Y:S01]  /*0f40*/  VIADD R146, R16.reuse, 0x30 ;  /* 0x0000003010927836 */ /* 0x040fe20000000000 */
[----:B------:R-:W-:Y:S01]  /*0f50*/  SHF.R.S32.HI R0, RZ, 0x1f, R148 ;  /* 0x0000001fff007819 */ /* 0x000fe20000011494 */
        /* <DEDUP_REMOVED lines=8> */
[----:B------:R-:W-:Y:S01]  /*0fe0*/  VIADD R141, R16, 0x58 ;  /* 0x00000058108d7836 */ /* 0x000fe20000000000 */
[----:B------:R-:W-:Y:S01]  /*0ff0*/  SHF.R.S32.HI R155, RZ, 0x1f, R143 ;  /* 0x0000001fff9b7819 */ /* 0x000fe2000001148f */
[----:B------:R-:W-:Y:S01]  /*1000*/  VIADD R22, R17, 0x21820 ;  /* 0x0002182011167836 */ /* 0x000fe20000000000 */
[----:B------:R-:W-:Y:S01]  /*1010*/  SHF.R.S32.HI R154, RZ, 0x1f, R142 ;  /* 0x0000001fff9a7819 */ /* 0x000fe2000001148e */
[----:B------:R-:W-:Y:S01]  /*1020*/  IMAD.IADD R3, R150, 0x1, -R3 ;  /* 0x0000000196037824 */ /* 0x000fe200078e0a03 */
[----:B------:R-:W-:Y:S01]  /*1030*/  SHF.R.S32.HI R153, RZ, 0x1f, R141 ;  /* 0x0000001fff997819 */ /* 0x000fe2000001148d */
[----:B------:R-:W-:-:S02]  /*1040*/  @P1 VIADD R22, R19, 0xffffffe0 ;  /* 0xffffffe013161836 */ /* 0x000fc40000000000 */
[----:B------:R-:W-:Y:S02]  /*1050*/  IMAD.IADD R19, R19, 0x1, R18 ;  /* 0x0000000113137824 */ /* 0x000fe400078e0212 */
[----:B------:R-:W-:Y:S02]  /*1060*/  VIADD R139, R16, 0x18 ;  /* 0x00000018108b7836 */ /* 0x000fe40000000000 */
[----:B------:R-:W-:Y:S02]  /*1070*/  IMAD R136, R3, 0x8, R11 ;  /* 0x0000000803887824 */ /* 0x000fe400078e020b */
[----:B------:R-:W-:Y:S02]  /*1080*/  IMAD.IADD R18, R18, 0x1, R22 ;  /* 0x0000000112127824 */ /* 0x000fe400078e0216 */
[----:B-1----:R-:W-:-:S07]  /*1090*/  VIADD R23, R22, 0x6000 ;  /* 0x0000600016177836 */ /* 0x002fce0000000000 */
.L_x_1167:
[----:B------:R-:W-:Y:S02]  /*10a0*/  ULDC.64 UR8, c[0x0][0xa28] ;  /* 0x00028a0000087ab9 */ /* 0x000fe40000000a00 */
[----:B------:R-:W-:-:S04]  /*10b0*/  UISETP.NE.U32.AND UP0, UPT, UR8, URZ, UPT ;  /* 0x0000003f0800728c */ /* 0x000fc8000bf05070 */
[----:B------:R-:W-:-:S03]  /*10c0*/  UISETP.NE.AND.EX UP0, UPT, UR9, URZ, UPT, UP0 ;  /* 0x0000003f0900728c */ /* 0x000fc6000bf05300 */
[----:B------:R-:W-:Y:S02]  /*10d0*/  ULDC.64 UR8, c[0x0][0xa18] ;  /* 0x0002860000087ab9 */ /* 0x000fe40000000a00 */
[----:B------:R-:W-:Y:S01]  /*10e0*/  UISETP.NE.U32.AND UP1, UPT, UR8, URZ, UPT ;  /* 0x0000003f0800728c */ /* 0x000fe2000bf25070 */
[----:B------:R-:W-:-:S03]  /*10f0*/  PLOP3.LUT P0, PT, PT, PT, UP0, 0x80, 0x0 ;  /* 0x000000000000781c */ /* 0x000fc60003f0f008 */
[----:B------:R-:W-:-:S03]  /*1100*/  UISETP.NE.AND.EX UP1, UPT, UR9, URZ, UPT, UP1 ;  /* 0x0000003f0900728c */ /* 0x000fc6000bf25310 */
[----:B------:R-:W-:Y:S02]  /*1110*/  @UP0 ULDC.64 UR8, c[0x0][0xa28] ;  /* 0x00028a0000080ab9 */ /* 0x000fe40000000a00 */
[----:B------:R-:W-:Y:S01]  /*1120*/  @UP0 UIMAD.WIDE UR8, UR6, 0x4, UR8 ;  /* 0x00000004060808a5 */ /* 0x000fe2000f8e0208 */
[----:B------:R-:W-:-:S05]  /*1130*/  PLOP3.LUT P2, PT, PT, PT, UP1, 0x80, 0x0 ;  /* 0x000000000000781c */ /* 0x000fca0003f4f018 */
[----:B------:R-:W-:Y:S01]  /*1140*/  @UP1 ULDC.64 UR10, c[0x0][0xa18] ;  /* 0x00028600000a1ab9 */ /* 0x000fe20000000a00 */
[----:B012---:R-:W-:Y:S02]  /*1150*/  IMAD.U32 R2, RZ, RZ, UR8 ;  /* 0x00000008ff027e24 */ /* 0x007fe4000f8e00ff */
[----:B----4-:R-:W-:Y:S01]  /*1160*/  IMAD.U32 R3, RZ, RZ, UR9 ;  /* 0x00000009ff037e24 */ /* 0x010fe2000f8e00ff */
[----:B------:R-:W-:Y:S02]  /*1170*/  @UP1 UIMAD.WIDE UR8, UR6, 0x4, UR10 ;  /* 0x00000004060818a5 */ /* 0x000fe4000f8e020a */
[----:B------:R-:W-:Y:S02]  /*1180*/  ULOP3.LUT UR4, UR7, 0xff000000, URZ, 0xc0, !UPT ;  /* 0xff00000007047892 */ /* 0x000fe4000f8ec03f */
[----:B------:R-:W2:Y:S01]  /*1190*/  @P0 LDG.E R2, desc[UR52][R2.64] ;  /* 0x0000003402020981 */ /* 0x000ea2000c1e1900 */
[----:B------:R-:W-:Y:S01]  /*11a0*/  ULDC.64 UR10, c[0x0][0xa20] ;  /* 0x00028800000a7ab9 */ /* 0x000fe20000000a00 */
[----:B------:R-:W-:-:S02]  /*11b0*/  IMAD.U32 R4, RZ, RZ, UR8 ;  /* 0x00000008ff047e24 */ /* 0x000fc4000f8e00ff */
[----:B------:R-:W-:Y:S01]  /*11c0*/  IMAD.U32 R5, RZ, RZ, UR9 ;  /* 0x00000009ff057e24 */ /* 0x000fe2000f8e00ff */
[----:B------:R-:W-:-:S04]  /*11d0*/  ULDC.64 UR8, c[0x0][0x418] ;  /* 0x0001060000087ab9 */ /* 0x000fc80000000a00 */
[----:B---3--:R-:W3:Y:S01]  /*11e0*/  @P2 LDG.E R4, desc[UR52][R4.64] ;  /* 0x0000003404042981 */ /* 0x008ee2000c1e1900 */
[----:B------:R-:W-:Y:S01]  /*11f0*/  UISETP.NE.U32.AND UP0, UPT, UR8, URZ, UPT ;  /* 0x0000003f0800728c */ /* 0x000fe2000bf05070 */
[----:B------:R-:W-:Y:S01]  /*1200*/  ISETP.NE.U32.AND P1, PT, RZ, UR10, PT ;  /* 0x0000000aff007c0c */ /* 0x000fe2000bf25070 */
[----:B------:R-:W-:Y:S02]  /*1210*/  ULOP3.LUT UR46, UR7, 0xff0000, URZ, 0xc0, !UPT ;  /* 0x00ff0000072e7892 */ /* 0x000fe4000f8ec03f */
[----:B------:R-:W-:Y:S01]  /*1220*/  UISETP.NE.AND.EX UP0, UPT, UR9, URZ, UPT, UP0 ;  /* 0x0000003f0900728c */ /* 0x000fe2000bf05300 */
[----:B------:R-:W-:Y:S01]  /*1230*/  ISETP.NE.AND.EX P1, PT, RZ, UR11, PT, P1 ;  /* 0x0000000bff007c0c */ /* 0x000fe2000bf25310 */
[----:B------:R-:W-:Y:S01]  /*1240*/  ULDC UR8, c[0x0][0x424] ;  /* 0x0001090000087ab9 */ /* 0x000fe20000000800 */
[----:B------:R-:W-:Y:S02]  /*1250*/  USHF.R.U32.HI UR4, URZ, 0x8, UR4 ;  /* 0x000000083f047899 */ /* 0x000fe40008011604 */
[----:B------:R-:W-:Y:S01]  /*1260*/  USEL UR8, UR8, 0x1, UP0 ;  /* 0x0000000108087887 */ /* 0x000fe20008000000 */
[----:B------:R-:W-:Y:S01]  /*1270*/  ULDC UR9, c[0x0][0x2f0] ;  /* 0x0000bc0000097ab9 */ /* 0x000fe20000000800 */
[----:B------:R-:W-:Y:S01]  /*1280*/  UMOV UR39, URZ ;  /* 0x0000003f00277c82 */ /* 0x000fe20008000000 */
[----:B------:R-:W-:Y:S01]  /*1290*/  ULEA.HI UR46, UR46, UR4, URZ, 0x10 ;  /* 0x000000042e2e7291 */ /* 0x000fe2000f8f803f */
[----:B------:R-:W-:Y:S01]  /*12a0*/  ULDC UR47, c[0x0][0x288] ;  /* 0x0000a200002f7ab9 */ /* 0x000fe20000000800 */
[----:B------:R-:W-:-:S02]  /*12b0*/  UIMAD UR4, UR8, UR9, URZ ;  /* 0x00000009080472a4 */ /* 0x000fc4000f8e023f */
[----:B------:R-:W-:Y:S01]  /*12c0*/  ULOP3.LUT UR41, UR7, 0xffff, URZ, 0xc0, !UPT ;  /* 0x0000ffff07297892 */ /* 0x000fe2000f8ec03f */
[----:B--2---:R-:W-:Y:S02]  /*12d0*/  @P0 R2UR UR39, R2 ;  /* 0x00000000022702ca */ /* 0x004fe400000e0000 */
[----:B---3--:R-:W-:Y:S01]  /*12e0*/  @P2 R2UR UR47, R4 ;  /* 0x00000000042f22ca */ /* 0x008fe200000e0000 */
[----:B-----5:R-:W-:-:S14]  /*12f0*/  @P2 BRA `(.L_x_1072) ;  /* 0x0000000000342947 */ /* 0x020fdc0003800000 */
[----:B------:R-:W-:Y:S02]  /*1300*/  ULDC.64 UR8, c[0x0][0xa00] ;  /* 0x0002800000087ab9 */ /* 0x000fe40000000a00 */
[----:B------:R-:W-:-:S04]  /*1310*/  ISETP.NE.U32.AND P0, PT, RZ, UR8, PT ;  /* 0x00000008ff007c0c */ /* 0x000fc8000bf05070 */
[----:B------:R-:W-:-:S13]  /*1320*/  ISETP.NE.AND.EX P0, PT, RZ, UR9, PT, P0 ;  /* 0x00000009ff007c0c */ /* 0x000fda000bf05300 */
[----:B------:R-:W-:Y:S05]  /*1330*/  @!P0 BRA `(.L_x_1072) ;  /* 0x0000000000248947 */ /* 0x000fea0003800000 */
[----:B------:R-:W-:Y:S02]  /*1340*/  ULDC.64 UR8, c[0x0][0xa00] ;  /* 0x0002800000087ab9 */ /* 0x000fe40000000a00 */
        /* <DEDUP_REMOVED lines=8> */
.L_x_1072:
[----:B------:R-:W-:Y:S01]  /*13d0*/  UMOV UR43, UR6 ;  /* 0x00000006002b7c82 */ /* 0x000fe20008000000 */
[----:B------:R-:W-:Y:S05]  /*13e0*/  @!P1 BRA `(.L_x_1073) ;  /* 0x00000000001c9947 */ /* 0x000fea0003800000 */
[----:B------:R-:W-:Y:S02]  /*13f0*/  ULDC.64 UR8, c[0x0][0xa20] ;  /* 0x0002880000087ab9 */ /* 0x000fe40000000a00 */
[----:B------:R-:W-:-:S06]  /*1400*/  UIMAD.WIDE UR6, UR6, 0x4, UR8 ;  /* 0x00000004060678a5 */ /* 0x000fcc000f8e0208 */
[----:B------:R-:W-:Y:S02]  /*1410*/  IMAD.U32 R2, RZ, RZ, UR6 ;  /* 0x00000006ff027e24 */ /* 0x000fe4000f8e00ff */
[----:B------:R-:W-:-:S05]  /*1420*/  IMAD.U32 R3, RZ, RZ, UR7 ;  /* 0x00000007ff037e24 */ /* 0x000fca000f8e00ff */
[----:B------:R-:W2:Y:S02]  /*1430*/  LDG.E R2, desc[UR52][R2.64] ;  /* 0x0000003402027981 */ /* 0x000ea4000c1e1900 */
[----:B--2---:R-:W-:Y:S01]  /*1440*/  R2UR UR4, R2 ;  /* 0x00000000020472ca */ /* 0x004fe200000e0000 */
[----:B------:R-:W-:-:S14]  /*1450*/  BRA `(.L_x_1074) ;  /* 0x0000000000347947 */ /* 0x000fdc0003800000 */
.L_x_1073:
        /* <DEDUP_REMOVED lines=13> */
.L_x_1074:
[----:B------:R-:W-:Y:S01]  /*1530*/  ULDC UR6, c[0x0][0x448] ;  /* 0x0001120000067ab9 */ /* 0x000fe20000000800 */
[----:B------:R-:W-:Y:S02]  /*1540*/  UIMAD UR40, UR5, 0xc0, URZ ;  /* 0x000000c0052878a4 */ /* 0x000fe4000f8e023f */
[----:B------:R-:W-:Y:S02]  /*1550*/  UISETP.NE.AND UP0, UPT, UR6, 0x1, UPT ;  /* 0x000000010600788c */ /* 0x000fe4000bf05270 */
[----:B------:R-:W-:Y:S02]  /*1560*/  UIADD3 UR39, -UR39, UR4, URZ ;  /* 0x0000000427277290 */ /* 0x000fe4000fffe13f */
[----:B------:R-:W-:Y:S01]  /*1570*/  UIADD3 UR8, UR40, 0xbf, URZ ;  /* 0x000000bf28087890 */ /* 0x000fe2000fffe03f */
[----:B------:R-:W-:Y:S01]  /*1580*/  ULDC.64 UR4, c[0x0][0x9e0] ;  /* 0x0002780000047ab9 */ /* 0x000fe20000000a00 */
[----:B------:R-:W-:Y:S02]  /*1590*/  UIADD3 UR9, UR39, 0x1, -UR47 ;  /* 0x0000000127097890 */ /* 0x000fe4000fffe82f */
[----:B------:R-:W-:-:S03]  /*15a0*/  UISETP.GE.AND UP1, UPT, UR5, 0x1, UPT ;  /* 0x000000010500788c */ /* 0x000fc6000bf26270 */
[----:B------:R-:W-:Y:S01]  /*15b0*/  @UP0 ULDC UR6, c[0x0][0x44c] ;  /* 0x0001130000060ab9 */ /* 0x000fe20000000800 */
[----:B------:R-:W-:Y:S01]  /*15c0*/  @UP0 ULDC UR10, c[0x0][0x450] ;  /* 0x00011400000a0ab9 */ /* 0x000fe20000000800 */
[----:B------:R-:W-:Y:S01]  /*15d0*/  UIMAD.WIDE.U32 UR6, UR8, UR6, URZ ;  /* 0x00000006080672a5 */ /* 0x000fe2000f8e003f */
[----:B------:R-:W-:-:S03]  /*15e0*/  PLOP3.LUT P1, PT, PT, PT, UP1, 0x80, 0x0 ;  /* 0x000000000000781c */ /* 0x000fc60003f2f018 */
[----:B------:R-:W-:-:S04]  /*15f0*/  @UP0 USHF.R.U32.HI UR8, URZ, UR10, UR7 ;  /* 0x0000000a3f080299 */ /* 0x000fc80008011607 */
[----:B------:R-:W-:-:S04]  /*1600*/  UIADD3 UR9, UR9, UR8, URZ ;  /* 0x0000000809097290 */ /* 0x000fc8000fffe03f */
[----:B------:R-:W-:Y:S02]  /*1610*/  UIADD3 UR4, UR9, UR4, URZ ;  /* 0x0000000409047290 */ /* 0x000fe4000fffe03f */
[----:B------:R-:W-:Y:S10]  /*1620*/  @!P1 BRA `(.L_x_1075) ;  /* 0x0000000000449947 */ /* 0x000ff40003800000 */
        /* <DEDUP_REMOVED lines=10> */
.L_x_1076:
[----:B------:R-:W-:-:S11]  /*16d0*/  UISETP.NE.AND UP1, UPT, UR5, 0x1, UPT ;  /* 0x000000010500788c */ /* 0x000fd6000bf25270 */
[----:B------:R-:W-:Y:S02]  /*16e0*/  @UP1 ULDC.64 UR10, c[0x0][0x9e8] ;  /* 0x00027a00000a1ab9 */ /* 0x000fe40000000a00 */
[----:B------:R-:W-:-:S04]  /*16f0*/  UIMAD.WIDE.U32 UR6, UR8, UR10, URZ ;  /* 0x0000000a080672a5 */ /* 0x000fc8000f8e003f */
[----:B------:R-:W-:-:S12]  /*1700*/  @UP1 USHF.R.U32.HI UR8, URZ, UR11, UR7 ;  /* 0x0000000b3f081299 */ /* 0x000fd80008011607 */
.L_x_1077:
[----:B------:R-:W-:-:S04]  /*1710*/  UIMAD UR8, UR8, UR5, UR5 ;  /* 0x00000005080872a4 */ /* 0x000fc8000f8e0205 */
[----:B------:R-:W-:-:S04]  /*1720*/  UISETP.LT.AND UP1, UPT, UR4, UR8, UPT ;  /* 0x000000080400728c */ /* 0x000fc8000bf21270 */
[----:B------:R-:W-:-:S12]  /*1730*/  USEL UR4, UR4, UR8, UP1 ;  /* 0x0000000804047287 */ /* 0x000fd80008800000 */
.L_x_1075:
[----:B------:R-:W-:Y:S02]  /*1740*/  UIADD3 UR8, UR39, 0x7f, URZ ;  /* 0x0000007f27087890 */ /* 0x000fe4000fffe03f */
[----:B------:R-:W-:Y:S02]  /*1750*/  UIADD3 UR9, UR4, 0x7f, URZ ;  /* 0x0000007f04097890 */ /* 0x000fe4000fffe03f */
[----:B------:R-:W-:Y:S02]  /*1760*/  USHF.R.S32.HI UR4, URZ, 0x1f, UR8 ;  /* 0x0000001f3f047899 */ /* 0x000fe40008011408 */
[----:B------:R-:W-:Y:S01]  /*1770*/  USHF.R.S32.HI UR10, URZ, 0x1f, UR9 ;  /* 0x0000001f3f0a7899 */ /* 0x000fe20008011409 */
[----:B------:R-:W-:Y:S01]  /*1780*/  @UP0 ULDC UR6, c[0x0][0x44c] ;  /* 0x0001130000060ab9 */ /* 0x000fe20000000800 */
[----:B------:R-:W-:Y:S02]  /*1790*/  ULEA.HI UR4, UR4, UR8, URZ, 0x7 ;  /* 0x0000000804047291 */ /* 0x000fe4000f8f383f */
[----:B------:R-:W-:-:S02]  /*17a0*/  ULEA.HI UR10, UR10, UR9, URZ, 0x7 ;  /* 0x000000090a0a7291 */ /* 0x000fc4000f8f383f */
[----:B------:R-:W-:Y:S01]  /*17b0*/  UIMAD.WIDE.U32 UR6, UR40, UR6, URZ ;  /* 0x00000006280672a5 */ /* 0x000fe2000f8e003f */
[----:B------:R-:W-:Y:S01]  /*17c0*/  @UP0 ULDC UR12, c[0x0][0x450] ;  /* 0x00011400000c0ab9 */ /* 0x000fe20000000800 */
[----:B------:R-:W-:Y:S01]  /*17d0*/  UMOV UR11, UR40 ;  /* 0x00000028000b7c82 */ /* 0x000fe20008000000 */
[----:B------:R-:W-:Y:S02]  /*17e0*/  USHF.R.S32.HI UR4, URZ, 0x7, UR4 ;  /* 0x000000073f047899 */ /* 0x000fe40008011404 */
[----:B------:R-:W-:Y:S02]  /*17f0*/  USHF.R.S32.HI UR10, URZ, 0x7, UR10 ;  /* 0x000000073f0a7899 */ /* 0x000fe4000801140a */
[----:B------:R-:W-:Y:S02]  /*1800*/  UIADD3 UR55, UR39, -UR47, URZ ;  /* 0x8000002f27377290 */ /* 0x000fe4000fffe03f */
[----:B------:R-:W-:Y:S02]  /*1810*/  @UP0 USHF.R.U32.HI UR11, URZ, UR12, UR7 ;  /* 0x0000000c3f0b0299 */ /* 0x000fe40008011607 */
[----:B------:R-:W-:-:S02]  /*1820*/  UISETP.LT.AND UP0, UPT, UR4, UR10, UPT ;  /* 0x0000000a0400728c */ /* 0x000fc4000bf01270 */
        /* <DEDUP_REMOVED lines=15> */
.L_x_1079:
[----:B------:R-:W-:-:S11]  /*1920*/  UISETP.NE.AND UP0, UPT, UR5, 0x1, UPT ;  /* 0x000000010500788c */ /* 0x000fd6000bf05270 */
[----:B------:R-:W-:Y:S02]  /*1930*/  @UP0 ULDC.64 UR10, c[0x0][0x9e8] ;  /* 0x00027a00000a0ab9 */ /* 0x000fe40000000a00 */
[----:B------:R-:W-:-:S04]  /*1940*/  UIMAD.WIDE.U32 UR8, UR7, UR10, URZ ;  /* 0x0000000a070872a5 */ /* 0x000fc8000f8e003f */
[----:B------:R-:W-:-:S12]  /*1950*/  @UP0 USHF.R.U32.HI UR7, URZ, UR11, UR9 ;  /* 0x0000000b3f070299 */ /* 0x000fd80008011609 */
.L_x_1080:
[----:B------:R-:W-:-:S04]  /*1960*/  UIMAD UR5, UR7, UR5, URZ ;  /* 0x00000005070572a4 */ /* 0x000fc8000f8e023f */
[----:B------:R-:W-:-:S04]  /*1970*/  UISETP.LT.AND UP0, UPT, UR4, UR5, UPT ;  /* 0x000000050400728c */ /* 0x000fc8000bf01270 */
[----:B------:R-:W-:-:S12]  /*1980*/  USEL UR4, UR4, UR5, !UP0 ;  /* 0x0000000504047287 */ /* 0x000fd8000c000000 */
.L_x_1078:
[----:B------:R-:W-:Y:S02]  /*1990*/  USHF.R.S32.HI UR5, URZ, 0x1f, UR4 ;  /* 0x0000001f3f057899 */ /* 0x000fe40008011404 */
[----:B------:R-:W-:Y:S02]  /*19a0*/  ULOP3.LUT UR38, UR46, 0xff, URZ, 0xc0, !UPT ;  /* 0x000000ff2e267892 */ /* 0x000fe4000f8ec03f */
[----:B------:R-:W-:Y:S02]  /*19b0*/  ULEA.HI UR5, UR5, UR4, URZ, 0x7 ;  /* 0x0000000405057291 */ /* 0x000fe4000f8f383f */
[----:B------:R-:W-:Y:S02]  /*19c0*/  USHF.R.U32.HI UR46, URZ, 0x10, UR46 ;  /* 0x000000103f2e7899 */ /* 0x000fe4000801162e */
[----:B------:R-:W-:Y:S01]  /*19d0*/  USHF.R.S32.HI UR5, URZ, 0x7, UR5 ;  /* 0x000000073f057899 */ /* 0x000fe20008011405 */
[----:B------:R-:W-:-:S03]  /*19e0*/  UMOV UR4, URZ ;  /* 0x0000003f00047c82 */ /* 0x000fc60008000000 */
[----:B------:R-:W-:-:S04]  /*19f0*/  UISETP.LT.AND UP0, UPT, URZ, UR5, UPT ;  /* 0x000000053f00728c */ /* 0x000fc8000bf01270 */
[----:B------:R-:W-:-:S04]  /*1a00*/  USEL UR37, URZ, UR5, !UP0 ;  /* 0x000000053f257287 */ /* 0x000fc8000c000000 */
[----:B------:R-:W-:-:S06]  /*1a10*/  UISETP.GT.AND UP0, UPT, UR6, UR37, UPT ;  /* 0x000000250600728c */ /* 0x000fcc000bf04270 */
[----:B------:R-:W-:-:S13]  /*1a20*/  PLOP3.LUT P0, PT, PT, PT, UP0, 0x80, 0x0 ;  /* 0x000000000000781c */ /* 0x000fda0003f0f008 */
[----:B------:R-:W-:Y:S05]  /*1a30*/  @!P0 BRA `(.L_x_1081) ;  /* 0x0000000000948947 */ /* 0x000fea0003800000 */
[----:B------:R-:W-:Y:S01]  /*1a40*/  UISETP.NE.AND UP0, UPT, UR46, URZ, UPT ;  /* 0x0000003f2e00728c */ /* 0x000fe2000bf05270 */
[----:B------:R-:W-:-:S03]  /*1a50*/  ULDC UR4, c[0x0][0x9f0] ;  /* 0x00027c0000047ab9 */ /* 0x000fc60000000800 */
[----:B------:R-:W-:-:S04]  /*1a60*/  USEL UR10, UR46, UR4, UP0 ;  /* 0x000000042e0a7287 */ /* 0x000fc80008000000 */
[----:B------:R-:W-:Y:S02]  /*1a70*/  UIADD3 UR4, UR10, -0x1, UR6 ;  /* 0xffffffff0a047890 */ /* 0x000fe4000fffe006 */
[----:B------:R-:W-:Y:S02]  /*1a80*/  IMAD.U32 R3, RZ, RZ, UR10 ;  /* 0x0000000aff037e24 */ /* 0x000fe4000f8e00ff */
[----:B------:R-:W-:-:S03]  /*1a90*/  UIADD3 UR7, -UR37, UR4, URZ ;  /* 0x0000000425077290 */ /* 0x000fc6000fffe13f */
[-C--:B------:R-:W-:Y:S01]  /*1aa0*/  IABS R0, R3.reuse ;  /* 0x0000000300007213 */ /* 0x080fe20000000000 */
[----:B------:R-:W-:Y:S01]  /*1ab0*/  UMOV UR4, URZ ;  /* 0x0000003f00047c82 */ /* 0x000fe20008000000 */
[----:B------:R-:W-:Y:S01]  /*1ac0*/  IABS R5, R3 ;  /* 0x0000000300057213 */ /* 0x000fe20000000000 */
[----:B------:R-:W-:Y:S01]  /*1ad0*/  IMAD.U32 R4, RZ, RZ, UR7 ;  /* 0x00000007ff047e24 */ /* 0x000fe2000f8e00ff */
[----:B------:R-:W-:Y:S01]  /*1ae0*/  R2UR UR11, R0 ;  /* 0x00000000000b72ca */ /* 0x000fe200000e0000 */
[----:B------:R-:W-:-:S03]  /*1af0*/  ULOP3.LUT UR7, UR7, UR10, URZ, 0x3c, !UPT ;  /* 0x0000000a07077292 */ /* 0x000fc6000f8e3c3f */
[----:B------:R-:W-:-:S05]  /*1b00*/  IABS R4, R4 ;  /* 0x0000000400047213 */ /* 0x000fca0000000000 */
[----:B------:R-:W-:-:S04]  /*1b10*/  IMAD.MOV.U32 R3, RZ, RZ, R4 ;  /* 0x000000ffff037224 */ /* 0x000fc800078e0004 */
        /* <DEDUP_REMOVED lines=23> */
.L_x_1081:
[----:B------:R-:W-:Y:S01]  /*1c90*/  UIMAD UR37, UR38, UR4, UR37 ;  /* 0x00000004262572a4 */ /* 0x000fe2000f8e0225 */
[----:B------:R-:W-:Y:S01]  /*1ca0*/  IMAD.U32 R88, RZ, RZ, UR6 ;  /* 0x00000006ff587e24 */ /* 0x000fe2000f8e00ff */
[----:B------:R-:W-:Y:S01]  /*1cb0*/  PLOP3.LUT P0, PT, PT, PT, PT, 0x80, 0x0 ;  /* 0x000000000000781c */ /* 0x000fe20003f0f070 */
[----:B------:R-:W-:Y:S01]  /*1cc0*/  IMAD.U32 R3, RZ, RZ, UR4 ;  /* 0x00000004ff037e24 */ /* 0x000fe2000f8e00ff */
[----:B------:R-:W-:Y:S01]  /*1cd0*/  CS2R R134, SRZ ;  /* 0x0000000000867805 */ /* 0x000fe2000001ff00 */
[----:B------:R-:W-:Y:S01]  /*1ce0*/  IMAD.MOV.U32 R2, RZ, RZ, RZ ;  /* 0x000000ffff027224 */ /* 0x000fe200078e00ff */
[----:B------:R-:W-:Y:S01]  /*1cf0*/  CS2R R132, SRZ ;  /* 0x0000000000847805 */ /* 0x000fe2000001ff00 */
[----:B------:R-:W-:Y:S01]  /*1d00*/  IMAD.MOV.U32 R0, RZ, RZ, RZ ;  /* 0x000000ffff007224 */ /* 0x000fe200078e00ff */
[----:B------:R-:W-:Y:S02]  /*1d10*/  VIADDMNMX R88, R3, UR37, R88, PT ;  /* 0x0000002503587c46 */ /* 0x000fe4000b800158 */
[----:B------:R-:W-:-:S02]  /*1d20*/  CS2R R130, SRZ ;  /* 0x0000000000827805 */ /* 0x000fc4000001ff00 */
[----:B------:R-:W-:Y:S02]  /*1d30*/  CS2R R128, SRZ ;  /* 0x0000000000807805 */ /* 0x000fe4000001ff00 */
[----:B------:R-:W-:Y:S02]  /*1d40*/  CS2R R126, SRZ ;  /* 0x00000000007e7805 */ /* 0x000fe4000001ff00 */
[----:B------:R-:W-:Y:S02]  /*1d50*/  ISETP.GT.AND P1, PT, R88, UR37, PT ;  /* 0x0000002558007c0c */ /* 0x000fe4000bf24270 */
        /* <DEDUP_REMOVED lines=20> */
[----:B------:R-:W0:Y:S02]  /*1ea0*/  S2R R4, SR_TID.X ;  /* 0x0000000000047919 */ /* 0x000e240000002100 */
[----:B0-----:R-:W-:-:S05]  /*1eb0*/  VIADD R5, R4, 0xffffff80 ;  /* 0xffffff8004057836 */ /* 0x001fca0000000000 */
[----:B------:R-:W-:-:S04]  /*1ec0*/  SHF.R.S32.HI R4, RZ, 0x1f, R5 ;  /* 0x0000001fff047819 */ /* 0x000fc80000011405 */
[----:B------:R-:W-:-:S04]  /*1ed0*/  LEA.HI R4, R4, R5, RZ, 0x7 ;  /* 0x0000000504047211 */ /* 0x000fc800078f38ff */
[----:B------:R-:W-:-:S05]  /*1ee0*/  SHF.R.S32.HI R4, RZ, 0x7, R4 ;  /* 0x00000007ff047819 */ /* 0x000fca0000011404 */
[----:B------:R-:W0:Y:S02]  /*1ef0*/  SHFL.IDX PT, R0, R4, RZ, 0x1f ;  /* 0x00001fff04007589 */ /* 0x000e2400000e0000 */
[----:B0-----:R-:W-:-:S13]  /*1f00*/  R2UR UR45, R0 ;  /* 0x00000000002d72ca */ /* 0x001fda00000e0000 */
[----:B------:R-:W-:-:S04]  /*1f10*/  UIMAD.WIDE UR4, UR45, 0x55555556, URZ ;  /* 0x555555562d0478a5 */ /* 0x000fc8000f8e023f */
[----:B------:R-:W-:Y:S02]  /*1f20*/  ULEA.HI UR54, UR5, UR5, URZ, 0x1 ;  /* 0x0000000505367291 */ /* 0x000fe4000f8f083f */
[----:B------:R-:W-:Y:S02]  /*1f30*/  UIADD3 UR5, UR42, 0x21800, URZ ;  /* 0x000218002a057890 */ /* 0x000fe4000fffe03f */
[----:B------:R-:W-:Y:S02]  /*1f40*/  UIMAD UR54, UR54, -0x3, UR45 ;  /* 0xfffffffd363678a4 */ /* 0x000fe4000f8e022d */
[----:B------:R-:W-:Y:S02]  /*1f50*/  ULOP3.LUT UP0, URZ, UR5, 0x3ff, URZ, 0xc0, !UPT ;  /* 0x000003ff053f7892 */ /* 0x000fe4000f80c03f */
[----:B------:R-:W-:Y:S02]  /*1f60*/  ULEA UR4, UR54, UR42, 0xc ;  /* 0x0000002a36047291 */ /* 0x000fe4000f8e603f */
[----:B------:R-:W-:-:S02]  /*1f70*/  ULEA UR5, UR54, UR5, 0xd ;  /* 0x0000000536057291 */ /* 0x000fc4000f8e683f */
[----:B------:R-:W-:Y:S01]  /*1f80*/  PLOP3.LUT P0, PT, PT, PT, UP0, 0x80, 0x0 ;  /* 0x000000000000781c */ /* 0x000fe20003f0f008 */
[----:B------:R-:W-:Y:S02]  /*1f90*/  UIADD3 UR4, UR4, 0xc400, URZ ;  /* 0x0000c40004047890 */ /* 0x000fe4000fffe03f */
[----:B------:R-:W-:Y:S02]  /*1fa0*/  USHF.R.U32.HI UR5, URZ, 0x4, UR5 ;  /* 0x000000043f057899 */ /* 0x000fe40008011605 */
[----:B------:R-:W-:Y:S02]  /*1fb0*/  USHF.R.U32.HI UR4, URZ, 0x4, UR4 ;  /* 0x000000043f047899 */ /* 0x000fe40008011604 */
[----:B------:R-:W-:Y:S02]  /*1fc0*/  ULOP3.LUT UR44, UR5, 0x3fff, URZ, 0xc0, !UPT ;  /* 0x00003fff052c7892 */ /* 0x000fe4000f8ec03f */
[----:B------:R-:W-:-:S04]  /*1fd0*/  ULOP3.LUT UR56, UR4, 0x3fff, URZ, 0xc0, !UPT ;  /* 0x00003fff04387892 */ /* 0x000fc8000f8ec03f */
[----:B------:R-:W-:Y:S08]  /*1fe0*/  @!P0 BRA `(.L_x_1083) ;  /* 0x0000000000408947 */ /* 0x000ff00003800000 */
        /* <DEDUP_REMOVED lines=16> */
.L_x_1083:
[----:B------:R-:W-:Y:S01]  /*20f0*/  ULEA.HI UR4, UR49, UR49, URZ, 0x1 ;  /* 0x0000003131047291 */ /* 0x000fe2000f8f083f */
[----:B------:R-:W-:-:S03]  /*2100*/  IMAD.U32 R2, RZ, RZ, UR50 ;  /* 0x00000032ff027e24 */ /* 0x000fc6000f8e00ff */
[----:B------:R-:W-:Y:S02]  /*2110*/  ULOP3.LUT UR4, UR4, 0xfffffffe, URZ, 0xc0, !UPT ;  /* 0xfffffffe04047892 */ /* 0x000fe4000f8ec03f */
[----:B------:R-:W-:Y:S02]  /*2120*/  ISETP.NE.AND P0, PT, R2, 0x3, PT ;  /* 0x000000030200780c */ /* 0x000fe40003f05270 */
[----:B------:R-:W-:-:S06]  /*2130*/  UIADD3 UR4, UR49, -UR4, URZ ;  /* 0x8000000431047290 */ /* 0x000fcc000fffe03f */
[----:B------:R-:W-:-:S05]  /*2140*/  IMAD.U32 R0, RZ, RZ, UR4 ;  /* 0x00000004ff007e24 */ /* 0x000fca000f8e00ff */
[----:B------:R-:W-:-:S04]  /*2150*/  SHF.L.U32 R0, R0, 0x1f, RZ ;  /* 0x0000001f00007819 */ /* 0x000fc800000006ff */
[----:B------:R-:W0:Y:S02]  /*2160*/  SYNCS.PHASECHK.TRANS64.TRYWAIT P1, [UR42+0x2d800], R0 ;  /* 0x02d80000ff0075a7 */ /* 0x000e24000802016a */
[----:B0-----:R-:W-:Y:S05]  /*2170*/  @!P1 BRA `(.L_x_1084) ;  /* 0x0000017c00c09947 */ /* 0x001fea0003800000 */
.L_x_1304:
[----:B------:R-:W-:Y:S05]  /*2180*/  @!P0 BRA `(.L_x_1085) ;  /* 0x0000000000048947 */ /* 0x000fea0003800000 */
[----:B------:R-:W-:Y:S01]  /*2190*/  BPT.TRAP 0x1 ;  /* 0x000000040000795c */ /* 0x000fe20000300000 */
.L_x_1085:
[----:B------:R-:W-:Y:S02]  /*21a0*/  IMAD.U32 R90, RZ, RZ, UR48 ;  /* 0x00000030ff5a7e24 */ /* 0x000fe4000f8e00ff */
[----:B0-----:R-:W-:-:S03]  /*21b0*/  IMAD.U32 R3, RZ, RZ, UR51 ;  /* 0x00000033ff037e24 */ /* 0x001fc6000f8e00ff */
[----:B------:R-:W-:Y:S02]  /*21c0*/  LEA R90, R90, UR42, 0x3 ;  /* 0x0000002a5a5a7c11 */ /* 0x000fe4000f8e18ff */
[----:B------:R-:W-:-:S04]  /*21d0*/  SHF.L.U32 R3, R3, 0x1f, RZ ;  /* 0x0000001f03037819 */ /* 0x000fc800000006ff */
[----:B------:R0:W1:Y:S01]  /*21e0*/  SYNCS.PHASECHK.TRANS64.TRYWAIT P2, [R90+URZ+0x2d830], R3 ;  /* 0x02d830035a0075a7 */ /* 0x000062000804017f */
[----:B------:R-:W-:Y:S05]  /*21f0*/  @!P0 BRA `(.L_x_1086) ;  /* 0x0000000000048947 */ /* 0x000fea0003800000 */
[----:B------:R-:W-:Y:S01]  /*2200*/  BPT.TRAP 0x1 ;  /* 0x000000040000795c */ /* 0x000fe20000300000 */
.L_x_1086:
[----:B------:R-:W2:Y:S02]  /*2210*/  S2R R0, SR_TID.X ;  /* 0x0000000000007919 */ /* 0x000ea40000002100 */
[----:B--2---:R-:W-:Y:S01]  /*2220*/  LOP3.LUT P1, RZ, R0, 0x7f, RZ, 0xc0, !PT ;  /* 0x0000007f00ff7812 */ /* 0x004fe2000782c0ff */
[----:B-1----:R-:W-:-:S12]  /*2230*/  @P2 BRA `(.L_x_1087) ;  /* 0x0000000000082947 */ /* 0x002fd80003800000 */
[----:B------:R-:W1:Y:S02]  /*2240*/  SYNCS.PHASECHK.TRANS64.TRYWAIT P2, [R90+URZ+0x2d830], R3 ;  /* 0x02d830035a0075a7 */ /* 0x000e64000804017f */
[----:B-1----:R-:W-:Y:S05]  /*2250*/  @!P2 BRA `(.L_x_1088) ;  /* 0x0000017c00a0a947 */ /* 0x002fea0003800000 */
.L_x_1087:
[----:B------:R-:W-:Y:S05]  /*2260*/  WARPSYNC.ALL ;  /* 0x0000000000007948 */ /* 0x000fea0003800000 */
[----:B------:R-:W-:Y:S01]  /*2270*/  UIADD3 UR4, UR42, 0x15400, URZ ;  /* 0x000154002a047890 */ /* 0x000fe2000fffe03f */
[----:B------:R-:W-:Y:S01]  /*2280*/  WARPGROUP.ARRIVE ;  /* 0x00000000000079c5 */ /* 0x000fe20000000000 */
[----:B------:R-:W-:Y:S01]  /*2290*/  UMOV UR5, 0x80000020 ;  /* 0x8000002000057882 */ /* 0x000fe20000000000 */
[----:B------:R-:W-:Y:S01]  /*22a0*/  UMOV UR7, 0x80000020 ;  /* 0x8000002000077882 */ /* 0x000fe20000000000 */
[----:B------:R-:W-:Y:S01]  /*22b0*/  USHF.R.U32.HI UR4, URZ, 0x4, UR4 ;  /* 0x000000043f047899 */ /* 0x000fe20008011604 */
[----:B01----:R-:W-:Y:S01]  /*22c0*/  @!P1 VIADD R90, R90, 0x2d840 ;  /* 0x0002d8405a5a9836 */ /* 0x003fe20000000000 */
[----:B------:R-:W-:Y:S01]  /*22d0*/  UMOV UR9, 0x80000020 ;  /* 0x8000002000097882 */ /* 0x000fe20000000000 */
[----:B------:R-:W-:Y:S01]  /*22e0*/  UMOV UR11, 0x80000020 ;  /* 0x80000020000b7882 */ /* 0x000fe20000000000 */
[----:B------:R-:W-:Y:S01]  /*22f0*/  ULOP3.LUT UR4, UR4, 0x3fff, URZ, 0xc0, !UPT ;  /* 0x00003fff04047892 */ /* 0x000fe2000f8ec03f */
[----:B------:R-:W-:Y:S01]  /*2300*/  UMOV UR13, 0x80000020 ;  /* 0x80000020000d7882 */ /* 0x000fe20000000000 */
[----:B------:R-:W-:-:S02]  /*2310*/  UMOV UR15, 0x80000020 ;  /* 0x80000020000f7882 */ /* 0x000fc40000000000 */
[----:B------:R-:W-:Y:S01]  /*2320*/  ULOP3.LUT UR32, UR4, 0x10000, URZ, 0xfc, !UPT ;  /* 0x0001000004207892 */ /* 0x000fe2000f8efc3f */
[----:B------:R-:W-:Y:S01]  /*2330*/  @!P1 PRMT R90, RZ, 0x654, R90 ;  /* 0x00000654ff5a9816 */ /* 0x000fe2000000005a */
[----:B------:R-:W-:Y:S02]  /*2340*/  ULOP3.LUT UR4, UR56, 0x10000, URZ, 0xfc, !UPT ;  /* 0x0001000038047892 */ /* 0x000fe4000f8efc3f */
[----:B------:R-:W-:Y:S02]  /*2350*/  UIMAD UR6, UR48, 0x600, UR32 ;  /* 0x00000600300678a4 */ /* 0x000fe4000f8e0220 */
[----:B------:R-:W-:Y:S02]  /*2360*/  UIADD3 UR8, UR4, 0x2, URZ ;  /* 0x0000000204087890 */ /* 0x000fe4000fffe03f */
[----:B------:R-:W-:Y:S02]  /*2370*/  UIADD3 UR10, UR6, 0x2, URZ ;  /* 0x00000002060a7890 */ /* 0x000fe4000fffe03f */
[----:B------:R-:W-:-:S02]  /*2380*/  UIADD3 UR12, UR4, 0x300, URZ ;  /* 0x00000300040c7890 */ /* 0x000fc4000fffe03f */
[----:B------:R-:W-:Y:S02]  /*2390*/  UIADD3 UR14, UR6, 0x200, URZ ;  /* 0x00000200060e7890 */ /* 0x000fe4000fffe03f */
[----:B------:R-:W-:Y:S01]  /*23a0*/  HGMMA.64x128x16.F32 R24, gdesc[UR4], RZ, !UPT, gsb0 ;  /* 0x01e00000041879f0 */ /* 0x000fe2000c0008ff */
        /* <DEDUP_REMOVED lines=12> */
[----:B------:R-:W-:Y:S01]  /*2470*/  ULDC UR7, c[0x0][0x448] ;  /* 0x0001120000077ab9 */ /* 0x000fe20000000800 */
[----:B------:R-:W-:Y:S01]  /*2480*/  ULDC UR6, c[0x0][0x9d8] ;  /* 0x0002760000067ab9 */ /* 0x000fe20000000800 */
[----:B------:R-:W-:Y:S01]  /*2490*/  UISETP.NE.AND UP0, UPT, UR7, 0x1, UPT ;  /* 0x000000010700788c */ /* 0x000fe2000bf05270 */
[----:B------:R-:W-:Y:S02]  /*24a0*/  ULDC UR33, c[0x0][0x9dc] ;  /* 0x0002770000217ab9 */ /* 0x000fe40000000800 */
[----:B------:R-:W-:-:S03]  /*24b0*/  ULOP3.LUT UR33, URZ, UR33, URZ, 0x33, !UPT ;  /* 0x000000213f217292 */ /* 0x000fc6000f8e333f */
[----:B------:R-:W-:Y:S02]  /*24c0*/  PLOP3.LUT P2, PT, PT, PT, UP0, 0x80, 0x0 ;  /* 0x000000000000781c */ /* 0x000fe40003f4f008 */
[----:B------:R-:W-:-:S03]  /*24d0*/  PLOP3.LUT P3, PT, PT, PT, UP0, 0x80, 0x0 ;  /* 0x000000000000781c */ /* 0x000fc60003f6f008 */
[----:B------:R-:W-:Y:S01]  /*24e0*/  @UP0 ULDC UR7, c[0x0][0x44c] ;  /* 0x0001130000070ab9 */ /* 0x000fe20000000800 */
        /* <DEDUP_REMOVED lines=17> */
[----:B------:R-:W-:Y:S01]  /*2600*/  FMUL.FTZ R55, R65, UR6 ;  /* 0x0000000641377c20 */ /* 0x000fe20008410000 */
[----:B------:R-:W-:Y:S02]  /*2610*/  VIADD R65, R136, UR40 ;  /* 0x0000002888417c36 */ /* 0x000fe40008000000 */
[----:B------:R-:W-:Y:S01]  /*2620*/  FMUL.FTZ R91, R29, UR6 ;  /* 0x000000061d5b7c20 */ /* 0x000fe20008410000 */
[----:B------:R-:W-:Y:S01]  /*2630*/  FMUL.FTZ R12, R46, UR6 ;  /* 0x000000062e0c7c20 */ /* 0x000fe20008410000 */
[----:B------:R-:W-:Y:S01]  /*2640*/  FMUL.FTZ R13, R47, UR6 ;  /* 0x000000062f0d7c20 */ /* 0x000fe20008410000 */
[----:B------:R-:W-:Y:S01]  /*2650*/  @P2 IMAD.HI.U32 R29, R65, UR7, RZ ;  /* 0x00000007411d2c27 */ /* 0x000fe2000f8e00ff */
[----:B------:R-:W-:-:S03]  /*2660*/  @UP0 ULDC UR7, c[0x0][0x450] ;  /* 0x0001140000070ab9 */ /* 0x000fc60000000800 */
[----:B------:R-:W-:Y:S01]  /*2670*/  FMUL.FTZ R46, R48, UR6 ;  /* 0x00000006302e7c20 */ /* 0x000fe20008410000 */
[----:B------:R-:W-:Y:S01]  /*2680*/  FMUL.FTZ R47, R49, UR6 ;  /* 0x00000006312f7c20 */ /* 0x000fe20008410000 */
[----:B------:R-:W-:Y:S01]  /*2690*/  FMUL.FTZ R3, R27, UR6 ;  /* 0x000000061b037c20 */ /* 0x000fe20008410000 */
[----:B------:R-:W-:Y:S01]  /*26a0*/  @P3 SHF.R.U32.HI R65, RZ, UR7, R29 ;  /* 0x00000007ff413c19 */ /* 0x000fe2000801161d */
        /* <DEDUP_REMOVED lines=54> */
[----:B------:R-:W0:Y:S01]  /*2a10*/  SHFL.IDX PT, R43, R65, RZ, 0x1c1f ;  /* 0x001c1fff412b7589 */ /* 0x000e2200000e0000 */
[----:B------:R-:W-:Y:S01]  /*2a20*/  FMUL.FTZ R30, R86, UR6 ;  /* 0x00000006561e7c20 */ /* 0x000fe20008410000 */
[----:B------:R-:W-:Y:S01]  /*2a30*/  FMUL.FTZ R29, R87, UR6 ;  /* 0x00000006571d7c20 */ /* 0x000fe20008410000 */
[----:B------:R-:W-:Y:S01]  /*2a40*/  IMAD.MOV.U32 R41, RZ, RZ, -0x80 ;  /* 0xffffff80ff297424 */ /* 0x000fe200078e00ff */
[----:B------:R-:W-:Y:S01]  /*2a50*/  ULDC.64 UR6, c[0x0][0x9e0] ;  /* 0x0002780000067ab9 */ /* 0x000fe20000000a00 */
[----:B------:R-:W1:Y:S01]  /*2a60*/  MUFU.TANH R0, R0 ;  /* 0x0000000000007308 */ /* 0x000e620000002400 */
[----:B------:R-:W-:Y:S01]  /*2a70*/  UISETP.GE.AND UP1, UPT, UR7, 0x1, UPT ;  /* 0x000000010700788c */ /* 0x000fe2000bf26270 */
[C---:B------:R-:W-:Y:S01]  /*2a80*/  IMAD R71, R88.reuse, R41, 0x80 ;  /* 0x0000008058477424 */ /* 0x040fe200078e0229 */
[----:B------:R2:W-:Y:S01]  /*2a90*/  @!P1 SYNCS.ARRIVE.TRANS64.RED.A1T0 RZ, [R90+URZ], RZ ;  /* 0x000000ff5aff99a7 */ /* 0x0005e2000810043f */
[----:B------:R-:W-:Y:S01]  /*2aa0*/  IMAD.U32 R41, RZ, RZ, UR47 ;  /* 0x0000002fff297e24 */ /* 0x000fe2000f8e00ff */
[----:B------:R-:W-:-:S02]  /*2ab0*/  LEA R67, R88, 0xffffff80, 0x7 ;  /* 0xffffff8058437811 */ /* 0x000fc400078e38ff */
[----:B------:R-:W-:Y:S01]  /*2ac0*/  PLOP3.LUT P2, PT, PT, PT, UP1, 0x40, 0x0 ;  /* 0x000000000000781c */ /* 0x000fe20003f4e818 */
[----:B------:R-:W3:Y:S01]  /*2ad0*/  MUFU.TANH R89, R89 ;  /* 0x0000005900597308 */ /* 0x000ee20000002400 */
[C-C-:B------:R-:W-:Y:S02]  /*2ae0*/  IADD3 R40, -R16.reuse, 0x1, R71.reuse ;  /* 0x0000000110287810 */ /* 0x140fe40007ffe147 */
[----:B------:R-:W-:Y:S02]  /*2af0*/  IADD3 R76, -R16, UR39, R71 ;  /* 0x00000027104c7c10 */ /* 0x000fe4000fffe147 */
[----:B------:R-:W-:-:S03]  /*2b00*/  IADD3 R40, -R41, UR39, R40 ;  /* 0x0000002729287c10 */ /* 0x000fc6000fffe128 */
[----:B------:R-:W4:Y:S02]  /*2b10*/  MUFU.TANH R2, R2 ;  /* 0x0000000200027308 */ /* 0x000f240000002400 */
[C---:B------:R-:W-:Y:S02]  /*2b20*/  VIADD R73, R40.reuse, UR6 ;  /* 0x0000000628497c36 */ /* 0x040fe40008000000 */
[----:B------:R-:W-:-:S03]  /*2b30*/  VIADD R78, R40, UR33 ;  /* 0x00000021284e7c36 */ /* 0x000fc60008000000 */
[----:B0-----:R-:W-:Y:S01]  /*2b40*/  VIADDMNMX R69, R43, R73, R76, PT ;  /* 0x000000492b457246 */ /* 0x001fe2000380014c */
[----:B------:R-:W0:Y:S01]  /*2b50*/  MUFU.TANH R3, R3 ;  /* 0x0000000300037308 */ /* 0x000e220000002400 */
[----:B------:R-:W-:-:S07]  /*2b60*/  IMAD.IADD R70, R78, 0x1, R43 ;  /* 0x000000014e467824 */ /* 0x000fce00078e022b */
        /* <DEDUP_REMOVED lines=61> */
[----:B------:R-:W-:Y:S01]  /*2f40*/  IMAD.U32 R40, RZ, RZ, UR47 ;  /* 0x0000002fff287e24 */ /* 0x000fe2000f8e00ff */
[----:B------:R-:W-:Y:S04]  /*2f50*/  BSSY B0, `(.L_x_1090) ;  /* 0x0000011000007945 */ /* 0x000fe80003800000 */
[----:B------:R-:W-:-:S04]  /*2f60*/  IADD3 R40, -R40, UR39, R43 ;  /* 0x0000002728287c10 */ /* 0x000fc8000fffe12b */
        /* <DEDUP_REMOVED lines=10> */
.L_x_1091:
[----:B------:R-:W-:-:S06]  /*3010*/  UISETP.NE.AND UP2, UPT, UR7, 0x1, UPT ;  /* 0x000000010700788c */ /* 0x000fcc000bf45270 */
[----:B------:R-:W-:-:S05]  /*3020*/  PLOP3.LUT P2, PT, PT, PT, UP2, 0x80, 0x0 ;  /* 0x000000000000781c */ /* 0x000fca0003f4f028 */
[----:B------:R-:W-:-:S08]  /*3030*/  @UP2 ULDC.64 UR10, c[0x0][0x9e8] ;  /* 0x00027a00000a2ab9 */ /* 0x000fd00000000a00 */
[----:B------:R-:W-:-:S05]  /*3040*/  @P2 IMAD.HI.U32 R41, R40, UR10, RZ ;  /* 0x0000000a28292c27 */ /* 0x000fca000f8e00ff */
[----:B------:R-:W-:-:S07]  /*3050*/  @P2 SHF.R.U32.HI R40, RZ, UR11, R41 ;  /* 0x0000000bff282c19 */ /* 0x000fce0008011629 */
.L_x_1092:
[----:B------:R-:W-:Y:S05]  /*3060*/  BSYNC B0 ;  /* 0x0000000000007941 */ /* 0x000fea0003800000 */
.L_x_1090:
[----:B------:R-:W-:-:S04]  /*3070*/  IMAD R41, R40, UR7, -R67 ;  /* 0x0000000728297c24 */ /* 0x000fc8000f8e0a43 */
[----:B------:R-:W-:-:S05]  /*3080*/  IMAD.IADD R41, R41, 0x1, -R16 ;  /* 0x0000000129297824 */ /* 0x000fca00078e0a10 */
[----:B------:R-:W-:Y:S02]  /*3090*/  VIMNMX R70, R70, R41, !PT ;  /* 0x0000002946467248 */ /* 0x000fe40007fe0100 */
[----:B------:R-:W-:-:S07]  /*30a0*/  VIADDMNMX R69, R41, UR7, R69, PT ;  /* 0x0000000729457c46 */ /* 0x000fce000b800145 */
.L_x_1089:
[----:B------:R-:W2:Y:S01]  /*30b0*/  LDL.LU R72, [R1] ;  /* 0x0000000001487983 */ /* 0x000ea20000300800 */
[C---:B------:R-:W-:Y:S02]  /*30c0*/  ISETP.GE.AND P4, PT, R71.reuse, 0x9, PT ;  /* 0x000000094700780c */ /* 0x040fe40003f86270 */
[C---:B------:R-:W-:Y:S01]  /*30d0*/  ISETP.GE.AND P2, PT, R71.reuse, 0x2, PT ;  /* 0x000000024700780c */ /* 0x040fe20003f46270 */
[----:B------:R-:W1:Y:S01]  /*30e0*/  SHFL.IDX PT, R65, R65, 0x1, 0x1c1f ;  /* 0x003c1f0041417f89 */ /* 0x000e6200000e0000 */
[----:B------:R-:W-:Y:S02]  /*30f0*/  ISETP.GE.AND P5, PT, R71, 0xa, PT ;  /* 0x0000000a4700780c */ /* 0x000fe40003fa6270 */
[----:B------:R-:W-:-:S04]  /*3100*/  ISETP.GT.AND P3, PT, R70, 0x1, !P2 ;  /* 0x000000014600780c */ /* 0x000fc80005764270 */
[----:B------:R-:W-:-:S04]  /*3110*/  ISETP.LT.OR P3, PT, R69, 0x2, P3 ;  /* 0x000000024500780c */ /* 0x000fc80001f61670 */
[----:B------:R-:W-:Y:S02]  /*3120*/  FSEL R89, R89, -INF , !P3 ;  /* 0xff80000059597808 */ /* 0x000fe40005800000 */
[----:B------:R-:W-:-:S04]  /*3130*/  ISETP.GT.AND P3, PT, R70, 0x9, !P5 ;  /* 0x000000094600780c */ /* 0x000fc80006f64270 */
[----:B------:R-:W-:-:S04]  /*3140*/  ISETP.LT.OR P3, PT, R69, 0xa, P3 ;  /* 0x0000000a4500780c */ /* 0x000fc80001f61670 */
[----:B0-----:R-:W-:Y:S02]  /*3150*/  FSEL R91, R91, -INF , !P3 ;  /* 0xff8000005b5b7808 */ /* 0x001fe40005800000 */
[----:B-1----:R-:W-:Y:S01]  /*3160*/  VIADDMNMX R76, R65, R73, R76, PT ;  /* 0x00000049414c7246 */ /* 0x002fe2000380014c */
[----:B------:R-:W-:Y:S01]  /*3170*/  IMAD.IADD R78, R78, 0x1, R65 ;  /* 0x000000014e4e7824 */ /* 0x000fe200078e0241 */
[----:B--2---:R-:W-:-:S04]  /*3180*/  LOP3.LUT R72, R72, 0xfffffffd, RZ, 0xc0, !PT ;  /* 0xfffffffd48487812 */ /* 0x004fc800078ec0ff */
[----:B------:R-:W-:Y:S02]  /*3190*/  @P4 LOP3.LUT R72, R72, 0x2, RZ, 0xfc, !PT ;  /* 0x0000000248484812 */ /* 0x000fe400078efcff */
[----:B------:R-:W-:Y:S02]  /*31a0*/  ISETP.GT.AND P4, PT, R70, 0x8, !P4 ;  /* 0x000000084600780c */ /* 0x000fe40006784270 */
[----:B------:R-:W-:Y:S02]  /*31b0*/  LOP3.LUT R72, R72, 0xfffffffb, RZ, 0xc0, !PT ;  /* 0xfffffffb48487812 */ /* 0x000fe400078ec0ff */
[----:B------:R-:W-:Y:S02]  /*31c0*/  ISETP.LT.OR P4, PT, R69, 0x9, P4 ;  /* 0x000000094500780c */ /* 0x000fe40002781670 */
[----:B------:R-:W-:Y:S02]  /*31d0*/  @P5 LOP3.LUT R72, R72, 0x4, RZ, 0xfc, !PT ;  /* 0x0000000448485812 */ /* 0x000fe400078efcff */
[----:B------:R-:W-:-:S02]  /*31e0*/  ISETP.GE.AND P5, PT, R71, 0x11, PT ;  /* 0x000000114700780c */ /* 0x000fc40003fa6270 */
[----:B------:R-:W-:Y:S02]  /*31f0*/  FSEL R92, R92, -INF , !P4 ;  /* 0xff8000005c5c7808 */ /* 0x000fe40006000000 */
        /* <DEDUP_REMOVED lines=9> */
[----:B------:R-:W-:Y:S02]  /*3290*/  ISETP.GE.AND P4, PT, R71, 0x19, PT ;  /* 0x000000194700780c */ /* 0x000fe40003f86270 */
[----:B------:R-:W-:Y:S02]  /*32a0*/  ISETP.LT.OR P3, PT, R69, 0x12, P3 ;  /* 0x000000124500780c */ /* 0x000fe40001f61670 */
[----:B------:R-:W-:Y:S02]  /*32b0*/  LOP3.LUT R72, R72, 0xfeffffff, RZ, 0xc0, !PT ;  /* 0xfeffffff48487812 */ /* 0x000fe400078ec0ff */
        /* <DEDUP_REMOVED lines=152> */
[----:B------:R-:W-:-:S03]  /*3c40*/  ISETP.GT.AND P6, PT, R70, 0x79, !P6 ;  /* 0x000000794600780c */ /* 0x000fc600077c4270 */
[----:B------:R0:W-:Y:S01]  /*3c50*/  STL [R1], R72 ;  /* 0x0000004801007387 */ /* 0x0001e20000100800 */
[----:B------:R-:W-:-:S04]  /*3c60*/  ISETP.LT.OR P6, PT, R69, 0x7a, P6 ;  /* 0x0000007a4500780c */ /* 0x000fc800037c1670 */
[----:B------:R-:W-:Y:S02]  /*3c70*/  FSEL R0, R66, -INF , !P6 ;  /* 0xff80000042007808 */ /* 0x000fe40007000000 */
[----:B------:R-:W-:-:S13]  /*3c80*/  PLOP3.LUT P6, PT, PT, PT, UP1, 0x40, 0x0 ;  /* 0x000000000000781c */ /* 0x000fda0003fce818 */
[----:B0-----:R-:W-:Y:S05]  /*3c90*/  @P6 BRA `(.L_x_1093) ;  /* 0x0000000000646947 */ /* 0x001fea0003800000 */
        /* <DEDUP_REMOVED lines=14> */
.L_x_1095:
[----:B------:R-:W-:-:S06]  /*3d80*/  UISETP.NE.AND UP2, UPT, UR7, 0x1, UPT ;  /* 0x000000010700788c */ /* 0x000fcc000bf45270 */
[----:B------:R-:W-:-:S05]  /*3d90*/  PLOP3.LUT P6, PT, PT, PT, UP2, 0x80, 0x0 ;  /* 0x000000000000781c */ /* 0x000fca0003fcf028 */
[----:B------:R-:W-:-:S08]  /*3da0*/  @UP2 ULDC.64 UR10, c[0x0][0x9e8] ;  /* 0x00027a00000a2ab9 */ /* 0x000fd00000000a00 */
[----:B------:R-:W-:Y:S01]  /*3db0*/  @P6 IMAD.HI.U32 R65, R66, UR10, RZ ;  /* 0x0000000a42416c27 */ /* 0x000fe2000f8e00ff */
[----:B------:R-:W-:-:S13]  /*3dc0*/  PLOP3.LUT P6, PT, PT, PT, UP2, 0x80, 0x0 ;  /* 0x000000000000781c */ /* 0x000fda0003fcf028 */
[----:B------:R-:W-:-:S07]  /*3dd0*/  @P6 SHF.R.U32.HI R66, RZ, UR11, R65 ;  /* 0x0000000bff426c19 */ /* 0x000fce0008011641 */
.L_x_1096:
[----:B------:R-:W-:Y:S05]  /*3de0*/  BSYNC B0 ;  /* 0x0000000000007941 */ /* 0x000fea0003800000 */
.L_x_1094:
[----:B------:R-:W-:-:S04]  /*3df0*/  IMAD R67, R66, UR7, -R67 ;  /* 0x0000000742437c24 */ /* 0x000fc8000f8e0a43 */
[----:B------:R-:W-:-:S05]  /*3e00*/  IMAD.IADD R67, R67, 0x1, -R16 ;  /* 0x0000000143437824 */ /* 0x000fca00078e0a10 */
[----:B------:R-:W-:Y:S02]  /*3e10*/  VIMNMX R78, R78, R67, !PT ;  /* 0x000000434e4e7248 */ /* 0x000fe40007fe0100 */
[----:B------:R-:W-:-:S07]  /*3e20*/  VIADDMNMX R76, R67, UR7, R76, PT ;  /* 0x00000007434c7c46 */ /* 0x000fce000b80014c */
.L_x_1093:
        /* <DEDUP_REMOVED lines=9> */
[----:B------:R-:W-:Y:S01]  /*3ec0*/  UMOV UR14, UR40 ;  /* 0x00000028000e7c82 */ /* 0x000fe20008000000 */
[----:B------:R-:W-:Y:S01]  /*3ed0*/  LOP3.LUT P2, RZ, R72, 0x2, RZ, 0xc0, !PT ;  /* 0x0000000248ff7812 */ /* 0x000fe2000784c0ff */
[----:B------:R-:W-:Y:S01]  /*3ee0*/  @UP0 USHF.R.U32.HI UR14, URZ, UR15, UR11 ;  /* 0x0000000f3f0e0299 */ /* 0x000fe2000801160b */
[----:B------:R-:W-:-:S02]  /*3ef0*/  ISETP.GT.AND P4, PT, R78, 0x71, !P4 ;  /* 0x000000714e00780c */ /* 0x000fc40006784270 */
[C---:B------:R-:W-:Y:S01]  /*3f00*/  ISETP.GT.AND P2, PT, R78.reuse, 0x8, !P2 ;  /* 0x000000084e00780c */ /* 0x040fe20005744270 */
[----:B------:R-:W-:Y:S01]  /*3f10*/  UIADD3 UR55, UR55, UR14, URZ ;  /* 0x0000000e37377290 */ /* 0x000fe2000fffe03f */
[----:B------:R-:W-:Y:S02]  /*3f20*/  ISETP.GT.AND P5, PT, R78, 0x78, !P5 ;  /* 0x000000784e00780c */ /* 0x000fe40006fa4270 */
[C---:B------:R-:W-:Y:S01]  /*3f30*/  ISETP.LT.OR P2, PT, R76.reuse, 0x9, P2 ;  /* 0x000000094c00780c */ /* 0x040fe20001741670 */
[----:B------:R-:W-:Y:S01]  /*3f40*/  UIADD3 UR6, UR55, UR6, URZ ;  /* 0x0000000637067290 */ /* 0x000fe2000fffe03f */
[----:B------:R-:W-:Y:S02]  /*3f50*/  ISETP.LT.OR P3, PT, R76, 0x71, P3 ;  /* 0x000000714c00780c */ /* 0x000fe40001f61670 */
[----:B------:R-:W-:Y:S02]  /*3f60*/  FSEL R4, R4, -INF , !P2 ;  /* 0xff80000004047808 */ /* 0x000fe40005000000 */
[----:B------:R-:W-:-:S02]  /*3f70*/  LOP3.LUT P2, RZ, R72, 0x4, RZ, 0xc0, !PT ;  /* 0x0000000448ff7812 */ /* 0x000fc4000784c0ff */
[----:B------:R-:W-:Y:S02]  /*3f80*/  ISETP.LT.OR P4, PT, R76, 0x72, P4 ;  /* 0x000000724c00780c */ /* 0x000fe40002781670 */
[----:B------:R-:W-:Y:S02]  /*3f90*/  ISETP.GT.AND P2, PT, R78, 0x9, !P2 ;  /* 0x000000094e00780c */ /* 0x000fe40005744270 */
[----:B------:R-:W-:Y:S02]  /*3fa0*/  FSEL R81, R25, -INF , !P3 ;  /* 0xff80000019517808 */ /* 0x000fe40005800000 */
[C---:B------:R-:W-:Y:S02]  /*3fb0*/  ISETP.LT.OR P2, PT, R76.reuse, 0xa, P2 ;  /* 0x0000000a4c00780c */ /* 0x040fe40001741670 */
[----:B------:R-:W-:Y:S02]  /*3fc0*/  ISETP.LT.OR P5, PT, R76, 0x79, P5 ;  /* 0x000000794c00780c */ /* 0x000fe40002fa1670 */
[----:B------:R-:W-:-:S02]  /*3fd0*/  FSEL R5, R5, -INF , !P2 ;  /* 0xff80000005057808 */ /* 0x000fc40005000000 */
[----:B------:R-:W-:Y:S02]  /*3fe0*/  ISETP.GT.AND P2, PT, R78, 0x10, !P6 ;  /* 0x000000104e00780c */ /* 0x000fe40007744270 */
[----:B------:R-:W-:Y:S02]  /*3ff0*/  LOP3.LUT P6, RZ, R72, 0x8000, RZ, 0xc0, !PT ;  /* 0x0000800048ff7812 */ /* 0x000fe400078cc0ff */
[----:B------:R-:W-:Y:S02]  /*4000*/  ISETP.LT.OR P2, PT, R76, 0x11, P2 ;  /* 0x000000114c00780c */ /* 0x000fe40001741670 */
[----:B------:R-:W-:Y:S02]  /*4010*/  FSEL R82, R26, -INF , !P4 ;  /* 0xff8000001a527808 */ /* 0x000fe40006000000 */
        /* <DEDUP_REMOVED lines=86> */
[C---:B------:R-:W-:Y:S01]  /*4580*/  LOP3.LUT P6, RZ, R72.reuse, 0x10, RZ, 0xc0, !PT ;  /* 0x0000001048ff7812 */ /* 0x040fe200078cc0ff */
        /* <DEDUP_REMOVED lines=45> */
[--C-:B------:R-:W-:Y:S01]  /*4860*/  FFMA.FTZ R46, R46, UR34, -R79.reuse ;  /* 0x000000222e2e7c23 */ /* 0x100fe2000801084f */
[----:B------:R-:W-:Y:S01]  /*4870*/  ISETP.GT.AND P6, PT, R78, 0x79, !P6 ;  /* 0x000000794e00780c */ /* 0x000fe200077c4270 */
[--C-:B------:R-:W-:Y:S01]  /*4880*/  FFMA.FTZ R71, R89, UR34, -R79.reuse ;  /* 0x0000002259477c23 */ /* 0x100fe2000801084f */
[----:B------:R-:W-:Y:S01]  /*4890*/  FSEL R80, R2, -INF , !P2 ;  /* 0xff80000002507808 */ /* 0x000fe20005000000 */
[--C-:B------:R-:W-:Y:S01]  /*48a0*/  FFMA.FTZ R2, R68, UR34, -R79.reuse ;  /* 0x0000002244027c23 */ /* 0x100fe2000801084f */
[----:B------:R-:W-:Y:S01]  /*48b0*/  LOP3.LUT P2, RZ, R72, 0x4000000, RZ, 0xc0, !PT ;  /* 0x0400000048ff7812 */ /* 0x000fe2000784c0ff */
[--C-:B------:R-:W-:Y:S01]  /*48c0*/  FFMA.FTZ R68, R92, UR34, -R79.reuse ;  /* 0x000000225c447c23 */ /* 0x100fe2000801084f */
[----:B------:R-:W-:Y:S01]  /*48d0*/  FMNMX.FTZ R9, R80, R3, !PT ;  /* 0x0000000350097209 */ /* 0x000fe20007810000 */
[----:B------:R-:W-:Y:S01]  /*48e0*/  MUFU.EX2 R71, R71 ;  /* 0x0000004700477308 */ /* 0x000fe20000000800 */
[----:B------:R-:W-:Y:S01]  /*48f0*/  ISETP.GT.AND P2, PT, R78, 0x69, !P2 ;  /* 0x000000694e00780c */ /* 0x000fe20005744270 */
[--C-:B------:R-:W-:Y:S01]  /*4900*/  FFMA.FTZ R73, R91, UR34, -R79.reuse ;  /* 0x000000225b497c23 */ /* 0x100fe2000801084f */
[----:B------:R-:W-:Y:S01]  /*4910*/  FMNMX.FTZ R70, R4, R9, !PT ;  /* 0x0000000904467209 */ /* 0x000fe20007810000 */
[--C-:B------:R-:W-:Y:S01]  /*4920*/  FFMA.FTZ R25, R51, UR34, -R79.reuse ;  /* 0x0000002233197c23 */ /* 0x100fe2000801084f */
[----:B------:R-:W-:Y:S01]  /*4930*/  ISETP.LT.OR P2, PT, R76, 0x6a, P2 ;  /* 0x0000006a4c00780c */ /* 0x000fe20001741670 */
[--C-:B------:R-:W-:Y:S01]  /*4940*/  FFMA.FTZ R51, R53, UR34, -R79.reuse ;  /* 0x0000002235337c23 */ /* 0x100fe2000801084f */
[----:B------:R-:W-:Y:S01]  /*4950*/  FMNMX.FTZ R9, R5, R70, !PT ;  /* 0x0000004605097209 */ /* 0x000fe20007810000 */
[----:B------:R-:W0:Y:S01]  /*4960*/  MUFU.EX2 R2, R2 ;  /* 0x0000000200027308 */ /* 0x000e220000000800 */
[----:B------:R-:W-:Y:S01]  /*4970*/  FSEL R78, R24, -INF , !P2 ;  /* 0xff800000184e7808 */ /* 0x000fe20005000000 */
[--C-:B------:R-:W-:Y:S01]  /*4980*/  FFMA.FTZ R24, R50, UR34, -R79.reuse ;  /* 0x0000002232187c23 */ /* 0x100fe2000801084f */
[----:B------:R-:W-:Y:S01]  /*4990*/  FMNMX.FTZ R72, R6, R9, !PT ;  /* 0x0000000906487209 */ /* 0x000fe20007810000 */
[--C-:B------:R-:W-:Y:S01]  /*49a0*/  FFMA.FTZ R50, R54, UR34, -R79.reuse ;  /* 0x0000002236327c23 */ /* 0x100fe2000801084f */
[----:B------:R-:W-:Y:S01]  /*49b0*/  ISETP.LT.OR P6, PT, R76, 0x7a, P6 ;  /* 0x0000007a4c00780c */ /* 0x000fe200037c1670 */
[--C-:B------:R-:W-:Y:S01]  /*49c0*/  FFMA.FTZ R48, R48, UR34, -R79.reuse ;  /* 0x0000002230307c23 */ /* 0x100fe2000801084f */
[----:B------:R-:W-:Y:S01]  /*49d0*/  FMNMX.FTZ R72, R7, R72, !PT ;  /* 0x0000004807487209 */ /* 0x000fe20007810000 */
[----:B------:R-:W1:Y:S01]  /*49e0*/  MUFU.EX2 R68, R68 ;  /* 0x0000004400447308 */ /* 0x000e620000000800 */
        /* <DEDUP_REMOVED lines=8> */
[--C-:B------:R-:W-:Y:S01]  /*4a70*/  FFMA.FTZ R55, R58, UR34, -R79.reuse ;  /* 0x000000223a377c23 */ /* 0x100fe2000801084f */
[----:B------:R-:W-:Y:S01]  /*4a80*/  MUFU.EX2 R73, R73 ;  /* 0x0000004900497308 */ /* 0x000fe20000000800 */
[----:B------:R-:W-:Y:S01]  /*4a90*/  FMNMX.FTZ R40, R10, R9, !PT ;  /* 0x000000090a287209 */ /* 0x000fe20007810000 */
[--C-:B------:R-:W-:Y:S01]  /*4aa0*/  FFMA.FTZ R70, R93, UR34, -R79.reuse ;  /* 0x000000225d467c23 */ /* 0x100fe2000801084f */
[--C-:B------:R-:W-:Y:S01]  /*4ab0*/  FFMA.FTZ R77, R45, UR34, -R79.reuse ;  /* 0x000000222d4d7c23 */ /* 0x100fe2000801084f */
        /* <DEDUP_REMOVED lines=12> */
[----:B------:R-:W-:Y:S01]  /*4b80*/  FFMA.FTZ R0, R0, UR34, -R79 ;  /* 0x0000002200007c23 */ /* 0x000fe2000801084f */
        /* <DEDUP_REMOVED lines=16> */
[----:B------:R-:W-:Y:S03]  /*4c90*/  MUFU.EX2 R75, R75 ;  /* 0x0000004b004b7308 */ /* 0x000fe60000000800 */
[----:B--2---:R-:W-:-:S04]  /*4ca0*/  FMNMX.FTZ R46, R36, R9, !PT ;  /* 0x00000009242e7209 */ /* 0x004fc80007810000 */
[----:B------:R-:W-:Y:S01]  /*4cb0*/  FMNMX.FTZ R9, R37, R46, !PT ;  /* 0x0000002e25097209 */ /* 0x000fe20007810000 */
[----:B------:R2:W-:Y:S03]  /*4cc0*/  MUFU.EX2 R42, R48 ;  /* 0x00000030002a7308 */ /* 0x0005e60000000800 */
[----:B------:R-:W-:-:S04]  /*4cd0*/  FMNMX.FTZ R46, R38, R9, !PT ;  /* 0x00000009262e7209 */ /* 0x000fc80007810000 */
[----:B------:R-:W-:Y:S01]  /*4ce0*/  FMNMX.FTZ R9, R39, R46, !PT ;  /* 0x0000002e27097209 */ /* 0x000fe20007810000 */
[----:B------:R-:W-:Y:S01]  /*4cf0*/  MUFU.EX2 R44, R44 ;  /* 0x0000002c002c7308 */ /* 0x000fe20000000800 */
[----:B--2---:R-:W-:Y:S02]  /*4d00*/  FFMA.FTZ R48, R63, UR34, -R79 ;  /* 0x000000223f307c23 */ /* 0x004fe4000801084f */
[----:B------:R-:W-:-:S04]  /*4d10*/  FMNMX.FTZ R46, R78, R9, !PT ;  /* 0x000000094e2e7209 */ /* 0x000fc80007810000 */
[----:B------:R-:W-:Y:S01]  /*4d20*/  FMNMX.FTZ R9, R81, R46, !PT ;  /* 0x0000002e51097209 */ /* 0x000fe20007810000 */
[----:B------:R-:W-:Y:S01]  /*4d30*/  FFMA.FTZ R46, R61, UR34, -R79 ;  /* 0x000000223d2e7c23 */ /* 0x000fe2000801084f */
[----:B------:R-:W-:Y:S02]  /*4d40*/  MUFU.EX2 R77, R77 ;  /* 0x0000004d004d7308 */ /* 0x000fe40000000800 */
[----:B------:R-:W-:-:S04]  /*4d50*/  FMNMX.FTZ R9, R82, R9, !PT ;  /* 0x0000000952097209 */ /* 0x000fc80007810000 */
[----:B------:R-:W-:Y:S02]  /*4d60*/  FMNMX.FTZ R30, R76, R9, !PT ;  /* 0x000000094c1e7209 */ /* 0x000fe40007810000 */
[----:B------:R-:W-:Y:S02]  /*4d70*/  MUFU.EX2 R41, R41 ;  /* 0x0000002900297308 */ /* 0x000fe40000000800 */
[----:B------:R-:W-:-:S05]  /*4d80*/  FMNMX.FTZ R30, R83, R30, !PT ;  /* 0x0000001e531e7209 */ /* 0x000fca0007810000 */
[----:B------:R-:W2:Y:S01]  /*4d90*/  SHFL.BFLY PT, R9, R30, 0x2, 0x1f ;  /* 0x0c401f001e097f89 */ /* 0x000ea200000e0000 */
[----:B------:R-:W-:Y:S08]  /*4da0*/  MUFU.EX2 R45, R45 ;  /* 0x0000002d002d7308 */ /* 0x000ff00000000800 */
[----:B------:R-:W-:Y:S08]  /*4db0*/  MUFU.EX2 R24, R24 ;  /* 0x0000001800187308 */ /* 0x000ff00000000800 */
[----:B------:R-:W-:Y:S01]  /*4dc0*/  MUFU.EX2 R25, R25 ;  /* 0x0000001900197308 */ /* 0x000fe20000000800 */
[----:B--2---:R-:W-:Y:S01]  /*4dd0*/  FMNMX.FTZ R47, R30, R9, !PT ;  /* 0x000000091e2f7209 */ /* 0x004fe20007810000 */
[----:B------:R-:W-:-:S06]  /*4de0*/  FFMA.FTZ R30, R64, UR34, -R79 ;  /* 0x00000022401e7c23 */ /* 0x000fcc000801084f */
[----:B------:R-:W-:Y:S01]  /*4df0*/  MUFU.EX2 R26, R26 ;  /* 0x0000001a001a7308 */ /* 0x000fe20000000800 */
[----:B------:R-:W2:Y:S07]  /*4e00*/  SHFL.BFLY PT, R54, R47, 0x1, 0x1f ;  /* 0x0c201f002f367f89 */ /* 0x000eae00000e0000 */
[----:B------:R-:W-:Y:S08]  /*4e10*/  MUFU.EX2 R51, R51 ;  /* 0x0000003300337308 */ /* 0x000ff00000000800 */
[----:B------:R-:W-:Y:S08]  /*4e20*/  MUFU.EX2 R50, R50 ;  /* 0x0000003200327308 */ /* 0x000ff00000000800 */
[----:B------:R-:W-:Y:S01]  /*4e30*/  MUFU.EX2 R53, R53 ;  /* 0x0000003500357308 */ /* 0x000fe20000000800 */
[----:B--2---:R-:W-:Y:S01]  /*4e40*/  FMNMX.FTZ R9, R47, R54, !PT ;  /* 0x000000362f097209 */ /* 0x004fe20007810000 */
        /* <DEDUP_REMOVED lines=22> */
[----:B------:R2:W3:Y:S01]  /*4fb0*/  MUFU.EX2 R63, R58 ;  /* 0x0000003a003f7308 */ /* 0x0004e20000000800 */
[--C-:B------:R-:W-:Y:S01]  /*4fc0*/  FFMA.FTZ R21, R21, UR34, -R54.reuse ;  /* 0x0000002215157c23 */ /* 0x100fe20008010836 */
[--C-:B------:R-:W-:Y:S01]  /*4fd0*/  FFMA.FTZ R27, R27, UR34, -R54.reuse ;  /* 0x000000221b1b7c23 */ /* 0x100fe20008010836 */
[--C-:B------:R-:W-:Y:S01]  /*4fe0*/  FFMA.FTZ R28, R28, UR34, -R54.reuse ;  /* 0x000000221c1c7c23 */ /* 0x100fe20008010836 */
[--C-:B------:R-:W-:Y:S01]  /*4ff0*/  FFMA.FTZ R31, R31, UR34, -R54.reuse ;  /* 0x000000221f1f7c23 */ /* 0x100fe20008010836 */
[--C-:B------:R-:W-:Y:S01]  /*5000*/  FFMA.FTZ R32, R32, UR34, -R54.reuse ;  /* 0x0000002220207c23 */ /* 0x100fe20008010836 */
[--C-:B------:R-:W-:Y:S01]  /*5010*/  FFMA.FTZ R38, R38, UR34, -R54.reuse ;  /* 0x0000002226267c23 */ /* 0x100fe20008010836 */
[--C-:B------:R-:W-:Y:S01]  /*5020*/  FFMA.FTZ R39, R39, UR34, -R54.reuse ;  /* 0x0000002227277c23 */ /* 0x100fe20008010836 */
[----:B------:R0:W4:Y:S01]  /*5030*/  MUFU.EX2 R64, R4 ;  /* 0x0000000400407308 */ /* 0x0001220000000800 */
[--C-:B--2---:R-:W-:Y:S01]  /*5040*/  FFMA.FTZ R58, R66, UR34, -R54.reuse ;  /* 0x00000022423a7c23 */ /* 0x104fe20008010836 */
[--C-:B------:R-:W-:Y:S01]  /*5050*/  FFMA.FTZ R78, R78, UR34, -R54.reuse ;  /* 0x000000224e4e7c23 */ /* 0x100fe20008010836 */
[--C-:B------:R-:W-:Y:S01]  /*5060*/  FFMA.FTZ R81, R81, UR34, -R54.reuse ;  /* 0x0000002251517c23 */ /* 0x100fe20008010836 */
[--C-:B------:R-:W-:Y:S01]  /*5070*/  FFMA.FTZ R82, R82, UR34, -R54.reuse ;  /* 0x0000002252527c23 */ /* 0x100fe20008010836 */
[----:B------:R-:W-:-:S03]  /*5080*/  FFMA.FTZ R76, R76, UR34, -R54 ;  /* 0x000000224c4c7c23 */ /* 0x000fc60008010836 */
[----:B------:R2:W5:Y:S01]  /*5090*/  MUFU.EX2 R79, R5 ;  /* 0x00000005004f7308 */ /* 0x0005620000000800 */
[----:B0-----:R-:W-:-:S07]  /*50a0*/  F2FP.F16.F32.PACK_AB R4, R71, R2 ;  /* 0x000000024704723e */ /* 0x001fce00000000ff */
[----:B------:R-:W0:Y:S01]  /*50b0*/  MUFU.EX2 R3, R3 ;  /* 0x0000000300037308 */ /* 0x000e220000000800 */
[----:B--2---:R-:W-:Y:S01]  /*50c0*/  FADD.FTZ R5, R2, R71 ;  /* 0x0000004702057221 */ /* 0x004fe20000010000 */
[--C-:B------:R-:W-:Y:S01]  /*50d0*/  FFMA.FTZ R2, R33, UR34, -R54.reuse ;  /* 0x0000002221027c23 */ /* 0x100fe20008010836 */
[--C-:B------:R-:W-:Y:S01]  /*50e0*/  FFMA.FTZ R33, R34, UR34, -R54.reuse ;  /* 0x0000002222217c23 */ /* 0x100fe20008010836 */
[--C-:B------:R-:W-:Y:S01]  /*50f0*/  FFMA.FTZ R34, R35, UR34, -R54.reuse ;  /* 0x0000002223227c23 */ /* 0x100fe20008010836 */
[----:B-1----:R-:W-:Y:S01]  /*5100*/  FADD.FTZ R6, R68, R5 ;  /* 0x0000000544067221 */ /* 0x002fe20000010000 */
[----:B---3--:R-:W-:Y:S01]  /*5110*/  FADD.FTZ R5, R80, R63 ;  /* 0x0000003f50057221 */ /* 0x008fe20000010000 */
[----:B------:R-:W-:Y:S01]  /*5120*/  FFMA.FTZ R35, R36, UR34, -R54 ;  /* 0x0000002224237c23 */ /* 0x000fe20008010836 */
[----:B------:R-:W1:Y:S01]  /*5130*/  MUFU.EX2 R56, R56 ;  /* 0x0000003800387308 */ /* 0x000e620000000800 */
[C---:B------:R-:W-:Y:S01]  /*5140*/  FADD.FTZ R12, R73.reuse, R6 ;  /* 0x00000006490c7221 */ /* 0x040fe20000010000 */
[----:B------:R-:W-:Y:S01]  /*5150*/  F2FP.F16.F32.PACK_AB R6, R73, R68 ;  /* 0x000000444906723e */ /* 0x000fe200000000ff */
[--C-:B------:R-:W-:Y:S01]  /*5160*/  FFMA.FTZ R36, R37, UR34, -R54.reuse ;  /* 0x0000002225247c23 */ /* 0x100fe20008010836 */
[----:B------:R-:W-:Y:S01]  /*5170*/  FFMA.FTZ R54, R83, UR34, -R54 ;  /* 0x0000002253367c23 */ /* 0x000fe20008010836 */
[----:B------:R-:W-:Y:S01]  /*5180*/  FADD.FTZ R7, R67, R12 ;  /* 0x0000000c43077221 */ /* 0x000fe20000010000 */
[----:B----4-:R-:W-:Y:S01]  /*5190*/  FADD.FTZ R12, R64, R5 ;  /* 0x00000005400c7221 */ /* 0x010fe20000010000 */
[----:B------:R-:W-:Y:S01]  /*51a0*/  F2FP.F16.F32.PACK_AB R5, R63, R80 ;  /* 0x000000503f05723e */ /* 0x000fe200000000ff */
[----:B------:R-:W2:Y:S01]  /*51b0*/  MUFU.EX2 R57, R57 ;  /* 0x0000003900397308 */ /* 0x000ea20000000800 */
[----:B------:R-:W-:Y:S01]  /*51c0*/  FADD.FTZ R14, R70, R7 ;  /* 0x00000007460e7221 */ /* 0x000fe20000010000 */
[C---:B-----5:R-:W-:Y:S01]  /*51d0*/  FADD.FTZ R12, R79.reuse, R12 ;  /* 0x0000000c4f0c7221 */ /* 0x060fe20000010000 */
[----:B------:R-:W-:-:S02]  /*51e0*/  F2FP.F16.F32.PACK_AB R7, R79, R64 ;  /* 0x000000404f07723e */ /* 0x000fc400000000ff */
[----:B------:R-:W-:Y:S01]  /*51f0*/  FADD.FTZ R15, R69, R14 ;  /* 0x0000000e450f7221 */ /* 0x000fe20000010000 */
[----:B0-----:R-:W-:Y:S02]  /*5200*/  FADD.FTZ R13, R3, R12 ;  /* 0x0000000c030d7221 */ /* 0x001fe40000010000 */
[----:B------:R-:W0:Y:S01]  /*5210*/  MUFU.EX2 R58, R58 ;  /* 0x0000003a003a7308 */ /* 0x000e220000000800 */
[----:B------:R-:W-:Y:S01]  /*5220*/  FADD.FTZ R15, R72, R15 ;  /* 0x0000000f480f7221 */ /* 0x000fe20000010000 */
[----:B-1----:R-:W-:Y:S01]  /*5230*/  FADD.FTZ R12, R56, R13 ;  /* 0x0000000d380c7221 */ /* 0x002fe20000010000 */
[----:B------:R1:W-:Y:S02]  /*5240*/  STSM.16.M88.4 [R17+0x21800], R4 ;  /* 0x0218000411007844 */ /* 0x0003e40000000200 */
[----:B------:R-:W-:-:S03]  /*5250*/  FADD.FTZ R14, R74, R15 ;  /* 0x0000000f4a0e7221 */ /* 0x000fc60000010000 */
[----:B------:R-:W3:Y:S01]  /*5260*/  MUFU.EX2 R59, R59 ;  /* 0x0000003b003b7308 */ /* 0x000ee20000000800 */
[----:B--2---:R-:W-:Y:S01]  /*5270*/  FADD.FTZ R13, R57, R12 ;  /* 0x0000000c390d7221 */ /* 0x004fe20000010000 */
[----:B------:R-:W-:-:S04]  /*5280*/  FADD.FTZ R15, R75, R14 ;  /* 0x0000000e4b0f7221 */ /* 0x000fc80000010000 */
[----:B------:R-:W-:Y:S02]  /*5290*/  FADD.FTZ R14, R44, R15 ;  /* 0x0000000f2c0e7221 */ /* 0x000fe40000010000 */
[----:B------:R-:W2:Y:S01]  /*52a0*/  MUFU.EX2 R60, R60 ;  /* 0x0000003c003c7308 */ /* 0x000ea20000000800 */
[----:B0-----:R-:W-:Y:S01]  /*52b0*/  FADD.FTZ R12, R58, R13 ;  /* 0x0000000d3a0c7221 */ /* 0x001fe20000010000 */
[----:B------:R-:W-:Y:S01]  /*52c0*/  FADD.FTZ R15, R77, R14 ;  /* 0x0000000e4d0f7221 */ /* 0x000fe20000010000 */
[----:B-1----:R-:W-:Y:S02]  /*52d0*/  F2FP.F16.F32.PACK_AB R5, R56, R3 ;  /* 0x000000033805723e */ /* 0x002fe400000000ff */
[----:B------:R-:W-:Y:S01]  /*52e0*/  F2FP.F16.F32.PACK_AB R4, R70, R67 ;  /* 0x000000434604723e */ /* 0x000fe200000000ff */
[----:B------:R-:W-:Y:S01]  /*52f0*/  FADD.FTZ R14, R40, R15 ;  /* 0x0000000f280e7221 */ /* 0x000fe20000010000 */
[----:B------:R-:W-:Y:S01]  /*5300*/  F2FP.F16.F32.PACK_AB R6, R72, R69 ;  /* 0x000000454806723e */ /* 0x000fe200000000ff */
[----:B------:R-:W0:Y:S01]  /*5310*/  MUFU.EX2 R61, R61 ;  /* 0x0000003d003d7308 */ /* 0x000e220000000800 */
[----:B---3--:R-:W-:Y:S01]  /*5320*/  FADD.FTZ R13, R59, R12 ;  /* 0x0000000c3b0d7221 */ /* 0x008fe20000010000 */
[----:B------:R-:W-:-:S04]  /*5330*/  FADD.FTZ R15, R41, R14 ;  /* 0x0000000e290f7221 */ /* 0x000fc80000010000 */
[----:B------:R-:W-:Y:S02]  /*5340*/  FADD.FTZ R14, R42, R15 ;  /* 0x0000000f2a0e7221 */ /* 0x000fe40000010000 */
[----:B------:R-:W1:Y:S01]  /*5350*/  MUFU.EX2 R62, R62 ;  /* 0x0000003e003e7308 */ /* 0x000e620000000800 */
[----:B--2---:R-:W-:-:S07]  /*5360*/  FADD.FTZ R12, R60, R13 ;  /* 0x0000000d3c0c7221 */ /* 0x004fce0000010000 */
[----:B------:R-:W2:Y:S01]  /*5370*/  MUFU.EX2 R10, R10 ;  /* 0x0000000a000a7308 */ /* 0x000ea20000000800 */
[----:B0-----:R-:W-:Y:S01]  /*5380*/  FADD.FTZ R13, R61, R12 ;  /* 0x0000000c3d0d7221 */ /* 0x001fe20000010000 */
[----:B------:R-:W-:-:S06]  /*5390*/  F2FP.F16.F32.PACK_AB R12, R75, R74 ;  /* 0x0000004a4b0c723e */ /* 0x000fcc00000000ff */
[----:B------:R-:W0:Y:S01]  /*53a0*/  MUFU.EX2 R11, R11 ;  /* 0x0000000b000b7308 */ /* 0x000e220000000800 */
[C---:B-1----:R-:W-:Y:S01]  /*53b0*/  FADD.FTZ R13, R62.reuse, R13 ;  /* 0x0000000d3e0d7221 */ /* 0x042fe20000010000 */
[----:B------:R-:W-:-:S06]  /*53c0*/  F2FP.F16.F32.PACK_AB R15, R62, R61 ;  /* 0x0000003d3e0f723e */ /* 0x000fcc00000000ff */
[----:B------:R-:W1:Y:S01]  /*53d0*/  MUFU.EX2 R20, R20 ;  /* 0x0000001400147308 */ /* 0x000e620000000800 */
[----:B--2---:R-:W-:Y:S01]  /*53e0*/  FADD.FTZ R64, R10, R13 ;  /* 0x0000000d0a407221 */ /* 0x004fe20000010000 */
[----:B------:R-:W-:Y:S01]  /*53f0*/  FADD.FTZ R13, R45, R14 ;  /* 0x0000000e2d0d7221 */ /* 0x000fe20000010000 */
[----:B------:R-:W-:-:S03]  /*5400*/  F2FP.F16.F32.PACK_AB R14, R77, R44 ;  /* 0x0000002c4d0e723e */ /* 0x000fc600000000ff */
[----:B------:R-:W-:Y:S01]  /*5410*/  FADD.FTZ R56, R24, R13 ;  /* 0x0000000d18387221 */ /* 0x000fe20000010000 */
[----:B------:R-:W-:Y:S01]  /*5420*/  F2FP.F16.F32.PACK_AB R13, R60, R59 ;  /* 0x0000003b3c0d723e */ /* 0x000fe200000000ff */
[----:B------:R-:W2:Y:S01]  /*5430*/  MUFU.EX2 R21, R21 ;  /* 0x0000001500157308 */ /* 0x000ea20000000800 */
[----:B0-----:R-:W-:Y:S01]  /*5440*/  FADD.FTZ R7, R11, R64 ;  /* 0x000000400b077221 */ /* 0x001fe20000010000 */
[----:B------:R-:W-:-:S06]  /*5450*/  FADD.FTZ R3, R25, R56 ;  /* 0x0000003819037221 */ /* 0x000fcc0000010000 */
[----:B------:R-:W-:Y:S01]  /*5460*/  MUFU.EX2 R27, R27 ;  /* 0x0000001b001b7308 */ /* 0x000fe20000000800 */
[----:B-1----:R-:W-:Y:S01]  /*5470*/  FADD.FTZ R44, R20, R7 ;  /* 0x00000007142c7221 */ /* 0x002fe20000010000 */
[----:B------:R-:W-:-:S05]  /*5480*/  F2FP.F16.F32.PACK_AB R7, R58, R57 ;  /* 0x000000393a07723e */ /* 0x000fca00000000ff */
[----:B------:R0:W-:Y:S01]  /*5490*/  STSM.16.M88.4 [R22], R4 ;  /* 0x0000000416007844 */ /* 0x0001e20000000200 */
[----:B------:R-:W1:Y:S01]  /*54a0*/  MUFU.EX2 R28, R28 ;  /* 0x0000001c001c7308 */ /* 0x000e620000000800 */
[----:B--2---:R-:W-:Y:S02]  /*54b0*/  FADD.FTZ R44, R21, R44 ;  /* 0x0000002c152c7221 */ /* 0x004fe40000010000 */
[----:B------:R2:W-:Y:S05]  /*54c0*/  STSM.16.M88.4 [R19], R12 ;  /* 0x0000000c13007844 */ /* 0x0005ea0000000200 */
[----:B------:R-:W-:Y:S01]  /*54d0*/  MUFU.EX2 R31, R31 ;  /* 0x0000001f001f7308 */ /* 0x000fe20000000800 */
[----:B0-----:R-:W-:-:S07]  /*54e0*/  F2FP.F16.F32.PACK_AB R4, R41, R40 ;  /* 0x000000282904723e */ /* 0x001fce00000000ff */
[----:B------:R-:W0:Y:S01]  /*54f0*/  MUFU.EX2 R32, R32 ;  /* 0x0000002000207308 */ /* 0x000e220000000800 */
[----:B------:R-:W-:Y:S02]  /*5500*/  F2FP.F16.F32.PACK_AB R5, R11, R10 ;  /* 0x0000000a0b05723e */ /* 0x000fe400000000ff */
[----:B--2---:R-:W-:Y:S02]  /*5510*/  F2FP.F16.F32.PACK_AB R14, R51, R26 ;  /* 0x0000001a330e723e */ /* 0x004fe400000000ff */
[----:B------:R-:W-:Y:S02]  /*5520*/  F2FP.F16.F32.PACK_AB R7, R21, R20 ;  /* 0x000000141507723e */ /* 0x000fe400000000ff */
[----:B------:R-:W-:Y:S01]  /*5530*/  F2FP.F16.F32.PACK_AB R6, R45, R42 ;  /* 0x0000002a2d06723e */ /* 0x000fe200000000ff */
[----:B------:R2:W-:Y:S01]  /*5540*/  MUFU.EX2 R37, R38 ;  /* 0x0000002600257308 */ /* 0x0005e20000000800 */
[----:B------:R-:W-:Y:S02]  /*5550*/  F2FP.F16.F32.PACK_AB R12, R25, R24 ;  /* 0x00000018190c723e */ /* 0x000fe400000000ff */
[----:B-1----:R-:W-:Y:S01]  /*5560*/  F2FP.F16.F32.PACK_AB R13, R28, R27 ;  /* 0x0000001b1c0d723e */ /* 0x002fe200000000ff */
[----:B------:R1:W-:Y:S01]  /*5570*/  STSM.16.M88.4 [R18], R4 ;  /* 0x0000000412007844 */ /* 0x0003e20000000200 */
[----:B------:R-:W-:-:S03]  /*5580*/  F2FP.F16.F32.PACK_AB R24, R53, R50 ;  /* 0x000000323518723e */ /* 0x000fc600000000ff */
[----:B------:R-:W3:Y:S01]  /*5590*/  MUFU.EX2 R2, R2 ;  /* 0x0000000200027308 */ /* 0x000ee20000000800 */
[----:B--2---:R-:W-:Y:S01]  /*55a0*/  FADD.FTZ R38, R26, R3 ;  /* 0x000000031a267221 */ /* 0x004fe20000010000 */
[----:B------:R-:W-:Y:S01]  /*55b0*/  FADD.FTZ R3, R27, R44 ;  /* 0x0000002c1b037221 */ /* 0x000fe20000010000 */
[----:B0-----:R-:W-:Y:S02]  /*55c0*/  F2FP.F16.F32.PACK_AB R15, R32, R31 ;  /* 0x0000001f200f723e */ /* 0x001fe400000000ff */
[----:B------:R-:W-:Y:S01]  /*55d0*/  FADD.FTZ R57, R51, R38 ;  /* 0x0000002633397221 */ /* 0x000fe20000010000 */
[----:B------:R-:W-:Y:S02]  /*55e0*/  FADD.FTZ R38, R28, R3 ;  /* 0x000000031c267221 */ /* 0x000fe40000010000 */
[----:B------:R-:W0:Y:S01]  /*55f0*/  MUFU.EX2 R33, R33 ;  /* 0x0000002100217308 */ /* 0x000e220000000800 */
[----:B------:R-:W-:Y:S01]  /*5600*/  FADD.FTZ R40, R50, R57 ;  /* 0x0000003932287221 */ /* 0x000fe20000010000 */
[----:B------:R-:W-:Y:S01]  /*5610*/  FADD.FTZ R3, R31, R38 ;  /* 0x000000261f037221 */ /* 0x000fe20000010000 */
[----:B------:R2:W-:Y:S02]  /*5620*/  STSM.16.M88.4 [R17+0x27800], R12 ;  /* 0x0278000c11007844 */ /* 0x0005e40000000200 */
[----:B------:R-:W-:Y:S01]  /*5630*/  FADD.FTZ R41, R53, R40 ;  /* 0x0000002835297221 */ /* 0x000fe20000010000 */
[----:B------:R-:W-:-:S02]  /*5640*/  FADD.FTZ R3, R32, R3 ;  /* 0x0000000320037221 */ /* 0x000fc40000010000 */
[----:B------:R-:W4:Y:S01]  /*5650*/  MUFU.EX2 R29, R29 ;  /* 0x0000001d001d7308 */ /* 0x000f220000000800 */
[----:B------:R-:W-:Y:S01]  /*5660*/  FADD.FTZ R26, R52, R41 ;  /* 0x00000029341a7221 */ /* 0x000fe20000010000 */
[----:B---3--:R-:W-:-:S03]  /*5670*/  FADD.FTZ R38, R2, R3 ;  /* 0x0000000302267221 */ /* 0x008fc60000010000 */
[C---:B------:R-:W-:Y:S01]  /*5680*/  FADD.FTZ R40, R55.reuse, R26 ;  /* 0x0000001a37287221 */ /* 0x040fe20000010000 */
[----:B------:R-:W-:Y:S02]  /*5690*/  F2FP.F16.F32.PACK_AB R26, R55, R52 ;  /* 0x00000034371a723e */ /* 0x000fe400000000ff */
[----:B------:R-:W3:Y:S01]  /*56a0*/  MUFU.EX2 R34, R34 ;  /* 0x0000002200227308 */ /* 0x000ee20000000800 */
[C---:B0-----:R-:W-:Y:S01]  /*56b0*/  FADD.FTZ R3, R33.reuse, R38 ;  /* 0x0000002621037221 */ /* 0x041fe20000010000 */
[----:B------:R-:W-:-:S06]  /*56c0*/  F2FP.F16.F32.PACK_AB R25, R33, R2 ;  /* 0x000000022119723e */ /* 0x000fcc00000000ff */
[----:B------:R-:W0:Y:S01]  /*56d0*/  MUFU.EX2 R48, R48 ;  /* 0x0000003000307308 */ /* 0x000e220000000800 */
[----:B----4-:R-:W-:-:S07]  /*56e0*/  FADD.FTZ R21, R29, R40 ;  /* 0x000000281d157221 */ /* 0x010fce0000010000 */
[----:B------:R-:W4:Y:S01]  /*56f0*/  MUFU.EX2 R35, R35 ;  /* 0x0000002300237308 */ /* 0x000f220000000800 */
[----:B---3--:R-:W-:-:S07]  /*5700*/  FADD.FTZ R10, R34, R3 ;  /* 0x00000003220a7221 */ /* 0x008fce0000010000 */
[----:B------:R-:W3:Y:S01]  /*5710*/  MUFU.EX2 R30, R30 ;  /* 0x0000001e001e7308 */ /* 0x000ee20000000800 */
[C---:B0-----:R-:W-:Y:S01]  /*5720*/  FADD.FTZ R21, R48.reuse, R21 ;  /* 0x0000001530157221 */ /* 0x041fe20000010000 */
[----:B------:R-:W-:-:S06]  /*5730*/  F2FP.F16.F32.PACK_AB R28, R48, R29 ;  /* 0x0000001d301c723e */ /* 0x000fcc00000000ff */
[----:B------:R-:W0:Y:S01]  /*5740*/  MUFU.EX2 R49, R49 ;  /* 0x0000003100317308 */ /* 0x000e220000000800 */
[C---:B----4-:R-:W-:Y:S01]  /*5750*/  FADD.FTZ R3, R35.reuse, R10 ;  /* 0x0000000a23037221 */ /* 0x050fe20000010000 */
[----:B------:R-:W-:-:S05]  /*5760*/  F2FP.F16.F32.PACK_AB R27, R35, R34 ;  /* 0x00000022231b723e */ /* 0x000fca00000000ff */
[----:B------:R2:W-:Y:S01]  /*5770*/  STSM.16.M88.4 [R23], R24 ;  /* 0x0000001817007844 */ /* 0x0005e20000000200 */
[----:B------:R-:W4:Y:S01]  /*5780*/  MUFU.EX2 R36, R36 ;  /* 0x0000002400247308 */ /* 0x000f220000000800 */
[----:B---3--:R-:W-:-:S07]  /*5790*/  FADD.FTZ R10, R30, R21 ;  /* 0x000000151e0a7221 */ /* 0x008fce0000010000 */
[----:B------:R-:W3:Y:S01]  /*57a0*/  MUFU.EX2 R39, R39 ;  /* 0x0000002700277308 */ /* 0x000ee20000000800 */
[C---:B0-----:R-:W-:Y:S01]  /*57b0*/  F2FP.F16.F32.PACK_AB R30, R49.reuse, R30 ;  /* 0x0000001e311e723e */ /* 0x041fe200000000ff */
[----:B------:R-:W-:-:S06]  /*57c0*/  FADD.FTZ R10, R49, R10 ;  /* 0x0000000a310a7221 */ /* 0x000fcc0000010000 */
[----:B------:R-:W0:Y:S01]  /*57d0*/  MUFU.EX2 R78, R78 ;  /* 0x0000004e004e7308 */ /* 0x000e220000000800 */
[----:B----4-:R-:W-:Y:S01]  /*57e0*/  F2FP.F16.F32.PACK_AB R29, R37, R36 ;  /* 0x00000024251d723e */ /* 0x010fe200000000ff */
[----:B------:R-:W-:-:S04]  /*57f0*/  FADD.FTZ R2, R36, R3 ;  /* 0x0000000324027221 */ /* 0x000fc80000010000 */
[----:B------:R-:W-:Y:S02]  /*5800*/  FADD.FTZ R2, R37, R2 ;  /* 0x0000000225027221 */ /* 0x000fe40000010000 */
[----:B------:R-:W-:Y:S02]  /*5810*/  MUFU.EX2 R43, R43 ;  /* 0x0000002b002b7308 */ /* 0x000fe40000000800 */
[----:B---3--:R-:W-:-:S06]  /*5820*/  FADD.FTZ R3, R39, R2 ;  /* 0x0000000227037221 */ /* 0x008fcc0000010000 */
[----:B------:R-:W1:Y:S01]  /*5830*/  MUFU.EX2 R46, R46 ;  /* 0x0000002e002e7308 */ /* 0x000e620000000800 */
[C---:B0-----:R-:W-:Y:S01]  /*5840*/  F2FP.F16.F32.PACK_AB R31, R78.reuse, R39 ;  /* 0x000000274e1f723e */ /* 0x041fe200000000ff */
[----:B------:R-:W-:-:S04]  /*5850*/  FADD.FTZ R2, R78, R3 ;  /* 0x000000034e027221 */ /* 0x000fc80000010000 */
[----:B------:R2:W-:Y:S02]  /*5860*/  STSM.16.M88.4 [R19+0x6000], R28 ;  /* 0x0060001c13007844 */ /* 0x0005e40000000200 */
[----:B------:R-:W0:Y:S08]  /*5870*/  MUFU.EX2 R47, R47 ;  /* 0x0000002f002f7308 */ /* 0x000e300000000800 */
[----:B------:R-:W3:Y:S01]  /*5880*/  MUFU.EX2 R0, R0 ;  /* 0x0000000000007308 */ /* 0x000ee20000000800 */
[----:B-1----:R-:W-:Y:S01]  /*5890*/  F2FP.F16.F32.PACK_AB R4, R46, R43 ;  /* 0x0000002b2e04723e */ /* 0x002fe200000000ff */
[----:B------:R-:W-:-:S04]  /*58a0*/  FADD.FTZ R43, R43, R10 ;  /* 0x0000000a2b2b7221 */ /* 0x000fc80000010000 */
[----:B------:R-:W-:Y:S02]  /*58b0*/  FADD.FTZ R46, R46, R43 ;  /* 0x0000002b2e2e7221 */ /* 0x000fe40000010000 */
[----:B------:R-:W-:Y:S02]  /*58c0*/  MUFU.EX2 R81, R81 ;  /* 0x0000005100517308 */ /* 0x000fe40000000800 */
[----:B0-----:R-:W-:-:S06]  /*58d0*/  FADD.FTZ R3, R47, R46 ;  /* 0x0000002e2f037221 */ /* 0x001fcc0000010000 */
[----:B------:R-:W0:Y:S01]  /*58e0*/  MUFU.EX2 R82, R82 ;  /* 0x0000005200527308 */ /* 0x000e220000000800 */
[C---:B---3--:R-:W-:Y:S01]  /*58f0*/  F2FP.F16.F32.PACK_AB R6, R0.reuse, R47 ;  /* 0x0000002f0006723e */ /* 0x048fe200000000ff */
[----:B------:R-:W-:Y:S01]  /*5900*/  FADD.FTZ R3, R0, R3 ;  /* 0x0000000300037221 */ /* 0x000fe20000010000 */
[----:B------:R-:W-:-:S05]  /*5910*/  VIADD R0, R88, 0xfffffffe ;  /* 0xfffffffe58007836 */ /* 0x000fca0000000000 */
[----:B------:R-:W1:Y:S08]  /*5920*/  MUFU.EX2 R76, R76 ;  /* 0x0000004c004c7308 */ /* 0x000e700000000800 */
[----:B------:R-:W3:Y:S01]  /*5930*/  MUFU.EX2 R11, R54 ;  /* 0x00000036000b7308 */ /* 0x000ee20000000800 */
[----:B0-----:R-:W-:Y:S01]  /*5940*/  F2FP.F16.F32.PACK_AB R5, R82, R81 ;  /* 0x000000515205723e */ /* 0x001fe200000000ff */
[----:B------:R-:W-:-:S04]  /*5950*/  FADD.FTZ R81, R81, R2 ;  /* 0x0000000251517221 */ /* 0x000fc80000010000 */
[----:B------:R-:W-:-:S04]  /*5960*/  FADD.FTZ R81, R82, R81 ;  /* 0x0000005152517221 */ /* 0x000fc80000010000 */
[----:B-1----:R-:W-:Y:S01]  /*5970*/  FADD.FTZ R2, R76, R81 ;  /* 0x000000514c027221 */ /* 0x002fe20000010000 */
        /* <DEDUP_REMOVED lines=17> */
.L_x_1098:
[----:B------:R-:W-:-:S11]  /*5a90*/  UISETP.NE.AND UP2, UPT, UR7, 0x1, UPT ;  /* 0x000000010700788c */ /* 0x000fd6000bf45270 */
[----:B------:R-:W-:Y:S02]  /*5aa0*/  @UP2 ULDC.64 UR10, c[0x0][0x9e8] ;  /* 0x00027a00000a2ab9 */ /* 0x000fe40000000a00 */
[----:B------:R-:W-:-:S04]  /*5ab0*/  UIMAD.WIDE.U32 UR14, UR18, UR10, URZ ;  /* 0x0000000a120e72a5 */ /* 0x000fc8000f8e003f */
[----:B------:R-:W-:-:S12]  /*5ac0*/  @UP2 USHF.R.U32.HI UR18, URZ, UR11, UR15 ;  /* 0x0000000b3f122299 */ /* 0x000fd8000801160f */
.L_x_1099:
[----:B------:R-:W-:-:S04]  /*5ad0*/  UIMAD UR7, UR18, UR7, UR7 ;  /* 0x00000007120772a4 */ /* 0x000fc8000f8e0207 */
[----:B------:R-:W-:-:S04]  /*5ae0*/  UISETP.LT.AND UP2, UPT, UR6, UR7, UPT ;  /* 0x000000070600728c */ /* 0x000fc8000bf41270 */
[----:B------:R-:W-:-:S12]  /*5af0*/  USEL UR6, UR6, UR7, UP2 ;  /* 0x0000000706067287 */ /* 0x000fd80009000000 */
.L_x_1097:
[----:B------:R-:W-:Y:S01]  /*5b00*/  USHF.R.S32.HI UR7, URZ, 0x1f, UR6 ;  /* 0x0000001f3f077899 */ /* 0x000fe20008011406 */
[----:B------:R-:W-:Y:S02]  /*5b10*/  CS2R R134, SRZ ;  /* 0x0000000000867805 */ /* 0x000fe4000001ff00 */
[----:B------:R-:W-:Y:S02]  /*5b20*/  CS2R R132, SRZ ;  /* 0x0000000000847805 */ /* 0x000fe4000001ff00 */
[----:B------:R-:W-:Y:S01]  /*5b30*/  CS2R R130, SRZ ;  /* 0x0000000000827805 */ /* 0x000fe2000001ff00 */
[----:B------:R-:W-:Y:S01]  /*5b40*/  ULEA.HI UR7, UR7, UR6, URZ, 0x7 ;  /* 0x0000000607077291 */ /* 0x000fe2000f8f383f */
[----:B------:R-:W-:Y:S02]  /*5b50*/  CS2R R128, SRZ ;  /* 0x0000000000807805 */ /* 0x000fe4000001ff00 */
[----:B------:R-:W-:Y:S02]  /*5b60*/  CS2R R126, SRZ ;  /* 0x00000000007e7805 */ /* 0x000fe4000001ff00 */
[----:B------:R-:W-:Y:S01]  /*5b70*/  CS2R R124, SRZ ;  /* 0x00000000007c7805 */ /* 0x000fe2000001ff00 */
        /* <DEDUP_REMOVED lines=10> */
[----:B------:R-:W-:Y:S02]  /*5c20*/  CS2R R108, SRZ ;  /* 0x00000000006c7805 */ /* 0x000fe4000001ff00 */
[----:B------:R-:W-:Y:S02]  /*5c30*/  CS2R R106, SRZ ;  /* 0x00000000006a7805 */ /* 0x000fe4000001ff00 */
[----:B------:R-:W-:Y:S02]  /*5c40*/  CS2R R104, SRZ ;  /* 0x0000000000687805 */ /* 0x000fe4000001ff00 */
[----:B------:R-:W-:Y:S02]  /*5c50*/  CS2R R102, SRZ ;  /* 0x0000000000667805 */ /* 0x000fe4000001ff00 */
[----:B------:R-:W-:Y:S02]  /*5c60*/  ISETP.GE.AND P2, PT, R0, UR59, PT ;  /* 0x0000003b00007c0c */ /* 0x000fe4000bf46270 */
[----:B------:R-:W-:-:S02]  /*5c70*/  CS2R R100, SRZ ;  /* 0x0000000000647805 */ /* 0x000fc4000001ff00 */
[----:B------:R-:W-:Y:S02]  /*5c80*/  CS2R R98, SRZ ;  /* 0x0000000000627805 */ /* 0x000fe4000001ff00 */
[----:B------:R-:W-:Y:S02]  /*5c90*/  CS2R R96, SRZ ;  /* 0x0000000000607805 */ /* 0x000fe4000001ff00 */
[----:B------:R-:W-:Y:S02]  /*5ca0*/  CS2R R94, SRZ ;  /* 0x00000000005e7805 */ /* 0x000fe4000001ff00 */
[----:B------:R-:W-:Y:S02]  /*5cb0*/  CS2R R92, SRZ ;  /* 0x00000000005c7805 */ /* 0x000fe4000001ff00 */
[----:B------:R-:W-:Y:S02]  /*5cc0*/  CS2R R90, SRZ ;  /* 0x00000000005a7805 */ /* 0x000fe4000001ff00 */
[----:B------:R-:W-:Y:S01]  /*5cd0*/  CS2R R88, SRZ ;  /* 0x0000000000587805 */ /* 0x000fe2000001ff00 */
[----:B------:R-:W-:Y:S06]  /*5ce0*/  @!P2 BRA `(.L_x_1100) ;  /* 0x000000380064a947 */ /* 0x000fec0003800000 */
[----:B------:R-:W-:Y:S01]  /*5cf0*/  IMAD.MOV.U32 R135, RZ, RZ, RZ ;  /* 0x000000ffff877224 */ /* 0x000fe200078e00ff */
[----:B------:R-:W-:Y:S01]  /*5d00*/  ULDC UR35, c[0x0][0x9e4] ;  /* 0x0002790000237ab9 */ /* 0x000fe20000000800 */
[----:B------:R-:W-:Y:S01]  /*5d10*/  ULDC UR56, c[0x0][0x9d8] ;  /* 0x0002760000387ab9 */ /* 0x000fe20000000800 */
[----:B------:R-:W-:Y:S01]  /*5d20*/  ULDC UR34, c[0x0][0x988] ;  /* 0x0002620000227ab9 */ /* 0x000fe20000000800 */
[----:B------:R-:W-:-:S05]  /*5d30*/  ULDC UR55, c[0x0][0x9e0] ;  /* 0x0002780000377ab9 */ /* 0x000fca0000000800 */
.L_x_1117:
        /* <DEDUP_REMOVED lines=9> */
.L_x_1102:
[----:B------:R-:W-:Y:S01]  /*5dd0*/  ULEA UR6, UR58, UR42, 0x3 ;  /* 0x0000002a3a067291 */ /* 0x000fe2000f8e183f */
[----:B--2---:R-:W-:-:S05]  /*5de0*/  IMAD.U32 R4, RZ, RZ, UR57 ;  /* 0x00000039ff047e24 */ /* 0x004fca000f8e00ff */
[----:B------:R-:W-:-:S04]  /*5df0*/  SHF.L.U32 R4, R4, 0x1f, RZ ;  /* 0x0000001f04047819 */ /* 0x000fc800000006ff */
[----:B------:R0:W1:Y:S01]  /*5e00*/  SYNCS.PHASECHK.TRANS64.TRYWAIT P2, [UR6+0x2d830], R4 ;  /* 0x02d83004ff0075a7 */ /* 0x0000620008040146 */
[----:B------:R-:W-:Y:S05]  /*5e10*/  @!P0 BRA `(.L_x_1103) ;  /* 0x0000000000048947 */ /* 0x000fea0003800000 */
[----:B------:R-:W-:Y:S01]  /*5e20*/  BPT.TRAP 0x1 ;  /* 0x000000040000795c */ /* 0x000fe20000300000 */
.L_x_1103:
[----:B-1----:R-:W-:Y:S05]  /*5e30*/  @P2 BRA `(.L_x_1101) ;  /* 0x0000000000082947 */ /* 0x002fea0003800000 */
[----:B------:R-:W1:Y:S02]  /*5e40*/  SYNCS.PHASECHK.TRANS64.TRYWAIT P2, [UR6+0x2d830], R4 ;  /* 0x02d83004ff0075a7 */ /* 0x000e640008040146 */
[----:B-1----:R-:W-:Y:S05]  /*5e50*/  @!P2 BRA `(.L_x_1104) ;  /* 0x0000014000b4a947 */ /* 0x002fea0003800000 */
.L_x_1101:
[----:B-12---:R-:W1:Y:S01]  /*5e60*/  S2R R5, SR_TID.X ;  /* 0x0000000000057919 */ /* 0x006e620000002100 */
[----:B------:R-:W-:Y:S01]  /*5e70*/  UIMAD UR6, UR58, 0x600, UR32 ;  /* 0x000006003a0678a4 */ /* 0x000fe2000f8e0220 */
[----:B------:R-:W-:Y:S01]  /*5e80*/  UMOV UR7, 0x80000020 ;  /* 0x8000002000077882 */ /* 0x000fe20000000000 */
[----:B------:R-:W-:Y:S02]  /*5e90*/  UMOV UR11, 0x80000020 ;  /* 0x80000020000b7882 */ /* 0x000fe40000000000 */
[----:B------:R-:W-:Y:S02]  /*5ea0*/  UIADD3 UR10, UR6, 0x2, URZ ;  /* 0x00000002060a7890 */ /* 0x000fe4000fffe03f */
        /* <DEDUP_REMOVED lines=8> */
[----:B-1----:R-:W-:-:S05]  /*5f30*/  SHF.R.U32.HI R5, RZ, 0x7, R5 ;  /* 0x00000007ff057819 */ /* 0x002fca0000011605 */
[----:B0-----:R-:W-:-:S05]  /*5f40*/  VIADD R4, R5, 0x8 ;  /* 0x0000000805047836 */ /* 0x001fca0000000000 */
[----:B------:R0:W-:Y:S06]  /*5f50*/  BAR.SYNC.DEFER_BLOCKING R4, 0x100 ;  /* 0x000400040000751d */ /* 0x0001ec0000010000 */
[----:B------:R-:W-:-:S06]  /*5f60*/  WARPGROUP.ARRIVE ;  /* 0x00000000000079c5 */ /* 0x000fcc0000000000 */
        /* <DEDUP_REMOVED lines=20> */
.L_x_1106:
[----:B------:R-:W-:Y:S01]  /*60b0*/  ULEA UR6, UR48, UR42, 0x3 ;  /* 0x0000002a30067291 */ /* 0x000fe2000f8e183f */
[----:B------:R-:W-:-:S05]  /*60c0*/  IMAD.U32 R4, RZ, RZ, UR51 ;  /* 0x00000033ff047e24 */ /* 0x000fca000f8e00ff */
[----:B------:R-:W-:-:S04]  /*60d0*/  SHF.L.U32 R4, R4, 0x1f, RZ ;  /* 0x0000001f04047819 */ /* 0x000fc800000006ff */
[----:B------:R0:W1:Y:S01]  /*60e0*/  SYNCS.PHASECHK.TRANS64.TRYWAIT P2, [UR6+0x2d850], R4 ;  /* 0x02d85004ff0075a7 */ /* 0x0000620008040146 */
[----:B------:R-:W-:Y:S05]  /*60f0*/  @!P0 BRA `(.L_x_1107) ;  /* 0x0000000000048947 */ /* 0x000fea0003800000 */
[----:B------:R-:W-:Y:S01]  /*6100*/  BPT.TRAP 0x1 ;  /* 0x000000040000795c */ /* 0x000fe20000300000 */
.L_x_1107:
[----:B-1----:R-:W-:Y:S05]  /*6110*/  @P2 BRA `(.L_x_1105) ;  /* 0x0000000000082947 */ /* 0x002fea0003800000 */
[----:B------:R-:W1:Y:S02]  /*6120*/  SYNCS.PHASECHK.TRANS64.TRYWAIT P2, [UR6+0x2d850], R4 ;  /* 0x02d85004ff0075a7 */ /* 0x000e640008040146 */
[----:B-1----:R-:W-:Y:S05]  /*6130*/  @!P2 BRA `(.L_x_1108) ;  /* 0x000001400014a947 */ /* 0x002fea0003800000 */
.L_x_1105:
[----:B------:R-:W-:Y:S01]  /*6140*/  UIADD3 UR6, UR42, 0x400, URZ ;  /* 0x000004002a067890 */ /* 0x000fe2000fffe03f */
[----:B------:R-:W-:Y:S01]  /*6150*/  WARPGROUP.ARRIVE ;  /* 0x00000000000079c5 */ /* 0x000fe20000000000 */
[----:B------:R-:W-:Y:S01]  /*6160*/  ULEA UR7, UR54, UR42, 0xd ;  /* 0x0000002a36077291 */ /* 0x000fe2000f8e683f */
[----:B------:R-:W-:Y:S01]  /*6170*/  FMUL.FTZ R6, R26, UR56 ;  /* 0x000000381a067c20 */ /* 0x000fe20008410000 */
[----:B------:R-:W-:Y:S01]  /*6180*/  USHF.R.U32.HI UR6, URZ, 0x4, UR6 ;  /* 0x000000043f067899 */ /* 0x000fe20008011606 */
[----:B------:R-:W-:Y:S01]  /*6190*/  FMUL.FTZ R26, R38, UR56 ;  /* 0x00000038261a7c20 */ /* 0x000fe20008410000 */
[----:B------:R-:W-:Y:S01]  /*61a0*/  UIADD3 UR7, UR7, 0x21800, URZ ;  /* 0x0002180007077890 */ /* 0x000fe2000fffe03f */
[----:B------:R-:W-:Y:S01]  /*61b0*/  FMUL.FTZ R38, R50, UR56 ;  /* 0x0000003832267c20 */ /* 0x000fe20008410000 */
[----:B------:R-:W-:Y:S01]  /*61c0*/  ULOP3.LUT UR6, UR6, 0x3fff, URZ, 0xc0, !UPT ;  /* 0x00003fff06067892 */ /* 0x000fe2000f8ec03f */
[----:B------:R-:W-:Y:S01]  /*61d0*/  FMUL.FTZ R50, R60, UR56 ;  /* 0x000000383c327c20 */ /* 0x000fe20008410000 */
[----:B------:R-:W-:Y:S01]  /*61e0*/  USHF.R.U32.HI UR7, URZ, 0x4, UR7 ;  /* 0x000000043f077899 */ /* 0x000fe20008011607 */
[----:B------:R-:W-:Y:S01]  /*61f0*/  FMUL.FTZ R60, R70, UR56 ;  /* 0x00000038463c7c20 */ /* 0x000fe20008410000 */
[----:B------:R-:W-:Y:S01]  /*6200*/  ULOP3.LUT UR10, UR6, 0x2000000, URZ, 0xfc, !UPT ;  /* 0x02000000060a7892 */ /* 0x000fe2000f8efc3f */
[----:B------:R-:W2:Y:S01]  /*6210*/  S2R R70, SR_TID.X ;  /* 0x0000000000467919 */ /* 0x000ea20000002100 */
[----:B------:R-:W-:Y:S01]  /*6220*/  ULOP3.LUT UR6, UR7, 0x3fff, URZ, 0xc0, !UPT ;  /* 0x00003fff07067892 */ /* 0x000fe2000f8ec03f */
[----:B------:R-:W-:Y:S01]  /*6230*/  PLOP3.LUT P2, PT, PT, PT, UP0, 0x80, 0x0 ;  /* 0x000000000000781c */ /* 0x000fe20003f4f008 */
[----:B------:R-:W-:Y:S01]  /*6240*/  UIMAD UR7, UR48, 0x600, UR10 ;  /* 0x00000600300778a4 */ /* 0x000fe2000f8e020a */
[----:B------:R-:W-:Y:S01]  /*6250*/  PLOP3.LUT P3, PT, PT, PT, UP0, 0x80, 0x0 ;  /* 0x000000000000781c */ /* 0x000fe20003f6f008 */
[----:B------:R-:W-:Y:S01]  /*6260*/  ULOP3.LUT UR6, UR6, 0x10000, URZ, 0xfc, !UPT ;  /* 0x0001000006067892 */ /* 0x000fe2000f8efc3f */
[----:B------:R-:W-:Y:S01]  /*6270*/  VIADD R149, R136, UR40 ;  /* 0x0000002888957c36 */ /* 0x000fe20008000000 */
[----:B------:R-:W-:Y:S01]  /*6280*/  UMOV UR31, 0x80000020 ;  /* 0x80000020001f7882 */ /* 0x000fe20000000000 */
[----:B------:R-:W-:Y:S01]  /*6290*/  UMOV UR29, 0x40000040 ;  /* 0x40000040001d7882 */ /* 0x000fe20000000000 */
        /* <DEDUP_REMOVED lines=17> */
[----:B01----:R-:W-:Y:S01]  /*63b0*/  FMUL.FTZ R4, R24, UR56 ;  /* 0x0000003818047c20 */ /* 0x003fe20008410000 */
[----:B------:R-:W-:Y:S01]  /*63c0*/  FMUL.FTZ R10, R28, UR56 ;  /* 0x000000381c0a7c20 */ /* 0x000fe20008410000 */
[----:B------:R-:W-:Y:S01]  /*63d0*/  FMUL.FTZ R5, R25, UR56 ;  /* 0x0000003819057c20 */ /* 0x000fe20008410000 */
[----:B------:R-:W-:Y:S01]  /*63e0*/  FMUL.FTZ R11, R29, UR56 ;  /* 0x000000381d0b7c20 */ /* 0x000fe20008410000 */
[----:B------:R-:W-:Y:S01]  /*63f0*/  FMUL.FTZ R14, R32, UR56 ;  /* 0x00000038200e7c20 */ /* 0x000fe20008410000 */
[----:B------:R-:W-:Y:S01]  /*6400*/  FMUL.FTZ R15, R33, UR56 ;  /* 0x00000038210f7c20 */ /* 0x000fe20008410000 */
[----:B--2---:R-:W-:Y:S01]  /*6410*/  SHF.R.U32.HI R43, RZ, 0x7, R70 ;  /* 0x00000007ff2b7819 */ /* 0x004fe20000011646 */
        /* <DEDUP_REMOVED lines=35> */
[----:B------:R-:W-:-:S02]  /*6650*/  IMAD.SHL.U32 R72, R0, 0x80, RZ ;  /* 0x0000008000487824 */ /* 0x000fc400078e00ff */
[----:B------:R-:W-:Y:S01]  /*6660*/  FMUL.FTZ R69, R79, UR56 ;  /* 0x000000384f457c20 */ /* 0x000fe20008410000 */
[----:B------:R-:W-:Y:S01]  /*6670*/  FMUL.FTZ R73, R80, UR56 ;  /* 0x0000003850497c20 */ /* 0x000fe20008410000 */
[----:B------:R-:W-:Y:S01]  /*6680*/  FMUL.FTZ R75, R81, UR56 ;  /* 0x00000038514b7c20 */ /* 0x000fe20008410000 */
[----:B------:R-:W-:Y:S01]  /*6690*/  FMUL.FTZ R77, R84, UR56 ;  /* 0x00000038544d7c20 */ /* 0x000fe20008410000 */
[----:B------:R-:W-:Y:S01]  /*66a0*/  FMUL.FTZ R78, R85, UR56 ;  /* 0x00000038554e7c20 */ /* 0x000fe20008410000 */
[----:B------:R-:W-:Y:S01]  /*66b0*/  FMUL.FTZ R74, R86, UR56 ;  /* 0x00000038564a7c20 */ /* 0x000fe20008410000 */
[----:B------:R-:W-:Y:S01]  /*66c0*/  FMUL.FTZ R76, R87, UR56 ;  /* 0x00000038574c7c20 */ /* 0x000fe20008410000 */
[----:B------:R-:W-:Y:S01]  /*66d0*/  IMAD.U32 R81, RZ, RZ, UR47 ;  /* 0x0000002fff517e24 */ /* 0x000fe2000f8e00ff */
[----:B------:R-:W0:Y:S08]  /*66e0*/  MUFU.TANH R4, R4 ;  /* 0x0000000400047308 */ /* 0x000e300000002400 */
[----:B------:R-:W1:Y:S08]  /*66f0*/  MUFU.TANH R5, R5 ;  /* 0x0000000500057308 */ /* 0x000e700000002400 */
[----:B------:R-:W2:Y:S08]  /*6700*/  MUFU.TANH R6, R6 ;  /* 0x0000000600067308 */ /* 0x000eb00000002400 */
[----:B------:R-:W3:Y:S08]  /*6710*/  MUFU.TANH R7, R7 ;  /* 0x0000000700077308 */ /* 0x000ef00000002400 */
[----:B------:R-:W4:Y:S01]  /*6720*/  MUFU.TANH R10, R10 ;  /* 0x0000000a000a7308 */ /* 0x000f220000002400 */
        /* <DEDUP_REMOVED lines=92> */
[----:B------:R-:W0:Y:S01]  /*6cf0*/  MUFU.TANH R76, R76 ;  /* 0x0000004c004c7308 */ /* 0x000e220000002400 */
[----:B------:R-:W-:Y:S02]  /*6d00*/  WARPGROUP.DEPBAR.LE gsb0, 0x0 ;  /* 0x00008000000079c5 */ /* 0x000fe40000010000 */
        /* <DEDUP_REMOVED lines=9> */
[----:B------:R-:W-:-:S02]  /*6da0*/  ISETP.GE.U32.AND P2, PT, R70, 0x180, PT ;  /* 0x000001804600780c */ /* 0x000fc40003f46070 */
[----:B------:R-:W-:Y:S01]  /*6db0*/  FMUL.FTZ R70, R82, UR56 ;  /* 0x0000003852467c20 */ /* 0x000fe20008410000 */
[----:B------:R-:W-:Y:S01]  /*6dc0*/  @P3 SHF.R.U32.HI R149, RZ, UR6, R42 ;  /* 0x00000006ff953c19 */ /* 0x000fe2000801162a */
[----:B------:R-:W-:-:S04]  /*6dd0*/  VIADD R42, R43, 0x9 ;  /* 0x000000092b2a7836 */ /* 0x000fc80000000000 */
[----:B------:R-:W0:Y:S01]  /*6de0*/  MUFU.TANH R70, R70 ;  /* 0x0000004600467308 */ /* 0x000e220000002400 */
[----:B------:R-:W5:Y:S01]  /*6df0*/  SHFL.IDX PT, R83, R149, RZ, 0x1c1f ;  /* 0x001c1fff95537589 */ /* 0x000f6200000e0000 */
[----:B------:R-:W-:Y:S02]  /*6e00*/  SEL R42, R42, 0x9, !P2 ;  /* 0x000000092a2a7807 */ /* 0x000fe40005000000 */
[----:B------:R-:W-:Y:S01]  /*6e10*/  PLOP3.LUT P2, PT, PT, PT, UP1, 0x40, 0x0 ;  /* 0x000000000000781c */ /* 0x000fe20003f4e818 */
[----:B------:R-:W-:Y:S02]  /*6e20*/  WARPGROUP.DEPBAR.LE gsb0, 0x0 ;  /* 0x00008000000079c5 */ /* 0x000fe40000010000 */
[----:B------:R-:W-:-:S06]  /*6e30*/  WARPGROUP.ARRIVE ;  /* 0x00000000000079c5 */ /* 0x000fcc0000000000 */
[----:B------:R-:W-:Y:S03]  /*6e40*/  HGMMA.64x96x16.F32 R88, gdesc[UR28].tnspB, R88, gsb0 ;  /* 0x416000001c5879f0 */ /* 0x000fe60008000858 */
[----:B------:R-:W-:Y:S02]  /*6e50*/  WARPGROUP.DEPBAR.LE gsb0, 0x0 ;  /* 0x00008000000079c5 */ /* 0x000fe40000010000 */
[----:B------:R1:W-:Y:S06]  /*6e60*/  BAR.ARV R42, 0x100 ;  /* 0x0004002a0000751d */ /* 0x0003ec0000002000 */
[----:B-1----:R-:W-:-:S05]  /*6e70*/  IMAD.U32 R42, RZ, RZ, UR58 ;  /* 0x0000003aff2a7e24 */ /* 0x002fca000f8e00ff */
[----:B------:R-:W-:-:S05]  /*6e80*/  @!P1 LEA R42, R42, UR42, 0x3 ;  /* 0x0000002a2a2a9c11 */ /* 0x000fca000f8e18ff */
[----:B------:R-:W-:-:S05]  /*6e90*/  @!P1 VIADD R42, R42, 0x2d840 ;  /* 0x0002d8402a2a9836 */ /* 0x000fca0000000000 */
[----:B------:R-:W-:-:S04]  /*6ea0*/  @!P1 PRMT R42, RZ, 0x654, R42 ;  /* 0x00000654ff2a9816 */ /* 0x000fc8000000002a */
[----:B------:R1:W-:Y:S02]  /*6eb0*/  @!P1 SYNCS.ARRIVE.TRANS64.RED.A1T0 RZ, [R42+URZ], RZ ;  /* 0x000000ff2aff99a7 */ /* 0x0003e4000810043f */
[----:B-1----:R-:W-:-:S04]  /*6ec0*/  IADD3 R42, -R16, 0x1, -R72 ;  /* 0x00000001102a7810 */ /* 0x002fc80007ffe948 */
[----:B------:R-:W-:-:S05]  /*6ed0*/  IADD3 R81, -R81, UR39, R42 ;  /* 0x0000002751517c10 */ /* 0x000fca000fffe12a */
[C---:B------:R-:W-:Y:S02]  /*6ee0*/  VIADD R82, R81.reuse, UR55 ;  /* 0x0000003751527c36 */ /* 0x040fe40008000000 */
[----:B------:R-:W-:Y:S02]  /*6ef0*/  VIADD R81, R81, UR33 ;  /* 0x0000002151517c36 */ /* 0x000fe40008000000 */
[C---:B-----5:R-:W-:Y:S02]  /*6f00*/  IMAD.IADD R80, R83.reuse, 0x1, R82 ;  /* 0x0000000153507824 */ /* 0x060fe400078e0252 */
[----:B------:R-:W-:Y:S01]  /*6f10*/  IMAD.IADD R79, R83, 0x1, R81 ;  /* 0x00000001534f7824 */ /* 0x000fe200078e0251 */
[----:B0-234-:R-:W-:Y:S06]  /*6f20*/  @P2 BRA `(.L_x_1109) ;  /* 0x00000000005c2947 */ /* 0x01dfec0003800000 */
[----:B------:R-:W-:Y:S01]  /*6f30*/  IMAD.U32 R42, RZ, RZ, UR47 ;  /* 0x0000002fff2a7e24 */ /* 0x000fe2000f8e00ff */
[----:B------:R-:W-:Y:S04]  /*6f40*/  BSSY B0, `(.L_x_1110) ;  /* 0x0000011000007945 */ /* 0x000fe80003800000 */
[----:B------:R-:W-:-:S04]  /*6f50*/  IADD3 R83, -R42, UR39, R83 ;  /* 0x000000272a537c10 */ /* 0x000fc8000fffe153 */
        /* <DEDUP_REMOVED lines=10> */
.L_x_1111:
[----:B------:R-:W-:-:S05]  /*7000*/  IMAD.U32 R84, RZ, RZ, UR35 ;  /* 0x00000023ff547e24 */ /* 0x000fca000f8e00ff */
[----:B------:R-:W-:-:S13]  /*7010*/  ISETP.NE.AND P2, PT, R84, 0x1, PT ;  /* 0x000000015400780c */ /* 0x000fda0003f45270 */
[----:B------:R-:W0:Y:S02]  /*7020*/  @P2 LDC.64 R42, c[0x0][0x9e8] ;  /* 0x00027a00ff2a2b82 */ /* 0x000e240000000a00 */
[----:B0-----:R-:W-:-:S05]  /*7030*/  @P2 IMAD.HI.U32 R42, R83, R42, RZ ;  /* 0x0000002a532a2227 */ /* 0x001fca00078e00ff */
[----:B------:R-:W-:-:S07]  /*7040*/  @P2 SHF.R.U32.HI R83, RZ, R43, R42 ;  /* 0x0000002bff532219 */ /* 0x000fce000001162a */
.L_x_1112:
[----:B------:R-:W-:Y:S05]  /*7050*/  BSYNC B0 ;  /* 0x0000000000007941 */ /* 0x000fea0003800000 */
.L_x_1110:
[----:B------:R-:W-:-:S04]  /*7060*/  IMAD R83, R83, R84, -R72 ;  /* 0x0000005453537224 */ /* 0x000fc800078e0a48 */
[----:B------:R-:W-:-:S05]  /*7070*/  IMAD.IADD R83, R83, 0x1, -R16 ;  /* 0x0000000153537824 */ /* 0x000fca00078e0a10 */
[----:B------:R-:W-:Y:S02]  /*7080*/  VIMNMX R79, R79, R83, !PT ;  /* 0x000000534f4f7248 */ /* 0x000fe40007fe0100 */
[----:B------:R-:W-:-:S07]  /*7090*/  VIADDMNMX R80, R83, R84, R80, PT ;  /* 0x0000005453507246 */ /* 0x000fce0003800150 */
.L_x_1109:
[----:B------:R-:W-:Y:S01]  /*70a0*/  ISETP.GT.AND P2, PT, R0, -0x1, PT ;  /* 0xffffffff0000780c */ /* 0x000fe20003f44270 */
[----:B------:R-:W0:Y:S03]  /*70b0*/  SHFL.IDX PT, R83, R149, 0x1, 0x1c1f ;  /* 0x003c1f0095537f89 */ /* 0x000e2600000e0000 */
        /* <DEDUP_REMOVED lines=21> */
[C---:B------:R-:W-:Y:S02]  /*7210*/  ISETP.GT.AND P3, PT, R79.reuse, 0x19, P2 ;  /* 0x000000194f00780c */ /* 0x040fe40001764270 */
        /* <DEDUP_REMOVED lines=91> */
.L_x_1115:
[----:B------:R-:W-:-:S05]  /*77d0*/  IMAD.U32 R79, RZ, RZ, UR35 ;  /* 0x00000023ff4f7e24 */ /* 0x000fca000f8e00ff */
[----:B------:R-:W-:-:S13]  /*77e0*/  ISETP.NE.AND P3, PT, R79, 0x1, PT ;  /* 0x000000014f00780c */ /* 0x000fda0003f65270 */
[----:B------:R-:W0:Y:S02]  /*77f0*/  @P3 LDC.64 R4, c[0x0][0x9e8] ;  /* 0x00027a00ff043b82 */ /* 0x000e240000000a00 */
[----:B0-----:R-:W-:-:S05]  /*7800*/  @P3 IMAD.HI.U32 R4, R83, R4, RZ ;  /* 0x0000000453043227 */ /* 0x001fca00078e00ff */
[----:B------:R-:W-:-:S07]  /*7810*/  @P3 SHF.R.U32.HI R83, RZ, R5, R4 ;  /* 0x00000005ff533219 */ /* 0x000fce0000011604 */
.L_x_1116:
[----:B------:R-:W-:Y:S05]  /*7820*/  BSYNC B0 ;  /* 0x0000000000007941 */ /* 0x000fea0003800000 */
.L_x_1114:
[----:B------:R-:W-:-:S04]  /*7830*/  IMAD R72, R83, R79, -R72 ;  /* 0x0000004f53487224 */ /* 0x000fc800078e0a48 */
[----:B------:R-:W-:-:S05]  /*7840*/  IMAD.IADD R72, R72, 0x1, -R16 ;  /* 0x0000000148487824 */ /* 0x000fca00078e0a10 */
[----:B------:R-:W-:Y:S02]  /*7850*/  VIMNMX R81, R81, R72, !PT ;  /* 0x0000004851517248 */ /* 0x000fe40007fe0100 */
[----:B------:R-:W-:-:S07]  /*7860*/  VIADDMNMX R82, R72, R79, R82, PT ;  /* 0x0000004f48527246 */ /* 0x000fce0003800152 */
.L_x_1113:
[----:B------:R-:W-:Y:S01]  /*7870*/  FMNMX.FTZ R4, R42, R8, !PT ;  /* 0x000000082a047209 */ /* 0x000fe20007810000 */
[----:B------:R-:W-:Y:S01]  /*7880*/  UMOV UR51, UR57 ;  /* 0x0000003900337c82 */ /* 0x000fe20008000000 */
        /* <DEDUP_REMOVED lines=38> */
[----:B------:R-:W-:Y:S02]  /*7af0*/  ISETP.LT.OR P4, PT, R82, 0x1, P4 ;  /* 0x000000015200780c */ /* 0x000fe40002781670 */
[----:B------:R-:W-:Y:S02]  /*7b00*/  FMNMX.FTZ R4, R54, R4, !PT ;  /* 0x0000000436047209 */ /* 0x000fe40007810000 */
[----:B------:R-:W-:-:S02]  /*7b10*/  ISETP.GT.AND P5, PT, R81, 0x8, P2 ;  /* 0x000000085100780c */ /* 0x000fc400017a4270 */
[----:B------:R-:W-:Y:S02]  /*7b20*/  FMNMX.FTZ R4, R55, R4, !PT ;  /* 0x0000000437047209 */ /* 0x000fe40007810000 */
[----:B------:R-:W-:Y:S02]  /*7b30*/  ISETP.LT.OR P5, PT, R82, 0x9, P5 ;  /* 0x000000095200780c */ /* 0x000fe40002fa1670 */
[----:B------:R-:W-:Y:S02]  /*7b40*/  FMNMX.FTZ R4, R58, R4, !PT ;  /* 0x000000043a047209 */ /* 0x000fe40007810000 */
[----:B------:R-:W-:Y:S02]  /*7b50*/  ISETP.GT.AND P6, PT, R81, 0x10, P2 ;  /* 0x000000105100780c */ /* 0x000fe400017c4270 */
[----:B------:R-:W-:Y:S02]  /*7b60*/  FMNMX.FTZ R4, R59, R4, !PT ;  /* 0x000000043b047209 */ /* 0x000fe40007810000 */
[----:B------:R-:W-:-:S02]  /*7b70*/  FSEL R12, R12, -INF , !P5 ;  /* 0xff8000000c0c7808 */ /* 0x000fc40006800000 */
        /* <DEDUP_REMOVED lines=16> */
[----:B------:R-:W-:Y:S01]  /*7c80*/  FSEL R30, R30, -INF , !P6 ;  /* 0xff8000001e1e7808 */ /* 0x000fe20007000000 */
[----:B------:R-:W0:Y:S01]  /*7c90*/  SHFL.BFLY PT, R5, R4, 0x2, 0x1f ;  /* 0x0c401f0004057f89 */ /* 0x000e2200000e0000 */
[----:B------:R-:W-:-:S02]  /*7ca0*/  ISETP.LT.OR P5, PT, R82, 0x29, P5 ;  /* 0x000000295200780c */ /* 0x000fc40002fa1670 */
[C---:B------:R-:W-:Y:S02]  /*7cb0*/  ISETP.GT.AND P6, PT, R81.reuse, 0x30, P2 ;  /* 0x000000305100780c */ /* 0x040fe400017c4270 */
[----:B------:R-:W-:Y:S02]  /*7cc0*/  FSEL R34, R34, -INF , !P5 ;  /* 0xff80000022227808 */ /* 0x000fe40006800000 */
[----:B------:R-:W-:Y:S02]  /*7cd0*/  ISETP.LT.OR P6, PT, R82, 0x31, P6 ;  /* 0x000000315200780c */ /* 0x000fe400037c1670 */
[----:B------:R-:W-:Y:S02]  /*7ce0*/  ISETP.GT.AND P5, PT, R81, 0x38, P2 ;  /* 0x000000385100780c */ /* 0x000fe400017a4270 */
[----:B------:R-:W-:Y:S02]  /*7cf0*/  FSEL R38, R38, -INF , !P6 ;  /* 0xff80000026267808 */ /* 0x000fe40007000000 */
[----:B------:R-:W-:-:S02]  /*7d00*/  ISETP.LT.OR P5, PT, R82, 0x39, P5 ;  /* 0x000000395200780c */ /* 0x000fc40002fa1670 */
[C---:B------:R-:W-:Y:S02]  /*7d10*/  ISETP.GT.AND P6, PT, R81.reuse, 0x40, P2 ;  /* 0x000000405100780c */ /* 0x040fe400017c4270 */
[----:B------:R-:W-:Y:S02]  /*7d20*/  FSEL R44, R44, -INF , !P5 ;  /* 0xff8000002c2c7808 */ /* 0x000fe40006800000 */
[----:B------:R-:W-:Y:S02]  /*7d30*/  ISETP.LT.OR P6, PT, R82, 0x41, P6 ;  /* 0x000000415200780c */ /* 0x000fe400037c1670 */
[----:B------:R-:W-:Y:S02]  /*7d40*/  ISETP.GT.AND P5, PT, R81, 0x48, P2 ;  /* 0x000000485100780c */ /* 0x000fe400017a4270 */
[----:B------:R-:W-:Y:S02]  /*7d50*/  FSEL R48, R48, -INF , !P6 ;  /* 0xff80000030307808 */ /* 0x000fe40007000000 */
[----:B0-----:R-:W-:-:S02]  /*7d60*/  FMNMX.FTZ R5, R4, R5, !PT ;  /* 0x0000000504057209 */ /* 0x001fc40007810000 */
[----:B------:R-:W-:Y:S02]  /*7d70*/  ISETP.LT.OR P5, PT, R82, 0x49, P5 ;  /* 0x000000495200780c */ /* 0x000fe40002fa1670 */
[C---:B------:R-:W-:Y:S01]  /*7d80*/  ISETP.GT.AND P6, PT, R81.reuse, 0x50, P2 ;  /* 0x000000505100780c */ /* 0x040fe200017c4270 */
[----:B------:R-:W0:Y:S01]  /*7d90*/  SHFL.BFLY PT, R72, R5, 0x1, 0x1f ;  /* 0x0c201f0005487f89 */ /* 0x000e2200000e0000 */
[----:B------:R-:W-:Y:S02]  /*7da0*/  FSEL R52, R52, -INF , !P5 ;  /* 0xff80000034347808 */ /* 0x000fe40006800000 */
[----:B------:R-:W-:Y:S02]  /*7db0*/  ISETP.LT.OR P6, PT, R82, 0x51, P6 ;  /* 0x000000515200780c */ /* 0x000fe400037c1670 */
[----:B------:R-:W-:Y:S02]  /*7dc0*/  ISETP.GT.AND P5, PT, R81, 0x58, P2 ;  /* 0x000000585100780c */ /* 0x000fe400017a4270 */
[----:B------:R-:W-:-:S02]  /*7dd0*/  FSEL R56, R56, -INF , !P6 ;  /* 0xff80000038387808 */ /* 0x000fc40007000000 */
[----:B------:R-:W-:Y:S02]  /*7de0*/  ISETP.LT.OR P5, PT, R82, 0x59, P5 ;  /* 0x000000595200780c */ /* 0x000fe40002fa1670 */
[C---:B------:R-:W-:Y:S02]  /*7df0*/  ISETP.GT.AND P6, PT, R81.reuse, 0x60, P2 ;  /* 0x000000605100780c */ /* 0x040fe400017c4270 */
[----:B------:R-:W-:Y:S02]  /*7e00*/  FSEL R60, R60, -INF , !P5 ;  /* 0xff8000003c3c7808 */ /* 0x000fe40006800000 */
[----:B------:R-:W-:Y:S02]  /*7e10*/  ISETP.LT.OR P6, PT, R82, 0x61, P6 ;  /* 0x000000615200780c */ /* 0x000fe400037c1670 */
[----:B------:R-:W-:Y:S02]  /*7e20*/  ISETP.GT.AND P5, PT, R81, 0x68, P2 ;  /* 0x000000685100780c */ /* 0x000fe400017a4270 */
[----:B------:R-:W-:-:S02]  /*7e30*/  FSEL R64, R64, -INF , !P6 ;  /* 0xff80000040407808 */ /* 0x000fc40007000000 */
[----:B------:R-:W-:Y:S02]  /*7e40*/  ISETP.GT.AND P6, PT, R81, 0x69, P2 ;  /* 0x000000695100780c */ /* 0x000fe400017c4270 */
[----:B------:R-:W-:Y:S02]  /*7e50*/  ISETP.LT.OR P5, PT, R82, 0x69, P5 ;  /* 0x000000695200780c */ /* 0x000fe40002fa1670 */
[----:B0-----:R-:W-:Y:S02]  /*7e60*/  FMNMX.FTZ R72, R5, R72, !PT ;  /* 0x0000004805487209 */ /* 0x001fe40007810000 */
[----:B------:R-:W-:Y:S02]  /*7e70*/  FSEL R68, R68, -INF , !P5 ;  /* 0xff80000044447808 */ /* 0x000fe40006800000 */
[C---:B------:R-:W-:Y:S01]  /*7e80*/  FSETP.NEU.FTZ.AND P3, PT, R72.reuse, -INF , PT ;  /* 0xff8000004800780b */ /* 0x040fe20003f7d000 */
[----:B------:R-:W-:Y:S01]  /*7e90*/  FMUL.FTZ R4, R72, UR34 ;  /* 0x0000002248047c20 */ /* 0x000fe20008410000 */
[----:B------:R-:W-:-:S02]  /*7ea0*/  ISETP.LT.OR P6, PT, R82, 0x6a, P6 ;  /* 0x0000006a5200780c */ /* 0x000fc400037c1670 */
[----:B------:R-:W-:Y:S02]  /*7eb0*/  FSEL R5, R72, RZ, P3 ;  /* 0x000000ff48057208 */ /* 0x000fe40001800000 */
[----:B------:R-:W-:Y:S02]  /*7ec0*/  FSEL R4, R4, RZ, P3 ;  /* 0x000000ff04047208 */ /* 0x000fe40001800000 */
[----:B------:R-:W-:Y:S01]  /*7ed0*/  ISETP.GT.AND P3, PT, R81, 0x1, P2 ;  /* 0x000000015100780c */ /* 0x000fe20001764270 */
[----:B------:R-:W-:Y:S01]  /*7ee0*/  FADD.FTZ R5, -R5, R8 ;  /* 0x0000000805057221 */ /* 0x000fe20000010100 */
[----:B------:R-:W-:Y:S01]  /*7ef0*/  ISETP.GT.AND P5, PT, R81, 0x71, P2 ;  /* 0x000000715100780c */ /* 0x000fe200017a4270 */
[--C-:B------:R-:W-:Y:S01]  /*7f00*/  FFMA.FTZ R42, R42, UR34, -R4.reuse ;  /* 0x000000222a2a7c23 */ /* 0x100fe20008010804 */
[--C-:B------:R-:W-:Y:S01]  /*7f10*/  FFMA.FTZ R43, R43, UR34, -R4.reuse ;  /* 0x000000222b2b7c23 */ /* 0x100fe20008010804 */
[----:B------:R-:W-:Y:S01]  /*7f20*/  FMUL.FTZ R5, R5, UR34 ;  /* 0x0000002205057c20 */ /* 0x000fe20008410000 */
[--C-:B------:R-:W-:Y:S01]  /*7f30*/  FFMA.FTZ R10, R10, UR34, -R4.reuse ;  /* 0x000000220a0a7c23 */ /* 0x100fe20008010804 */
        /* <DEDUP_REMOVED lines=28> */
[----:B------:R-:W-:Y:S01]  /*8100*/  FFMA.FTZ R78, R78, UR34, -R4 ;  /* 0x000000224e4e7c23 */ /* 0x000fe20008010804 */
[----:B------:R0:W1:Y:S01]  /*8110*/  MUFU.EX2 R8, R5 ;  /* 0x0000000500087308 */ /* 0x0000620000000800 */
[----:B------:R-:W-:-:S02]  /*8120*/  ISETP.LT.OR P3, PT, R82, 0x2, P3 ;  /* 0x000000025200780c */ /* 0x000fc40001f61670 */
[----:B------:R-:W-:Y:S02]  /*8130*/  FSEL R69, R69, -INF , !P6 ;  /* 0xff80000045457808 */ /* 0x000fe40007000000 */
[----:B------:R-:W-:Y:S02]  /*8140*/  FSEL R7, R7, -INF , !P3 ;  /* 0xff80000007077808 */ /* 0x000fe40005800000 */
[----:B------:R-:W-:Y:S01]  /*8150*/  ISETP.GT.AND P3, PT, R81, 0x11, P2 ;  /* 0x000000115100780c */ /* 0x000fe20001764270 */
[----:B------:R-:W2:Y:S01]  /*8160*/  MUFU.EX2 R4, R42 ;  /* 0x0000002a00047308 */ /* 0x000ea20000000800 */
[----:B0-----:R-:W-:Y:S02]  /*8170*/  FSEL R5, R6, -INF , !P4 ;  /* 0xff80000006057808 */ /* 0x001fe40006000000 */
[----:B------:R-:W-:Y:S02]  /*8180*/  ISETP.LT.OR P3, PT, R82, 0x12, P3 ;  /* 0x000000125200780c */ /* 0x000fe40001f61670 */
[----:B------:R-:W-:-:S02]  /*8190*/  FMNMX.FTZ R6, R5, R9, !PT ;  /* 0x0000000905067209 */ /* 0x000fc40007810000 */
[----:B------:R-:W-:Y:S01]  /*81a0*/  FSEL R21, R21, -INF , !P3 ;  /* 0xff80000015157808 */ /* 0x000fe20005800000 */
[----:B------:R-:W0:Y:S01]  /*81b0*/  MUFU.EX2 R43, R43 ;  /* 0x0000002b002b7308 */ /* 0x000e220000000800 */
[C---:B------:R-:W-:Y:S01]  /*81c0*/  ISETP.GT.AND P3, PT, R81.reuse, 0x21, P2 ;  /* 0x000000215100780c */ /* 0x040fe20001764270 */
[-C--:B-1----:R-:W-:Y:S01]  /*81d0*/  FMUL.FTZ R88, R88, R8.reuse ;  /* 0x0000000858587220 */ /* 0x082fe20000410000 */
[----:B------:R-:W-:Y:S01]  /*81e0*/  ISETP.GT.AND P4, PT, R81, 0x78, P2 ;  /* 0x000000785100780c */ /* 0x000fe20001784270 */
[-C--:B------:R-:W-:Y:S01]  /*81f0*/  FMUL.FTZ R89, R89, R8.reuse ;  /* 0x0000000859597220 */ /* 0x080fe20000410000 */
[----:B------:R-:W-:Y:S01]  /*8200*/  ISETP.LT.OR P3, PT, R82, 0x22, P3 ;  /* 0x000000225200780c */ /* 0x000fe20001f61670 */
[-C--:B------:R-:W-:Y:S01]  /*8210*/  FMUL.FTZ R92, R92, R8.reuse ;  /* 0x000000085c5c7220 */ /* 0x080fe20000410000 */
[----:B------:R-:W-:Y:S01]  /*8220*/  ISETP.LT.OR P5, PT, R82, 0x72, P5 ;  /* 0x000000725200780c */ /* 0x000fe20002fa1670 */
[----:B------:R-:W-:Y:S01]  /*8230*/  MUFU.EX2 R15, R15 ;  /* 0x0000000f000f7308 */ /* 0x000fe20000000800 */
[----:B--2---:R-:W-:Y:S01]  /*8240*/  FFMA.FTZ R3, R8, R3, R4 ;  /* 0x0000000308037223 */ /* 0x004fe20000010004 */
[----:B------:R-:W-:Y:S01]  /*8250*/  FSEL R31, R31, -INF , !P3 ;  /* 0xff8000001f1f7808 */ /* 0x000fe20005800000 */
[-C--:B------:R-:W-:Y:S01]  /*8260*/  FMUL.FTZ R93, R93, R8.reuse ;  /* 0x000000085d5d7220 */ /* 0x080fe20000410000 */
[----:B------:R-:W-:Y:S01]  /*8270*/  ISETP.GT.AND P3, PT, R81, 0x31, P2 ;  /* 0x000000315100780c */ /* 0x000fe20001764270 */
[-C--:B------:R-:W-:Y:S01]  /*8280*/  FMUL.FTZ R96, R96, R8.reuse ;  /* 0x0000000860607220 */ /* 0x080fe20000410000 */
[C---:B------:R-:W-:Y:S01]  /*8290*/  ISETP.LT.OR P4, PT, R82.reuse, 0x79, P4 ;  /* 0x000000795200780c */ /* 0x040fe20002781670 */
[----:B------:R-:W-:Y:S01]  /*82a0*/  FMUL.FTZ R97, R97, R8 ;  /* 0x0000000861617220 */ /* 0x000fe20000410000 */
[----:B------:R-:W-:Y:S01]  /*82b0*/  ISETP.LT.OR P3, PT, R82, 0x32, P3 ;  /* 0x000000325200780c */ /* 0x000fe20001f61670 */
[C---:B0-----:R-:W-:Y:S01]  /*82c0*/  FADD.FTZ R3, R43.reuse, R3 ;  /* 0x000000032b037221 */ /* 0x041fe20000010000 */
[----:B------:R-:W-:Y:S01]  /*82d0*/  F2FP.F16.F32.PACK_AB R4, R43, R4 ;  /* 0x000000042b04723e */ /* 0x000fe200000000ff */
[----:B------:R-:W-:Y:S01]  /*82e0*/  MUFU.EX2 R25, R25 ;  /* 0x0000001900197308 */ /* 0x000fe20000000800 */
[----:B------:R-:W-:Y:S01]  /*82f0*/  FMNMX.FTZ R43, R7, R6, !PT ;  /* 0x00000006072b7209 */ /* 0x000fe20007810000 */
[-C--:B------:R-:W-:Y:S01]  /*8300*/  FMUL.FTZ R100, R100, R8.reuse ;  /* 0x0000000864647220 */ /* 0x080fe20000410000 */
[----:B------:R-:W-:Y:S01]  /*8310*/  FSEL R39, R39, -INF , !P3 ;  /* 0xff80000027277808 */ /* 0x000fe20005800000 */
[-C--:B------:R-:W-:Y:S01]  /*8320*/  FMUL.FTZ R101, R101, R8.reuse ;  /* 0x0000000865657220 */ /* 0x080fe20000410000 */
[----:B------:R-:W-:Y:S01]  /*8330*/  FMNMX.FTZ R6, R12, R43, !PT ;  /* 0x0000002b0c067209 */ /* 0x000fe20007810000 */
[----:B------:R-:W-:Y:S01]  /*8340*/  FMUL.FTZ R104, R104, R8 ;  /* 0x0000000868687220 */ /* 0x000fe20000410000 */
[----:B------:R-:W-:Y:S01]  /*8350*/  ISETP.GT.AND P3, PT, R81, 0x41, P2 ;  /* 0x000000415100780c */ /* 0x000fe20001764270 */
[----:B------:R-:W-:Y:S01]  /*8360*/  MUFU.EX2 R28, R28 ;  /* 0x0000001c001c7308 */ /* 0x000fe20000000800 */
[----:B------:R-:W-:Y:S01]  /*8370*/  FMNMX.FTZ R43, R13, R6, !PT ;  /* 0x000000060d2b7209 */ /* 0x000fe20007810000 */
[-C--:B------:R-:W-:Y:S01]  /*8380*/  FMUL.FTZ R105, R105, R8.reuse ;  /* 0x0000000869697220 */ /* 0x080fe20000410000 */
[----:B------:R-:W-:Y:S01]  /*8390*/  ISETP.LT.OR P3, PT, R82, 0x42, P3 ;  /* 0x000000425200780c */ /* 0x000fe20001f61670 */
[-C--:B------:R-:W-:Y:S01]  /*83a0*/  FMUL.FTZ R108, R108, R8.reuse ;  /* 0x000000086c6c7220 */ /* 0x080fe20000410000 */
[----:B------:R-:W-:Y:S01]  /*83b0*/  FMNMX.FTZ R6, R20, R43, !PT ;  /* 0x0000002b14067209 */ /* 0x000fe20007810000 */
[----:B------:R-:W-:Y:S01]  /*83c0*/  FMUL.FTZ R109, R109, R8 ;  /* 0x000000086d6d7220 */ /* 0x000fe20000410000 */
[----:B------:R-:W-:Y:S01]  /*83d0*/  FSEL R49, R49, -INF , !P3 ;  /* 0xff80000031317808 */ /* 0x000fe20005800000 */
[----:B------:R-:W-:Y:S01]  /*83e0*/  MUFU.EX2 R29, R29 ;  /* 0x0000001d001d7308 */ /* 0x000fe20000000800 */
[----:B------:R-:W-:Y:S01]  /*83f0*/  FMNMX.FTZ R43, R21, R6, !PT ;  /* 0x00000006152b7209 */ /* 0x000fe20007810000 */
[-C--:B------:R-:W-:Y:S01]  /*8400*/  FMUL.FTZ R112, R112, R8.reuse ;  /* 0x0000000870707220 */ /* 0x080fe20000410000 */
[----:B------:R-:W-:Y:S01]  /*8410*/  ISETP.GT.AND P3, PT, R81, 0x51, P2 ;  /* 0x000000515100780c */ /* 0x000fe20001764270 */
[-C--:B------:R-:W-:Y:S01]  /*8420*/  FMUL.FTZ R113, R113, R8.reuse ;  /* 0x0000000871717220 */ /* 0x080fe20000410000 */
[----:B------:R-:W-:Y:S01]  /*8430*/  FMNMX.FTZ R6, R26, R43, !PT ;  /* 0x0000002b1a067209 */ /* 0x000fe20007810000 */
[----:B------:R-:W-:Y:S01]  /*8440*/  FMUL.FTZ R116, R116, R8 ;  /* 0x0000000874747220 */ /* 0x000fe20000410000 */
[----:B------:R-:W-:Y:S01]  /*8450*/  ISETP.LT.OR P3, PT, R82, 0x52, P3 ;  /* 0x000000525200780c */ /* 0x000fe20001f61670 */
        /* <DEDUP_REMOVED lines=26> */
[----:B------:R-:W-:Y:S01]  /*8600*/  IMAD.MOV.U32 R8, RZ, RZ, R72 ;  /* 0x000000ffff087224 */ /* 0x000fe200078e0048 */
[----:B------:R-:W-:-:S02]  /*8610*/  FSEL R70, R70, -INF , !P3 ;  /* 0xff80000046467808 */ /* 0x000fc40005800000 */
[----:B------:R-:W-:Y:S02]  /*8620*/  FMNMX.FTZ R6, R44, R43, !PT ;  /* 0x0000002b2c067209 */ /* 0x000fe40007810000 */
[----:B------:R-:W-:Y:S01]  /*8630*/  ISETP.GT.AND P2, PT, R81, 0x79, P2 ;  /* 0x000000795100780c */ /* 0x000fe20001744270 */
[----:B------:R-:W-:Y:S01]  /*8640*/  MUFU.EX2 R46, R46 ;  /* 0x0000002e002e7308 */ /* 0x000fe20000000800 */
[----:B------:R-:W-:Y:S02]  /*8650*/  FMNMX.FTZ R43, R45, R6, !PT ;  /* 0x000000062d2b7209 */ /* 0x000fe40007810000 */
[----:B------:R-:W-:Y:S02]  /*8660*/  FSEL R71, R71, -INF , !P5 ;  /* 0xff80000047477808 */ /* 0x000fe40006800000 */
[----:B------:R-:W-:Y:S02]  /*8670*/  FMNMX.FTZ R6, R48, R43, !PT ;  /* 0x0000002b30067209 */ /* 0x000fe40007810000 */
[----:B------:R-:W-:Y:S01]  /*8680*/  ISETP.LT.OR P2, PT, R82, 0x7a, P2 ;  /* 0x0000007a5200780c */ /* 0x000fe20001741670 */
[----:B------:R-:W-:Y:S01]  /*8690*/  MUFU.EX2 R47, R47 ;  /* 0x0000002f002f7308 */ /* 0x000fe20000000800 */
[----:B------:R-:W-:-:S02]  /*86a0*/  FMNMX.FTZ R43, R49, R6, !PT ;  /* 0x00000006312b7209 */ /* 0x000fc40007810000 */
[----:B------:R-:W-:Y:S02]  /*86b0*/  FSEL R74, R74, -INF , !P4 ;  /* 0xff8000004a4a7808 */ /* 0x000fe40006000000 */
[----:B------:R-:W-:Y:S02]  /*86c0*/  FMNMX.FTZ R6, R52, R43, !PT ;  /* 0x0000002b34067209 */ /* 0x000fe40007810000 */
[----:B------:R-:W-:Y:S01]  /*86d0*/  FSEL R76, R76, -INF , !P2 ;  /* 0xff8000004c4c7808 */ /* 0x000fe20005000000 */
[----:B------:R-:W-:Y:S01]  /*86e0*/  MUFU.EX2 R50, R50 ;  /* 0x0000003200327308 */ /* 0x000fe20000000800 */
[----:B------:R-:W-:-:S04]  /*86f0*/  FMNMX.FTZ R43, R53, R6, !PT ;  /* 0x00000006352b7209 */ /* 0x000fc80007810000 */
[----:B------:R-:W-:-:S03]  /*8700*/  FMNMX.FTZ R6, R56, R43, !PT ;  /* 0x0000002b38067209 */ /* 0x000fc60007810000 */
        /* <DEDUP_REMOVED lines=16> */
[----:B------:R-:W-:-:S05]  /*8810*/  FMNMX.FTZ R42, R76, R43, !PT ;  /* 0x0000002b4c2a7209 */ /* 0x000fca0007810000 */
[----:B------:R-:W0:Y:S02]  /*8820*/  SHFL.BFLY PT, R6, R42, 0x2, 0x1f ;  /* 0x0c401f002a067f89 */ /* 0x000e2400000e0000 */
[----:B------:R-:W-:Y:S08]  /*8830*/  MUFU.EX2 R43, R11 ;  /* 0x0000000b002b7308 */ /* 0x000ff00000000800 */
[----:B------:R-:W-:Y:S08]  /*8840*/  MUFU.EX2 R63, R63 ;  /* 0x0000003f003f7308 */ /* 0x000ff00000000800 */
[----:B------:R-:W-:Y:S01]  /*8850*/  MUFU.EX2 R66, R66 ;  /* 0x0000004200427308 */ /* 0x000fe20000000800 */
[----:B0-----:R-:W-:-:S07]  /*8860*/  FMNMX.FTZ R42, R42, R6, !PT ;  /* 0x000000062a2a7209 */ /* 0x001fce0007810000 */
[----:B------:R0:W1:Y:S08]  /*8870*/  MUFU.EX2 R6, R10 ;  /* 0x0000000a00067308 */ /* 0x0000700000000800 */
[----:B------:R-:W-:Y:S01]  /*8880*/  MUFU.EX2 R67, R67 ;  /* 0x0000004300437308 */ /* 0x000fe20000000800 */
[----:B0-----:R-:W0:Y:S07]  /*8890*/  SHFL.BFLY PT, R10, R42, 0x1, 0x1f ;  /* 0x0c201f002a0a7f89 */ /* 0x001e2e00000e0000 */
[----:B------:R-:W-:Y:S01]  /*88a0*/  MUFU.EX2 R73, R73 ;  /* 0x0000004900497308 */ /* 0x000fe20000000800 */
[----:B-1----:R-:W-:Y:S01]  /*88b0*/  FADD.FTZ R3, R6, R3 ;  /* 0x0000000306037221 */ /* 0x002fe20000010000 */
[----:B------:R-:W-:-:S03]  /*88c0*/  F2FP.F16.F32.PACK_AB R6, R43, R6 ;  /* 0x000000062b06723e */ /* 0x000fc600000000ff */
[----:B------:R-:W-:-:S03]  /*88d0*/  FADD.FTZ R11, R43, R3 ;  /* 0x000000032b0b7221 */ /* 0x000fc60000010000 */
[----:B------:R-:W-:Y:S08]  /*88e0*/  MUFU.EX2 R75, R75 ;  /* 0x0000004b004b7308 */ /* 0x000ff00000000800 */
[----:B------:R-:W-:Y:S01]  /*88f0*/  MUFU.EX2 R77, R77 ;  /* 0x0000004d004d7308 */ /* 0x000fe20000000800 */
[----:B0-----:R-:W-:-:S04]  /*8900*/  FMNMX.FTZ R10, R42, R10, !PT ;  /* 0x0000000a2a0a7209 */ /* 0x001fc80007810000 */
[C---:B------:R-:W-:Y:S01]  /*8910*/  FSETP.NEU.FTZ.AND P2, PT, R10.reuse, -INF , PT ;  /* 0xff8000000a00780b */ /* 0x040fe20003f5d000 */
[----:B------:R-:W-:Y:S02]  /*8920*/  FMUL.FTZ R3, R10, UR34 ;  /* 0x000000220a037c20 */ /* 0x000fe40008410000 */
[----:B------:R-:W-:Y:S03]  /*8930*/  MUFU.EX2 R78, R78 ;  /* 0x0000004e004e7308 */ /* 0x000fe60000000800 */
[----:B------:R-:W-:-:S05]  /*8940*/  FSEL R3, R3, RZ, P2 ;  /* 0x000000ff03037208 */ /* 0x000fca0001000000 */
[--C-:B------:R-:W-:Y:S01]  /*8950*/  FFMA.FTZ R43, R7, UR34, -R3.reuse ;  /* 0x00000022072b7c23 */ /* 0x100fe20008010803 */
[--C-:B------:R-:W-:Y:S01]  /*8960*/  FFMA.FTZ R12, R12, UR34, -R3.reuse ;  /* 0x000000220c0c7c23 */ /* 0x100fe20008010803 */
[--C-:B------:R-:W-:Y:S01]  /*8970*/  FFMA.FTZ R13, R13, UR34, -R3.reuse ;  /* 0x000000220d0d7c23 */ /* 0x100fe20008010803 */
[--C-:B------:R-:W-:Y:S01]  /*8980*/  FFMA.FTZ R79, R5, UR34, -R3.reuse ;  /* 0x00000022054f7c23 */ /* 0x100fe20008010803 */
[----:B------:R-:W-:Y:S02]  /*8990*/  IMAD.U32 R5, RZ, RZ, UR48 ;  /* 0x00000030ff057e24 */ /* 0x000fe4000f8e00ff */
[--C-:B------:R-:W-:Y:S01]  /*89a0*/  FFMA.FTZ R34, R34, UR34, -R3.reuse ;  /* 0x0000002222227c23 */ /* 0x100fe20008010803 */
[----:B------:R-:W-:Y:S01]  /*89b0*/  MUFU.EX2 R43, R43 ;  /* 0x0000002b002b7308 */ /* 0x000fe20000000800 */
[--C-:B------:R-:W-:Y:S01]  /*89c0*/  FFMA.FTZ R35, R35, UR34, -R3.reuse ;  /* 0x0000002223237c23 */ /* 0x100fe20008010803 */
[--C-:B------:R-:W-:Y:S01]  /*89d0*/  FFMA.FTZ R56, R56, UR34, -R3.reuse ;  /* 0x0000002238387c23 */ /* 0x100fe20008010803 */
[----:B------:R-:W-:Y:S01]  /*89e0*/  @!P1 LEA R5, R5, UR42, 0x3 ;  /* 0x0000002a05059c11 */ /* 0x000fe2000f8e18ff */
[--C-:B------:R-:W-:Y:S01]  /*89f0*/  FFMA.FTZ R65, R65, UR34, -R3.reuse ;  /* 0x0000002241417c23 */ /* 0x100fe20008010803 */
[--C-:B------:R-:W-:Y:S01]  /*8a00*/  FFMA.FTZ R68, R68, UR34, -R3.reuse ;  /* 0x0000002244447c23 */ /* 0x100fe20008010803 */
[--C-:B------:R-:W-:Y:S01]  /*8a10*/  FFMA.FTZ R69, R69, UR34, -R3.reuse ;  /* 0x0000002245457c23 */ /* 0x100fe20008010803 */
[----:B------:R-:W-:Y:S01]  /*8a20*/  FFMA.FTZ R70, R70, UR34, -R3 ;  /* 0x0000002246467c23 */ /* 0x000fe20008010803 */
[----:B------:R-:W0:Y:S01]  /*8a30*/  MUFU.EX2 R42, R79 ;  /* 0x0000004f002a7308 */ /* 0x000e220000000800 */
[----:B------:R-:W-:-:S02]  /*8a40*/  @!P1 VIADD R5, R5, 0x2d860 ;  /* 0x0002d86005059836 */ /* 0x000fc40000000000 */
[--C-:B------:R-:W-:Y:S01]  /*8a50*/  FFMA.FTZ R71, R71, UR34, -R3.reuse ;  /* 0x0000002247477c23 */ /* 0x100fe20008010803 */
[----:B------:R-:W-:Y:S01]  /*8a60*/  FFMA.FTZ R74, R74, UR34, -R3 ;  /* 0x000000224a4a7c23 */ /* 0x000fe20008010803 */
[----:B------:R-:W-:Y:S01]  /*8a70*/  UMOV UR48, UR58 ;  /* 0x0000003a00307c82 */ /* 0x000fe20008000000 */
[----:B------:R-:W-:Y:S02]  /*8a80*/  @!P1 PRMT R5, RZ, 0x654, R5 ;  /* 0x00000654ff059816 */ /* 0x000fe40000000005 */
[----:B------:R-:W-:Y:S02]  /*8a90*/  MUFU.EX2 R12, R12 ;  /* 0x0000000c000c7308 */ /* 0x000fe40000000800 */
[----:B------:R0:W-:Y:S06]  /*8aa0*/  @!P1 SYNCS.ARRIVE.TRANS64.RED.A1T0 RZ, [R5+URZ], RZ ;  /* 0x000000ff05ff99a7 */ /* 0x0001ec000810043f */
[----:B------:R-:W1:Y:S01]  /*8ab0*/  MUFU.EX2 R13, R13 ;  /* 0x0000000d000d7308 */ /* 0x000e620000000800 */
[----:B0-----:R-:W-:-:S07]  /*8ac0*/  F2FP.F16.F32.PACK_AB R5, R43, R42 ;  /* 0x0000002a2b05723e */ /* 0x001fce00000000ff */
[----:B------:R-:W-:Y:S08]  /*8ad0*/  MUFU.EX2 R34, R34 ;  /* 0x0000002200227308 */ /* 0x000ff00000000800 */
[----:B------:R-:W-:Y:S01]  /*8ae0*/  MUFU.EX2 R35, R35 ;  /* 0x0000002300237308 */ /* 0x000fe20000000800 */
[----:B-1----:R-:W-:-:S05]  /*8af0*/  F2FP.F16.F32.PACK_AB R7, R13, R12 ;  /* 0x0000000c0d07723e */ /* 0x002fca00000000ff */
[----:B------:R0:W-:Y:S02]  /*8b00*/  STSM.16.M88.4 [R17+0x21800], R4 ;  /* 0x0218000411007844 */ /* 0x0001e40000000200 */
[----:B------:R-:W-:Y:S08]  /*8b10*/  MUFU.EX2 R68, R68 ;  /* 0x0000004400447308 */ /* 0x000ff00000000800 */
[----:B------:R-:W-:Y:S01]  /*8b20*/  MUFU.EX2 R69, R69 ;  /* 0x0000004500457308 */ /* 0x000fe20000000800 */
[--C-:B0-----:R-:W-:Y:S01]  /*8b30*/  FFMA.FTZ R5, R20, UR34, -R3.reuse ;  /* 0x0000002214057c23 */ /* 0x101fe20008010803 */
[--C-:B------:R-:W-:Y:S01]  /*8b40*/  FFMA.FTZ R20, R26, UR34, -R3.reuse ;  /* 0x000000221a147c23 */ /* 0x100fe20008010803 */
[--C-:B------:R-:W-:Y:S01]  /*8b50*/  FFMA.FTZ R26, R27, UR34, -R3.reuse ;  /* 0x000000221b1a7c23 */ /* 0x100fe20008010803 */
[----:B------:R-:W-:Y:S01]  /*8b60*/  FFMA.FTZ R27, R30, UR34, -R3 ;  /* 0x000000221e1b7c23 */ /* 0x000fe20008010803 */
[----:B------:R-:W-:-:S03]  /*8b70*/  FSEL R30, R10, RZ, P2 ;  /* 0x000000ff0a1e7208 */ /* 0x000fc60001000000 */
[----:B------:R-:W0:Y:S01]  /*8b80*/  MUFU.EX2 R4, R14 ;  /* 0x0000000e00047308 */ /* 0x000e220000000800 */
[--C-:B------:R-:W-:Y:S01]  /*8b90*/  FFMA.FTZ R7, R21, UR34, -R3.reuse ;  /* 0x0000002215077c23 */ /* 0x100fe20008010803 */
[--C-:B------:R-:W-:Y:S01]  /*8ba0*/  FFMA.FTZ R21, R38, UR34, -R3.reuse ;  /* 0x0000002226157c23 */ /* 0x100fe20008010803 */
[----:B------:R-:W-:Y:S01]  /*8bb0*/  FFMA.FTZ R38, R49, UR34, -R3 ;  /* 0x0000002231267c23 */ /* 0x000fe20008010803 */
[----:B------:R-:W-:Y:S01]  /*8bc0*/  FADD.FTZ R30, -R30, R9 ;  /* 0x000000091e1e7221 */ /* 0x000fe20000010100 */
[C---:B------:R-:W-:Y:S01]  /*8bd0*/  ISETP.GT.AND P2, PT, R0.reuse, UR59, PT ;  /* 0x0000003b00007c0c */ /* 0x040fe2000bf44270 */
[----:B------:R-:W-:Y:S02]  /*8be0*/  VIADD R0, R0, 0xffffffff ;  /* 0xffffffff00007836 */ /* 0x000fe40000000000 */
[----:B------:R-:W-:Y:S01]  /*8bf0*/  FMUL.FTZ R9, R30, UR34 ;  /* 0x000000221e097c20 */ /* 0x000fe20008410000 */
[----:B------:R-:W-:Y:S01]  /*8c00*/  MUFU.EX2 R5, R5 ;  /* 0x0000000500057308 */ /* 0x000fe20000000800 */
[--C-:B------:R-:W-:Y:S01]  /*8c10*/  FFMA.FTZ R30, R39, UR34, -R3.reuse ;  /* 0x00000022271e7c23 */ /* 0x100fe20008010803 */
[----:B------:R-:W-:-:S06]  /*8c20*/  FFMA.FTZ R39, R52, UR34, -R3 ;  /* 0x0000002234277c23 */ /* 0x000fcc0008010803 */
[----:B------:R-:W1:Y:S01]  /*8c30*/  MUFU.EX2 R9, R9 ;  /* 0x0000000900097308 */ /* 0x000e620000000800 */
[----:B0-----:R-:W-:Y:S01]  /*8c40*/  FADD.FTZ R52, R4, R11 ;  /* 0x0000000b04347221 */ /* 0x001fe20000010000 */
[----:B------:R-:W-:-:S03]  /*8c50*/  F2FP.F16.F32.PACK_AB R4, R15, R4 ;  /* 0x000000040f04723e */ /* 0x000fc600000000ff */
[----:B------:R-:W-:-:S03]  /*8c60*/  FADD.FTZ R11, R15, R52 ;  /* 0x000000340f0b7221 */ /* 0x000fc60000010000 */
[----:B------:R-:W0:Y:S08]  /*8c70*/  MUFU.EX2 R6, R24 ;  /* 0x0000001800067308 */ /* 0x000e300000000800 */
[----:B------:R-:W2:Y:S01]  /*8c80*/  MUFU.EX2 R7, R7 ;  /* 0x0000000700077308 */ /* 0x000ea20000000800 */
[----:B-1----:R-:W-:Y:S01]  /*8c90*/  FFMA.FTZ R42, R9, R2, R42 ;  /* 0x00000002092a7223 */ /* 0x002fe2000001002a */
[--C-:B------:R-:W-:Y:S01]  /*8ca0*/  FFMA.FTZ R2, R45, UR34, -R3.reuse ;  /* 0x000000222d027c23 */ /* 0x100fe20008010803 */
[--C-:B------:R-:W-:Y:S01]  /*8cb0*/  FFMA.FTZ R45, R57, UR34, -R3.reuse ;  /* 0x00000022392d7c23 */ /* 0x100fe20008010803 */
[-C--:B------:R-:W-:Y:S01]  /*8cc0*/  FMUL.FTZ R90, R90, R9.reuse ;  /* 0x000000095a5a7220 */ /* 0x080fe20000410000 */
[----:B------:R-:W-:Y:S01]  /*8cd0*/  FADD.FTZ R43, R43, R42 ;  /* 0x0000002a2b2b7221 */ /* 0x000fe20000010000 */
[----:B------:R-:W-:Y:S01]  /*8ce0*/  FFMA.FTZ R42, R64, UR34, -R3 ;  /* 0x00000022402a7c23 */ /* 0x000fe20008010803 */
[-C--:B------:R-:W-:Y:S01]  /*8cf0*/  FMUL.FTZ R91, R91, R9.reuse ;  /* 0x000000095b5b7220 */ /* 0x080fe20000410000 */
[----:B------:R-:W1:Y:S01]  /*8d00*/  MUFU.EX2 R20, R20 ;  /* 0x0000001400147308 */ /* 0x000e620000000800 */
[----:B------:R-:W-:Y:S01]  /*8d10*/  FADD.FTZ R12, R12, R43 ;  /* 0x0000002b0c0c7221 */ /* 0x000fe20000010000 */
[----:B0-----:R-:W-:Y:S01]  /*8d20*/  FADD.FTZ R52, R6, R11 ;  /* 0x0000000b06347221 */ /* 0x001fe20000010000 */
[----:B------:R-:W-:Y:S01]  /*8d30*/  F2FP.F16.F32.PACK_AB R6, R25, R6 ;  /* 0x000000061906723e */ /* 0x000fe200000000ff */
[----:B------:R-:W-:Y:S01]  /*8d40*/  FFMA.FTZ R43, R60, UR34, -R3 ;  /* 0x000000223c2b7c23 */ /* 0x000fe20008010803 */
[----:B------:R-:W-:Y:S01]  /*8d50*/  FADD.FTZ R12, R13, R12 ;  /* 0x0000000c0d0c7221 */ /* 0x000fe20000010000 */
[----:B------:R-:W-:Y:S01]  /*8d60*/  FADD.FTZ R15, R25, R52 ;  /* 0x00000034190f7221 */ /* 0x000fe20000010000 */
[----:B------:R-:W-:Y:S01]  /*8d70*/  FMUL.FTZ R94, R94, R9 ;  /* 0x000000095e5e7220 */ /* 0x000fe20000410000 */
[----:B------:R-:W0:Y:S01]  /*8d80*/  MUFU.EX2 R26, R26 ;  /* 0x0000001a001a7308 */ /* 0x000e220000000800 */
[----:B------:R-:W-:Y:S01]  /*8d90*/  FADD.FTZ R12, R5, R12 ;  /* 0x0000000c050c7221 */ /* 0x000fe20000010000 */
[----:B------:R-:W-:Y:S01]  /*8da0*/  FADD.FTZ R52, R28, R15 ;  /* 0x0000000f1c347221 */ /* 0x000fe20000010000 */
[----:B--2---:R-:W-:Y:S01]  /*8db0*/  F2FP.F16.F32.PACK_AB R5, R7, R5 ;  /* 0x000000050705723e */ /* 0x004fe200000000ff */
[-C--:B------:R-:W-:Y:S01]  /*8dc0*/  FMUL.FTZ R95, R95, R9.reuse ;  /* 0x000000095f5f7220 */ /* 0x080fe20000410000 */
[----:B------:R-:W-:Y:S01]  /*8dd0*/  FADD.FTZ R13, R7, R12 ;  /* 0x0000000c070d7221 */ /* 0x000fe20000010000 */
[----:B------:R-:W-:Y:S01]  /*8de0*/  FADD.FTZ R15, R29, R52 ;  /* 0x000000341d0f7221 */ /* 0x000fe20000010000 */
[-C--:B------:R-:W-:Y:S01]  /*8df0*/  FMUL.FTZ R98, R98, R9.reuse ;  /* 0x0000000962627220 */ /* 0x080fe20000410000 */
[----:B------:R2:W-:Y:S01]  /*8e00*/  MUFU.EX2 R14, R32 ;  /* 0x00000020000e7308 */ /* 0x0005e20000000800 */
        /* <DEDUP_REMOVED lines=8> */
[----:B--2---:R-:W-:Y:S01]  /*8e90*/  FFMA.FTZ R32, R31, UR34, -R3 ;  /* 0x000000221f207c23 */ /* 0x004fe20008010803 */
[----:B0-----:R-:W-:Y:S01]  /*8ea0*/  FADD.FTZ R12, R26, R13 ;  /* 0x0000000d1a0c7221 */ /* 0x001fe20000010000 */
[--C-:B------:R-:W-:Y:S01]  /*8eb0*/  FFMA.FTZ R31, R44, UR34, -R3.reuse ;  /* 0x000000222c1f7c23 */ /* 0x100fe20008010803 */
[----:B------:R-:W-:Y:S01]  /*8ec0*/  F2FP.F16.F32.PACK_AB R7, R26, R20 ;  /* 0x000000141a07723e */ /* 0x000fe200000000ff */
[----:B------:R-:W-:Y:S01]  /*8ed0*/  FFMA.FTZ R44, R61, UR34, -R3 ;  /* 0x000000223d2c7c23 */ /* 0x000fe20008010803 */
[-C--:B------:R-:W-:Y:S01]  /*8ee0*/  FMUL.FTZ R111, R111, R9.reuse ;  /* 0x000000096f6f7220 */ /* 0x080fe20000410000 */
[-C--:B------:R-:W-:Y:S01]  /*8ef0*/  FMUL.FTZ R114, R114, R9.reuse ;  /* 0x0000000972727220 */ /* 0x080fe20000410000 */
[----:B------:R-:W0:Y:S01]  /*8f00*/  MUFU.EX2 R32, R32 ;  /* 0x0000002000207308 */ /* 0x000e220000000800 */
[----:B------:R2:W-:Y:S01]  /*8f10*/  STSM.16.M88.4 [R22], R4 ;  /* 0x0000000416007844 */ /* 0x0005e20000000200 */
[-C--:B------:R-:W-:Y:S01]  /*8f20*/  FMUL.FTZ R115, R115, R9.reuse ;  /* 0x0000000973737220 */ /* 0x080fe20000410000 */
[-C--:B------:R-:W-:Y:S01]  /*8f30*/  FMUL.FTZ R118, R118, R9.reuse ;  /* 0x0000000976767220 */ /* 0x080fe20000410000 */
[-C--:B------:R-:W-:Y:S01]  /*8f40*/  FMUL.FTZ R119, R119, R9.reuse ;  /* 0x0000000977777220 */ /* 0x080fe20000410000 */
[-C--:B------:R-:W-:Y:S01]  /*8f50*/  FMUL.FTZ R122, R122, R9.reuse ;  /* 0x000000097a7a7220 */ /* 0x080fe20000410000 */
[-C--:B------:R-:W-:Y:S01]  /*8f60*/  FMUL.FTZ R123, R123, R9.reuse ;  /* 0x000000097b7b7220 */ /* 0x080fe20000410000 */
[-C--:B------:R-:W-:Y:S01]  /*8f70*/  FMUL.FTZ R126, R126, R9.reuse ;  /* 0x000000097e7e7220 */ /* 0x080fe20000410000 */
[----:B------:R3:W4:Y:S01]  /*8f80*/  MUFU.EX2 R24, R36 ;  /* 0x0000002400187308 */ /* 0x0007220000000800 */
[----:B-1----:R-:W-:Y:S01]  /*8f90*/  FADD.FTZ R13, R27, R12 ;  /* 0x0000000c1b0d7221 */ /* 0x002fe20000010000 */
[----:B------:R-:W-:Y:S01]  /*8fa0*/  FADD.FTZ R12, R14, R15 ;  /* 0x0000000f0e0c7221 */ /* 0x000fe20000010000 */
[----:B------:R-:W-:Y:S01]  /*8fb0*/  F2FP.F16.F32.PACK_AB R14, R33, R14 ;  /* 0x0000000e210e723e */ /* 0x000fe200000000ff */
[-C--:B------:R-:W-:Y:S01]  /*8fc0*/  FMUL.FTZ R127, R127, R9.reuse ;  /* 0x000000097f7f7220 */ /* 0x080fe20000410000 */
[-C--:B------:R-:W-:Y:S01]  /*8fd0*/  FMUL.FTZ R130, R130, R9.reuse ;  /* 0x0000000982827220 */ /* 0x080fe20000410000 */
[----:B------:R-:W-:Y:S01]  /*8fe0*/  FADD.FTZ R15, R33, R12 ;  /* 0x0000000c210f7221 */ /* 0x000fe20000010000 */
[-C--:B------:R-:W-:Y:S01]  /*8ff0*/  FMUL.FTZ R131, R131, R9.reuse ;  /* 0x0000000983837220 */ /* 0x080fe20000410000 */
[----:B------:R-:W1:Y:S01]  /*9000*/  MUFU.EX2 R21, R21 ;  /* 0x0000001500157308 */ /* 0x000e620000000800 */
[----:B0-----:R-:W-:Y:S01]  /*9010*/  FADD.FTZ R13, R32, R13 ;  /* 0x0000000d200d7221 */ /* 0x001fe20000010000 */
[--C-:B---3--:R-:W-:Y:S01]  /*9020*/  FFMA.FTZ R36, R48, UR34, -R3.reuse ;  /* 0x0000002230247c23 */ /* 0x108fe20008010803 */
[--C-:B------:R-:W-:Y:S01]  /*9030*/  FFMA.FTZ R48, R53, UR34, -R3.reuse ;  /* 0x0000002235307c23 */ /* 0x100fe20008010803 */
[----:B------:R-:W-:Y:S01]  /*9040*/  FFMA.FTZ R3, R76, UR34, -R3 ;  /* 0x000000224c037c23 */ /* 0x000fe20008010803 */
[----:B------:R-:W-:Y:S01]  /*9050*/  FADD.FTZ R12, R34, R13 ;  /* 0x0000000d220c7221 */ /* 0x000fe20000010000 */
[----:B--2---:R-:W-:Y:S01]  /*9060*/  F2FP.F16.F32.PACK_AB R4, R47, R46 ;  /* 0x0000002e2f04723e */ /* 0x004fe200000000ff */
[-C--:B------:R-:W-:Y:S01]  /*9070*/  FMUL.FTZ R134, R134, R9.reuse ;  /* 0x0000000986867220 */ /* 0x080fe20000410000 */
[----:B------:R-:W0:Y:S01]  /*9080*/  MUFU.EX2 R30, R30 ;  /* 0x0000001e001e7308 */ /* 0x000e220000000800 */
[----:B----4-:R-:W-:Y:S01]  /*9090*/  FADD.FTZ R52, R24, R15 ;  /* 0x0000000f18347221 */ /* 0x010fe20000010000 */
[----:B------:R-:W-:Y:S01]  /*90a0*/  FADD.FTZ R12, R35, R12 ;  /* 0x0000000c230c7221 */ /* 0x000fe20000010000 */
[----:B------:R-:W-:Y:S01]  /*90b0*/  F2FP.F16.F32.PACK_AB R24, R37, R24 ;  /* 0x000000182518723e */ /* 0x000fe200000000ff */
[----:B------:R-:W-:Y:S01]  /*90c0*/  FMUL.FTZ R135, R135, R9 ;  /* 0x0000000987877220 */ /* 0x000fe20000410000 */
[----:B------:R-:W-:Y:S01]  /*90d0*/  FADD.FTZ R15, R37, R52 ;  /* 0x00000034250f7221 */ /* 0x000fe20000010000 */
[----:B------:R-:W-:Y:S01]  /*90e0*/  F2FP.F16.F32.PACK_AB R6, R51, R50 ;  /* 0x000000323306723e */ /* 0x000fe200000000ff */
[----:B------:R-:W-:Y:S01]  /*90f0*/  IMAD.MOV.U32 R9, RZ, RZ, R10 ;  /* 0x000000ffff097224 */ /* 0x000fe200078e000a */
[----:B------:R-:W2:Y:S01]  /*9100*/  MUFU.EX2 R31, R31 ;  /* 0x0000001f001f7308 */ /* 0x000ea20000000800 */
[----:B-1----:R-:W-:Y:S01]  /*9110*/  FADD.FTZ R13, R21, R12 ;  /* 0x0000000c150d7221 */ /* 0x002fe20000010000 */
[----:B------:R-:W-:-:S06]  /*9120*/  F2FP.F16.F32.PACK_AB R12, R29, R28 ;  /* 0x0000001c1d0c723e */ /* 0x000fcc00000000ff */
[----:B------:R-:W1:Y:S01]  /*9130*/  MUFU.EX2 R2, R2 ;  /* 0x0000000200027308 */ /* 0x000e620000000800 */
[----:B0-----:R-:W-:-:S07]  /*9140*/  FADD.FTZ R52, R30, R13 ;  /* 0x0000000d1e347221 */ /* 0x001fce0000010000 */
[----:B------:R-:W0:Y:S01]  /*9150*/  MUFU.EX2 R36, R36 ;  /* 0x0000002400247308 */ /* 0x000e220000000800 */
[----:B--2---:R-:W-:-:S07]  /*9160*/  FADD.FTZ R13, R31, R52 ;  /* 0x000000341f0d7221 */ /* 0x004fce0000010000 */
[----:B------:R2:W-:Y:S08]  /*9170*/  MUFU.EX2 R11, R56 ;  /* 0x00000038000b7308 */ /* 0x0005f00000000800 */
[----:B------:R-:W3:Y:S01]  /*9180*/  MUFU.EX2 R38, R38 ;  /* 0x0000002600267308 */ /* 0x000ee20000000800 */
[----:B--2---:R-:W-:-:S04]  /*9190*/  FADD.FTZ R56, R40, R15 ;  /* 0x0000000f28387221 */ /* 0x004fc80000010000 */
[----:B------:R-:W-:-:S03]  /*91a0*/  FADD.FTZ R15, R41, R56 ;  /* 0x00000038290f7221 */ /* 0x000fc60000010000 */
[----:B------:R-:W2:Y:S01]  /*91b0*/  MUFU.EX2 R39, R39 ;  /* 0x0000002700277308 */ /* 0x000ea20000000800 */
[----:B------:R-:W-:Y:S01]  /*91c0*/  FADD.FTZ R52, R46, R15 ;  /* 0x0000000f2e347221 */ /* 0x000fe20000010000 */
[----:B-1----:R-:W-:Y:S01]  /*91d0*/  FADD.FTZ R15, R2, R13 ;  /* 0x0000000d020f7221 */ /* 0x002fe20000010000 */
[----:B------:R-:W-:Y:S02]  /*91e0*/  F2FP.F16.F32.PACK_AB R13, R32, R27 ;  /* 0x0000001b200d723e */ /* 0x000fe400000000ff */
[----:B------:R-:W-:Y:S01]  /*91f0*/  FADD.FTZ R29, R47, R52 ;  /* 0x000000342f1d7221 */ /* 0x000fe20000010000 */
[----:B0-----:R-:W-:Y:S01]  /*9200*/  FADD.FTZ R25, R36, R15 ;  /* 0x0000000f24197221 */ /* 0x001fe20000010000 */
[----:B------:R-:W-:Y:S01]  /*9210*/  F2FP.F16.F32.PACK_AB R15, R35, R34 ;  /* 0x00000022230f723e */ /* 0x000fe200000000ff */
[----:B------:R-:W0:Y:S01]  /*9220*/  MUFU.EX2 R48, R48 ;  /* 0x0000003000307308 */ /* 0x000e220000000800 */
[----:B------:R-:W-:Y:S01]  /*9230*/  FADD.FTZ R26, R50, R29 ;  /* 0x0000001d321a7221 */ /* 0x000fe20000010000 */
[----:B---3--:R-:W-:-:S02]  /*9240*/  FADD.FTZ R20, R38, R25 ;  /* 0x0000001926147221 */ /* 0x008fc40000010000 */
[----:B------:R1:W-:Y:S01]  /*9250*/  STSM.16.M88.4 [R19], R12 ;  /* 0x0000000c13007844 */ /* 0x0003e20000000200 */
[----:B------:R-:W-:Y:S01]  /*9260*/  FADD.FTZ R27, R51, R26 ;  /* 0x0000001a331b7221 */ /* 0x000fe20000010000 */
[----:B------:R-:W-:Y:S02]  /*9270*/  F2FP.F16.F32.PACK_AB R26, R41, R40 ;  /* 0x00000028291a723e */ /* 0x000fe400000000ff */
[----:B------:R-:W3:Y:S01]  /*9280*/  MUFU.EX2 R45, R45 ;  /* 0x0000002d002d7308 */ /* 0x000ee20000000800 */
[----:B--2---:R-:W-:Y:S01]  /*9290*/  FADD.FTZ R25, R39, R20 ;  /* 0x0000001427197221 */ /* 0x004fe20000010000 */
[----:B------:R-:W-:Y:S01]  /*92a0*/  FADD.FTZ R32, R54, R27 ;  /* 0x0000001b36207221 */ /* 0x000fe20000010000 */
[----:B------:R-:W-:-:S05]  /*92b0*/  F2FP.F16.F32.PACK_AB R27, R2, R31 ;  /* 0x0000001f021b723e */ /* 0x000fca00000000ff */
[----:B------:R-:W2:Y:S01]  /*92c0*/  MUFU.EX2 R43, R43 ;  /* 0x0000002b002b7308 */ /* 0x000ea20000000800 */
[C---:B0-----:R-:W-:Y:S01]  /*92d0*/  FADD.FTZ R20, R48.reuse, R25 ;  /* 0x0000001930147221 */ /* 0x041fe20000010000 */
[----:B------:R-:W-:Y:S01]  /*92e0*/  FADD.FTZ R25, R55, R32 ;  /* 0x0000002037197221 */ /* 0x000fe20000010000 */
[----:B------:R-:W-:Y:S02]  /*92f0*/  F2FP.F16.F32.PACK_AB R7, R48, R39 ;  /* 0x000000273007723e */ /* 0x000fe400000000ff */
[----:B------:R-:W-:Y:S01]  /*9300*/  FADD.FTZ R20, R11, R20 ;  /* 0x000000140b147221 */ /* 0x000fe20000010000 */
[----:B------:R-:W-:Y:S01]  /*9310*/  FADD.FTZ R32, R58, R25 ;  /* 0x000000193a207221 */ /* 0x000fe20000010000 */
[----:B------:R-:W-:Y:S01]  /*9320*/  F2FP.F16.F32.PACK_AB R25, R30, R21 ;  /* 0x000000151e19723e */ /* 0x000fe200000000ff */
[----:B------:R-:W0:Y:S01]  /*9330*/  MUFU.EX2 R44, R44 ;  /* 0x0000002c002c7308 */ /* 0x000e220000000800 */
[----:B---3--:R-:W-:Y:S01]  /*9340*/  FADD.FTZ R20, R45, R20 ;  /* 0x000000142d147221 */ /* 0x008fe20000010000 */
[----:B------:R-:W-:Y:S01]  /*9350*/  FADD.FTZ R5, R59, R32 ;  /* 0x000000203b057221 */ /* 0x000fe20000010000 */
[----:B-1----:R-:W-:Y:S01]  /*9360*/  F2FP.F16.F32.PACK_AB R14, R67, R66 ;  /* 0x00000042430e723e */ /* 0x002fe200000000ff */
[----:B------:R1:W-:Y:S02]  /*9370*/  STSM.16.M88.4 [R18], R24 ;  /* 0x0000001812007844 */ /* 0x0003e40000000200 */
[----:B------:R-:W-:Y:S01]  /*9380*/  FADD.FTZ R2, R62, R5 ;  /* 0x000000053e027221 */ /* 0x000fe20000010000 */
[----:B------:R-:W-:Y:S01]  /*9390*/  F2FP.F16.F32.PACK_AB R5, R38, R36 ;  /* 0x000000242605723e */ /* 0x000fe200000000ff */
[----:B------:R-:W3:Y:S01]  /*93a0*/  MUFU.EX2 R42, R42 ;  /* 0x0000002a002a7308 */ /* 0x000ee20000000800 */
[----:B--2---:R-:W-:Y:S01]  /*93b0*/  FADD.FTZ R13, R43, R20 ;  /* 0x000000142b0d7221 */ /* 0x004fe20000010000 */
[----:B------:R-:W-:-:S02]  /*93c0*/  FADD.FTZ R15, R63, R2 ;  /* 0x000000023f0f7221 */ /* 0x000fc40000010000 */
[----:B------:R2:W-:Y:S02]  /*93d0*/  STSM.16.M88.4 [R17+0x27800], R4 ;  /* 0x0278000411007844 */ /* 0x0005e40000000200 */
[----:B------:R-:W-:Y:S01]  /*93e0*/  FADD.FTZ R2, R66, R15 ;  /* 0x0000000f42027221 */ /* 0x000fe20000010000 */
[----:B------:R-:W-:Y:S01]  /*93f0*/  F2FP.F16.F32.PACK_AB R15, R69, R68 ;  /* 0x00000044450f723e */ /* 0x000fe200000000ff */
[----:B------:R-:W4:Y:S01]  /*9400*/  MUFU.EX2 R28, R65 ;  /* 0x00000041001c7308 */ /* 0x000f220000000800 */
[----:B0-----:R-:W-:Y:S01]  /*9410*/  FADD.FTZ R13, R44, R13 ;  /* 0x0000000d2c0d7221 */ /* 0x001fe20000010000 */
[----:B------:R-:W-:Y:S01]  /*9420*/  FADD.FTZ R12, R67, R2 ;  /* 0x00000002430c7221 */ /* 0x000fe20000010000 */
[----:B-1----:R-:W-:-:S03]  /*9430*/  F2FP.F16.F32.PACK_AB R24, R75, R73 ;  /* 0x000000494b18723e */ /* 0x002fc600000000ff */
[----:B------:R-:W-:Y:S01]  /*9440*/  FADD.FTZ R20, R73, R12 ;  /* 0x0000000c49147221 */ /* 0x000fe20000010000 */
[----:B------:R-:W-:Y:S01]  /*9450*/  F2FP.F16.F32.PACK_AB R12, R63, R62 ;  /* 0x0000003e3f0c723e */ /* 0x000fe200000000ff */
[----:B------:R-:W0:Y:S01]  /*9460*/  MUFU.EX2 R70, R70 ;  /* 0x0000004600467308 */ /* 0x000e220000000800 */
[----:B---3--:R-:W-:Y:S01]  /*9470*/  FADD.FTZ R13, R42, R13 ;  /* 0x0000000d2a0d7221 */ /* 0x008fe20000010000 */
[----:B------:R-:W-:Y:S01]  /*9480*/  F2FP.F16.F32.PACK_AB R26, R78, R77 ;  /* 0x0000004d4e1a723e */ /* 0x000fe200000000ff */
[----:B------:R-:W-:Y:S01]  /*9490*/  FADD.FTZ R20, R75, R20 ;  /* 0x000000144b147221 */ /* 0x000fe20000010000 */
[----:B--2---:R-:W-:Y:S02]  /*94a0*/  F2FP.F16.F32.PACK_AB R4, R55, R54 ;  /* 0x000000363704723e */ /* 0x004fe400000000ff */
[----:B------:R-:W-:Y:S02]  /*94b0*/  F2FP.F16.F32.PACK_AB R6, R59, R58 ;  /* 0x0000003a3b06723e */ /* 0x000fe400000000ff */
[----:B------:R-:W1:Y:S01]  /*94c0*/  MUFU.EX2 R71, R71 ;  /* 0x0000004700477308 */ /* 0x000e620000000800 */
[----:B----4-:R-:W-:Y:S01]  /*94d0*/  FADD.FTZ R13, R28, R13 ;  /* 0x0000000d1c0d7221 */ /* 0x010fe20000010000 */
[----:B------:R-:W-:-:S02]  /*94e0*/  F2FP.F16.F32.PACK_AB R5, R45, R11 ;  /* 0x0000000b2d05723e */ /* 0x000fc400000000ff */
[----:B------:R-:W-:Y:S01]  /*94f0*/  F2FP.F16.F32.PACK_AB R7, R44, R43 ;  /* 0x0000002b2c07723e */ /* 0x000fe200000000ff */
[----:B------:R-:W-:-:S03]  /*9500*/  FADD.FTZ R2, R68, R13 ;  /* 0x0000000d44027221 */ /* 0x000fc60000010000 */
[----:B------:R-:W2:Y:S01]  /*9510*/  MUFU.EX2 R21, R74 ;  /* 0x0000004a00157308 */ /* 0x000ea20000000800 */
[----:B------:R-:W-:Y:S01]  /*9520*/  FADD.FTZ R13, R69, R2 ;  /* 0x00000002450d7221 */ /* 0x000fe20000010000 */
[----:B------:R3:W-:Y:S03]  /*9530*/  STSM.16.M88.4 [R23], R4 ;  /* 0x0000000417007844 */ /* 0x0007e60000000200 */
[----:B0-----:R-:W-:Y:S01]  /*9540*/  FADD.FTZ R2, R70, R13 ;  /* 0x0000000d46027221 */ /* 0x001fe20000010000 */
[----:B------:R-:W-:Y:S02]  /*9550*/  F2FP.F16.F32.PACK_AB R13, R28, R42 ;  /* 0x0000002a1c0d723e */ /* 0x000fe400000000ff */
[----:B------:R0:W4:Y:S01]  /*9560*/  MUFU.EX2 R29, R3 ;  /* 0x00000003001d7308 */ /* 0x0001220000000800 */
[C---:B-1----:R-:W-:Y:S01]  /*9570*/  F2FP.F16.F32.PACK_AB R25, R71.reuse, R70 ;  /* 0x000000464719723e */ /* 0x042fe200000000ff */
[----:B------:R-:W-:Y:S01]  /*9580*/  FADD.FTZ R2, R71, R2 ;  /* 0x0000000247027221 */ /* 0x000fe20000010000 */
[----:B------:R3:W-:Y:S01]  /*9590*/  STSM.16.M88.4 [R19+0x6000], R12 ;  /* 0x0060000c13007844 */ /* 0x0007e20000000200 */
[----:B0-----:R-:W-:-:S02]  /*95a0*/  FADD.FTZ R3, R77, R20 ;  /* 0x000000144d037221 */ /* 0x001fc40000010000 */
[----:B--2---:R-:W-:Y:S02]  /*95b0*/  FADD.FTZ R2, R21, R2 ;  /* 0x0000000215027221 */ /* 0x004fe40000010000 */
[----:B------:R-:W-:Y:S01]  /*95c0*/  FADD.FTZ R3, R78, R3 ;  /* 0x000000034e037221 */ /* 0x000fe20000010000 */
[C---:B----4-:R-:W-:Y:S01]  /*95d0*/  F2FP.F16.F32.PACK_AB R27, R29.reuse, R21 ;  /* 0x000000151d1b723e */ /* 0x050fe200000000ff */
[----:B------:R-:W-:-:S04]  /*95e0*/  FADD.FTZ R2, R29, R2 ;  /* 0x000000021d027221 */ /* 0x000fc80000010000 */
[----:B------:R3:W-:Y:S01]  /*95f0*/  STSM.16.M88.4 [R18+0x6000], R24 ;  /* 0x0060001812007844 */ /* 0x0007e20000000200 */
[----:B------:R0:W-:Y:S06]  /*9600*/  MEMBAR.ALL.CTA ;  /* 0x0000000000007992 */ /* 0x0001ec0000008000 */
[----:B0-----:R-:W0:Y:S02]  /*9610*/  FENCE.VIEW.ASYNC.S ;  /* 0x00000000000073c6 */ /* 0x001e240000000000 */
[----:B0-----:R-:W-:Y:S01]  /*9620*/  NOP ;  /* 0x0000000000007918 */ /* 0x001fe20000000000 */
[----:B------:R-:W-:Y:S05]  /*9630*/  @P2 BRA `(.L_x_1117) ;  /* 0xffffffc400c02947 */ /* 0x000fea000383ffff */
[----:B------:R-:W-:Y:S01]  /*9640*/  IMAD.MOV.U32 R9, RZ, RZ, R10 ;  /* 0x000000ffff097224 */ /* 0x000fe200078e000a */
[----:B------:R-:W-:Y:S01]  /*9650*/  UMOV UR48, UR58 ;  /* 0x0000003a00307c82 */ /* 0x000fe20008000000 */
[----:B------:R-:W-:Y:S01]  /*9660*/  IMAD.MOV.U32 R8, RZ, RZ, R72 ;  /* 0x000000ffff087224 */ /* 0x000fe200078e0048 */
[----:B------:R-:W-:-:S06]  /*9670*/  UMOV UR51, UR57 ;  /* 0x0000003900337c82 */ /* 0x000fcc0008000000 */
.L_x_1100:
[----:B------:R-:W-:Y:S01]  /*9680*/  ULDC UR6, c[0x0][0x448] ;  /* 0x0001120000067ab9 */ /* 0x000fe20000000800 */
[----:B------:R-:W-:Y:S01]  /*9690*/  ULDC UR18, c[0x0][0x9e4] ;  /* 0x0002790000127ab9 */ /* 0x000fe20000000800 */
[----:B------:R-:W-:Y:S02]  /*96a0*/  UISETP.NE.AND UP0, UPT, UR6, 0x1, UPT ;  /* 0x000000010600788c */ /* 0x000fe4000bf05270 */
[----:B------:R-:W-:Y:S02]  /*96b0*/  UISETP.GE.AND UP1, UPT, UR18, 0x1, UPT ;  /* 0x000000011200788c */ /* 0x000fe4000bf26270 */
[----:B------:R-:W-:Y:S02]  /*96c0*/  UIADD3 UR10, UR40, 0xbf, URZ ;  /* 0x000000bf280a7890 */ /* 0x000fe4000fffe03f */
[----:B------:R-:W-:Y:S02]  /*96d0*/  UIADD3 UR11, UR39, 0x1, -UR47 ;  /* 0x00000001270b7890 */ /* 0x000fe4000fffe82f */
[----:B------:R-:W-:Y:S01]  /*96e0*/  PLOP3.LUT P5, PT, PT, PT, UP1, 0x80, 0x0 ;  /* 0x000000000000781c */ /* 0x000fe20003faf018 */
[----:B------:R-:W-:-:S02]  /*96f0*/  ULDC UR15, c[0x0][0x9dc] ;  /* 0x00027700000f7ab9 */ /* 0x000fc40000000800 */
[----:B------:R-:W-:Y:S01]  /*9700*/  @UP0 ULDC UR6, c[0x0][0x44c] ;  /* 0x0001130000060ab9 */ /* 0x000fe20000000800 */
[----:B------:R-:W-:Y:S01]  /*9710*/  @UP0 ULDC UR14, c[0x0][0x450] ;  /* 0x00011400000e0ab9 */ /* 0x000fe20000000800 */
[----:B------:R-:W-:-:S04]  /*9720*/  UIMAD.WIDE.U32 UR6, UR10, UR6, URZ ;  /* 0x000000060a0672a5 */ /* 0x000fc8000f8e003f */
[----:B------:R-:W-:-:S04]  /*9730*/  @UP0 USHF.R.U32.HI UR10, URZ, UR14, UR7 ;  /* 0x0000000e3f0a0299 */ /* 0x000fc80008011607 */
[----:B------:R-:W-:-:S04]  /*9740*/  UIADD3 UR10, UR11, UR10, URZ ;  /* 0x0000000a0b0a7290 */ /* 0x000fc8000fffe03f */
[----:B------:R-:W-:Y:S01]  /*9750*/  UIADD3 UR15, UR10, -UR15, URZ ;  /* 0x8000000f0a0f7290 */ /* 0x000fe2000fffe03f */
[----:B------:R-:W-:Y:S11]  /*9760*/  @!P5 BRA `(.L_x_1118) ;  /* 0x000000000048d947 */ /* 0x000ff60003800000 */
[----:B------:R-:W-:Y:S02]  /*9770*/  UMOV UR14, UR10 ;  /* 0x0000000a000e7c82 */ /* 0x000fe40008000000 */
        /* <DEDUP_REMOVED lines=10> */
.L_x_1119:
[----:B------:R-:W-:-:S11]  /*9820*/  UISETP.NE.AND UP1, UPT, UR18, 0x1, UPT ;  /* 0x000000011200788c */ /* 0x000fd6000bf25270 */
[----:B------:R-:W-:Y:S02]  /*9830*/  @UP1 ULDC.64 UR6, c[0x0][0x9e8] ;  /* 0x00027a0000061ab9 */ /* 0x000fe40000000a00 */
[----:B------:R-:W-:-:S04]  /*9840*/  UIMAD.WIDE.U32 UR10, UR14, UR6, URZ ;  /* 0x000000060e0a72a5 */ /* 0x000fc8000f8e003f */
[----:B------:R-:W-:-:S12]  /*9850*/  @UP1 USHF.R.U32.HI UR14, URZ, UR7, UR11 ;  /* 0x000000073f0e1299 */ /* 0x000fd8000801160b */
.L_x_1120:
[----:B------:R-:W-:-:S04]  /*9860*/  UIMAD UR14, UR14, UR18, URZ ;  /* 0x000000120e0e72a4 */ /* 0x000fc8000f8e023f */
[----:B------:R-:W-:-:S04]  /*9870*/  UISETP.LT.AND UP1, UPT, UR15, UR14, UPT ;  /* 0x0000000e0f00728c */ /* 0x000fc8000bf21270 */
[----:B------:R-:W-:-:S12]  /*9880*/  USEL UR15, UR15, UR14, !UP1 ;  /* 0x0000000e0f0f7287 */ /* 0x000fd8000c800000 */
.L_x_1118:
[----:B------:R-:W-:-:S04]  /*9890*/  UIADD3 UR15, UR15, 0x7f, URZ ;  /* 0x0000007f0f0f7890 */ /* 0x000fc8000fffe03f */
[----:B------:R-:W-:-:S04]  /*98a0*/  USHF.R.S32.HI UR6, URZ, 0x1f, UR15 ;  /* 0x0000001f3f067899 */ /* 0x000fc8000801140f */
[----:B------:R-:W-:-:S04]  /*98b0*/  ULEA.HI UR6, UR6, UR15, URZ, 0x7 ;  /* 0x0000000f06067291 */ /* 0x000fc8000f8f383f */
[----:B------:R-:W-:-:S04]  /*98c0*/  USHF.R.S32.HI UR6, URZ, 0x7, UR6 ;  /* 0x000000073f067899 */ /* 0x000fc80008011406 */
[----:B------:R-:W-:-:S04]  /*98d0*/  UISETP.LT.AND UP1, UPT, UR37, UR6, UPT ;  /* 0x000000062500728c */ /* 0x000fc8000bf21270 */
[----:B------:R-:W-:-:S06]  /*98e0*/  USEL UR54, UR37, UR6, !UP1 ;  /* 0x0000000625367287 */ /* 0x000fcc000c800000 */
[----:B------:R-:W-:-:S13]  /*98f0*/  ISETP.GE.AND P2, PT, R0, UR54, PT ;  /* 0x0000003600007c0c */ /* 0x000fda000bf46270 */
[----:B------:R-:W-:Y:S05]  /*9900*/  @!P2 BRA `(.L_x_1121) ;  /* 0x000000280028a947 */ /* 0x000fea0003800000 */
[----:B--23--:R-:W-:Y:S01]  /*9910*/  IMAD.MOV.U32 R5, RZ, RZ, R9 ;  /* 0x000000ffff057224 */ /* 0x00cfe200078e0009 */
[----:B------:R-:W-:Y:S01]  /*9920*/  UMOV UR28, UR51 ;  /* 0x00000033001c7c82 */ /* 0x000fe20008000000 */
[----:B------:R-:W-:Y:S01]  /*9930*/  IMAD.MOV.U32 R4, RZ, RZ, R8 ;  /* 0x000000ffff047224 */ /* 0x000fe200078e0008 */
[----:B------:R-:W-:Y:S01]  /*9940*/  UMOV UR55, UR48 ;  /* 0x0000003000377c82 */ /* 0x000fe20008000000 */
[----:B------:R-:W-:Y:S01]  /*9950*/  ULDC UR35, c[0x0][0x9d8] ;  /* 0x0002760000237ab9 */ /* 0x000fe20000000800 */
[----:B------:R-:W-:-:S05]  /*9960*/  ULDC UR34, c[0x0][0x988] ;  /* 0x0002620000227ab9 */ /* 0x000fca0000000800 */
.L_x_1130:
[----:B------:R-:W-:Y:S01]  /*9970*/  UIADD3 UR48, UR55, 0x1, URZ ;  /* 0x0000000137307890 */ /* 0x000fe2000fffe03f */
[----:B------:R-:W-:-:S03]  /*9980*/  ISETP.NE.AND P3, PT, RZ, UR45, PT ;  /* 0x0000002dff007c0c */ /* 0x000fc6000bf65270 */
[----:B------:R-:W-:-:S04]  /*9990*/  UISETP.NE.AND UP1, UPT, UR48, 0x2, UPT ;  /* 0x000000023000788c */ /* 0x000fc8000bf25270 */
[----:B------:R-:W-:Y:S02]  /*99a0*/  USEL UR51, URZ, 0x1, UP1 ;  /* 0x000000013f337887 */ /* 0x000fe40008800000 */
[----:B------:R-:W-:Y:S02]  /*99b0*/  USEL UR48, UR48, URZ, UP1 ;  /* 0x0000003f30307287 */ /* 0x000fe40008800000 */
[----:B------:R-:W-:Y:S02]  /*99c0*/  ULOP3.LUT UR51, UR28, UR51, URZ, 0x3c, !UPT ;  /* 0x000000331c337292 */ /* 0x000fe4000f8e3c3f */
[----:B--2---:R-:W-:Y:S10]  /*99d0*/  @P3 BRA `(.L_x_1122) ;  /* 0x00000000002c3947 */ /* 0x004ff40003800000 */
[----:B------:R-:W-:Y:S05]  /*99e0*/  @!P0 BRA `(.L_x_1123) ;  /* 0x0000000000048947 */ /* 0x000fea0003800000 */
[----:B------:R-:W-:Y:S01]  /*99f0*/  BPT.TRAP 0x1 ;  /* 0x000000040000795c */ /* 0x000fe20000300000 */
.L_x_1123:
[----:B------:R-:W-:Y:S01]  /*9a00*/  ULEA UR6, UR48, UR42, 0x3 ;  /* 0x0000002a30067291 */ /* 0x000fe2000f8e183f */
[----:B------:R-:W-:-:S05]  /*9a10*/  IMAD.U32 R6, RZ, RZ, UR51 ;  /* 0x00000033ff067e24 */ /* 0x000fca000f8e00ff */
[----:B------:R-:W-:-:S04]  /*9a20*/  SHF.L.U32 R6, R6, 0x1f, RZ ;  /* 0x0000001f06067819 */ /* 0x000fc800000006ff */
[----:B------:R0:W1:Y:S01]  /*9a30*/  SYNCS.PHASECHK.TRANS64.TRYWAIT P2, [UR6+0x2d830], R6 ;  /* 0x02d83006ff0075a7 */ /* 0x0000620008040146 */
[----:B------:R-:W-:Y:S05]  /*9a40*/  @!P0 BRA `(.L_x_1124) ;  /* 0x0000000000048947 */ /* 0x000fea0003800000 */
[----:B------:R-:W-:Y:S01]  /*9a50*/  BPT.TRAP 0x1 ;  /* 0x000000040000795c */ /* 0x000fe20000300000 */
.L_x_1124:
[----:B-1----:R-:W-:Y:S05]  /*9a60*/  @P2 BRA `(.L_x_1122) ;  /* 0x0000000000082947 */ /* 0x002fea0003800000 */
[----:B------:R-:W1:Y:S02]  /*9a70*/  SYNCS.PHASECHK.TRANS64.TRYWAIT P2, [UR6+0x2d830], R6 ;  /* 0x02d83006ff0075a7 */ /* 0x000e640008040146 */
[----:B-1----:R-:W-:Y:S05]  /*9a80*/  @!P2 BRA `(.L_x_1125) ;  /* 0x0000010400d8a947 */ /* 0x002fea0003800000 */
.L_x_1122:
[----:B-1----:R-:W1:Y:S01]  /*9a90*/  S2R R7, SR_TID.X ;  /* 0x0000000000077919 */ /* 0x002e620000002100 */
        /* <DEDUP_REMOVED lines=36> */
.L_x_1127:
[----:B------:R-:W-:Y:S01]  /*9ce0*/  ULEA UR6, UR55, UR42, 0x3 ;  /* 0x0000002a37067291 */ /* 0x000fe2000f8e183f */
[----:B------:R-:W-:-:S05]  /*9cf0*/  IMAD.U32 R6, RZ, RZ, UR28 ;  /* 0x0000001cff067e24 */ /* 0x000fca000f8e00ff */
[----:B------:R-:W-:-:S04]  /*9d00*/  SHF.L.U32 R6, R6, 0x1f, RZ ;  /* 0x0000001f06067819 */ /* 0x000fc800000006ff */
[----:B------:R0:W1:Y:S01]  /*9d10*/  SYNCS.PHASECHK.TRANS64.TRYWAIT P2, [UR6+0x2d850], R6 ;  /* 0x02d85006ff0075a7 */ /* 0x0000620008040146 */
[----:B------:R-:W-:Y:S05]  /*9d20*/  @!P0 BRA `(.L_x_1128) ;  /* 0x0000000000048947 */ /* 0x000fea0003800000 */
[----:B------:R-:W-:Y:S01]  /*9d30*/  BPT.TRAP 0x1 ;  /* 0x000000040000795c */ /* 0x000fe20000300000 */
.L_x_1128:
[----:B-1----:R-:W-:Y:S05]  /*9d40*/  @P2 BRA `(.L_x_1126) ;  /* 0x0000000000082947 */ /* 0x002fea0003800000 */
[----:B------:R-:W1:Y:S02]  /*9d50*/  SYNCS.PHASECHK.TRANS64.TRYWAIT P2, [UR6+0x2d850], R6 ;  /* 0x02d85006ff0075a7 */ /* 0x000e640008040146 */
[----:B-1----:R-:W-:Y:S05]  /*9d60*/  @!P2 BRA `(.L_x_1129) ;  /* 0x000001040038a947 */ /* 0x002fea0003800000 */
.L_x_1126:
[----:B------:R-:W-:Y:S01]  /*9d70*/  UIADD3 UR6, UR42, 0x400, URZ ;  /* 0x000004002a067890 */ /* 0x000fe2000fffe03f */
[----:B------:R-:W-:Y:S01]  /*9d80*/  WARPGROUP.ARRIVE ;  /* 0x00000000000079c5 */ /* 0x000fe20000000000 */
[----:B------:R-:W-:Y:S01]  /*9d90*/  UMOV UR29, 0x40000040 ;  /* 0x40000040001d7882 */ /* 0x000fe20000000000 */
[----:B------:R-:W-:Y:S01]  /*9da0*/  UMOV UR31, 0x80000020 ;  /* 0x80000020001f7882 */ /* 0x000fe20000000000 */
[----:B------:R-:W-:Y:S01]  /*9db0*/  USHF.R.U32.HI UR6, URZ, 0x4, UR6 ;  /* 0x000000043f067899 */ /* 0x000fe20008011606 */
[----:B01----:R-:W-:Y:S01]  /*9dc0*/  FMUL.FTZ R6, R24, UR35 ;  /* 0x0000002318067c20 */ /* 0x003fe20008410000 */
[----:B------:R-:W-:Y:S01]  /*9dd0*/  FMUL.FTZ R7, R25, UR35 ;  /* 0x0000002319077c20 */ /* 0x000fe20008410000 */
[----:B------:R-:W-:Y:S01]  /*9de0*/  FMUL.FTZ R9, R28, UR35 ;  /* 0x000000231c097c20 */ /* 0x000fe20008410000 */
        /* <DEDUP_REMOVED lines=82> */
[----:B0-----:R-:W-:-:S07]  /*a310*/  FMNMX.FTZ R8, R20, R8, !PT ;  /* 0x0000000814087209 */ /* 0x001fce0007810000 */
[----:B------:R-:W0:Y:S01]  /*a320*/  MUFU.TANH R25, R25 ;  /* 0x0000001900197308 */ /* 0x000e220000002400 */
[----:B---3--:R-:W-:-:S07]  /*a330*/  FMNMX.FTZ R8, R21, R8, !PT ;  /* 0x0000000815087209 */ /* 0x008fce0007810000 */
[----:B------:R-:W3:Y:S01]  /*a340*/  MUFU.TANH R28, R28 ;  /* 0x0000001c001c7308 */ /* 0x000ee20000002400 */
[----:B--2---:R-:W-:Y:S02]  /*a350*/  FMNMX.FTZ R8, R24, R8, !PT ;  /* 0x0000000818087209 */ /* 0x004fe40007810000 */
[----:B-1----:R-:W-:Y:S02]  /*a360*/  SHF.R.U32.HI R149, RZ, 0x7, R80 ;  /* 0x00000007ff957819 */ /* 0x002fe40000011650 */
[----:B------:R-:W-:-:S03]  /*a370*/  ISETP.GE.U32.AND P2, PT, R80, 0x180, PT ;  /* 0x000001805000780c */ /* 0x000fc60003f46070 */
[----:B------:R-:W1:Y:S01]  /*a380*/  MUFU.TANH R29, R29 ;  /* 0x0000001d001d7308 */ /* 0x000e620000002400 */
        /* <DEDUP_REMOVED lines=8> */
[----:B------:R-:W2:Y:S01]  /*a410*/  MUFU.TANH R33, R33 ;  /* 0x0000002100217308 */ /* 0x000ea20000002400 */
[----:B------:R-:W-:Y:S01]  /*a420*/  UMOV UR29, 0x40000040 ;  /* 0x40000040001d7882 */ /* 0x000fe20000000000 */
[----:B------:R-:W-:Y:S01]  /*a430*/  UMOV UR31, 0x80000020 ;  /* 0x80000020001f7882 */ /* 0x000fe20000000000 */
[----:B-1----:R-:W-:-:S05]  /*a440*/  FMNMX.FTZ R8, R29, R8, !PT ;  /* 0x000000081d087209 */ /* 0x002fca0007810000 */
        /* <DEDUP_REMOVED lines=39> */
[----:B------:R-:W-:Y:S01]  /*a6c0*/  MUFU.TANH R27, R27 ;  /* 0x0000001b001b7308 */ /* 0x000fe20000002400 */
[----:B--2---:R-:W-:-:S05]  /*a6d0*/  FMNMX.FTZ R8, R64, R8, !PT ;  /* 0x0000000840087209 */ /* 0x004fca0007810000 */
[----:B------:R-:W0:Y:S02]  /*a6e0*/  SHFL.BFLY PT, R65, R8, 0x2, 0x1f ;  /* 0x0c401f0008417f89 */ /* 0x000e2400000e0000 */
[----:B------:R-:W-:Y:S01]  /*a6f0*/  MUFU.TANH R30, R30 ;  /* 0x0000001e001e7308 */ /* 0x000fe20000002400 */
[----:B-1----:R-:W-:-:S07]  /*a700*/  FMNMX.FTZ R62, R26, R5, !PT ;  /* 0x000000051a3e7209 */ /* 0x002fce0007810000 */
[----:B------:R-:W-:Y:S08]  /*a710*/  MUFU.TANH R31, R31 ;  /* 0x0000001f001f7308 */ /* 0x000ff00000002400 */
[----:B------:R-:W-:Y:S01]  /*a720*/  MUFU.TANH R34, R34 ;  /* 0x0000002200227308 */ /* 0x000fe20000002400 */
[----:B0-----:R-:W-:-:S07]  /*a730*/  FMNMX.FTZ R8, R8, R65, !PT ;  /* 0x0000004108087209 */ /* 0x001fce0007810000 */
[----:B------:R-:W-:Y:S01]  /*a740*/  MUFU.TANH R35, R35 ;  /* 0x0000002300237308 */ /* 0x000fe20000002400 */
[----:B------:R-:W0:Y:S07]  /*a750*/  SHFL.BFLY PT, R65, R8, 0x1, 0x1f ;  /* 0x0c201f0008417f89 */ /* 0x000e2e00000e0000 */
[----:B------:R-:W-:Y:S08]  /*a760*/  MUFU.TANH R38, R38 ;  /* 0x0000002600267308 */ /* 0x000ff00000002400 */
[----:B------:R-:W-:Y:S08]  /*a770*/  MUFU.TANH R39, R39 ;  /* 0x0000002700277308 */ /* 0x000ff00000002400 */
[----:B------:R-:W-:Y:S01]  /*a780*/  MUFU.TANH R42, R42 ;  /* 0x0000002a002a7308 */ /* 0x000fe20000002400 */
[----:B0-----:R-:W-:-:S05]  /*a790*/  FMNMX.FTZ R8, R8, R65, !PT ;  /* 0x0000004108087209 */ /* 0x001fca0007810000 */
[C---:B------:R-:W-:Y:S01]  /*a7a0*/  FADD.FTZ R65, -R8.reuse, R4 ;  /* 0x0000000408417221 */ /* 0x040fe20000010100 */
[----:B------:R-:W-:Y:S01]  /*a7b0*/  FMUL.FTZ R4, R8, UR34 ;  /* 0x0000002208047c20 */ /* 0x000fe20008410000 */
[----:B------:R-:W-:Y:S02]  /*a7c0*/  MUFU.TANH R43, R43 ;  /* 0x0000002b002b7308 */ /* 0x000fe40000002400 */
[----:B------:R-:W-:Y:S01]  /*a7d0*/  FMUL.FTZ R65, R65, UR34 ;  /* 0x0000002241417c20 */ /* 0x000fe20008410000 */
[--C-:B------:R-:W-:Y:S01]  /*a7e0*/  FFMA.FTZ R6, R6, UR34, -R4.reuse ;  /* 0x0000002206067c23 */ /* 0x100fe20008010804 */
[--C-:B------:R-:W-:Y:S01]  /*a7f0*/  FFMA.FTZ R7, R7, UR34, -R4.reuse ;  /* 0x0000002207077c23 */ /* 0x100fe20008010804 */
[----:B------:R-:W-:Y:S02]  /*a800*/  WARPGROUP.DEPBAR.LE gsb0, 0x0 ;  /* 0x00008000000079c5 */ /* 0x000fe40000010000 */
[----:B------:R-:W-:Y:S01]  /*a810*/  WARPGROUP.ARRIVE ;  /* 0x00000000000079c5 */ /* 0x000fe20000000000 */
[--C-:B------:R-:W-:Y:S01]  /*a820*/  FFMA.FTZ R9, R9, UR34, -R4.reuse ;  /* 0x0000002209097c23 */ /* 0x100fe20008010804 */
[--C-:B------:R-:W-:Y:S01]  /*a830*/  FFMA.FTZ R68, R10, UR34, -R4.reuse ;  /* 0x000000220a447c23 */ /* 0x100fe20008010804 */
[--C-:B------:R-:W-:Y:S01]  /*a840*/  FFMA.FTZ R11, R11, UR34, -R4.reuse ;  /* 0x000000220b0b7c23 */ /* 0x100fe20008010804 */
[--C-:B------:R-:W-:Y:S01]  /*a850*/  FFMA.FTZ R12, R12, UR34, -R4.reuse ;  /* 0x000000220c0c7c23 */ /* 0x100fe20008010804 */
[--C-:B------:R-:W-:Y:S01]  /*a860*/  FFMA.FTZ R13, R13, UR34, -R4.reuse ;  /* 0x000000220d0d7c23 */ /* 0x100fe20008010804 */
[----:B------:R-:W-:Y:S01]  /*a870*/  HGMMA.64x96x16.F32 R88, gdesc[UR28].tnspB, R88, gsb0 ;  /* 0x416000001c5879f0 */ /* 0x000fe20008000858 */
[----:B------:R-:W-:Y:S01]  /*a880*/  UIADD3 UR28, UR6, 0x600, URZ ;  /* 0x00000600061c7890 */ /* 0x000fe2000fffe03f */
[--C-:B------:R-:W-:Y:S01]  /*a890*/  FFMA.FTZ R14, R14, UR34, -R4.reuse ;  /* 0x000000220e0e7c23 */ /* 0x100fe20008010804 */
[----:B------:R-:W-:Y:S01]  /*a8a0*/  UIADD3 UR30, UR7, 0x100, URZ ;  /* 0x00000100071e7890 */ /* 0x000fe2000fffe03f */
[--C-:B------:R-:W-:Y:S01]  /*a8b0*/  FFMA.FTZ R15, R15, UR34, -R4.reuse ;  /* 0x000000220f0f7c23 */ /* 0x100fe20008010804 */
[----:B------:R-:W-:Y:S01]  /*a8c0*/  UMOV UR29, 0x40000040 ;  /* 0x40000040001d7882 */ /* 0x000fe20000000000 */
[----:B------:R-:W-:Y:S01]  /*a8d0*/  UMOV UR31, 0x80000020 ;  /* 0x80000020001f7882 */ /* 0x000fe20000000000 */
        /* <DEDUP_REMOVED lines=23> */
[----:B------:R0:W-:Y:S08]  /*aa50*/  MUFU.EX2 R10, R65 ;  /* 0x00000041000a7308 */ /* 0x0001f00000000800 */
[----:B------:R-:W1:Y:S01]  /*aa60*/  MUFU.EX2 R4, R6 ;  /* 0x0000000600047308 */ /* 0x000e620000000800 */
[----:B0-----:R-:W-:Y:S01]  /*aa70*/  FMUL.FTZ R65, R67, UR35 ;  /* 0x0000002343417c20 */ /* 0x001fe20008410000 */
[----:B------:R-:W-:Y:S01]  /*aa80*/  FMUL.FTZ R67, R71, UR35 ;  /* 0x0000002347437c20 */ /* 0x000fe20008410000 */
[----:B------:R-:W-:-:S05]  /*aa90*/  FMUL.FTZ R71, R79, UR35 ;  /* 0x000000234f477c20 */ /* 0x000fca0008410000 */
[----:B------:R-:W0:Y:S08]  /*aaa0*/  MUFU.EX2 R6, R7 ;  /* 0x0000000700067308 */ /* 0x000e300000000800 */
[----:B------:R-:W-:Y:S01]  /*aab0*/  MUFU.EX2 R68, R68 ;  /* 0x0000004400447308 */ /* 0x000fe20000000800 */
[----:B-1----:R-:W-:-:S07]  /*aac0*/  FFMA.FTZ R3, R10, R3, R4 ;  /* 0x000000030a037223 */ /* 0x002fce0000010004 */
[----:B------:R-:W-:Y:S01]  /*aad0*/  MUFU.TANH R46, R46 ;  /* 0x0000002e002e7308 */ /* 0x000fe20000002400 */
[C---:B0-----:R-:W-:Y:S01]  /*aae0*/  FADD.FTZ R3, R6.reuse, R3 ;  /* 0x0000000306037221 */ /* 0x041fe20000010000 */
[----:B------:R-:W-:-:S06]  /*aaf0*/  F2FP.F16.F32.PACK_AB R4, R6, R4 ;  /* 0x000000040604723e */ /* 0x000fcc00000000ff */
[----:B------:R0:W1:Y:S08]  /*ab00*/  MUFU.EX2 R6, R9 ;  /* 0x0000000900067308 */ /* 0x0000700000000800 */
[----:B------:R-:W2:Y:S01]  /*ab10*/  MUFU.TANH R47, R47 ;  /* 0x0000002f002f7308 */ /* 0x000ea20000002400 */
[----:B0-----:R-:W-:Y:S01]  /*ab20*/  FMNMX.FTZ R9, R27, R62, !PT ;  /* 0x0000003e1b097209 */ /* 0x001fe20007810000 */
[----:B------:R-:W-:Y:S01]  /*ab30*/  FMUL.FTZ R62, R63, UR35 ;  /* 0x000000233f3e7c20 */ /* 0x000fe20008410000 */
[----:B------:R-:W-:-:S05]  /*ab40*/  FMUL.FTZ R63, R66, UR35 ;  /* 0x00000023423f7c20 */ /* 0x000fca0008410000 */
[----:B------:R-:W0:Y:S01]  /*ab50*/  MUFU.TANH R50, R50 ;  /* 0x0000003200327308 */ /* 0x000e220000002400 */
[----:B-1----:R-:W-:Y:S01]  /*ab60*/  FADD.FTZ R3, R6, R3 ;  /* 0x0000000306037221 */ /* 0x002fe20000010000 */
[----:B------:R-:W-:-:S03]  /*ab70*/  F2FP.F16.F32.PACK_AB R6, R68, R6 ;  /* 0x000000064406723e */ /* 0x000fc600000000ff */
[----:B------:R-:W-:Y:S01]  /*ab80*/  FADD.FTZ R3, R68, R3 ;  /* 0x0000000344037221 */ /* 0x000fe20000010000 */
[----:B------:R-:W-:Y:S02]  /*ab90*/  FMNMX.FTZ R68, R30, R9, !PT ;  /* 0x000000091e447209 */ /* 0x000fe40007810000 */
[----:B------:R1:W3:Y:S02]  /*aba0*/  MUFU.TANH R7, R69 ;  /* 0x0000004500077308 */ /* 0x0002e40000002400 */
[----:B------:R-:W-:-:S04]  /*abb0*/  FMNMX.FTZ R9, R31, R68, !PT ;  /* 0x000000441f097209 */ /* 0x000fc80007810000 */
[----:B------:R-:W-:Y:S01]  /*abc0*/  FMNMX.FTZ R66, R34, R9, !PT ;  /* 0x0000000922427209 */ /* 0x000fe20007810000 */
[----:B------:R-:W-:Y:S02]  /*abd0*/  WARPGROUP.DEPBAR.LE gsb0, 0x0 ;  /* 0x00008000000079c5 */ /* 0x000fe40000010000 */
[----:B------:R-:W-:Y:S01]  /*abe0*/  WARPGROUP.ARRIVE ;  /* 0x00000000000079c5 */ /* 0x000fe20000000000 */
[----:B------:R-:W-:Y:S01]  /*abf0*/  FMNMX.FTZ R9, R35, R66, !PT ;  /* 0x0000004223097209 */ /* 0x000fe20007810000 */
[----:B------:R-:W4:Y:S01]  /*ac00*/  MUFU.TANH R51, R51 ;  /* 0x0000003300337308 */ /* 0x000f220000002400 */
[----:B-1----:R-:W-:Y:S01]  /*ac10*/  FMUL.FTZ R69, R75, UR35 ;  /* 0x000000234b457c20 */ /* 0x002fe20008410000 */
[----:B------:R-:W-:Y:S01]  /*ac20*/  FMUL.FTZ R75, R87, UR35 ;  /* 0x00000023574b7c20 */ /* 0x000fe20008410000 */
[----:B------:R-:W-:Y:S01]  /*ac30*/  FMNMX.FTZ R66, R38, R9, !PT ;  /* 0x0000000926427209 */ /* 0x000fe20007810000 */
[----:B------:R-:W-:Y:S01]  /*ac40*/  HGMMA.64x96x16.F32 R88, gdesc[UR28].tnspB, R88, gsb0 ;  /* 0x416000001c5879f0 */ /* 0x000fe20008000858 */
[----:B------:R-:W-:-:S02]  /*ac50*/  UIADD3 UR28, UR6, 0x602, URZ ;  /* 0x00000602061c7890 */ /* 0x000fc4000fffe03f */
[----:B------:R-:W-:Y:S01]  /*ac60*/  UIADD3 UR30, UR7, 0x140, URZ ;  /* 0x00000140071e7890 */ /* 0x000fe2000fffe03f */
[----:B------:R-:W-:Y:S01]  /*ac70*/  FMNMX.FTZ R9, R39, R66, !PT ;  /* 0x0000004227097209 */ /* 0x000fe20007810000 */
[----:B------:R-:W-:Y:S01]  /*ac80*/  UMOV UR29, 0x40000040 ;  /* 0x40000040001d7882 */ /* 0x000fe20000000000 */
[----:B------:R-:W-:Y:S01]  /*ac90*/  UMOV UR31, 0x80000020 ;  /* 0x80000020001f7882 */ /* 0x000fe20000000000 */
[----:B------:R-:W1:Y:S01]  /*aca0*/  MUFU.TANH R54, R54 ;  /* 0x0000003600367308 */ /* 0x000e620000002400 */
[----:B------:R-:W-:Y:S01]  /*acb0*/  FMNMX.FTZ R68, R42, R9, !PT ;  /* 0x000000092a447209 */ /* 0x000fe20007810000 */
[----:B------:R-:W-:-:S03]  /*acc0*/  FMUL.FTZ R66, R70, UR35 ;  /* 0x0000002346427c20 */ /* 0x000fc60008410000 */
[----:B------:R-:W-:-:S03]  /*acd0*/  FMNMX.FTZ R9, R43, R68, !PT ;  /* 0x000000442b097209 */ /* 0x000fc60007810000 */
[----:B------:R-:W5:Y:S01]  /*ace0*/  MUFU.TANH R55, R55 ;  /* 0x0000003700377308 */ /* 0x000f620000002400 */
[----:B------:R-:W-:-:S04]  /*acf0*/  FMNMX.FTZ R68, R46, R9, !PT ;  /* 0x000000092e447209 */ /* 0x000fc80007810000 */
[----:B--2---:R-:W-:Y:S01]  /*ad00*/  FMNMX.FTZ R9, R47, R68, !PT ;  /* 0x000000442f097209 */ /* 0x004fe20007810000 */
[----:B------:R-:W-:Y:S02]  /*ad10*/  FMUL.FTZ R68, R74, UR35 ;  /* 0x000000234a447c20 */ /* 0x000fe40008410000 */
[----:B------:R-:W2:Y:S01]  /*ad20*/  MUFU.TANH R58, R58 ;  /* 0x0000003a003a7308 */ /* 0x000ea20000002400 */
[----:B0-----:R-:W-:-:S04]  /*ad30*/  FMNMX.FTZ R70, R50, R9, !PT ;  /* 0x0000000932467209 */ /* 0x001fc80007810000 */
[----:B---3--:R-:W-:-:S03]  /*ad40*/  FMNMX.FTZ R70, R7, R70, !PT ;  /* 0x0000004607467209 */ /* 0x008fc60007810000 */
[----:B------:R-:W0:Y:S01]  /*ad50*/  MUFU.TANH R59, R59 ;  /* 0x0000003b003b7308 */ /* 0x000e220000002400 */
[----:B----4-:R-:W-:Y:S01]  /*ad60*/  FMNMX.FTZ R9, R51, R70, !PT ;  /* 0x0000004633097209 */ /* 0x010fe20007810000 */
[----:B------:R-:W-:-:S03]  /*ad70*/  FMUL.FTZ R70, R78, UR35 ;  /* 0x000000234e467c20 */ /* 0x000fc60008410000 */
[----:B-1----:R-:W-:-:S03]  /*ad80*/  FMNMX.FTZ R72, R54, R9, !PT ;  /* 0x0000000936487209 */ /* 0x002fc60007810000 */
[----:B------:R-:W1:Y:S01]  /*ad90*/  MUFU.TANH R62, R62 ;  /* 0x0000003e003e7308 */ /* 0x000e620000002400 */
[----:B-----5:R-:W-:-:S04]  /*ada0*/  FMNMX.FTZ R9, R55, R72, !PT ;  /* 0x0000004837097209 */ /* 0x020fc80007810000 */
[----:B--2---:R-:W-:-:S03]  /*adb0*/  FMNMX.FTZ R72, R58, R9, !PT ;  /* 0x000000093a487209 */ /* 0x004fc60007810000 */
[----:B------:R-:W2:Y:S01]  /*adc0*/  MUFU.TANH R63, R63 ;  /* 0x0000003f003f7308 */ /* 0x000ea20000002400 */
[----:B0-----:R-:W-:Y:S01]  /*add0*/  FMNMX.FTZ R9, R59, R72, !PT ;  /* 0x000000483b097209 */ /* 0x001fe20007810000 */
[----:B------:R-:W-:-:S06]  /*ade0*/  FMUL.FTZ R72, R82, UR35 ;  /* 0x0000002352487c20 */ /* 0x000fcc0008410000 */
        /* <DEDUP_REMOVED lines=9> */
[----:B--2---:R-:W-:Y:S01]  /*ae80*/  FMNMX.FTZ R9, R67, R74, !PT ;  /* 0x0000004a43097209 */ /* 0x004fe20007810000 */
[----:B------:R-:W-:-:S06]  /*ae90*/  FMUL.FTZ R74, R86, UR35 ;  /* 0x00000023564a7c20 */ /* 0x000fcc0008410000 */
        /* <DEDUP_REMOVED lines=8> */
[----:B--2---:R-:W-:Y:S01]  /*af20*/  FMNMX.FTZ R76, R70, R9, !PT ;  /* 0x00000009464c7209 */ /* 0x004fe20007810000 */
[----:B------:R-:W-:Y:S02]  /*af30*/  UIADD3 UR30, UR7, 0x180, URZ ;  /* 0x00000180071e7890 */ /* 0x000fe4000fffe03f */
[----:B------:R-:W1:Y:S01]  /*af40*/  MUFU.TANH R72, R72 ;  /* 0x0000004800487308 */ /* 0x000e620000002400 */
[----:B------:R-:W-:Y:S01]  /*af50*/  UMOV UR29, 0x40000040 ;  /* 0x40000040001d7882 */ /* 0x000fe20000000000 */
[----:B------:R-:W-:-:S06]  /*af60*/  UMOV UR31, 0x80000020 ;  /* 0x80000020001f7882 */ /* 0x000fcc0000000000 */
[----:B------:R-:W2:Y:S01]  /*af70*/  MUFU.TANH R73, R73 ;  /* 0x0000004900497308 */ /* 0x000ea20000002400 */
[----:B0-----:R-:W-:-:S07]  /*af80*/  FMNMX.FTZ R9, R71, R76, !PT ;  /* 0x0000004c47097209 */ /* 0x001fce0007810000 */
[----:B------:R-:W0:Y:S01]  /*af90*/  MUFU.TANH R74, R74 ;  /* 0x0000004a004a7308 */ /* 0x000e220000002400 */
[----:B-1----:R-:W-:-:S07]  /*afa0*/  FMNMX.FTZ R76, R72, R9, !PT ;  /* 0x00000009484c7209 */ /* 0x002fce0007810000 */
[----:B------:R-:W1:Y:S01]  /*afb0*/  MUFU.TANH R75, R75 ;  /* 0x0000004b004b7308 */ /* 0x000e620000002400 */
[----:B--2---:R-:W-:-:S07]  /*afc0*/  FMNMX.FTZ R9, R73, R76, !PT ;  /* 0x0000004c49097209 */ /* 0x004fce0007810000 */
[----:B------:R-:W-:Y:S01]  /*afd0*/  MUFU.EX2 R13, R13 ;  /* 0x0000000d000d7308 */ /* 0x000fe20000000800 */
[----:B0-----:R-:W-:-:S07]  /*afe0*/  FMNMX.FTZ R76, R74, R9, !PT ;  /* 0x000000094a4c7209 */ /* 0x001fce0007810000 */
[----:B------:R-:W-:Y:S01]  /*aff0*/  MUFU.EX2 R14, R14 ;  /* 0x0000000e000e7308 */ /* 0x000fe20000000800 */
[----:B-1----:R-:W-:-:S05]  /*b000*/  FMNMX.FTZ R77, R75, R76, !PT ;  /* 0x0000004c4b4d7209 */ /* 0x002fca0007810000 */
[----:B------:R-:W0:Y:S02]  /*b010*/  SHFL.BFLY PT, R76, R77, 0x2, 0x1f ;  /* 0x0c401f004d4c7f89 */ /* 0x000e2400000e0000 */
[----:B------:R-:W-:Y:S08]  /*b020*/  MUFU.EX2 R20, R20 ;  /* 0x0000001400147308 */ /* 0x000ff00000000800 */
[----:B------:R-:W-:Y:S08]  /*b030*/  MUFU.EX2 R32, R32 ;  /* 0x0000002000207308 */ /* 0x000ff00000000800 */
[----:B------:R-:W-:Y:S01]  /*b040*/  MUFU.EX2 R33, R33 ;  /* 0x0000002100217308 */ /* 0x000fe20000000800 */
[----:B0-----:R-:W-:-:S07]  /*b050*/  FMNMX.FTZ R78, R77, R76, !PT ;  /* 0x0000004c4d4e7209 */ /* 0x001fce0007810000 */
[----:B------:R-:W-:Y:S01]  /*b060*/  MUFU.EX2 R36, R36 ;  /* 0x0000002400247308 */ /* 0x000fe20000000800 */
[----:B------:R-:W0:Y:S07]  /*b070*/  SHFL.BFLY PT, R9, R78, 0x1, 0x1f ;  /* 0x0c201f004e097f89 */ /* 0x000e2e00000e0000 */
[----:B------:R-:W-:Y:S08]  /*b080*/  MUFU.EX2 R37, R37 ;  /* 0x0000002500257308 */ /* 0x000ff00000000800 */
[----:B------:R-:W-:Y:S08]  /*b090*/  MUFU.EX2 R40, R40 ;  /* 0x0000002800287308 */ /* 0x000ff00000000800 */
[----:B------:R-:W-:Y:S01]  /*b0a0*/  MUFU.EX2 R41, R41 ;  /* 0x0000002900297308 */ /* 0x000fe20000000800 */
[----:B------:R-:W-:-:S02]  /*b0b0*/  WARPGROUP.DEPBAR.LE gsb0, 0x0 ;  /* 0x00008000000079c5 */ /* 0x000fc40000010000 */
[----:B------:R-:W-:Y:S01]  /*b0c0*/  WARPGROUP.ARRIVE ;  /* 0x00000000000079c5 */ /* 0x000fe20000000000 */
[----:B0-----:R-:W-:-:S04]  /*b0d0*/  FMNMX.FTZ R9, R78, R9, !PT ;  /* 0x000000094e097209 */ /* 0x001fc80007810000 */
[----:B------:R-:W-:Y:S01]  /*b0e0*/  MUFU.EX2 R44, R44 ;  /* 0x0000002c002c7308 */ /* 0x000fe20000000800 */
[----:B------:R-:W-:Y:S01]  /*b0f0*/  HGMMA.64x96x16.F32 R88, gdesc[UR28].tnspB, R88, gsb0 ;  /* 0x416000001c5879f0 */ /* 0x000fe20008000858 */
[----:B------:R-:W-:Y:S01]  /*b100*/  UIADD3 UR28, UR6, 0x606, URZ ;  /* 0x00000606061c7890 */ /* 0x000fe2000fffe03f */
[C---:B------:R-:W-:Y:S01]  /*b110*/  FADD.FTZ R5, -R9.reuse, R5 ;  /* 0x0000000509057221 */ /* 0x040fe20000010100 */
[----:B------:R-:W-:Y:S01]  /*b120*/  UIADD3 UR30, UR7, 0x1c0, URZ ;  /* 0x000001c0071e7890 */ /* 0x000fe2000fffe03f */
[----:B------:R-:W-:Y:S01]  /*b130*/  FMUL.FTZ R76, R9, UR34 ;  /* 0x00000022094c7c20 */ /* 0x000fe20008410000 */
[----:B------:R-:W-:Y:S01]  /*b140*/  UMOV UR29, 0x40000040 ;  /* 0x40000040001d7882 */ /* 0x000fe20000000000 */
[----:B------:R-:W-:Y:S01]  /*b150*/  UMOV UR31, 0x80000020 ;  /* 0x80000020001f7882 */ /* 0x000fe20000000000 */
        /* <DEDUP_REMOVED lines=33> */
[----:B------:R-:W-:Y:S08]  /*b370*/  MUFU.EX2 R34, R5 ;  /* 0x0000000500227308 */ /* 0x000ff00000000800 */
[----:B------:R0:W1:Y:S08]  /*b380*/  MUFU.EX2 R7, R26 ;  /* 0x0000001a00077308 */ /* 0x0000700000000800 */
[----:B------:R-:W2:Y:S01]  /*b390*/  MUFU.EX2 R76, R27 ;  /* 0x0000001b004c7308 */ /* 0x000ea20000000800 */
[----:B0-----:R-:W-:-:S05]  /*b3a0*/  IMAD.U32 R26, RZ, RZ, UR48 ;  /* 0x00000030ff1a7e24 */ /* 0x001fca000f8e00ff */
[----:B------:R-:W-:Y:S02]  /*b3b0*/  @!P1 LEA R26, R26, UR42, 0x3 ;  /* 0x0000002a1a1a9c11 */ /* 0x000fe4000f8e18ff */
[----:B------:R-:W-:Y:S01]  /*b3c0*/  MUFU.EX2 R77, R77 ;  /* 0x0000004d004d7308 */ /* 0x000fe20000000800 */
[----:B-1----:R-:W-:Y:S02]  /*b3d0*/  FFMA.FTZ R79, R34, R2, R7 ;  /* 0x00000002224f7223 */ /* 0x002fe40000010007 */
[----:B------:R-:W-:-:S05]  /*b3e0*/  @!P1 VIADD R26, R26, 0x2d840 ;  /* 0x0002d8401a1a9836 */ /* 0x000fca0000000000 */
[----:B------:R-:W-:Y:S01]  /*b3f0*/  @!P1 PRMT R26, RZ, 0x654, R26 ;  /* 0x00000654ff1a9816 */ /* 0x000fe2000000001a */
[C---:B--2---:R-:W-:Y:S01]  /*b400*/  FADD.FTZ R2, R76.reuse, R79 ;  /* 0x0000004f4c027221 */ /* 0x044fe20000010000 */
[----:B------:R-:W-:Y:S01]  /*b410*/  F2FP.F16.F32.PACK_AB R5, R76, R7 ;  /* 0x000000074c05723e */ /* 0x000fe200000000ff */
[----:B------:R-:W-:Y:S01]  /*b420*/  VIADD R7, R149, 0x9 ;  /* 0x0000000995077836 */ /* 0x000fe20000000000 */
[----:B------:R-:W-:Y:S04]  /*b430*/  MUFU.EX2 R27, R12 ;  /* 0x0000000c001b7308 */ /* 0x000fe80000000800 */
[----:B------:R-:W-:Y:S02]  /*b440*/  SEL R76, R7, 0x9, !P2 ;  /* 0x00000009074c7807 */ /* 0x000fe40005000000 */
[C---:B------:R-:W-:Y:S01]  /*b450*/  ISETP.GT.AND P2, PT, R0.reuse, UR54, PT ;  /* 0x0000003600007c0c */ /* 0x040fe2000bf44270 */
[----:B------:R-:W-:Y:S01]  /*b460*/  VIADD R0, R0, 0xffffffff ;  /* 0xffffffff00007836 */ /* 0x000fe20000000000 */
[----:B------:R-:W0:Y:S08]  /*b470*/  MUFU.EX2 R7, R30 ;  /* 0x0000001e00077308 */ /* 0x000e300000000800 */
[----:B------:R-:W1:Y:S08]  /*b480*/  MUFU.EX2 R31, R31 ;  /* 0x0000001f001f7308 */ /* 0x000e700000000800 */
[----:B------:R-:W2:Y:S01]  /*b490*/  MUFU.EX2 R35, R35 ;  /* 0x0000002300237308 */ /* 0x000ea20000000800 */
[----:B0-----:R-:W-:Y:S01]  /*b4a0*/  FADD.FTZ R2, R7, R2 ;  /* 0x0000000207027221 */ /* 0x001fe20000010000 */
[----:B------:R-:W-:-:S02]  /*b4b0*/  WARPGROUP.DEPBAR.LE gsb0, 0x0 ;  /* 0x00008000000079c5 */ /* 0x000fc40000010000 */
[----:B------:R-:W-:Y:S01]  /*b4c0*/  WARPGROUP.ARRIVE ;  /* 0x00000000000079c5 */ /* 0x000fe20000000000 */
[C---:B------:R-:W-:Y:S01]  /*b4d0*/  F2FP.F16.F32.PACK_AB R7, R77.reuse, R7 ;  /* 0x000000074d07723e */ /* 0x040fe200000000ff */
[----:B------:R-:W-:Y:S02]  /*b4e0*/  FADD.FTZ R2, R77, R2 ;  /* 0x000000024d027221 */ /* 0x000fe40000010000 */
[----:B------:R-:W-:Y:S02]  /*b4f0*/  MUFU.EX2 R38, R38 ;  /* 0x0000002600267308 */ /* 0x000fe40000000800 */
[----:B------:R-:W-:Y:S01]  /*b500*/  HGMMA.64x96x16.F32 R88, gdesc[UR28].tnspB, R88, gsb0 ;  /* 0x416000001c5879f0 */ /* 0x000fe20008000858 */
[----:B-1----:R-:W-:Y:S01]  /*b510*/  FADD.FTZ R2, R31, R2 ;  /* 0x000000021f027221 */ /* 0x002fe20000010000 */
[----:B------:R-:W-:-:S04]  /*b520*/  UMOV UR28, UR51 ;  /* 0x00000033001c7c82 */ /* 0x000fc80008000000 */
[----:B------:R-:W0:Y:S08]  /*b530*/  MUFU.EX2 R39, R39 ;  /* 0x0000002700277308 */ /* 0x000e300000000800 */
        /* <DEDUP_REMOVED lines=21> */
[----:B---3--:R-:W-:Y:S01]  /*b690*/  IMAD.U32 R26, RZ, RZ, UR55 ;  /* 0x00000037ff1a7e24 */ /* 0x008fe2000f8e00ff */
[----:B-1----:R-:W-:Y:S01]  /*b6a0*/  MUFU.EX2 R76, R43 ;  /* 0x0000002b004c7308 */ /* 0x002fe20000000800 */
[----:B------:R-:W-:Y:S01]  /*b6b0*/  UMOV UR55, UR48 ;  /* 0x0000003000377c82 */ /* 0x000fe20008000000 */
[-C--:B------:R-:W-:Y:S01]  /*b6c0*/  FMUL.FTZ R100, R100, R10.reuse ;  /* 0x0000000a64647220 */ /* 0x080fe20000410000 */
[-C--:B------:R-:W-:Y:S01]  /*b6d0*/  FMUL.FTZ R101, R101, R10.reuse ;  /* 0x0000000a65657220 */ /* 0x080fe20000410000 */
[----:B------:R-:W-:Y:S01]  /*b6e0*/  @!P1 LEA R26, R26, UR42, 0x3 ;  /* 0x0000002a1a1a9c11 */ /* 0x000fe2000f8e18ff */
[-C--:B------:R-:W-:Y:S01]  /*b6f0*/  FMUL.FTZ R104, R104, R10.reuse ;  /* 0x0000000a68687220 */ /* 0x080fe20000410000 */
[-C--:B------:R-:W-:Y:S01]  /*b700*/  FMUL.FTZ R105, R105, R10.reuse ;  /* 0x0000000a69697220 */ /* 0x080fe20000410000 */
[----:B------:R-:W-:Y:S01]  /*b710*/  FMUL.FTZ R108, R108, R10 ;  /* 0x0000000a6c6c7220 */ /* 0x000fe20000410000 */
[----:B------:R-:W-:Y:S01]  /*b720*/  MUFU.EX2 R66, R66 ;  /* 0x0000004200427308 */ /* 0x000fe20000000800 */
[----:B------:R-:W-:-:S02]  /*b730*/  @!P1 VIADD R26, R26, 0x2d860 ;  /* 0x0002d8601a1a9836 */ /* 0x000fc40000000000 */
[-C--:B------:R-:W-:Y:S01]  /*b740*/  FMUL.FTZ R109, R109, R10.reuse ;  /* 0x0000000a6d6d7220 */ /* 0x080fe20000410000 */
[-C--:B------:R-:W-:Y:S01]  /*b750*/  FMUL.FTZ R112, R112, R10.reuse ;  /* 0x0000000a70707220 */ /* 0x080fe20000410000 */
[-C--:B------:R-:W-:Y:S01]  /*b760*/  FMUL.FTZ R113, R113, R10.reuse ;  /* 0x0000000a71717220 */ /* 0x080fe20000410000 */
[-C--:B------:R-:W-:Y:S01]  /*b770*/  FMUL.FTZ R116, R116, R10.reuse ;  /* 0x0000000a74747220 */ /* 0x080fe20000410000 */
[----:B------:R-:W-:Y:S01]  /*b780*/  @!P1 PRMT R26, RZ, 0x654, R26 ;  /* 0x00000654ff1a9816 */ /* 0x000fe2000000001a */
[-C--:B------:R-:W-:Y:S01]  /*b790*/  FMUL.FTZ R117, R117, R10.reuse ;  /* 0x0000000a75757220 */ /* 0x080fe20000410000 */
[----:B------:R-:W-:Y:S01]  /*b7a0*/  MUFU.EX2 R52, R52 ;  /* 0x0000003400347308 */ /* 0x000fe20000000800 */
[-C--:B------:R-:W-:Y:S01]  /*b7b0*/  FMUL.FTZ R120, R120, R10.reuse ;  /* 0x0000000a78787220 */ /* 0x080fe20000410000 */
[----:B------:R1:W-:Y:S01]  /*b7c0*/  @!P1 SYNCS.ARRIVE.TRANS64.RED.A1T0 RZ, [R26+URZ], RZ ;  /* 0x000000ff1aff99a7 */ /* 0x0003e2000810043f */
[----:B------:R3:W-:Y:S01]  /*b7d0*/  STSM.16.M88.4 [R17+0x21800], R4 ;  /* 0x0218000411007844 */ /* 0x0007e20000000200 */
[-C--:B------:R-:W-:Y:S01]  /*b7e0*/  FMUL.FTZ R121, R121, R10.reuse ;  /* 0x0000000a79797220 */ /* 0x080fe20000410000 */
[-C--:B------:R-:W-:Y:S01]  /*b7f0*/  FMUL.FTZ R124, R124, R10.reuse ;  /* 0x0000000a7c7c7220 */ /* 0x080fe20000410000 */
[-C--:B------:R-:W-:Y:S01]  /*b800*/  FMUL.FTZ R125, R125, R10.reuse ;  /* 0x0000000a7d7d7220 */ /* 0x080fe20000410000 */
[-C--:B------:R-:W-:Y:S01]  /*b810*/  FMUL.FTZ R128, R128, R10.reuse ;  /* 0x0000000a80807220 */ /* 0x080fe20000410000 */
[----:B------:R-:W-:Y:S01]  /*b820*/  MUFU.EX2 R67, R67 ;  /* 0x0000004300437308 */ /* 0x000fe20000000800 */
[-C--:B------:R-:W-:Y:S01]  /*b830*/  FMUL.FTZ R129, R129, R10.reuse ;  /* 0x0000000a81817220 */ /* 0x080fe20000410000 */
[-C--:B------:R-:W-:Y:S01]  /*b840*/  FMUL.FTZ R132, R132, R10.reuse ;  /* 0x0000000a84847220 */ /* 0x080fe20000410000 */
[----:B------:R-:W-:Y:S01]  /*b850*/  FMUL.FTZ R133, R133, R10 ;  /* 0x0000000a85857220 */ /* 0x000fe20000410000 */
[-C--:B------:R-:W-:Y:S01]  /*b860*/  FMUL.FTZ R90, R90, R34.reuse ;  /* 0x000000225a5a7220 */ /* 0x080fe20000410000 */
[-C--:B------:R-:W-:Y:S01]  /*b870*/  FMUL.FTZ R91, R91, R34.reuse ;  /* 0x000000225b5b7220 */ /* 0x080fe20000410000 */
[-C--:B------:R-:W-:Y:S01]  /*b880*/  FMUL.FTZ R94, R94, R34.reuse ;  /* 0x000000225e5e7220 */ /* 0x080fe20000410000 */
[-C--:B------:R-:W-:Y:S01]  /*b890*/  FMUL.FTZ R95, R95, R34.reuse ;  /* 0x000000225f5f7220 */ /* 0x080fe20000410000 */
[----:B-1----:R-:W1:Y:S01]  /*b8a0*/  MUFU.EX2 R26, R11 ;  /* 0x0000000b001a7308 */ /* 0x002e620000000800 */
[-C--:B------:R-:W-:Y:S01]  /*b8b0*/  FMUL.FTZ R98, R98, R34.reuse ;  /* 0x0000002262627220 */ /* 0x080fe20000410000 */
[-C--:B------:R-:W-:Y:S01]  /*b8c0*/  FMUL.FTZ R99, R99, R34.reuse ;  /* 0x0000002263637220 */ /* 0x080fe20000410000 */
[----:B---3--:R-:W-:Y:S01]  /*b8d0*/  F2FP.F16.F32.PACK_AB R6, R14, R13 ;  /* 0x0000000d0e06723e */ /* 0x008fe200000000ff */
[----:B------:R-:W-:Y:S01]  /*b8e0*/  FMUL.FTZ R102, R102, R34 ;  /* 0x0000002266667220 */ /* 0x000fe20000410000 */
[C---:B--2---:R-:W-:Y:S01]  /*b8f0*/  F2FP.F16.F32.PACK_AB R5, R35.reuse, R31 ;  /* 0x0000001f2305723e */ /* 0x044fe200000000ff */
[----:B------:R-:W-:Y:S01]  /*b900*/  FADD.FTZ R35, R35, R2 ;  /* 0x0000000223237221 */ /* 0x000fe20000010000 */
[----:B0-----:R-:W-:Y:S01]  /*b910*/  F2FP.F16.F32.PACK_AB R7, R39, R38 ;  /* 0x000000262707723e */ /* 0x001fe200000000ff */
[----:B------:R-:W-:Y:S01]  /*b920*/  MUFU.EX2 R11, R28 ;  /* 0x0000001c000b7308 */ /* 0x000fe20000000800 */
[-C--:B------:R-:W-:Y:S01]  /*b930*/  FMUL.FTZ R103, R103, R34.reuse ;  /* 0x0000002267677220 */ /* 0x080fe20000410000 */
[----:B------:R-:W-:Y:S01]  /*b940*/  FADD.FTZ R38, R38, R35 ;  /* 0x0000002326267221 */ /* 0x000fe20000010000 */
[-C--:B------:R-:W-:Y:S01]  /*b950*/  FMUL.FTZ R106, R106, R34.reuse ;  /* 0x000000226a6a7220 */ /* 0x080fe20000410000 */
[-C--:B------:R-:W-:Y:S01]  /*b960*/  FMUL.FTZ R107, R107, R34.reuse ;  /* 0x000000226b6b7220 */ /* 0x080fe20000410000 */
[-C--:B------:R-:W-:Y:S01]  /*b970*/  FMUL.FTZ R110, R110, R34.reuse ;  /* 0x000000226e6e7220 */ /* 0x080fe20000410000 */
[----:B------:R-:W-:Y:S01]  /*b980*/  FADD.FTZ R38, R39, R38 ;  /* 0x0000002627267221 */ /* 0x000fe20000010000 */
[----:B------:R-:W-:Y:S01]  /*b990*/  FMUL.FTZ R111, R111, R34 ;  /* 0x000000226f6f7220 */ /* 0x000fe20000410000 */
[----:B------:R-:W-:Y:S01]  /*b9a0*/  MUFU.EX2 R2, R65 ;  /* 0x0000004100027308 */ /* 0x000fe20000000800 */
[----:B-1----:R-:W-:Y:S01]  /*b9b0*/  F2FP.F16.F32.PACK_AB R4, R27, R26 ;  /* 0x0000001a1b04723e */ /* 0x002fe200000000ff */
[----:B------:R-:W-:Y:S01]  /*b9c0*/  FADD.FTZ R30, R26, R3 ;  /* 0x000000031a1e7221 */ /* 0x000fe20000010000 */
[-C--:B------:R-:W-:Y:S01]  /*b9d0*/  FMUL.FTZ R114, R114, R34.reuse ;  /* 0x0000002272727220 */ /* 0x080fe20000410000 */
[-C--:B------:R-:W-:Y:S01]  /*b9e0*/  FMUL.FTZ R115, R115, R34.reuse ;  /* 0x0000002273737220 */ /* 0x080fe20000410000 */
[-C--:B------:R-:W-:Y:S01]  /*b9f0*/  FMUL.FTZ R118, R118, R34.reuse ;  /* 0x0000002276767220 */ /* 0x080fe20000410000 */
[----:B------:R0:W-:Y:S01]  /*ba00*/  STSM.16.M88.4 [R22], R4 ;  /* 0x0000000416007844 */ /* 0x0001e20000000200 */
[----:B------:R-:W-:Y:S01]  /*ba10*/  FADD.FTZ R30, R27, R30 ;  /* 0x0000001e1b1e7221 */ /* 0x000fe20000010000 */
[----:B------:R-:W-:Y:S01]  /*ba20*/  MUFU.EX2 R26, R53 ;  /* 0x00000035001a7308 */ /* 0x000fe20000000800 */
[-C--:B------:R-:W-:Y:S01]  /*ba30*/  FMUL.FTZ R119, R119, R34.reuse ;  /* 0x0000002277777220 */ /* 0x080fe20000410000 */
[-C--:B------:R-:W-:Y:S01]  /*ba40*/  FMUL.FTZ R122, R122, R34.reuse ;  /* 0x000000227a7a7220 */ /* 0x080fe20000410000 */
[----:B------:R-:W-:Y:S01]  /*ba50*/  FADD.FTZ R3, R13, R30 ;  /* 0x0000001e0d037221 */ /* 0x000fe20000010000 */
[-C--:B------:R-:W-:Y:S01]  /*ba60*/  FMUL.FTZ R123, R123, R34.reuse ;  /* 0x000000227b7b7220 */ /* 0x080fe20000410000 */
[-C--:B------:R-:W-:Y:S01]  /*ba70*/  FMUL.FTZ R126, R126, R34.reuse ;  /* 0x000000227e7e7220 */ /* 0x080fe20000410000 */
[-C--:B------:R-:W-:Y:S01]  /*ba80*/  FMUL.FTZ R127, R127, R34.reuse ;  /* 0x000000227f7f7220 */ /* 0x080fe20000410000 */
[----:B------:R-:W-:Y:S01]  /*ba90*/  FADD.FTZ R3, R14, R3 ;  /* 0x000000030e037221 */ /* 0x000fe20000010000 */
[----:B------:R-:W-:Y:S01]  /*baa0*/  MUFU.EX2 R13, R50 ;  /* 0x00000032000d7308 */ /* 0x000fe20000000800 */
[-C--:B------:R-:W-:Y:S01]  /*bab0*/  FMUL.FTZ R130, R130, R34.reuse ;  /* 0x0000002282827220 */ /* 0x080fe20000410000 */
[-C--:B------:R-:W-:Y:S01]  /*bac0*/  FMUL.FTZ R131, R131, R34.reuse ;  /* 0x0000002283837220 */ /* 0x080fe20000410000 */
[-C--:B------:R-:W-:Y:S01]  /*bad0*/  FMUL.FTZ R134, R134, R34.reuse ;  /* 0x0000002286867220 */ /* 0x080fe20000410000 */
[----:B------:R-:W-:-:S04]  /*bae0*/  FMUL.FTZ R135, R135, R34 ;  /* 0x0000002287877220 */ /* 0x000fc80000410000 */
[----:B0-----:R-:W0:Y:S08]  /*baf0*/  MUFU.EX2 R4, R15 ;  /* 0x0000000f00047308 */ /* 0x001e300000000800 */
[----:B------:R-:W1:Y:S08]  /*bb00*/  MUFU.EX2 R5, R42 ;  /* 0x0000002a00057308 */ /* 0x000e700000000800 */
[----:B------:R2:W3:Y:S01]  /*bb10*/  MUFU.EX2 R6, R21 ;  /* 0x0000001500067308 */ /* 0x0004e20000000800 */
[----:B0-----:R-:W-:Y:S01]  /*bb20*/  FADD.FTZ R3, R4, R3 ;  /* 0x0000000304037221 */ /* 0x001fe20000010000 */
[----:B------:R-:W-:-:S06]  /*bb30*/  F2FP.F16.F32.PACK_AB R4, R20, R4 ;  /* 0x000000041404723e */ /* 0x000fcc00000000ff */
[----:B------:R-:W0:Y:S01]  /*bb40*/  MUFU.EX2 R7, R24 ;  /* 0x0000001800077308 */ /* 0x000e220000000800 */
[----:B--2---:R-:W-:Y:S01]  /*bb50*/  FADD.FTZ R21, R20, R3 ;  /* 0x0000000314157221 */ /* 0x004fe20000010000 */
[----:B-1----:R-:W-:Y:S01]  /*bb60*/  FADD.FTZ R3, R5, R38 ;  /* 0x0000002605037221 */ /* 0x002fe20000010000 */
[----:B------:R-:W-:-:S03]  /*bb70*/  F2FP.F16.F32.PACK_AB R5, R76, R5 ;  /* 0x000000054c05723e */ /* 0x000fc600000000ff */
[----:B------:R-:W-:Y:S02]  /*bb80*/  FADD.FTZ R3, R76, R3 ;  /* 0x000000034c037221 */ /* 0x000fe40000010000 */
[----:B------:R-:W1:Y:S01]  /*bb90*/  MUFU.EX2 R14, R29 ;  /* 0x0000001d000e7308 */ /* 0x000e620000000800 */
[----:B---3--:R-:W-:-:S07]  /*bba0*/  FADD.FTZ R38, R6, R21 ;  /* 0x0000001506267221 */ /* 0x008fce0000010000 */
[----:B------:R-:W2:Y:S01]  /*bbb0*/  MUFU.EX2 R15, R51 ;  /* 0x00000033000f7308 */ /* 0x000ea20000000800 */
[C---:B0-----:R-:W-:Y:S01]  /*bbc0*/  FADD.FTZ R21, R7.reuse, R38 ;  /* 0x0000002607157221 */ /* 0x041fe20000010000 */
[----:B------:R-:W-:Y:S01]  /*bbd0*/  FADD.FTZ R38, R46, R3 ;  /* 0x000000032e267221 */ /* 0x000fe20000010000 */
[----:B------:R-:W-:Y:S02]  /*bbe0*/  F2FP.F16.F32.PACK_AB R6, R7, R6 ;  /* 0x000000060706723e */ /* 0x000fe400000000ff */
[----:B------:R-:W-:Y:S01]  /*bbf0*/  FADD.FTZ R42, R12, R21 ;  /* 0x000000150c2a7221 */ /* 0x000fe20000010000 */
[C---:B------:R-:W-:Y:S01]  /*bc00*/  FADD.FTZ R38, R47.reuse, R38 ;  /* 0x000000262f267221 */ /* 0x040fe20000010000 */
[----:B------:R-:W-:Y:S01]  /*bc10*/  F2FP.F16.F32.PACK_AB R7, R47, R46 ;  /* 0x0000002e2f07723e */ /* 0x000fe200000000ff */
[----:B------:R-:W0:Y:S01]  /*bc20*/  MUFU.EX2 R24, R49 ;  /* 0x0000003100187308 */ /* 0x000e220000000800 */
[----:B------:R-:W-:Y:S01]  /*bc30*/  FADD.FTZ R21, R11, R42 ;  /* 0x0000002a0b157221 */ /* 0x000fe20000010000 */
[----:B------:R-:W-:Y:S01]  /*bc40*/  FADD.FTZ R3, R13, R38 ;  /* 0x000000260d037221 */ /* 0x000fe20000010000 */
[----:B------:R-:W-:Y:S01]  /*bc50*/  F2FP.F16.F32.PACK_AB R12, R11, R12 ;  /* 0x0000000c0b0c723e */ /* 0x000fe200000000ff */
[----:B------:R3:W-:Y:S01]  /*bc60*/  STSM.16.M88.4 [R19], R4 ;  /* 0x0000000413007844 */ /* 0x0007e20000000200 */
[----:B-1----:R-:W-:Y:S01]  /*bc70*/  FADD.FTZ R21, R14, R21 ;  /* 0x000000150e157221 */ /* 0x002fe20000010000 */
[----:B------:R-:W-:Y:S01]  /*bc80*/  FADD.FTZ R42, R78, R3 ;  /* 0x000000034e2a7221 */ /* 0x000fe20000010000 */
[C---:B------:R-:W-:Y:S01]  /*bc90*/  F2FP.F16.F32.PACK_AB R14, R32.reuse, R14 ;  /* 0x0000000e200e723e */ /* 0x040fe200000000ff */
[----:B------:R-:W1:Y:S01]  /*bca0*/  MUFU.EX2 R25, R68 ;  /* 0x0000004400197308 */ /* 0x000e620000000800 */
[----:B------:R-:W-:Y:S01]  /*bcb0*/  FADD.FTZ R50, R32, R21 ;  /* 0x0000001520327221 */ /* 0x000fe20000010000 */
[----:B--2---:R-:W-:Y:S01]  /*bcc0*/  FADD.FTZ R3, R15, R42 ;  /* 0x0000002a0f037221 */ /* 0x004fe20000010000 */
[----:B------:R-:W-:-:S02]  /*bcd0*/  F2FP.F16.F32.PACK_AB R13, R78, R13 ;  /* 0x0000000d4e0d723e */ /* 0x000fc400000000ff */
[----:B------:R-:W-:Y:S01]  /*bce0*/  FADD.FTZ R21, R33, R50 ;  /* 0x0000003221157221 */ /* 0x000fe20000010000 */
[C---:B------:R-:W-:Y:S01]  /*bcf0*/  FADD.FTZ R20, R54.reuse, R3 ;  /* 0x0000000336147221 */ /* 0x040fe20000010000 */
[----:B------:R-:W-:Y:S01]  /*bd00*/  F2FP.F16.F32.PACK_AB R15, R54, R15 ;  /* 0x0000000f360f723e */ /* 0x000fe200000000ff */
[----:B------:R-:W-:Y:S01]  /*bd10*/  MUFU.EX2 R56, R56 ;  /* 0x0000003800387308 */ /* 0x000fe20000000800 */
[----:B------:R-:W-:Y:S01]  /*bd20*/  FADD.FTZ R42, R36, R21 ;  /* 0x00000015242a7221 */ /* 0x000fe20000010000 */
[----:B------:R-:W-:Y:S02]  /*bd30*/  FADD.FTZ R3, R55, R20 ;  /* 0x0000001437037221 */ /* 0x000fe40000010000 */
[----:B------:R2:W-:Y:S01]  /*bd40*/  STSM.16.M88.4 [R18], R12 ;  /* 0x0000000c12007844 */ /* 0x0005e20000000200 */
[----:B------:R-:W-:Y:S01]  /*bd50*/  FADD.FTZ R21, R37, R42 ;  /* 0x0000002a25157221 */ /* 0x000fe20000010000 */
[----:B------:R-:W-:Y:S01]  /*bd60*/  FADD.FTZ R42, R58, R3 ;  /* 0x000000033a2a7221 */ /* 0x000fe20000010000 */
[----:B---3--:R-:W-:Y:S01]  /*bd70*/  F2FP.F16.F32.PACK_AB R4, R36, R33 ;  /* 0x000000212404723e */ /* 0x008fe200000000ff */
[----:B------:R-:W3:Y:S01]  /*bd80*/  MUFU.EX2 R38, R69 ;  /* 0x0000004500267308 */ /* 0x000ee20000000800 */
[----:B------:R-:W-:Y:S01]  /*bd90*/  FADD.FTZ R46, R40, R21 ;  /* 0x00000015282e7221 */ /* 0x000fe20000010000 */
[----:B------:R-:W-:Y:S01]  /*bda0*/  FADD.FTZ R3, R59, R42 ;  /* 0x0000002a3b037221 */ /* 0x000fe20000010000 */
[----:B------:R-:W-:-:S02]  /*bdb0*/  F2FP.F16.F32.PACK_AB R5, R58, R55 ;  /* 0x000000373a05723e */ /* 0x000fc400000000ff */
[----:B------:R-:W-:Y:S01]  /*bdc0*/  FADD.FTZ R11, R41, R46 ;  /* 0x0000002e290b7221 */ /* 0x000fe20000010000 */
[----:B------:R-:W-:Y:S01]  /*bdd0*/  FADD.FTZ R32, R62, R3 ;  /* 0x000000033e207221 */ /* 0x000fe20000010000 */
[----:B------:R-:W-:Y:S01]  /*bde0*/  F2FP.F16.F32.PACK_AB R6, R40, R37 ;  /* 0x000000252806723e */ /* 0x000fe200000000ff */
[----:B------:R-:W-:Y:S01]  /*bdf0*/  MUFU.EX2 R28, R57 ;  /* 0x00000039001c7308 */ /* 0x000fe20000000800 */
[----:B------:R-:W-:Y:S01]  /*be00*/  FADD.FTZ R42, R44, R11 ;  /* 0x0000000b2c2a7221 */ /* 0x000fe20000010000 */
[----:B------:R-:W-:Y:S01]  /*be10*/  FADD.FTZ R3, R63, R32 ;  /* 0x000000203f037221 */ /* 0x000fe20000010000 */
[----:B------:R-:W-:Y:S02]  /*be20*/  F2FP.F16.F32.PACK_AB R7, R62, R59 ;  /* 0x0000003b3e07723e */ /* 0x000fe400000000ff */
[----:B------:R-:W-:Y:S01]  /*be30*/  FADD.FTZ R11, R45, R42 ;  /* 0x0000002a2d0b7221 */ /* 0x000fe20000010000 */
[C---:B------:R-:W-:Y:S01]  /*be40*/  FADD.FTZ R3, R2.reuse, R3 ;  /* 0x0000000302037221 */ /* 0x040fe20000010000 */
[----:B--2---:R-:W-:Y:S01]  /*be50*/  F2FP.F16.F32.PACK_AB R13, R2, R63 ;  /* 0x0000003f020d723e */ /* 0x004fe200000000ff */
[----:B------:R-:W2:Y:S01]  /*be60*/  MUFU.EX2 R27, R70 ;  /* 0x00000046001b7308 */ /* 0x000ea20000000800 */
[----:B------:R-:W-:Y:S01]  /*be70*/  FADD.FTZ R11, R48, R11 ;  /* 0x0000000b300b7221 */ /* 0x000fe20000010000 */
[----:B------:R-:W-:Y:S01]  /*be80*/  FADD.FTZ R32, R66, R3 ;  /* 0x0000000342207221 */ /* 0x000fe20000010000 */
[----:B------:R-:W-:Y:S01]  /*be90*/  F2FP.F16.F32.PACK_AB R12, R44, R41 ;  /* 0x000000292c0c723e */ /* 0x000fe200000000ff */
[----:B------:R4:W-:Y:S01]  /*bea0*/  STSM.16.M88.4 [R17+0x27800], R4 ;  /* 0x0278000411007844 */ /* 0x0009e20000000200 */
[----:B0-----:R-:W-:Y:S01]  /*beb0*/  FADD.FTZ R11, R24, R11 ;  /* 0x0000000b180b7221 */ /* 0x001fe20000010000 */
[----:B------:R-:W-:Y:S01]  /*bec0*/  FADD.FTZ R32, R67, R32 ;  /* 0x0000002043207221 */ /* 0x000fe20000010000 */
[----:B------:R-:W-:Y:S01]  /*bed0*/  F2FP.F16.F32.PACK_AB R14, R48, R45 ;  /* 0x0000002d300e723e */ /* 0x000fe200000000ff */
[----:B------:R-:W0:Y:S01]  /*bee0*/  MUFU.EX2 R60, R60 ;  /* 0x0000003c003c7308 */ /* 0x000e220000000800 */
[----:B------:R-:W-:Y:S01]  /*bef0*/  FADD.FTZ R11, R52, R11 ;  /* 0x0000000b340b7221 */ /* 0x000fe20000010000 */
[----:B-1----:R-:W-:Y:S01]  /*bf00*/  FADD.FTZ R3, R25, R32 ;  /* 0x0000002019037221 */ /* 0x002fe20000010000 */
[----:B------:R-:W-:-:S02]  /*bf10*/  F2FP.F16.F32.PACK_AB R15, R67, R66 ;  /* 0x00000042430f723e */ /* 0x000fc400000000ff */
[----:B------:R-:W-:Y:S01]  /*bf20*/  FADD.FTZ R11, R26, R11 ;  /* 0x0000000b1a0b7221 */ /* 0x000fe20000010000 */
[----:B---3--:R-:W-:Y:S01]  /*bf30*/  FADD.FTZ R2, R38, R3 ;  /* 0x0000000326027221 */ /* 0x008fe20000010000 */
[----:B------:R-:W-:Y:S01]  /*bf40*/  F2FP.F16.F32.PACK_AB R24, R52, R24 ;  /* 0x000000183418723e */ /* 0x000fe200000000ff */
[----:B------:R-:W1:Y:S01]  /*bf50*/  MUFU.EX2 R20, R71 ;  /* 0x0000004700147308 */ /* 0x000e620000000800 */
[----:B------:R-:W-:Y:S01]  /*bf60*/  FADD.FTZ R11, R56, R11 ;  /* 0x0000000b380b7221 */ /* 0x000fe20000010000 */
[----:B--2---:R-:W-:Y:S01]  /*bf70*/  FADD.FTZ R3, R27, R2 ;  /* 0x000000021b037221 */ /* 0x004fe20000010000 */
[----:B------:R-:W-:Y:S01]  /*bf80*/  F2FP.F16.F32.PACK_AB R25, R38, R25 ;  /* 0x000000192619723e */ /* 0x000fe200000000ff */
[----:B------:R2:W-:Y:S01]  /*bf90*/  STSM.16.M88.4 [R23], R12 ;  /* 0x0000000c17007844 */ /* 0x0005e20000000200 */
[----:B------:R-:W-:Y:S01]  /*bfa0*/  FADD.FTZ R11, R28, R11 ;  /* 0x0000000b1c0b7221 */ /* 0x000fe20000010000 */
[----:B------:R-:W-:Y:S01]  /*bfb0*/  F2FP.F16.F32.PACK_AB R26, R56, R26 ;  /* 0x0000001a381a723e */ /* 0x000fe200000000ff */
[----:B----4-:R-:W-:Y:S01]  /*bfc0*/  IMAD.MOV.U32 R5, RZ, RZ, R9 ;  /* 0x000000ffff057224 */ /* 0x010fe200078e0009 */
[----:B------:R-:W3:Y:S01]  /*bfd0*/  MUFU.EX2 R30, R61 ;  /* 0x0000003d001e7308 */ /* 0x000ee20000000800 */
[C---:B0-----:R-:W-:Y:S01]  /*bfe0*/  FADD.FTZ R11, R60.reuse, R11 ;  /* 0x0000000b3c0b7221 */ /* 0x041fe20000010000 */
[----:B------:R-:W-:Y:S01]  /*bff0*/  F2FP.F16.F32.PACK_AB R28, R60, R28 ;  /* 0x0000001c3c1c723e */ /* 0x000fe200000000ff */
[----:B------:R-:W-:-:S05]  /*c000*/  IMAD.MOV.U32 R4, RZ, RZ, R8 ;  /* 0x000000ffff047224 */ /* 0x000fca00078e0008 */
[----:B------:R-:W0:Y:S01]  /*c010*/  MUFU.EX2 R29, R72 ;  /* 0x00000048001d7308 */ /* 0x000e220000000800 */
[C---:B-1----:R-:W-:Y:S01]  /*c020*/  FADD.FTZ R2, R20.reuse, R3 ;  /* 0x0000000314027221 */ /* 0x042fe20000010000 */
[----:B------:R-:W-:-:S05]  /*c030*/  F2FP.F16.F32.PACK_AB R27, R20, R27 ;  /* 0x0000001b141b723e */ /* 0x000fca00000000ff */
[----:B------:R2:W-:Y:S01]  /*c040*/  STSM.16.M88.4 [R19+0x6000], R24 ;  /* 0x0060001813007844 */ /* 0x0005e20000000200 */
[----:B------:R-:W1:Y:S01]  /*c050*/  MUFU.EX2 R64, R64 ;  /* 0x0000004000407308 */ /* 0x000e620000000800 */
[----:B---3--:R-:W-:-:S07]  /*c060*/  FADD.FTZ R11, R30, R11 ;  /* 0x0000000b1e0b7221 */ /* 0x008fce0000010000 */
[----:B------:R-:W3:Y:S01]  /*c070*/  MUFU.EX2 R73, R73 ;  /* 0x0000004900497308 */ /* 0x000ee20000000800 */
[----:B0-----:R-:W-:-:S07]  /*c080*/  FADD.FTZ R2, R29, R2 ;  /* 0x000000021d027221 */ /* 0x001fce0000010000 */
[----:B------:R-:W0:Y:S01]  /*c090*/  MUFU.EX2 R21, R74 ;  /* 0x0000004a00157308 */ /* 0x000e220000000800 */
[C---:B-1----:R-:W-:Y:S01]  /*c0a0*/  F2FP.F16.F32.PACK_AB R30, R64.reuse, R30 ;  /* 0x0000001e401e723e */ /* 0x042fe200000000ff */
[----:B------:R-:W-:-:S06]  /*c0b0*/  FADD.FTZ R3, R64, R11 ;  /* 0x0000000b40037221 */ /* 0x000fcc0000010000 */
[----:B------:R-:W1:Y:S01]  /*c0c0*/  MUFU.EX2 R75, R75 ;  /* 0x0000004b004b7308 */ /* 0x000e620000000800 */
[C---:B---3--:R-:W-:Y:S01]  /*c0d0*/  F2FP.F16.F32.PACK_AB R29, R73.reuse, R29 ;  /* 0x0000001d491d723e */ /* 0x048fe200000000ff */
[----:B------:R-:W-:-:S04]  /*c0e0*/  FADD.FTZ R2, R73, R2 ;  /* 0x0000000249027221 */ /* 0x000fc80000010000 */
[----:B0-----:R-:W-:Y:S01]  /*c0f0*/  FADD.FTZ R2, R21, R2 ;  /* 0x0000000215027221 */ /* 0x001fe20000010000 */
[----:B-1----:R-:W-:-:S03]  /*c100*/  F2FP.F16.F32.PACK_AB R31, R75, R21 ;  /* 0x000000154b1f723e */ /* 0x002fc600000000ff */
[----:B------:R-:W-:Y:S02]  /*c110*/  FADD.FTZ R2, R75, R2 ;  /* 0x000000024b027221 */ /* 0x000fe40000010000 */
        /* <DEDUP_REMOVED lines=9> */
.L_x_1121:
[----:B------:R-:W-:-:S13]  /*c1b0*/  ISETP.GE.AND P2, PT, R0, UR37, PT ;  /* 0x0000002500007c0c */ /* 0x000fda000bf46270 */
[----:B------:R-:W-:Y:S05]  /*c1c0*/  @!P2 BRA `(.L_x_1131) ;  /* 0x000000380044a947 */ /* 0x000fea0003800000 */
[----:B--23--:R-:W-:Y:S01]  /*c1d0*/  IMAD.MOV.U32 R5, RZ, RZ, R9 ;  /* 0x000000ffff057224 */ /* 0x00cfe200078e0009 */
[----:B------:R-:W-:Y:S01]  /*c1e0*/  UMOV UR28, UR51 ;  /* 0x00000033001c7c82 */ /* 0x000fe20008000000 */
[----:B------:R-:W-:Y:S01]  /*c1f0*/  IMAD.MOV.U32 R4, RZ, RZ, R8 ;  /* 0x000000ffff047224 */ /* 0x000fe200078e0008 */
[----:B------:R-:W-:Y:S01]  /*c200*/  UMOV UR56, UR48 ;  /* 0x0000003000387c82 */ /* 0x000fe20008000000 */
[----:B------:R-:W-:Y:S01]  /*c210*/  ULDC UR35, c[0x0][0x9e4] ;  /* 0x0002790000237ab9 */ /* 0x000fe20000000800 */
[----:B------:R-:W-:Y:S01]  /*c220*/  ULDC UR55, c[0x0][0x9d8] ;  /* 0x0002760000377ab9 */ /* 0x000fe20000000800 */
[----:B------:R-:W-:Y:S01]  /*c230*/  ULDC UR34, c[0x0][0x988] ;  /* 0x0002620000227ab9 */ /* 0x000fe20000000800 */
[----:B------:R-:W-:-:S05]  /*c240*/  ULDC UR54, c[0x0][0x9e0] ;  /* 0x0002780000367ab9 */ /* 0x000fca0000000800 */
.L_x_1148:
        /* <DEDUP_REMOVED lines=9> */
.L_x_1133:
[----:B------:R-:W-:Y:S01]  /*c2e0*/  ULEA UR6, UR48, UR42, 0x3 ;  /* 0x0000002a30067291 */ /* 0x000fe2000f8e183f */
[----:B------:R-:W-:-:S05]  /*c2f0*/  IMAD.U32 R6, RZ, RZ, UR51 ;  /* 0x00000033ff067e24 */ /* 0x000fca000f8e00ff */
[----:B------:R-:W-:-:S04]  /*c300*/  SHF.L.U32 R6, R6, 0x1f, RZ ;  /* 0x0000001f06067819 */ /* 0x000fc800000006ff */
[----:B------:R0:W1:Y:S01]  /*c310*/  SYNCS.PHASECHK.TRANS64.TRYWAIT P2, [UR6+0x2d830], R6 ;  /* 0x02d83006ff0075a7 */ /* 0x0000620008040146 */
[----:B------:R-:W-:Y:S05]  /*c320*/  @!P0 BRA `(.L_x_1134) ;  /* 0x0000000000048947 */ /* 0x000fea0003800000 */
[----:B------:R-:W-:Y:S01]  /*c330*/  BPT.TRAP 0x1 ;  /* 0x000000040000795c */ /* 0x000fe20000300000 */
.L_x_1134:
[----:B-1----:R-:W-:Y:S05]  /*c340*/  @P2 BRA `(.L_x_1132) ;  /* 0x0000000000082947 */ /* 0x002fea0003800000 */
[----:B------:R-:W1:Y:S02]  /*c350*/  SYNCS.PHASECHK.TRANS64.TRYWAIT P2, [UR6+0x2d830], R6 ;  /* 0x02d83006ff0075a7 */ /* 0x000e640008040146 */
[----:B-1----:R-:W-:Y:S05]  /*c360*/  @!P2 BRA `(.L_x_1135) ;  /* 0x000000dc00d0a947 */ /* 0x002fea0003800000 */
.L_x_1132:
        /* <DEDUP_REMOVED lines=37> */
.L_x_1137:
[----:B------:R-:W-:Y:S01]  /*c5c0*/  ULEA UR6, UR56, UR42, 0x3 ;  /* 0x0000002a38067291 */ /* 0x000fe2000f8e183f */
[----:B------:R-:W-:-:S05]  /*c5d0*/  IMAD.U32 R6, RZ, RZ, UR28 ;  /* 0x0000001cff067e24 */ /* 0x000fca000f8e00ff */
[----:B------:R-:W-:-:S04]  /*c5e0*/  SHF.L.U32 R6, R6, 0x1f, RZ ;  /* 0x0000001f06067819 */ /* 0x000fc800000006ff */
[----:B------:R0:W1:Y:S01]  /*c5f0*/  SYNCS.PHASECHK.TRANS64.TRYWAIT P2, [UR6+0x2d850], R6 ;  /* 0x02d85006ff0075a7 */ /* 0x0000620008040146 */
[----:B------:R-:W-:Y:S05]  /*c600*/  @!P0 BRA `(.L_x_1138) ;  /* 0x0000000000048947 */ /* 0x000fea0003800000 */
[----:B------:R-:W-:Y:S01]  /*c610*/  BPT.TRAP 0x1 ;  /* 0x000000040000795c */ /* 0x000fe20000300000 */
.L_x_1138:
[----:B-1----:R-:W-:Y:S05]  /*c620*/  @P2 BRA `(.L_x_1136) ;  /* 0x0000000000082947 */ /* 0x002fea0003800000 */
[----:B------:R-:W1:Y:S02]  /*c630*/  SYNCS.PHASECHK.TRANS64.TRYWAIT P2, [UR6+0x2d850], R6 ;  /* 0x02d85006ff0075a7 */ /* 0x000e640008040146 */
[----:B-1----:R-:W-:Y:S05]  /*c640*/  @!P2 BRA `(.L_x_1139) ;  /* 0x000000dc0030a947 */ /* 0x002fea0003800000 */
.L_x_1136:
[----:B------:R-:W-:Y:S01]  /*c650*/  UIADD3 UR6, UR42, 0x400, URZ ;  /* 0x000004002a067890 */ /* 0x000fe2000fffe03f */
[----:B------:R-:W-:Y:S01]  /*c660*/  WARPGROUP.ARRIVE ;  /* 0x00000000000079c5 */ /* 0x000fe20000000000 */
[----:B------:R-:W-:Y:S01]  /*c670*/  UMOV UR29, 0x40000040 ;  /* 0x40000040001d7882 */ /* 0x000fe20000000000 */
[----:B------:R-:W-:Y:S01]  /*c680*/  UMOV UR31, 0x80000020 ;  /* 0x80000020001f7882 */ /* 0x000fe20000000000 */
[----:B------:R-:W-:Y:S01]  /*c690*/  USHF.R.U32.HI UR6, URZ, 0x4, UR6 ;  /* 0x000000043f067899 */ /* 0x000fe20008011606 */
[----:B------:R-:W-:Y:S01]  /*c6a0*/  FMUL.FTZ R13, R31, UR55 ;  /* 0x000000371f0d7c20 */ /* 0x000fe20008410000 */
[----:B------:R-:W-:Y:S01]  /*c6b0*/  FMUL.FTZ R31, R43, UR55 ;  /* 0x000000372b1f7c20 */ /* 0x000fe20008410000 */
[----:B------:R-:W-:Y:S01]  /*c6c0*/  PLOP3.LUT P2, PT, PT, PT, UP0, 0x80, 0x0 ;  /* 0x000000000000781c */ /* 0x000fe20003f4f008 */
[----:B------:R-:W-:Y:S01]  /*c6d0*/  ULOP3.LUT UR6, UR6, 0x3fff, URZ, 0xc0, !UPT ;  /* 0x00003fff06067892 */ /* 0x000fe2000f8ec03f */
[----:B------:R-:W2:Y:S01]  /*c6e0*/  S2R R43, SR_TID.X ;  /* 0x00000000002b7919 */ /* 0x000ea20000002100 */
        /* <DEDUP_REMOVED lines=8> */
[----:B------:R-:W-:-:S02]  /*c770*/  VIADD R72, R136, UR40 ;  /* 0x0000002888487c36 */ /* 0x000fc40008000000 */
[----:B------:R-:W-:Y:S01]  /*c780*/  FMUL.FTZ R12, R29, UR55 ;  /* 0x000000371d0c7c20 */ /* 0x000fe20008410000 */
[----:B------:R-:W-:Y:S01]  /*c790*/  FMUL.FTZ R29, R42, UR55 ;  /* 0x000000372a1d7c20 */ /* 0x000fe20008410000 */
[----:B------:R-:W-:Y:S01]  /*c7a0*/  UMOV UR28, UR6 ;  /* 0x00000006001c7c82 */ /* 0x000fe20008000000 */
[----:B01----:R-:W-:Y:S01]  /*c7b0*/  FMUL.FTZ R6, R24, UR55 ;  /* 0x0000003718067c20 */ /* 0x003fe20008410000 */
        /* <DEDUP_REMOVED lines=67> */
[----:B------:R-:W4:Y:S08]  /*cbf0*/  MUFU.TANH R10, R10 ;  /* 0x0000000a000a7308 */ /* 0x000f300000002400 */
        /* <DEDUP_REMOVED lines=103> */
[----:B------:R-:W-:-:S04]  /*d270*/  @UP0 ULDC UR6, c[0x0][0x450] ;  /* 0x0001140000060ab9 */ /* 0x000fc80000000800 */
[----:B------:R-:W-:Y:S01]  /*d280*/  @P2 SHF.R.U32.HI R72, RZ, UR6, R42 ;  /* 0x00000006ff482c19 */ /* 0x000fe2000801162a */
[----:B------:R-:W-:Y:S01]  /*d290*/  VIADD R42, R149, 0x9 ;  /* 0x00000009952a7836 */ /* 0x000fe20000000000 */
[----:B------:R-:W-:-:S03]  /*d2a0*/  ISETP.GE.U32.AND P2, PT, R43, 0x180, PT ;  /* 0x000001802b00780c */ /* 0x000fc60003f46070 */
[----:B------:R-:W5:Y:S01]  /*d2b0*/  SHFL.IDX PT, R84, R72, RZ, 0x1c1f ;  /* 0x001c1fff48547589 */ /* 0x000f6200000e0000 */
[----:B------:R-:W-:Y:S01]  /*d2c0*/  SEL R42, R42, 0x9, !P2 ;  /* 0x000000092a2a7807 */ /* 0x000fe20005000000 */
        /* <DEDUP_REMOVED lines=16> */
[----:B0-234-:R-:W-:Y:S06]  /*d3d0*/  @!P5 BRA `(.L_x_1140) ;  /* 0x00000000005cd947 */ /* 0x01dfec0003800000 */
        /* <DEDUP_REMOVED lines=13> */
.L_x_1142:
[----:B------:R-:W-:-:S05]  /*d4b0*/  IMAD.U32 R85, RZ, RZ, UR35 ;  /* 0x00000023ff557e24 */ /* 0x000fca000f8e00ff */
[----:B------:R-:W-:-:S13]  /*d4c0*/  ISETP.NE.AND P2, PT, R85, 0x1, PT ;  /* 0x000000015500780c */ /* 0x000fda0003f45270 */
[----:B------:R-:W0:Y:S02]  /*d4d0*/  @P2 LDC.64 R42, c[0x0][0x9e8] ;  /* 0x00027a00ff2a2b82 */ /* 0x000e240000000a00 */
[----:B0-----:R-:W-:-:S05]  /*d4e0*/  @P2 IMAD.HI.U32 R42, R84, R42, RZ ;  /* 0x0000002a542a2227 */ /* 0x001fca00078e00ff */
[----:B------:R-:W-:-:S07]  /*d4f0*/  @P2 SHF.R.U32.HI R84, RZ, R43, R42 ;  /* 0x0000002bff542219 */ /* 0x000fce000001162a */
.L_x_1143:
[----:B------:R-:W-:Y:S05]  /*d500*/  BSYNC B0 ;  /* 0x0000000000007941 */ /* 0x000fea0003800000 */
.L_x_1141:
[----:B------:R-:W-:-:S04]  /*d510*/  IMAD R84, R84, R85, -R73 ;  /* 0x0000005554547224 */ /* 0x000fc800078e0a49 */
[----:B------:R-:W-:-:S05]  /*d520*/  IMAD.IADD R84, R84, 0x1, -R16 ;  /* 0x0000000154547824 */ /* 0x000fca00078e0a10 */
[----:B------:R-:W-:Y:S02]  /*d530*/  VIMNMX R80, R80, R84, !PT ;  /* 0x0000005450507248 */ /* 0x000fe40007fe0100 */
[----:B------:R-:W-:-:S07]  /*d540*/  VIADDMNMX R81, R84, R85, R81, PT ;  /* 0x0000005554517246 */ /* 0x000fce0003800151 */
.L_x_1140:
[----:B------:R-:W-:Y:S01]  /*d550*/  ISETP.GT.AND P2, PT, R0, -0x1, PT ;  /* 0xffffffff0000780c */ /* 0x000fe20003f44270 */
[----:B------:R-:W0:Y:S03]  /*d560*/  SHFL.IDX PT, R72, R72, 0x1, 0x1c1f ;  /* 0x003c1f0048487f89 */ /* 0x000e2600000e0000 */
[C---:B------:R-:W-:Y:S02]  /*d570*/  ISETP.GT.AND P4, PT, R80.reuse, RZ, P2 ;  /* 0x000000ff5000720c */ /* 0x040fe40001784270 */
[----:B------:R-:W-:Y:S02]  /*d580*/  ISETP.GT.AND P6, PT, R80, 0x1, P2 ;  /* 0x000000015000780c */ /* 0x000fe400017c4270 */
[C---:B------:R-:W-:Y:S02]  /*d590*/  ISETP.LT.OR P4, PT, R81.reuse, 0x1, P4 ;  /* 0x000000015100780c */ /* 0x040fe40002781670 */
[----:B------:R-:W-:-:S02]  /*d5a0*/  ISETP.LT.OR P6, PT, R81, 0x2, P6 ;  /* 0x000000025100780c */ /* 0x000fc400037c1670 */
[----:B------:R-:W-:Y:S02]  /*d5b0*/  FSEL R6, R6, -INF , !P4 ;  /* 0xff80000006067808 */ /* 0x000fe40006000000 */
[----:B------:R-:W-:Y:S02]  /*d5c0*/  FSEL R42, R8, -INF , !P6 ;  /* 0xff800000082a7808 */ /* 0x000fe40007000000 */
[C---:B------:R-:W-:Y:S02]  /*d5d0*/  ISETP.GT.AND P3, PT, R80.reuse, 0x8, P2 ;  /* 0x000000085000780c */ /* 0x040fe40001764270 */
[C---:B------:R-:W-:Y:S02]  /*d5e0*/  ISETP.GT.AND P4, PT, R80.reuse, 0x9, P2 ;  /* 0x000000095000780c */ /* 0x040fe40001784270 */
[----:B------:R-:W-:Y:S02]  /*d5f0*/  ISETP.GT.AND P6, PT, R80, 0x10, P2 ;  /* 0x000000105000780c */ /* 0x000fe400017c4270 */
[----:B------:R-:W-:-:S02]  /*d600*/  ISETP.LT.OR P3, PT, R81, 0x9, P3 ;  /* 0x000000095100780c */ /* 0x000fc40001f61670 */
[----:B------:R-:W-:Y:S01]  /*d610*/  ISETP.LT.OR P4, PT, R81, 0xa, P4 ;  /* 0x0000000a5100780c */ /* 0x000fe20002781670 */
[--C-:B0-----:R-:W-:Y:S01]  /*d620*/  IMAD.IADD R83, R83, 0x1, R72.reuse ;  /* 0x0000000153537824 */ /* 0x101fe200078e0248 */
[----:B------:R-:W-:Y:S01]  /*d630*/  ISETP.LT.OR P6, PT, R81, 0x11, P6 ;  /* 0x000000115100780c */ /* 0x000fe200037c1670 */
[----:B------:R-:W-:Y:S01]  /*d640*/  IMAD.IADD R82, R82, 0x1, R72 ;  /* 0x0000000152527824 */ /* 0x000fe200078e0248 */
        /* <DEDUP_REMOVED lines=83> */
[----:B------:R-:W-:Y:S01]  /*db80*/  FSEL R79, R79, -INF , !P6 ;  /* 0xff8000004f4f7808 */ /* 0x000fe20007000000 */
[----:B------:R-:W-:Y:S06]  /*db90*/  @!P5 BRA `(.L_x_1144) ;  /* 0x00000000005cd947 */ /* 0x000fec0003800000 */
        /* <DEDUP_REMOVED lines=13> */
.L_x_1146:
[----:B------:R-:W-:-:S05]  /*dc70*/  IMAD.U32 R8, RZ, RZ, UR35 ;  /* 0x00000023ff087e24 */ /* 0x000fca000f8e00ff */
[----:B------:R-:W-:-:S13]  /*dc80*/  ISETP.NE.AND P3, PT, R8, 0x1, PT ;  /* 0x000000010800780c */ /* 0x000fda0003f65270 */
[----:B------:R-:W0:Y:S02]  /*dc90*/  @P3 LDC.64 R14, c[0x0][0x9e8] ;  /* 0x00027a00ff0e3b82 */ /* 0x000e240000000a00 */
[----:B0-----:R-:W-:-:S05]  /*dca0*/  @P3 IMAD.HI.U32 R14, R72, R14, RZ ;  /* 0x0000000e480e3227 */ /* 0x001fca00078e00ff */
[----:B------:R-:W-:-:S07]  /*dcb0*/  @P3 SHF.R.U32.HI R72, RZ, R15, R14 ;  /* 0x0000000fff483219 */ /* 0x000fce000001160e */
.L_x_1147:
[----:B------:R-:W-:Y:S05]  /*dcc0*/  BSYNC B0 ;  /* 0x0000000000007941 */ /* 0x000fea0003800000 */
.L_x_1145:
[----:B------:R-:W-:-:S04]  /*dcd0*/  IMAD R72, R72, R8, -R73 ;  /* 0x0000000848487224 */ /* 0x000fc800078e0a49 */
[----:B------:R-:W-:-:S05]  /*dce0*/  IMAD.IADD R72, R72, 0x1, -R16 ;  /* 0x0000000148487824 */ /* 0x000fca00078e0a10 */
[----:B------:R-:W-:Y:S02]  /*dcf0*/  VIMNMX R82, R82, R72, !PT ;  /* 0x0000004852527248 */ /* 0x000fe40007fe0100 */
[----:B------:R-:W-:-:S07]  /*dd00*/  VIADDMNMX R83, R72, R8, R83, PT ;  /* 0x0000000848537246 */ /* 0x000fce0003800153 */
.L_x_1144:
[----:B------:R-:W-:Y:S01]  /*dd10*/  FMNMX.FTZ R8, R6, R4, !PT ;  /* 0x0000000406087209 */ /* 0x000fe20007810000 */
[----:B------:R-:W-:Y:S01]  /*dd20*/  UMOV UR28, UR51 ;  /* 0x00000033001c7c82 */ /* 0x000fe20008000000 */
[----:B------:R-:W-:Y:S02]  /*dd30*/  ISETP.GT.AND P4, PT, R82, 0x8, P2 ;  /* 0x000000085200780c */ /* 0x000fe40001784270 */
        /* <DEDUP_REMOVED lines=62> */
[C---:B------:R-:W-:Y:S01]  /*e120*/  ISETP.LT.OR P4, PT, R83.reuse, 0x42, P4 ;  /* 0x000000425300780c */ /* 0x040fe20002781670 */
[----:B------:R-:W0:Y:S01]  /*e130*/  SHFL.BFLY PT, R14, R8, 0x2, 0x1f ;  /* 0x0c401f00080e7f89 */ /* 0x000e2200000e0000 */
[----:B------:R-:W-:-:S02]  /*e140*/  ISETP.LT.OR P6, PT, R83, 0x49, P6 ;  /* 0x000000495300780c */ /* 0x000fc400037c1670 */
[----:B------:R-:W-:Y:S02]  /*e150*/  FSEL R49, R49, -INF , !P4 ;  /* 0xff80000031317808 */ /* 0x000fe40006000000 */
[C---:B------:R-:W-:Y:S02]  /*e160*/  ISETP.GT.AND P4, PT, R82.reuse, 0x50, P2 ;  /* 0x000000505200780c */ /* 0x040fe40001784270 */
[----:B------:R-:W-:Y:S02]  /*e170*/  FSEL R51, R51, -INF , !P6 ;  /* 0xff80000033337808 */ /* 0x000fe40007000000 */
[----:B------:R-:W-:Y:S02]  /*e180*/  ISETP.GT.AND P6, PT, R82, 0x51, P2 ;  /* 0x000000515200780c */ /* 0x000fe400017c4270 */
[C---:B------:R-:W-:Y:S02]  /*e190*/  ISETP.LT.OR P4, PT, R83.reuse, 0x51, P4 ;  /* 0x000000515300780c */ /* 0x040fe40002781670 */
[----:B------:R-:W-:-:S02]  /*e1a0*/  ISETP.LT.OR P6, PT, R83, 0x52, P6 ;  /* 0x000000525300780c */ /* 0x000fc400037c1670 */
[----:B------:R-:W-:Y:S02]  /*e1b0*/  FSEL R55, R55, -INF , !P4 ;  /* 0xff80000037377808 */ /* 0x000fe40006000000 */
[C---:B------:R-:W-:Y:S02]  /*e1c0*/  ISETP.GT.AND P4, PT, R82.reuse, 0x59, P2 ;  /* 0x000000595200780c */ /* 0x040fe40001784270 */
[----:B------:R-:W-:Y:S02]  /*e1d0*/  FSEL R57, R57, -INF , !P6 ;  /* 0xff80000039397808 */ /* 0x000fe40007000000 */
[----:B------:R-:W-:Y:S02]  /*e1e0*/  ISETP.GT.AND P6, PT, R82, 0x60, P2 ;  /* 0x000000605200780c */ /* 0x000fe400017c4270 */
[----:B------:R-:W-:Y:S02]  /*e1f0*/  ISETP.LT.OR P4, PT, R83, 0x5a, P4 ;  /* 0x0000005a5300780c */ /* 0x000fe40002781670 */
[----:B0-----:R-:W-:-:S02]  /*e200*/  FMNMX.FTZ R8, R8, R14, !PT ;  /* 0x0000000e08087209 */ /* 0x001fc40007810000 */
[----:B------:R-:W-:Y:S02]  /*e210*/  ISETP.LT.OR P6, PT, R83, 0x61, P6 ;  /* 0x000000615300780c */ /* 0x000fe400037c1670 */
[----:B------:R-:W-:Y:S01]  /*e220*/  FSEL R61, R61, -INF , !P4 ;  /* 0xff8000003d3d7808 */ /* 0x000fe20006000000 */
[----:B------:R-:W0:Y:S01]  /*e230*/  SHFL.BFLY PT, R14, R8, 0x1, 0x1f ;  /* 0x0c201f00080e7f89 */ /* 0x000e2200000e0000 */
[C---:B------:R-:W-:Y:S02]  /*e240*/  ISETP.GT.AND P4, PT, R82.reuse, 0x68, P2 ;  /* 0x000000685200780c */ /* 0x040fe40001784270 */
[----:B------:R-:W-:Y:S02]  /*e250*/  FSEL R63, R63, -INF , !P6 ;  /* 0xff8000003f3f7808 */ /* 0x000fe40007000000 */
[----:B------:R-:W-:Y:S02]  /*e260*/  ISETP.GT.AND P6, PT, R82, 0x69, P2 ;  /* 0x000000695200780c */ /* 0x000fe400017c4270 */
[----:B------:R-:W-:-:S02]  /*e270*/  ISETP.LT.OR P4, PT, R83, 0x69, P4 ;  /* 0x000000695300780c */ /* 0x000fc40002781670 */
[----:B------:R-:W-:Y:S02]  /*e280*/  ISETP.LT.OR P6, PT, R83, 0x6a, P6 ;  /* 0x0000006a5300780c */ /* 0x000fe400037c1670 */
[----:B------:R-:W-:Y:S02]  /*e290*/  FSEL R67, R67, -INF , !P4 ;  /* 0xff80000043437808 */ /* 0x000fe40006000000 */
[----:B------:R-:W-:Y:S02]  /*e2a0*/  ISETP.GT.AND P4, PT, R82, 0x70, P2 ;  /* 0x000000705200780c */ /* 0x000fe40001784270 */
[----:B------:R-:W-:Y:S02]  /*e2b0*/  FSEL R68, R68, -INF , !P6 ;  /* 0xff80000044447808 */ /* 0x000fe40007000000 */
[----:B------:R-:W-:Y:S02]  /*e2c0*/  ISETP.GT.AND P6, PT, R82, 0x71, P2 ;  /* 0x000000715200780c */ /* 0x000fe400017c4270 */
[----:B------:R-:W-:-:S02]  /*e2d0*/  ISETP.LT.OR P4, PT, R83, 0x71, P4 ;  /* 0x000000715300780c */ /* 0x000fc40002781670 */
[----:B------:R-:W-:Y:S02]  /*e2e0*/  ISETP.LT.OR P6, PT, R83, 0x72, P6 ;  /* 0x000000725300780c */ /* 0x000fe400037c1670 */
[----:B------:R-:W-:Y:S02]  /*e2f0*/  FSEL R69, R69, -INF , !P4 ;  /* 0xff80000045457808 */ /* 0x000fe40006000000 */
[----:B0-----:R-:W-:Y:S02]  /*e300*/  FMNMX.FTZ R8, R8, R14, !PT ;  /* 0x0000000e08087209 */ /* 0x001fe40007810000 */
[----:B------:R-:W-:Y:S02]  /*e310*/  FSEL R70, R70, -INF , !P6 ;  /* 0xff80000046467808 */ /* 0x000fe40007000000 */
[C---:B------:R-:W-:Y:S01]  /*e320*/  FSETP.NEU.FTZ.AND P3, PT, R8.reuse, -INF , PT ;  /* 0xff8000000800780b */ /* 0x040fe20003f7d000 */
[----:B------:R-:W-:-:S03]  /*e330*/  FMUL.FTZ R15, R8, UR34 ;  /* 0x00000022080f7c20 */ /* 0x000fc60008410000 */
[----:B------:R-:W-:Y:S02]  /*e340*/  FSEL R14, R8, RZ, P3 ;  /* 0x000000ff080e7208 */ /* 0x000fe40001800000 */
[----:B------:R-:W-:Y:S02]  /*e350*/  FSEL R15, R15, RZ, P3 ;  /* 0x000000ff0f0f7208 */ /* 0x000fe40001800000 */
[----:B------:R-:W-:Y:S01]  /*e360*/  ISETP.GT.AND P3, PT, R82, 0x1, P2 ;  /* 0x000000015200780c */ /* 0x000fe20001764270 */
[----:B------:R-:W-:Y:S02]  /*e370*/  FADD.FTZ R4, -R14, R4 ;  /* 0x000000040e047221 */ /* 0x000fe40000010100 */
[--C-:B------:R-:W-:Y:S01]  /*e380*/  FFMA.FTZ R6, R6, UR34, -R15.reuse ;  /* 0x0000002206067c23 */ /* 0x100fe2000801080f */
[----:B------:R-:W-:Y:S01]  /*e390*/  ISETP.LT.OR P3, PT, R83, 0x2, P3 ;  /* 0x000000025300780c */ /* 0x000fe20001f61670 */
        /* <DEDUP_REMOVED lines=31> */
[----:B------:R-:W-:Y:S01]  /*e590*/  FSEL R15, R9, -INF , !P3 ;  /* 0xff800000090f7808 */ /* 0x000fe20005800000 */
[----:B------:R-:W-:Y:S01]  /*e5a0*/  FMUL.FTZ R4, R4, UR34 ;  /* 0x0000002204047c20 */ /* 0x000fe20008410000 */
[----:B------:R-:W-:Y:S01]  /*e5b0*/  ISETP.GT.AND P3, PT, R82, 0x10, P2 ;  /* 0x000000105200780c */ /* 0x000fe20001764270 */
[----:B------:R-:W-:Y:S03]  /*e5c0*/  MUFU.EX2 R6, R6 ;  /* 0x0000000600067308 */ /* 0x000fe60000000800 */
[----:B------:R-:W-:-:S04]  /*e5d0*/  ISETP.LT.OR P3, PT, R83, 0x11, P3 ;  /* 0x000000115300780c */ /* 0x000fc80001f61670 */
[----:B------:R-:W-:Y:S01]  /*e5e0*/  FSEL R20, R20, -INF , !P3 ;  /* 0xff80000014147808 */ /* 0x000fe20005800000 */
[----:B------:R-:W0:Y:S01]  /*e5f0*/  MUFU.EX2 R4, R4 ;  /* 0x0000000400047308 */ /* 0x000e220000000800 */
[----:B------:R-:W-:-:S04]  /*e600*/  ISETP.GT.AND P3, PT, R82, 0x19, P2 ;  /* 0x000000195200780c */ /* 0x000fc80001764270 */
[----:B------:R-:W-:-:S03]  /*e610*/  ISETP.LT.OR P3, PT, R83, 0x1a, P3 ;  /* 0x0000001a5300780c */ /* 0x000fc60001f61670 */
[----:B------:R-:W1:Y:S01]  /*e620*/  MUFU.EX2 R12, R42 ;  /* 0x0000002a000c7308 */ /* 0x000e620000000800 */
[----:B------:R-:W-:Y:S02]  /*e630*/  FSEL R27, R27, -INF , !P3 ;  /* 0xff8000001b1b7808 */ /* 0x000fe40005800000 */
[----:B------:R-:W-:-:S04]  /*e640*/  ISETP.GT.AND P3, PT, R82, 0x28, P2 ;  /* 0x000000285200780c */ /* 0x000fc80001764270 */
[----:B------:R-:W-:Y:S01]  /*e650*/  ISETP.LT.OR P3, PT, R83, 0x29, P3 ;  /* 0x000000295300780c */ /* 0x000fe20001f61670 */
[----:B------:R-:W2:Y:S01]  /*e660*/  MUFU.EX2 R10, R10 ;  /* 0x0000000a000a7308 */ /* 0x000ea20000000800 */
[----:B0-----:R-:W-:Y:S01]  /*e670*/  FFMA.FTZ R3, R4, R3, R6 ;  /* 0x0000000304037223 */ /* 0x001fe20000010006 */
[-C--:B------:R-:W-:Y:S01]  /*e680*/  FMUL.FTZ R88, R88, R4.reuse ;  /* 0x0000000458587220 */ /* 0x080fe20000410000 */
[----:B------:R-:W-:Y:S01]  /*e690*/  FSEL R33, R33, -INF , !P3 ;  /* 0xff80000021217808 */ /* 0x000fe20005800000 */
[-C--:B------:R-:W-:Y:S01]  /*e6a0*/  FMUL.FTZ R89, R89, R4.reuse ;  /* 0x0000000459597220 */ /* 0x080fe20000410000 */
[----:B------:R-:W-:Y:S01]  /*e6b0*/  ISETP.GT.AND P3, PT, R82, 0x31, P2 ;  /* 0x000000315200780c */ /* 0x000fe20001764270 */
[-C--:B------:R-:W-:Y:S01]  /*e6c0*/  FMUL.FTZ R92, R92, R4.reuse ;  /* 0x000000045c5c7220 */ /* 0x080fe20000410000 */
[----:B------:R-:W-:Y:S01]  /*e6d0*/  FMUL.FTZ R93, R93, R4 ;  /* 0x000000045d5d7220 */ /* 0x000fe20000410000 */
[----:B------:R-:W0:Y:S01]  /*e6e0*/  MUFU.EX2 R14, R14 ;  /* 0x0000000e000e7308 */ /* 0x000e220000000800 */
[----:B------:R-:W-:Y:S01]  /*e6f0*/  ISETP.LT.OR P3, PT, R83, 0x32, P3 ;  /* 0x000000325300780c */ /* 0x000fe20001f61670 */
[C---:B-1----:R-:W-:Y:S01]  /*e700*/  FADD.FTZ R3, R12.reuse, R3 ;  /* 0x000000030c037221 */ /* 0x042fe20000010000 */
[----:B------:R-:W-:Y:S01]  /*e710*/  F2FP.F16.F32.PACK_AB R12, R12, R6 ;  /* 0x000000060c0c723e */ /* 0x000fe200000000ff */
[-C--:B------:R-:W-:Y:S01]  /*e720*/  FMUL.FTZ R96, R96, R4.reuse ;  /* 0x0000000460607220 */ /* 0x080fe20000410000 */
[----:B------:R-:W-:Y:S01]  /*e730*/  FSEL R39, R39, -INF , !P3 ;  /* 0xff80000027277808 */ /* 0x000fe20005800000 */
[-C--:B------:R-:W-:Y:S01]  /*e740*/  FMUL.FTZ R97, R97, R4.reuse ;  /* 0x0000000461617220 */ /* 0x080fe20000410000 */
[----:B------:R-:W-:Y:S01]  /*e750*/  ISETP.GT.AND P3, PT, R82, 0x40, P2 ;  /* 0x000000405200780c */ /* 0x000fe20001764270 */
[----:B------:R-:W-:Y:S01]  /*e760*/  MUFU.EX2 R84, R84 ;  /* 0x0000005400547308 */ /* 0x000fe20000000800 */
[----:B--2---:R-:W-:Y:S01]  /*e770*/  FADD.FTZ R3, R10, R3 ;  /* 0x000000030a037221 */ /* 0x004fe20000010000 */
[-C--:B------:R-:W-:Y:S01]  /*e780*/  FMUL.FTZ R100, R100, R4.reuse ;  /* 0x0000000464647220 */ /* 0x080fe20000410000 */
[----:B------:R-:W-:Y:S01]  /*e790*/  ISETP.LT.OR P3, PT, R83, 0x41, P3 ;  /* 0x000000415300780c */ /* 0x000fe20001f61670 */
[-C--:B------:R-:W-:Y:S01]  /*e7a0*/  FMUL.FTZ R101, R101, R4.reuse ;  /* 0x0000000465657220 */ /* 0x080fe20000410000 */
[-C--:B------:R-:W-:Y:S01]  /*e7b0*/  FMUL.FTZ R104, R104, R4.reuse ;  /* 0x0000000468687220 */ /* 0x080fe20000410000 */
[----:B------:R-:W-:Y:S01]  /*e7c0*/  FMUL.FTZ R105, R105, R4 ;  /* 0x0000000469697220 */ /* 0x000fe20000410000 */
[----:B------:R-:W-:Y:S01]  /*e7d0*/  FSEL R47, R47, -INF , !P3 ;  /* 0xff8000002f2f7808 */ /* 0x000fe20005800000 */
[----:B------:R-:W-:Y:S01]  /*e7e0*/  MUFU.EX2 R26, R26 ;  /* 0x0000001a001a7308 */ /* 0x000fe20000000800 */
[----:B------:R-:W-:Y:S01]  /*e7f0*/  ISETP.GT.AND P3, PT, R82, 0x49, P2 ;  /* 0x000000495200780c */ /* 0x000fe20001764270 */
[C---:B0-----:R-:W-:Y:S01]  /*e800*/  FADD.FTZ R3, R14.reuse, R3 ;  /* 0x000000030e037221 */ /* 0x041fe20000010000 */
[----:B------:R-:W-:Y:S01]  /*e810*/  F2FP.F16.F32.PACK_AB R14, R14, R10 ;  /* 0x0000000a0e0e723e */ /* 0x000fe200000000ff */
[-C--:B------:R-:W-:Y:S01]  /*e820*/  FMUL.FTZ R108, R108, R4.reuse ;  /* 0x000000046c6c7220 */ /* 0x080fe20000410000 */
[----:B------:R-:W-:Y:S01]  /*e830*/  ISETP.LT.OR P3, PT, R83, 0x4a, P3 ;  /* 0x0000004a5300780c */ /* 0x000fe20001f61670 */
[-C--:B------:R-:W-:Y:S01]  /*e840*/  FMUL.FTZ R109, R109, R4.reuse ;  /* 0x000000046d6d7220 */ /* 0x080fe20000410000 */
[-C--:B------:R-:W-:Y:S01]  /*e850*/  FMUL.FTZ R112, R112, R4.reuse ;  /* 0x0000000470707220 */ /* 0x080fe20000410000 */
[----:B------:R-:W-:Y:S01]  /*e860*/  MUFU.EX2 R32, R32 ;  /* 0x0000002000207308 */ /* 0x000fe20000000800 */
[----:B------:R-:W-:Y:S01]  /*e870*/  FSEL R53, R53, -INF , !P3 ;  /* 0xff80000035357808 */ /* 0x000fe20005800000 */
[-C--:B------:R-:W-:Y:S01]  /*e880*/  FMUL.FTZ R113, R113, R4.reuse ;  /* 0x0000000471717220 */ /* 0x080fe20000410000 */
[----:B------:R-:W-:Y:S01]  /*e890*/  ISETP.GT.AND P3, PT, R82, 0x58, P2 ;  /* 0x000000585200780c */ /* 0x000fe20001764270 */
[-C--:B------:R-:W-:Y:S01]  /*e8a0*/  FMUL.FTZ R116, R116, R4.reuse ;  /* 0x0000000474747220 */ /* 0x080fe20000410000 */
[-C--:B------:R-:W-:Y:S01]  /*e8b0*/  FMUL.FTZ R117, R117, R4.reuse ;  /* 0x0000000475757220 */ /* 0x080fe20000410000 */
[-C--:B------:R-:W-:Y:S01]  /*e8c0*/  FMUL.FTZ R120, R120, R4.reuse ;  /* 0x0000000478787220 */ /* 0x080fe20000410000 */
[----:B------:R-:W-:Y:S01]  /*e8d0*/  ISETP.LT.OR P3, PT, R83, 0x59, P3 ;  /* 0x000000595300780c */ /* 0x000fe20001f61670 */
[----:B------:R-:W-:Y:S01]  /*e8e0*/  MUFU.EX2 R34, R34 ;  /* 0x0000002200227308 */ /* 0x000fe20000000800 */
[-C--:B------:R-:W-:Y:S01]  /*e8f0*/  FMUL.FTZ R121, R121, R4.reuse ;  /* 0x0000000479797220 */ /* 0x080fe20000410000 */
[-C--:B------:R-:W-:Y:S01]  /*e900*/  FMUL.FTZ R124, R124, R4.reuse ;  /* 0x000000047c7c7220 */ /* 0x080fe20000410000 */
[----:B------:R-:W-:Y:S01]  /*e910*/  FSEL R59, R59, -INF , !P3 ;  /* 0xff8000003b3b7808 */ /* 0x000fe20005800000 */
[-C--:B------:R-:W-:Y:S01]  /*e920*/  FMUL.FTZ R125, R125, R4.reuse ;  /* 0x000000047d7d7220 */ /* 0x080fe20000410000 */
[----:B------:R-:W-:Y:S01]  /*e930*/  ISETP.GT.AND P3, PT, R82, 0x61, P2 ;  /* 0x000000615200780c */ /* 0x000fe20001764270 */
[-C--:B------:R-:W-:Y:S01]  /*e940*/  FMUL.FTZ R128, R128, R4.reuse ;  /* 0x0000000480807220 */ /* 0x080fe20000410000 */
[-C--:B------:R-:W-:Y:S01]  /*e950*/  FMUL.FTZ R129, R129, R4.reuse ;  /* 0x0000000481817220 */ /* 0x080fe20000410000 */
[----:B------:R-:W-:Y:S01]  /*e960*/  MUFU.EX2 R38, R38 ;  /* 0x0000002600267308 */ /* 0x000fe20000000800 */
[----:B------:R-:W-:Y:S01]  /*e970*/  ISETP.LT.OR P3, PT, R83, 0x62, P3 ;  /* 0x000000625300780c */ /* 0x000fe20001f61670 */
[-C--:B------:R-:W-:Y:S01]  /*e980*/  FMUL.FTZ R132, R132, R4.reuse ;  /* 0x0000000484847220 */ /* 0x080fe20000410000 */
[----:B------:R-:W-:Y:S01]  /*e990*/  FMUL.FTZ R133, R133, R4 ;  /* 0x0000000485857220 */ /* 0x000fe20000410000 */
[----:B------:R-:W-:Y:S01]  /*e9a0*/  IMAD.MOV.U32 R4, RZ, RZ, R8 ;  /* 0x000000ffff047224 */ /* 0x000fe200078e0008 */
[----:B------:R-:W-:-:S02]  /*e9b0*/  FSEL R65, R65, -INF , !P3 ;  /* 0xff80000041417808 */ /* 0x000fc40005800000 */
[----:B------:R-:W-:Y:S01]  /*e9c0*/  ISETP.GT.AND P3, PT, R82, RZ, P2 ;  /* 0x000000ff5200720c */ /* 0x000fe20001764270 */
[----:B------:R-:W-:Y:S03]  /*e9d0*/  MUFU.EX2 R44, R44 ;  /* 0x0000002c002c7308 */ /* 0x000fe60000000800 */
[----:B------:R-:W-:-:S04]  /*e9e0*/  ISETP.LT.OR P3, PT, R83, 0x1, P3 ;  /* 0x000000015300780c */ /* 0x000fc80001f61670 */
[----:B------:R-:W-:Y:S01]  /*e9f0*/  FSEL R7, R7, -INF , !P3 ;  /* 0xff80000007077808 */ /* 0x000fe20005800000 */
[----:B------:R-:W-:Y:S01]  /*ea00*/  MUFU.EX2 R46, R46 ;  /* 0x0000002e002e7308 */ /* 0x000fe20000000800 */
[C---:B------:R-:W-:Y:S02]  /*ea10*/  ISETP.GT.AND P3, PT, R82.reuse, 0x78, P2 ;  /* 0x000000785200780c */ /* 0x040fe40001764270 */
[----:B------:R-:W-:Y:S02]  /*ea20*/  FMNMX.FTZ R6, R7, R5, !PT ;  /* 0x0000000507067209 */ /* 0x000fe40007810000 */
[----:B------:R-:W-:Y:S02]  /*ea30*/  ISETP.GT.AND P2, PT, R82, 0x79, P2 ;  /* 0x000000795200780c */ /* 0x000fe40001744270 */
[----:B------:R-:W-:Y:S01]  /*ea40*/  FMNMX.FTZ R6, R15, R6, !PT ;  /* 0x000000060f067209 */ /* 0x000fe20007810000 */
[----:B------:R-:W-:Y:S01]  /*ea50*/  MUFU.EX2 R48, R48 ;  /* 0x0000003000307308 */ /* 0x000fe20000000800 */
[----:B------:R-:W-:-:S02]  /*ea60*/  ISETP.LT.OR P3, PT, R83, 0x79, P3 ;  /* 0x000000795300780c */ /* 0x000fc40001f61670 */
[----:B------:R-:W-:Y:S02]  /*ea70*/  FMNMX.FTZ R6, R11, R6, !PT ;  /* 0x000000060b067209 */ /* 0x000fe40007810000 */
[----:B------:R-:W-:Y:S02]  /*ea80*/  ISETP.LT.OR P2, PT, R83, 0x7a, P2 ;  /* 0x0000007a5300780c */ /* 0x000fe40001741670 */
[----:B------:R-:W-:Y:S01]  /*ea90*/  FMNMX.FTZ R9, R13, R6, !PT ;  /* 0x000000060d097209 */ /* 0x000fe20007810000 */
[----:B------:R-:W-:Y:S01]  /*eaa0*/  MUFU.EX2 R50, R50 ;  /* 0x0000003200327308 */ /* 0x000fe20000000800 */
[----:B------:R-:W-:Y:S02]  /*eab0*/  FSEL R74, R74, -INF , !P3 ;  /* 0xff8000004a4a7808 */ /* 0x000fe40005800000 */
[----:B------:R-:W-:Y:S02]  /*eac0*/  FMNMX.FTZ R6, R20, R9, !PT ;  /* 0x0000000914067209 */ /* 0x000fe40007810000 */
[----:B------:R-:W-:-:S02]  /*ead0*/  FSEL R76, R76, -INF , !P2 ;  /* 0xff8000004c4c7808 */ /* 0x000fc40005000000 */
        /* <DEDUP_REMOVED lines=47> */
[----:B------:R-:W-:Y:S02]  /*edd0*/  FSEL R6, R6, RZ, P2 ;  /* 0x000000ff06067208 */ /* 0x000fe40001000000 */
[----:B------:R-:W-:Y:S01]  /*ede0*/  ISETP.GT.AND P2, PT, R0, UR37, PT ;  /* 0x0000002500007c0c */ /* 0x000fe2000bf44270 */
[----:B------:R-:W-:Y:S01]  /*edf0*/  FADD.FTZ R72, -R72, R5 ;  /* 0x0000000548487221 */ /* 0x000fe20000010100 */
[----:B------:R-:W-:Y:S02]  /*ee00*/  VIADD R0, R0, 0xffffffff ;  /* 0xffffffff00007836 */ /* 0x000fe40000000000 */
[--C-:B------:R-:W-:Y:S01]  /*ee10*/  FFMA.FTZ R7, R7, UR34, -R6.reuse ;  /* 0x0000002207077c23 */ /* 0x100fe20008010806 */
[--C-:B------:R-:W-:Y:S01]  /*ee20*/  FFMA.FTZ R10, R15, UR34, -R6.reuse ;  /* 0x000000220f0a7c23 */ /* 0x100fe20008010806 */
[--C-:B------:R-:W-:Y:S01]  /*ee30*/  FFMA.FTZ R11, R11, UR34, -R6.reuse ;  /* 0x000000220b0b7c23 */ /* 0x100fe20008010806 */
[----:B------:R-:W-:Y:S01]  /*ee40*/  FFMA.FTZ R42, R13, UR34, -R6 ;  /* 0x000000220d2a7c23 */ /* 0x000fe20008010806 */
[----:B------:R-:W-:-:S02]  /*ee50*/  IMAD.U32 R13, RZ, RZ, UR56 ;  /* 0x00000038ff0d7e24 */ /* 0x000fc4000f8e00ff */
[----:B------:R-:W-:Y:S01]  /*ee60*/  FMUL.FTZ R5, R72, UR34 ;  /* 0x0000002248057c20 */ /* 0x000fe20008410000 */
        /* <DEDUP_REMOVED lines=11> */
[--C-:B------:R-:W-:Y:S01]  /*ef20*/  FFMA.FTZ R70, R70, UR34, -R6.reuse ;  /* 0x0000002246467c23 */ /* 0x100fe20008010806 */
[----:B------:R-:W-:Y:S01]  /*ef30*/  FFMA.FTZ R74, R74, UR34, -R6 ;  /* 0x000000224a4a7c23 */ /* 0x000fe20008010806 */
[----:B------:R-:W-:Y:S01]  /*ef40*/  UMOV UR56, UR48 ;  /* 0x0000003000387c82 */ /* 0x000fe20008000000 */
[----:B------:R-:W-:Y:S01]  /*ef50*/  @!P1 PRMT R13, RZ, 0x654, R13 ;  /* 0x00000654ff0d9816 */ /* 0x000fe2000000000d */
[----:B------:R-:W-:Y:S03]  /*ef60*/  MUFU.EX2 R11, R11 ;  /* 0x0000000b000b7308 */ /* 0x000fe60000000800 */
[----:B------:R0:W-:Y:S05]  /*ef70*/  @!P1 SYNCS.ARRIVE.TRANS64.RED.A1T0 RZ, [R13+URZ], RZ ;  /* 0x000000ff0dff99a7 */ /* 0x0001ea000810043f */
[----:B------:R-:W1:Y:S01]  /*ef80*/  MUFU.EX2 R42, R42 ;  /* 0x0000002a002a7308 */ /* 0x000e620000000800 */
[----:B0-----:R-:W-:-:S07]  /*ef90*/  F2FP.F16.F32.PACK_AB R13, R10, R7 ;  /* 0x000000070a0d723e */ /* 0x001fce00000000ff */
[----:B------:R-:W0:Y:S08]  /*efa0*/  MUFU.EX2 R5, R5 ;  /* 0x0000000500057308 */ /* 0x000e300000000800 */
[----:B------:R-:W-:Y:S01]  /*efb0*/  MUFU.EX2 R35, R35 ;  /* 0x0000002300237308 */ /* 0x000fe20000000800 */
[----:B-1----:R-:W-:-:S05]  /*efc0*/  F2FP.F16.F32.PACK_AB R15, R42, R11 ;  /* 0x0000000b2a0f723e */ /* 0x002fca00000000ff */
[----:B------:R1:W-:Y:S02]  /*efd0*/  STSM.16.M88.4 [R17+0x21800], R12 ;  /* 0x0218000c11007844 */ /* 0x0003e40000000200 */
[----:B------:R-:W-:Y:S01]  /*efe0*/  MUFU.EX2 R67, R67 ;  /* 0x0000004300437308 */ /* 0x000fe20000000800 */
[----:B0-----:R-:W-:Y:S01]  /*eff0*/  FFMA.FTZ R7, R5, R2, R7 ;  /* 0x0000000205077223 */ /* 0x001fe20000010007 */
[--C-:B------:R-:W-:Y:S01]  /*f000*/  FFMA.FTZ R2, R45, UR34, -R6.reuse ;  /* 0x000000222d027c23 */ /* 0x100fe20008010806 */
[--C-:B------:R-:W-:Y:S01]  /*f010*/  FFMA.FTZ R45, R53, UR34, -R6.reuse ;  /* 0x00000022352d7c23 */ /* 0x100fe20008010806 */
[-C--:B------:R-:W-:Y:S01]  /*f020*/  FMUL.FTZ R90, R90, R5.reuse ;  /* 0x000000055a5a7220 */ /* 0x080fe20000410000 */
[----:B------:R-:W-:Y:S01]  /*f030*/  FADD.FTZ R10, R10, R7 ;  /* 0x000000070a0a7221 */ /* 0x000fe20000010000 */
[--C-:B------:R-:W-:Y:S01]  /*f040*/  FFMA.FTZ R7, R47, UR34, -R6.reuse ;  /* 0x000000222f077c23 */ /* 0x100fe20008010806 */
[-C--:B------:R-:W-:Y:S01]  /*f050*/  FMUL.FTZ R91, R91, R5.reuse ;  /* 0x000000055b5b7220 */ /* 0x080fe20000410000 */
[----:B------:R-:W-:Y:S01]  /*f060*/  MUFU.EX2 R2, R2 ;  /* 0x0000000200027308 */ /* 0x000fe20000000800 */
[-C--:B------:R-:W-:Y:S01]  /*f070*/  FMUL.FTZ R94, R94, R5.reuse ;  /* 0x000000055e5e7220 */ /* 0x080fe20000410000 */
[-C--:B------:R-:W-:Y:S01]  /*f080*/  FMUL.FTZ R95, R95, R5.reuse ;  /* 0x000000055f5f7220 */ /* 0x080fe20000410000 */
[-C--:B------:R-:W-:Y:S01]  /*f090*/  FMUL.FTZ R98, R98, R5.reuse ;  /* 0x0000000562627220 */ /* 0x080fe20000410000 */
[-C--:B------:R-:W-:Y:S01]  /*f0a0*/  FMUL.FTZ R99, R99, R5.reuse ;  /* 0x0000000563637220 */ /* 0x080fe20000410000 */
[-C--:B------:R-:W-:Y:S01]  /*f0b0*/  FMUL.FTZ R102, R102, R5.reuse ;  /* 0x0000000566667220 */ /* 0x080fe20000410000 */
[--C-:B-1----:R-:W-:Y:S01]  /*f0c0*/  FFMA.FTZ R15, R20, UR34, -R6.reuse ;  /* 0x00000022140f7c23 */ /* 0x102fe20008010806 */
[--C-:B------:R-:W-:Y:S01]  /*f0d0*/  FFMA.FTZ R20, R21, UR34, -R6.reuse ;  /* 0x0000002215147c23 */ /* 0x100fe20008010806 */
[----:B------:R0:W1:Y:S01]  /*f0e0*/  MUFU.EX2 R12, R43 ;  /* 0x0000002b000c7308 */ /* 0x0000620000000800 */
[--C-:B------:R-:W-:Y:S01]  /*f0f0*/  FFMA.FTZ R21, R25, UR34, -R6.reuse ;  /* 0x0000002219157c23 */ /* 0x100fe20008010806 */
[--C-:B------:R-:W-:Y:S01]  /*f100*/  FFMA.FTZ R25, R27, UR34, -R6.reuse ;  /* 0x000000221b197c23 */ /* 0x100fe20008010806 */
[--C-:B------:R-:W-:Y:S01]  /*f110*/  FFMA.FTZ R27, R29, UR34, -R6.reuse ;  /* 0x000000221d1b7c23 */ /* 0x100fe20008010806 */
[----:B------:R-:W-:Y:S01]  /*f120*/  FFMA.FTZ R29, R37, UR34, -R6 ;  /* 0x00000022251d7c23 */ /* 0x000fe20008010806 */
[----:B------:R-:W-:Y:S01]  /*f130*/  FADD.FTZ R37, R11, R10 ;  /* 0x0000000a0b257221 */ /* 0x000fe20000010000 */
[--C-:B------:R-:W-:Y:S01]  /*f140*/  FFMA.FTZ R10, R49, UR34, -R6.reuse ;  /* 0x00000022310a7c23 */ /* 0x100fe20008010806 */
[--C-:B------:R-:W-:Y:S01]  /*f150*/  FFMA.FTZ R11, R51, UR34, -R6.reuse ;  /* 0x00000022330b7c23 */ /* 0x100fe20008010806 */
[----:B------:R-:W2:Y:S01]  /*f160*/  MUFU.EX2 R14, R24 ;  /* 0x00000018000e7308 */ /* 0x000ea20000000800 */
[----:B------:R-:W-:Y:S01]  /*f170*/  FADD.FTZ R42, R42, R37 ;  /* 0x000000252a2a7221 */ /* 0x000fe20000010000 */
[----:B0-----:R-:W-:Y:S01]  /*f180*/  FFMA.FTZ R43, R65, UR34, -R6 ;  /* 0x00000022412b7c23 */ /* 0x001fe20008010806 */
[-C--:B------:R-:W-:Y:S01]  /*f190*/  FMUL.FTZ R103, R103, R5.reuse ;  /* 0x0000000567677220 */ /* 0x080fe20000410000 */
[-C--:B------:R-:W-:Y:S01]  /*f1a0*/  FMUL.FTZ R106, R106, R5.reuse ;  /* 0x000000056a6a7220 */ /* 0x080fe20000410000 */
[-C--:B------:R-:W-:Y:S01]  /*f1b0*/  FMUL.FTZ R107, R107, R5.reuse ;  /* 0x000000056b6b7220 */ /* 0x080fe20000410000 */
[-C--:B------:R-:W-:Y:S01]  /*f1c0*/  FMUL.FTZ R110, R110, R5.reuse ;  /* 0x000000056e6e7220 */ /* 0x080fe20000410000 */
[-C--:B------:R-:W-:Y:S01]  /*f1d0*/  FMUL.FTZ R111, R111, R5.reuse ;  /* 0x000000056f6f7220 */ /* 0x080fe20000410000 */
[----:B------:R-:W0:Y:S01]  /*f1e0*/  MUFU.EX2 R15, R15 ;  /* 0x0000000f000f7308 */ /* 0x000e220000000800 */
[----:B-1----:R-:W-:Y:S01]  /*f1f0*/  FADD.FTZ R3, R12, R3 ;  /* 0x000000030c037221 */ /* 0x002fe20000010000 */
[----:B------:R-:W-:Y:S01]  /*f200*/  F2FP.F16.F32.PACK_AB R12, R84, R12 ;  /* 0x0000000c540c723e */ /* 0x000fe200000000ff */
[-C--:B------:R-:W-:Y:S01]  /*f210*/  FMUL.FTZ R114, R114, R5.reuse ;  /* 0x0000000572727220 */ /* 0x080fe20000410000 */
[-C--:B------:R-:W-:Y:S01]  /*f220*/  FMUL.FTZ R115, R115, R5.reuse ;  /* 0x0000000573737220 */ /* 0x080fe20000410000 */
[----:B------:R-:W-:Y:S01]  /*f230*/  FADD.FTZ R3, R84, R3 ;  /* 0x0000000354037221 */ /* 0x000fe20000010000 */
[-C--:B------:R-:W-:Y:S01]  /*f240*/  FMUL.FTZ R118, R118, R5.reuse ;  /* 0x0000000576767220 */ /* 0x080fe20000410000 */
[-C--:B------:R-:W-:Y:S01]  /*f250*/  FMUL.FTZ R119, R119, R5.reuse ;  /* 0x0000000577777220 */ /* 0x080fe20000410000 */
[----:B------:R-:W1:Y:S01]  /*f260*/  MUFU.EX2 R20, R20 ;  /* 0x0000001400147308 */ /* 0x000e620000000800 */
[----:B--2---:R-:W-:Y:S01]  /*f270*/  FADD.FTZ R47, R14, R3 ;  /* 0x000000030e2f7221 */ /* 0x004fe20000010000 */
[----:B------:R-:W-:Y:S01]  /*f280*/  F2FP.F16.F32.PACK_AB R14, R26, R14 ;  /* 0x0000000e1a0e723e */ /* 0x000fe200000000ff */
[-C--:B------:R-:W-:Y:S01]  /*f290*/  FMUL.FTZ R122, R122, R5.reuse ;  /* 0x000000057a7a7220 */ /* 0x080fe20000410000 */
[-C--:B------:R-:W-:Y:S01]  /*f2a0*/  FMUL.FTZ R123, R123, R5.reuse ;  /* 0x000000057b7b7220 */ /* 0x080fe20000410000 */
[----:B------:R-:W-:Y:S01]  /*f2b0*/  FADD.FTZ R47, R26, R47 ;  /* 0x0000002f1a2f7221 */ /* 0x000fe20000010000 */
[-C--:B------:R-:W-:Y:S01]  /*f2c0*/  FMUL.FTZ R126, R126, R5.reuse ;  /* 0x000000057e7e7220 */ /* 0x080fe20000410000 */
[-C--:B------:R-:W-:Y:S01]  /*f2d0*/  FMUL.FTZ R127, R127, R5.reuse ;  /* 0x000000057f7f7220 */ /* 0x080fe20000410000 */
[----:B------:R-:W2:Y:S01]  /*f2e0*/  MUFU.EX2 R21, R21 ;  /* 0x0000001500157308 */ /* 0x000ea20000000800 */
[----:B0-----:R-:W-:Y:S01]  /*f2f0*/  FADD.FTZ R37, R15, R42 ;  /* 0x0000002a0f257221 */ /* 0x001fe20000010000 */
[-C--:B------:R-:W-:Y:S01]  /*f300*/  FMUL.FTZ R130, R130, R5.reuse ;  /* 0x0000000582827220 */ /* 0x080fe20000410000 */
[-C--:B------:R-:W-:Y:S01]  /*f310*/  FMUL.FTZ R131, R131, R5.reuse ;  /* 0x0000000583837220 */ /* 0x080fe20000410000 */
[-C--:B------:R-:W-:Y:S01]  /*f320*/  FMUL.FTZ R134, R134, R5.reuse ;  /* 0x0000000586867220 */ /* 0x080fe20000410000 */
[----:B------:R-:W-:Y:S01]  /*f330*/  FMUL.FTZ R135, R135, R5 ;  /* 0x0000000587877220 */ /* 0x000fe20000410000 */
[----:B------:R-:W-:-:S02]  /*f340*/  IMAD.MOV.U32 R5, RZ, RZ, R9 ;  /* 0x000000ffff057224 */ /* 0x000fc400078e0009 */
[----:B------:R-:W0:Y:S01]  /*f350*/  MUFU.EX2 R24, R28 ;  /* 0x0000001c00187308 */ /* 0x000e220000000800 */
[----:B-1----:R-:W-:-:S07]  /*f360*/  FADD.FTZ R26, R20, R37 ;  /* 0x00000025141a7221 */ /* 0x002fce0000010000 */
[----:B------:R-:W1:Y:S01]  /*f370*/  MUFU.EX2 R25, R25 ;  /* 0x0000001900197308 */ /* 0x000e620000000800 */
[----:B--2---:R-:W-:-:S07]  /*f380*/  FADD.FTZ R26, R21, R26 ;  /* 0x0000001a151a7221 */ /* 0x004fce0000010000 */
[----:B------:R2:W-:Y:S01]  /*f390*/  MUFU.EX2 R28, R36 ;  /* 0x00000024001c7308 */ /* 0x0005e20000000800 */
[----:B0-----:R-:W-:-:S07]  /*f3a0*/  FADD.FTZ R72, R24, R47 ;  /* 0x0000002f18487221 */ /* 0x001fce0000010000 */
[----:B------:R-:W0:Y:S01]  /*f3b0*/  MUFU.EX2 R13, R30 ;  /* 0x0000001e000d7308 */ /* 0x000e220000000800 */
[----:B--2---:R-:W-:Y:S01]  /*f3c0*/  FFMA.FTZ R36, R31, UR34, -R6 ;  /* 0x000000221f247c23 */ /* 0x004fe20008010806 */
[----:B-1----:R-:W-:Y:S01]  /*f3d0*/  FADD.FTZ R26, R25, R26 ;  /* 0x0000001a191a7221 */ /* 0x002fe20000010000 */
[--C-:B------:R-:W-:Y:S01]  /*f3e0*/  FFMA.FTZ R31, R39, UR34, -R6.reuse ;  /* 0x00000022271f7c23 */ /* 0x100fe20008010806 */
[----:B------:R-:W-:-:S04]  /*f3f0*/  FFMA.FTZ R39, R59, UR34, -R6 ;  /* 0x000000223b277c23 */ /* 0x000fc80008010806 */
[----:B------:R-:W1:Y:S08]  /*f400*/  MUFU.EX2 R27, R27 ;  /* 0x0000001b001b7308 */ /* 0x000e700000000800 */
[----:B------:R2:W-:Y:S01]  /*f410*/  MUFU.EX2 R30, R40 ;  /* 0x00000028001e7308 */ /* 0x0005e20000000800 */
[C---:B0-----:R-:W-:Y:S01]  /*f420*/  FADD.FTZ R47, R13.reuse, R72 ;  /* 0x000000480d2f7221 */ /* 0x041fe20000010000 */
[----:B------:R-:W-:-:S03]  /*f430*/  F2FP.F16.F32.PACK_AB R24, R13, R24 ;  /* 0x000000180d18723e */ /* 0x000fc600000000ff */
[----:B------:R-:W-:-:S03]  /*f440*/  FADD.FTZ R47, R32, R47 ;  /* 0x0000002f202f7221 */ /* 0x000fc60000010000 */
[----:B------:R-:W0:Y:S01]  /*f450*/  MUFU.EX2 R36, R36 ;  /* 0x0000002400247308 */ /* 0x000e220000000800 */
[----:B--2---:R-:W-:Y:S01]  /*f460*/  FFMA.FTZ R40, R33, UR34, -R6 ;  /* 0x0000002221287c23 */ /* 0x004fe20008010806 */
[----:B-1----:R-:W-:Y:S01]  /*f470*/  FADD.FTZ R37, R27, R26 ;  /* 0x0000001a1b257221 */ /* 0x002fe20000010000 */
[--C-:B------:R-:W-:Y:S01]  /*f480*/  FFMA.FTZ R33, R41, UR34, -R6.reuse ;  /* 0x0000002229217c23 */ /* 0x100fe20008010806 */
[----:B------:R-:W-:Y:S01]  /*f490*/  FADD.FTZ R47, R34, R47 ;  /* 0x0000002f222f7221 */ /* 0x000fe20000010000 */
[--C-:B------:R-:W-:Y:S01]  /*f4a0*/  FFMA.FTZ R41, R61, UR34, -R6.reuse ;  /* 0x000000223d297c23 */ /* 0x100fe20008010806 */
[----:B------:R-:W-:Y:S02]  /*f4b0*/  FFMA.FTZ R6, R76, UR34, -R6 ;  /* 0x000000224c067c23 */ /* 0x000fe40008010806 */
[----:B------:R-:W1:Y:S01]  /*f4c0*/  MUFU.EX2 R40, R40 ;  /* 0x0000002800287308 */ /* 0x000e620000000800 */
[----:B------:R-:W-:Y:S01]  /*f4d0*/  FADD.FTZ R47, R28, R47 ;  /* 0x0000002f1c2f7221 */ /* 0x000fe20000010000 */
[----:B------:R-:W-:-:S03]  /*f4e0*/  F2FP.F16.F32.PACK_AB R28, R38, R28 ;  /* 0x0000001c261c723e */ /* 0x000fc600000000ff */
[----:B------:R-:W-:-:S03]  /*f4f0*/  FADD.FTZ R47, R38, R47 ;  /* 0x0000002f262f7221 */ /* 0x000fc60000010000 */
[----:B------:R-:W2:Y:S01]  /*f500*/  MUFU.EX2 R29, R29 ;  /* 0x0000001d001d7308 */ /* 0x000ea20000000800 */
[----:B0-----:R-:W-:Y:S01]  /*f510*/  FADD.FTZ R37, R36, R37 ;  /* 0x0000002524257221 */ /* 0x001fe20000010000 */
[----:B------:R-:W-:Y:S01]  /*f520*/  FADD.FTZ R47, R30, R47 ;  /* 0x0000002f1e2f7221 */ /* 0x000fe20000010000 */
[----:B------:R-:W-:-:S03]  /*f530*/  F2FP.F16.F32.PACK_AB R30, R44, R30 ;  /* 0x0000001e2c1e723e */ /* 0x000fc600000000ff */
[----:B------:R-:W-:Y:S02]  /*f540*/  FADD.FTZ R13, R44, R47 ;  /* 0x0000002f2c0d7221 */ /* 0x000fe40000010000 */
[----:B------:R-:W0:Y:S01]  /*f550*/  MUFU.EX2 R31, R31 ;  /* 0x0000001f001f7308 */ /* 0x000e220000000800 */
[----:B-1----:R-:W-:Y:S01]  /*f560*/  FADD.FTZ R26, R40, R37 ;  /* 0x00000025281a7221 */ /* 0x002fe20000010000 */
[----:B------:R-:W-:Y:S01]  /*f570*/  FADD.FTZ R49, R46, R13 ;  /* 0x0000000d2e317221 */ /* 0x000fe20000010000 */
[----:B------:R-:W-:Y:S02]  /*f580*/  F2FP.F16.F32.PACK_AB R13, R20, R15 ;  /* 0x0000000f140d723e */ /* 0x000fe400000000ff */
[----:B------:R-:W-:Y:S01]  /*f590*/  FADD.FTZ R26, R35, R26 ;  /* 0x0000001a231a7221 */ /* 0x000fe20000010000 */
[----:B------:R-:W-:Y:S01]  /*f5a0*/  F2FP.F16.F32.PACK_AB R15, R25, R21 ;  /* 0x00000015190f723e */ /* 0x000fe200000000ff */
[----:B------:R-:W-:Y:S01]  /*f5b0*/  FADD.FTZ R49, R48, R49 ;  /* 0x0000003130317221 */ /* 0x000fe20000010000 */
[----:B------:R-:W1:Y:S01]  /*f5c0*/  MUFU.EX2 R33, R33 ;  /* 0x0000002100217308 */ /* 0x000e620000000800 */
[----:B--2---:R-:W-:Y:S01]  /*f5d0*/  FADD.FTZ R26, R29, R26 ;  /* 0x0000001a1d1a7221 */ /* 0x004fe20000010000 */
[----:B------:R-:W-:Y:S01]  /*f5e0*/  F2FP.F16.F32.PACK_AB R25, R36, R27 ;  /* 0x0000001b2419723e */ /* 0x000fe200000000ff */
[----:B------:R-:W-:Y:S01]  /*f5f0*/  FADD.FTZ R49, R50, R49 ;  /* 0x0000003132317221 */ /* 0x000fe20000010000 */
[----:B------:R2:W-:Y:S01]  /*f600*/  STSM.16.M88.4 [R22], R12 ;  /* 0x0000000c16007844 */ /* 0x0005e20000000200 */
[----:B------:R-:W-:-:S02]  /*f610*/  F2FP.F16.F32.PACK_AB R27, R35, R40 ;  /* 0x00000028231b723e */ /* 0x000fc400000000ff */
[----:B------:R-:W-:Y:S01]  /*f620*/  FADD.FTZ R49, R52, R49 ;  /* 0x0000003134317221 */ /* 0x000fe20000010000 */
[----:B------:R-:W3:Y:S01]  /*f630*/  MUFU.EX2 R7, R7 ;  /* 0x0000000700077308 */ /* 0x000ee20000000800 */
[C---:B0-----:R-:W-:Y:S01]  /*f640*/  FADD.FTZ R72, R31.reuse, R26 ;  /* 0x0000001a1f487221 */ /* 0x041fe20000010000 */
[----:B------:R-:W-:Y:S01]  /*f650*/  F2FP.F16.F32.PACK_AB R26, R34, R32 ;  /* 0x00000020221a723e */ /* 0x000fe200000000ff */
[----:B------:R-:W-:Y:S01]  /*f660*/  FADD.FTZ R49, R54, R49 ;  /* 0x0000003136317221 */ /* 0x000fe20000010000 */
[----:B------:R-:W-:-:S03]  /*f670*/  F2FP.F16.F32.PACK_AB R29, R31, R29 ;  /* 0x0000001d1f1d723e */ /* 0x000fc600000000ff */
[----:B------:R-:W-:Y:S01]  /*f680*/  FADD.FTZ R49, R56, R49 ;  /* 0x0000003138317221 */ /* 0x000fe20000010000 */
[----:B------:R-:W0:Y:S01]  /*f690*/  MUFU.EX2 R10, R10 ;  /* 0x0000000a000a7308 */ /* 0x000e220000000800 */
[----:B-1----:R-:W-:Y:S01]  /*f6a0*/  FADD.FTZ R47, R33, R72 ;  /* 0x00000048212f7221 */ /* 0x002fe20000010000 */
[----:B------:R-:W-:Y:S01]  /*f6b0*/  F2FP.F16.F32.PACK_AB R31, R2, R33 ;  /* 0x00000021021f723e */ /* 0x000fe200000000ff */
[----:B------:R-:W-:Y:S01]  /*f6c0*/  FADD.FTZ R49, R58, R49 ;  /* 0x000000313a317221 */ /* 0x000fe20000010000 */
[----:B--2---:R-:W-:Y:S01]  /*f6d0*/  F2FP.F16.F32.PACK_AB R12, R48, R46 ;  /* 0x0000002e300c723e */ /* 0x004fe200000000ff */
[----:B------:R-:W-:Y:S01]  /*f6e0*/  FADD.FTZ R20, R2, R47 ;  /* 0x0000002f02147221 */ /* 0x000fe20000010000 */
[----:B------:R-:W-:Y:S01]  /*f6f0*/  F2FP.F16.F32.PACK_AB R14, R52, R50 ;  /* 0x00000032340e723e */ /* 0x000fe200000000ff */
[----:B------:R1:W-:Y:S01]  /*f700*/  STSM.16.M88.4 [R19], R24 ;  /* 0x0000001813007844 */ /* 0x0003e20000000200 */
[----:B------:R-:W2:Y:S01]  /*f710*/  MUFU.EX2 R11, R11 ;  /* 0x0000000b000b7308 */ /* 0x000ea20000000800 */
[----:B---3--:R-:W-:Y:S01]  /*f720*/  FADD.FTZ R21, R7, R20 ;  /* 0x0000001407157221 */ /* 0x008fe20000010000 */
[----:B------:R-:W-:Y:S01]  /*f730*/  FADD.FTZ R49, R60, R49 ;  /* 0x000000313c317221 */ /* 0x000fe20000010000 */
[----:B------:R3:W-:Y:S03]  /*f740*/  STSM.16.M88.4 [R18], R28 ;  /* 0x0000001c12007844 */ /* 0x0007e60000000200 */
[----:B------:R-:W-:-:S02]  /*f750*/  FADD.FTZ R49, R62, R49 ;  /* 0x000000313e317221 */ /* 0x000fc40000010000 */
[----:B------:R-:W4:Y:S01]  /*f760*/  MUFU.EX2 R45, R45 ;  /* 0x0000002d002d7308 */ /* 0x000f220000000800 */
[----:B0-----:R-:W-:Y:S01]  /*f770*/  FADD.FTZ R20, R10, R21 ;  /* 0x000000150a147221 */ /* 0x001fe20000010000 */
[----:B------:R-:W-:-:S04]  /*f780*/  FADD.FTZ R49, R64, R49 ;  /* 0x0000003140317221 */ /* 0x000fc80000010000 */
[----:B------:R-:W-:Y:S01]  /*f790*/  FADD.FTZ R2, R66, R49 ;  /* 0x0000003142027221 */ /* 0x000fe20000010000 */
[----:B-1----:R-:W-:Y:S01]  /*f7a0*/  F2FP.F16.F32.PACK_AB R24, R64, R62 ;  /* 0x0000003e4018723e */ /* 0x002fe200000000ff */
[----:B------:R-:W0:Y:S01]  /*f7b0*/  MUFU.EX2 R3, R55 ;  /* 0x0000003700037308 */ /* 0x000e220000000800 */
[----:B--2---:R-:W-:Y:S01]  /*f7c0*/  FADD.FTZ R20, R11, R20 ;  /* 0x000000140b147221 */ /* 0x004fe20000010000 */
[C---:B------:R-:W-:Y:S01]  /*f7d0*/  F2FP.F16.F32.PACK_AB R26, R71.reuse, R66 ;  /* 0x00000042471a723e */ /* 0x040fe200000000ff */
[----:B------:R-:W-:Y:S01]  /*f7e0*/  FADD.FTZ R2, R71, R2 ;  /* 0x0000000247027221 */ /* 0x000fe20000010000 */
[----:B---3--:R-:W-:Y:S02]  /*f7f0*/  F2FP.F16.F32.PACK_AB R28, R77, R75 ;  /* 0x0000004b4d1c723e */ /* 0x008fe400000000ff */
[----:B------:R-:W-:Y:S02]  /*f800*/  F2FP.F16.F32.PACK_AB R30, R79, R78 ;  /* 0x0000004e4f1e723e */ /* 0x000fe400000000ff */
[----:B------:R-:W1:Y:S01]  /*f810*/  MUFU.EX2 R42, R57 ;  /* 0x00000039002a7308 */ /* 0x000e620000000800 */
[C---:B----4-:R-:W-:Y:S01]  /*f820*/  F2FP.F16.F32.PACK_AB R15, R45.reuse, R11 ;  /* 0x0000000b2d0f723e */ /* 0x050fe200000000ff */
[----:B------:R-:W-:-:S06]  /*f830*/  FADD.FTZ R20, R45, R20 ;  /* 0x000000142d147221 */ /* 0x000fcc0000010000 */
[----:B------:R-:W2:Y:S01]  /*f840*/  MUFU.EX2 R39, R39 ;  /* 0x0000002700277308 */ /* 0x000ea20000000800 */
[----:B0-----:R-:W-:-:S07]  /*f850*/  FADD.FTZ R13, R3, R20 ;  /* 0x00000014030d7221 */ /* 0x001fce0000010000 */
[----:B------:R-:W0:Y:S01]  /*f860*/  MUFU.EX2 R41, R41 ;  /* 0x0000002900297308 */ /* 0x000e220000000800 */
[----:B-1----:R-:W-:Y:S01]  /*f870*/  FADD.FTZ R20, R42, R13 ;  /* 0x0000000d2a147221 */ /* 0x002fe20000010000 */
[----:B------:R-:W-:Y:S01]  /*f880*/  F2FP.F16.F32.PACK_AB R13, R10, R7 ;  /* 0x000000070a0d723e */ /* 0x000fe200000000ff */
[----:B------:R-:W-:-:S04]  /*f890*/  FADD.FTZ R10, R75, R2 ;  /* 0x000000024b0a7221 */ /* 0x000fc80000010000 */
[----:B------:R1:W-:Y:S01]  /*f8a0*/  STSM.16.M88.4 [R17+0x27800], R12 ;  /* 0x0278000c11007844 */ /* 0x0003e20000000200 */
[----:B------:R-:W3:Y:S01]  /*f8b0*/  MUFU.EX2 R37, R63 ;  /* 0x0000003f00257308 */ /* 0x000ee20000000800 */
[----:B--2---:R-:W-:-:S07]  /*f8c0*/  FADD.FTZ R20, R39, R20 ;  /* 0x0000001427147221 */ /* 0x004fce0000010000 */
[----:B------:R-:W2:Y:S01]  /*f8d0*/  MUFU.EX2 R43, R43 ;  /* 0x0000002b002b7308 */ /* 0x000ea20000000800 */
[----:B0-----:R-:W-:Y:S01]  /*f8e0*/  FADD.FTZ R20, R41, R20 ;  /* 0x0000001429147221 */ /* 0x001fe20000010000 */
[----:B-1----:R-:W-:-:S06]  /*f8f0*/  F2FP.F16.F32.PACK_AB R12, R56, R54 ;  /* 0x00000036380c723e */ /* 0x002fcc00000000ff */
[----:B------:R-:W0:Y:S01]  /*f900*/  MUFU.EX2 R68, R68 ;  /* 0x0000004400447308 */ /* 0x000e220000000800 */
[----:B------:R-:W-:Y:S01]  /*f910*/  F2FP.F16.F32.PACK_AB R14, R60, R58 ;  /* 0x0000003a3c0e723e */ /* 0x000fe200000000ff */
[----:B---3--:R-:W-:Y:S01]  /*f920*/  FADD.FTZ R20, R37, R20 ;  /* 0x0000001425147221 */ /* 0x008fe20000010000 */
[----:B------:R-:W-:Y:S02]  /*f930*/  F2FP.F16.F32.PACK_AB R13, R42, R3 ;  /* 0x000000032a0d723e */ /* 0x000fe400000000ff */
[----:B------:R-:W-:-:S03]  /*f940*/  F2FP.F16.F32.PACK_AB R15, R41, R39 ;  /* 0x00000027290f723e */ /* 0x000fc600000000ff */
[----:B------:R-:W1:Y:S01]  /*f950*/  MUFU.EX2 R69, R69 ;  /* 0x0000004500457308 */ /* 0x000e620000000800 */
[C---:B--2---:R-:W-:Y:S01]  /*f960*/  F2FP.F16.F32.PACK_AB R25, R43.reuse, R37 ;  /* 0x000000252b19723e */ /* 0x044fe200000000ff */
[----:B------:R4:W-:Y:S01]  /*f970*/  STSM.16.M88.4 [R23], R12 ;  /* 0x0000000c17007844 */ /* 0x0009e20000000200 */
[----:B------:R-:W-:-:S04]  /*f980*/  FADD.FTZ R20, R43, R20 ;  /* 0x000000142b147221 */ /* 0x000fc80000010000 */
[----:B------:R-:W-:Y:S01]  /*f990*/  FADD.FTZ R7, R67, R20 ;  /* 0x0000001443077221 */ /* 0x000fe20000010000 */
[----:B------:R-:W2:Y:S01]  /*f9a0*/  MUFU.EX2 R70, R70 ;  /* 0x0000004600467308 */ /* 0x000ea20000000800 */
[C---:B0-----:R-:W-:Y:S02]  /*f9b0*/  F2FP.F16.F32.PACK_AB R27, R68.reuse, R67 ;  /* 0x00000043441b723e */ /* 0x041fe400000000ff */
[----:B------:R-:W-:Y:S01]  /*f9c0*/  FADD.FTZ R2, R68, R7 ;  /* 0x0000000744027221 */ /* 0x000fe20000010000 */
[----:B------:R-:W-:Y:S02]  /*f9d0*/  FADD.FTZ R7, R77, R10 ;  /* 0x0000000a4d077221 */ /* 0x000fe40000010000 */
[----:B------:R4:W-:Y:S02]  /*f9e0*/  STSM.16.M88.4 [R19+0x6000], R24 ;  /* 0x0060001813007844 */ /* 0x0009e40000000200 */
[----:B------:R-:W0:Y:S01]  /*f9f0*/  MUFU.EX2 R11, R74 ;  /* 0x0000004a000b7308 */ /* 0x000e220000000800 */
[----:B-1----:R-:W-:Y:S01]  /*fa00*/  FADD.FTZ R2, R69, R2 ;  /* 0x0000000245027221 */ /* 0x002fe20000010000 */
[----:B------:R-:W-:-:S04]  /*fa10*/  FADD.FTZ R78, R78, R7 ;  /* 0x000000074e4e7221 */ /* 0x000fc80000010000 */
[----:B------:R-:W-:Y:S02]  /*fa20*/  FADD.FTZ R3, R79, R78 ;  /* 0x0000004e4f037221 */ /* 0x000fe40000010000 */
[----:B------:R-:W1:Y:S01]  /*fa30*/  MUFU.EX2 R6, R6 ;  /* 0x0000000600067308 */ /* 0x000e620000000800 */
[C---:B--2---:R-:W-:Y:S01]  /*fa40*/  F2FP.F16.F32.PACK_AB R29, R70.reuse, R69 ;  /* 0x00000045461d723e */ /* 0x044fe200000000ff */
[----:B------:R-:W-:-:S04]  /*fa50*/  FADD.FTZ R2, R70, R2 ;  /* 0x0000000246027221 */ /* 0x000fc80000010000 */
[----:B0-----:R-:W-:Y:S01]  /*fa60*/  FADD.FTZ R2, R11, R2 ;  /* 0x000000020b027221 */ /* 0x001fe20000010000 */
[----:B-1----:R-:W-:-:S03]  /*fa70*/  F2FP.F16.F32.PACK_AB R31, R6, R11 ;  /* 0x0000000b061f723e */ /* 0x002fc600000000ff */
[----:B------:R-:W-:Y:S02]  /*fa80*/  FADD.FTZ R2, R6, R2 ;  /* 0x0000000206027221 */ /* 0x000fe40000010000 */
[----:B------:R4:W-:Y:S01]  /*fa90*/  STSM.16.M88.4 [R18+0x6000], R28 ;  /* 0x0060001c12007844 */ /* 0x0009e20000000200 */
[----:B------:R0:W-:Y:S06]  /*faa0*/  MEMBAR.ALL.CTA ;  /* 0x0000000000007992 */ /* 0x0001ec0000008000 */
[----:B0-----:R-:W0:Y:S02]  /*fab0*/  FENCE.VIEW.ASYNC.S ;  /* 0x00000000000073c6 */ /* 0x001e240000000000 */
[----:B0-----:R-:W-:Y:S01]  /*fac0*/  NOP ;  /* 0x0000000000007918 */ /* 0x001fe20000000000 */
[----:B------:R-:W-:Y:S05]  /*fad0*/  @P2 BRA `(.L_x_1148) ;  /* 0xffffffc400dc2947 */ /* 0x000fea000383ffff */
.L_x_1131:
[----:B------:R-:W-:Y:S06]  /*fae0*/  BAR.ARV 0x8, 0x200 ;  /* 0x0208000000007b1d */ /* 0x000fec0000002000 */
[----:B------:R-:W-:Y:S05]  /*faf0*/  @!P0 BRA `(.L_x_1149) ;  /* 0x0000000000048947 */ /* 0x000fea0003800000 */
[----:B------:R-:W-:Y:S01]  /*fb00*/  BPT.TRAP 0x1 ;  /* 0x000000040000795c */ /* 0x000fe20000300000 */
.L_x_1149:
[----:B------:R-:W-:Y:S01]  /*fb10*/  ULEA UR9, UR48, UR42, 0x3 ;  /* 0x0000002a30097291 */ /* 0x000fe2000f8e183f */
[----:B------:R-:W-:-:S05]  /*fb20*/  IMAD.U32 R0, RZ, RZ, UR51 ;  /* 0x00000033ff007e24 */ /* 0x000fca000f8e00ff */
[----:B------:R-:W-:-:S04]  /*fb30*/  SHF.L.U32 R0, R0, 0x1f, RZ ;  /* 0x0000001f00007819 */ /* 0x000fc800000006ff */
[----:B------:R0:W1:Y:S01]  /*fb40*/  SYNCS.PHASECHK.TRANS64.TRYWAIT P2, [UR9+0x2d850], R0 ;  /* 0x02d85000ff0075a7 */ /* 0x0000620008040149 */
[----:B------:R-:W-:Y:S05]  /*fb50*/  @!P0 BRA `(.L_x_1150) ;  /* 0x0000000000048947 */ /* 0x000fea0003800000 */
[----:B------:R-:W-:Y:S01]  /*fb60*/  BPT.TRAP 0x1 ;  /* 0x000000040000795c */ /* 0x000fe20000300000 */
.L_x_1150:
[----:B-1----:R-:W-:Y:S05]  /*fb70*/  @P2 BRA `(.L_x_1151) ;  /* 0x0000000000082947 */ /* 0x002fea0003800000 */
[----:B------:R-:W1:Y:S02]  /*fb80*/  SYNCS.PHASECHK.TRANS64.TRYWAIT P0, [UR9+0x2d850], R0 ;  /* 0x02d85000ff0075a7 */ /* 0x000e640008000149 */
[----:B-1----:R-:W-:Y:S05]  /*fb90*/  @!P0 BRA `(.L_x_1152) ;  /* 0x000000a400f48947 */ /* 0x002fea0003800000 */
.L_x_1151:
[----:B------:R-:W-:Y:S01]  /*fba0*/  UIADD3 UR42, UR42, 0x400, URZ ;  /* 0x000004002a2a7890 */ /* 0x000fe2000fffe03f */
[----:B------:R-:W-:Y:S01]  /*fbb0*/  WARPGROUP.ARRIVE ;  /* 0x00000000000079c5 */ /* 0x000fe20000000000 */
[----:B------:R-:W-:Y:S01]  /*fbc0*/  ULOP3.LUT UR44, UR44, 0x10000, URZ, 0xfc, !UPT ;  /* 0x000100002c2c7892 */ /* 0x000fe2000f8efc3f */
[----:B01----:R-:W0:Y:S01]  /*fbd0*/  SHFL.BFLY PT, R0, R3, 0x2, 0x1f ;  /* 0x0c401f0003007f89 */ /* 0x003e2200000e0000 */
[----:B------:R-:W-:Y:S01]  /*fbe0*/  USHF.R.U32.HI UR42, URZ, 0x4, UR42 ;  /* 0x000000043f2a7899 */ /* 0x000fe2000801162a */
[----:B--234-:R-:W-:Y:S01]  /*fbf0*/  IMAD.U32 R13, RZ, RZ, UR34 ;  /* 0x00000022ff0d7e24 */ /* 0x01cfe2000f8e00ff */
[----:B------:R-:W-:Y:S01]  /*fc00*/  UMOV UR5, 0x40000040 ;  /* 0x4000004000057882 */ /* 0x000fe20000000000 */
[----:B------:R-:W-:Y:S01]  /*fc10*/  UMOV UR7, 0x80000020 ;  /* 0x8000002000077882 */ /* 0x000fe20000000000 */
[----:B------:R-:W-:Y:S01]  /*fc20*/  ULOP3.LUT UR42, UR42, 0x3fff, URZ, 0xc0, !UPT ;  /* 0x00003fff2a2a7892 */ /* 0x000fe2000f8ec03f */
[----:B------:R-:W1:Y:S01]  /*fc30*/  SHFL.BFLY PT, R5, R2, 0x2, 0x1f ;  /* 0x0c401f0002057f89 */ /* 0x000e6200000e0000 */
[----:B------:R-:W-:Y:S01]  /*fc40*/  UMOV UR4, UR44 ;  /* 0x0000002c00047c82 */ /* 0x000fe20008000000 */
[----:B------:R-:W-:-:S02]  /*fc50*/  UIADD3 UR49, UR49, 0x1, URZ ;  /* 0x0000000131317890 */ /* 0x000fc4000fffe03f */
[----:B------:R-:W-:-:S04]  /*fc60*/  ULOP3.LUT UR8, UR42, 0x2000000, URZ, 0xfc, !UPT ;  /* 0x020000002a087892 */ /* 0x000fc8000f8efc3f */
[----:B------:R-:W-:Y:S02]  /*fc70*/  UIMAD UR8, UR48, 0x600, UR8 ;  /* 0x00000600300878a4 */ /* 0x000fe4000f8e0208 */
[----:B------:R-:W-:-:S04]  /*fc80*/  UIADD3 UR48, UR48, 0x1, URZ ;  /* 0x0000000130307890 */ /* 0x000fc8000fffe03f */
[----:B------:R-:W-:Y:S01]  /*fc90*/  UISETP.NE.AND UP0, UPT, UR48, 0x2, UPT ;  /* 0x000000023000788c */ /* 0x000fe2000bf05270 */
[----:B------:R-:W-:Y:S02]  /*fca0*/  UMOV UR6, UR8 ;  /* 0x0000000800067c82 */ /* 0x000fe40008000000 */
[----:B------:R-:W-:Y:S01]  /*fcb0*/  HGMMA.64x96x16.F32 R88, gdesc[UR4].tnspB, R88, gsb0 ;  /* 0x41600000045879f0 */ /* 0x000fe20008000858 */
[----:B------:R-:W-:Y:S01]  /*fcc0*/  UIADD3 UR4, UR44, 0x2, URZ ;  /* 0x000000022c047890 */ /* 0x000fe2000fffe03f */
[----:B0-----:R-:W-:Y:S01]  /*fcd0*/  FADD.FTZ R0, R0, R3 ;  /* 0x0000000300007221 */ /* 0x001fe20000010000 */
[----:B------:R-:W-:Y:S01]  /*fce0*/  UIADD3 UR6, UR8, 0x40, URZ ;  /* 0x0000004008067890 */ /* 0x000fe2000fffe03f */
[----:B------:R-:W-:Y:S01]  /*fcf0*/  IMAD.MOV.U32 R3, RZ, RZ, RZ ;  /* 0x000000ffff037224 */ /* 0x000fe200078e00ff */
[----:B------:R-:W-:Y:S01]  /*fd00*/  UMOV UR5, 0x40000040 ;  /* 0x4000004000057882 */ /* 0x000fe20000000000 */
[----:B------:R-:W-:Y:S01]  /*fd10*/  UMOV UR7, 0x80000020 ;  /* 0x8000002000077882 */ /* 0x000fe20000000000 */
[----:B-1----:R-:W-:Y:S01]  /*fd20*/  FADD.FTZ R4, R5, R2 ;  /* 0x0000000205047221 */ /* 0x002fe20000010000 */
[----:B------:R-:W-:Y:S01]  /*fd30*/  IMAD.MOV.U32 R2, RZ, RZ, -0x800000 ;  /* 0xff800000ff027424 */ /* 0x000fe200078e00ff */
[----:B------:R-:W0:Y:S01]  /*fd40*/  SHFL.BFLY PT, R5, R0, 0x1, 0x1f ;  /* 0x0c201f0000057f89 */ /* 0x000e2200000e0000 */
[----:B------:R-:W-:-:S03]  /*fd50*/  USEL UR48, UR48, URZ, UP0 ;  /* 0x0000003f30307287 */ /* 0x000fc60008000000 */
[----:B------:R-:W1:Y:S01]  /*fd60*/  SHFL.BFLY PT, R7, R4, 0x1, 0x1f ;  /* 0x0c201f0004077f89 */ /* 0x000e6200000e0000 */
[----:B0-----:R-:W-:Y:S01]  /*fd70*/  FADD.FTZ R11, R0, R5 ;  /* 0x00000005000b7221 */ /* 0x001fe20000010000 */
[----:B------:R-:W-:Y:S02]  /*fd80*/  IMAD.U32 R5, RZ, RZ, UR34 ;  /* 0x00000022ff057e24 */ /* 0x000fe4000f8e00ff */
[----:B------:R-:W-:Y:S02]  /*fd90*/  IMAD.MOV.U32 R0, RZ, RZ, -0x800000 ;  /* 0xff800000ff007424 */ /* 0x000fe400078e00ff */
[----:B-1----:R-:W-:Y:S01]  /*fda0*/  FADD.FTZ R12, R4, R7 ;  /* 0x00000007040c7221 */ /* 0x002fe20000010000 */
[----:B------:R-:W-:Y:S01]  /*fdb0*/  FSETP.NE.FTZ.AND P0, PT, R11, RZ, PT ;  /* 0x000000ff0b00720b */ /* 0x000fe20003f15000 */
[----:B------:R-:W-:Y:S02]  /*fdc0*/  IMAD.U32 R4, RZ, RZ, UR9 ;  /* 0x00000009ff047e24 */ /* 0x000fe4000f8e00ff */
[----:B------:R-:W-:Y:S01]  /*fdd0*/  IMAD.MOV.U32 R7, RZ, RZ, RZ ;  /* 0x000000ffff077224 */ /* 0x000fe200078e00ff */
[----:B------:R-:W-:Y:S01]  /*fde0*/  FSETP.NE.FTZ.AND P2, PT, R12, RZ, PT ;  /* 0x000000ff0c00720b */ /* 0x000fe20003f55000 */
[----:B------:R-:W-:-:S05]  /*fdf0*/  @!P1 VIADD R4, R4, 0x2d860 ;  /* 0x0002d86004049836 */ /* 0x000fca0000000000 */
[----:B------:R-:W-:-:S03]  /*fe00*/  @!P1 PRMT R4, RZ, 0x654, R4 ;  /* 0x00000654ff049816 */ /* 0x000fc60000000004 */
        /* <DEDUP_REMOVED lines=108> */
.L_x_1082:
        /* <DEDUP_REMOVED lines=11> */
[----:B------:R-:W2:Y:S01]  /*10580*/  LDL R3, [R1+0x20] ;  /* 0x0000200001037983 */ /* 0x000ea20000100800 */
[----:B------:R-:W0:Y:S01]  /*10590*/  S2UR UR4, SR_SWINHI ;  /* 0x00000000000479c3 */ /* 0x000e220000002f00 */
[----:B------:R-:W-:-:S07]  /*105a0*/  ULDC.64 UR10, c[0x0][0xc00] ;  /* 0x00030000000a7ab9 */ /* 0x000fce0000000a00 */
[----:B------:R-:W1:Y:S01]  /*105b0*/  LDC R36, c[0x0][0xbe8] ;  /* 0x0002fa00ff247b82 */ /* 0x000e620000000800 */
[----:B------:R-:W-:Y:S01]  /*105c0*/  UMOV UR8, UR42 ;  /* 0x0000002a00087c82 */ /* 0x000fe20008000000 */
[----:B0-----:R-:W-:Y:S01]  /*105d0*/  UMOV UR9, UR4 ;  /* 0x0000000400097c82 */ /* 0x001fe20008000000 */
[----:B------:R-:W-:Y:S02]  /*105e0*/  IMAD.U32 R28, RZ, RZ, UR8 ;  /* 0x00000008ff1c7e24 */ /* 0x000fe4000f8e00ff */
[----:B------:R-:W-:Y:S01]  /*105f0*/  IMAD.U32 R29, RZ, RZ, UR9 ;  /* 0x00000009ff1d7e24 */ /* 0x000fe2000f8e00ff */
[----:B------:R-:W-:Y:S02]  /*10600*/  ULDC.64 UR8, c[0x0][0xc00] ;  /* 0x0003000000087ab9 */ /* 0x000fe40000000a00 */
[----:B------:R-:W-:Y:S01]  /*10610*/  UIMAD.WIDE UR8, UR43, 0x4, UR8 ;  /* 0x000000042b0878a5 */ /* 0x000fe2000f8e0208 */
[----:B------:R-:W-:Y:S01]  /*10620*/  BAR.SYNC.DEFER_BLOCKING 0x1, 0x180 ;  /* 0x0046000000007b1d */ /* 0x000fe20000010000 */
[----:B--2---:R-:W-:-:S03]  /*10630*/  IMAD.WIDE R4, R3, 0x2, R28 ;  /* 0x0000000203047825 */ /* 0x004fc600078e021c */
[C---:B------:R-:W-:Y:S02]  /*10640*/  LOP3.LUT R3, R4.reuse, 0x180, RZ, 0xc0, !PT ;  /* 0x0000018004037812 */ /* 0x040fe400078ec0ff */
[----:B------:R-:W-:Y:S02]  /*10650*/  IADD3 R8, P4, R4, 0x20, RZ ;  /* 0x0000002004087810 */ /* 0x000fe40007f9e0ff */
[----:B------:R-:W-:Y:S02]  /*10660*/  SHF.R.U64 R3, R3, 0x3, RZ ;  /* 0x0000000303037819 */ /* 0x000fe400000012ff */
[----:B------:R-:W-:Y:S01]  /*10670*/  LOP3.LUT R6, R8, 0x180, RZ, 0xc0, !PT ;  /* 0x0000018008067812 */ /* 0x000fe200078ec0ff */
[----:B------:R-:W-:Y:S01]  /*10680*/  IMAD.X R25, RZ, RZ, R5, P4 ;  /* 0x000000ffff197224 */ /* 0x000fe200020e0605 */
[C---:B------:R-:W-:Y:S02]  /*10690*/  IADD3 R27, P3, R4.reuse, 0x3000, RZ ;  /* 0x00003000041b7810 */ /* 0x040fe40007f7e0ff */
[----:B------:R-:W-:-:S02]  /*106a0*/  IADD3 R10, P2, R4, 0x3020, RZ ;  /* 0x00003020040a7810 */ /* 0x000fc40007f5e0ff */
[C---:B------:R-:W-:Y:S01]  /*106b0*/  IADD3 R31, P1, R4.reuse, 0x6000, RZ ;  /* 0x00006000041f7810 */ /* 0x040fe20007f3e0ff */
[--C-:B------:R-:W-:Y:S01]  /*106c0*/  IMAD.X R15, RZ, RZ, R5.reuse, P3 ;  /* 0x000000ffff0f7224 */ /* 0x100fe200018e0605 */
[----:B------:R-:W-:Y:S01]  /*106d0*/  IADD3 R30, P0, R4, 0x6020, RZ ;  /* 0x00006020041e7810 */ /* 0x000fe20007f1e0ff */
[--C-:B------:R-:W-:Y:S01]  /*106e0*/  IMAD.X R13, RZ, RZ, R5.reuse, P2 ;  /* 0x000000ffff0d7224 */ /* 0x100fe200010e0605 */
[----:B------:R-:W-:Y:S01]  /*106f0*/  LOP3.LUT R4, R3, R4, RZ, 0x3c, !PT ;  /* 0x0000000403047212 */ /* 0x000fe200078e3cff */
[--C-:B------:R-:W-:Y:S01]  /*10700*/  IMAD.X R11, RZ, RZ, R5.reuse, P1 ;  /* 0x000000ffff0b7224 */ /* 0x100fe200008e0605 */
[----:B------:R-:W-:Y:S01]  /*10710*/  SHF.R.U64 R3, R6, 0x3, RZ ;  /* 0x0000000306037819 */ /* 0x000fe200000012ff */
[----:B------:R-:W-:Y:S01]  /*10720*/  IMAD.X R9, RZ, RZ, R5, P0 ;  /* 0x000000ffff097224 */ /* 0x000fe200000e0605 */
[----:B------:R-:W-:Y:S02]  /*10730*/  LOP3.LUT R7, R27, 0x180, RZ, 0xc0, !PT ;  /* 0x000001801b077812 */ /* 0x000fe400078ec0ff */
[----:B------:R-:W-:-:S02]  /*10740*/  LOP3.LUT R24, R3, R8, RZ, 0x3c, !PT ;  /* 0x0000000803187212 */ /* 0x000fc400078e3cff */
[----:B------:R-:W-:Y:S02]  /*10750*/  SHF.R.U64 R6, R7, 0x3, RZ ;  /* 0x0000000307067819 */ /* 0x000fe400000012ff */
[----:B------:R-:W-:Y:S02]  /*10760*/  LOP3.LUT R3, R10, 0x180, RZ, 0xc0, !PT ;  /* 0x000001800a037812 */ /* 0x000fe400078ec0ff */
[----:B------:R-:W-:Y:S02]  /*10770*/  LOP3.LUT R14, R6, R27, RZ, 0x3c, !PT ;  /* 0x0000001b060e7212 */ /* 0x000fe400078e3cff */
[----:B------:R-:W-:Y:S02]  /*10780*/  LOP3.LUT R8, R31, 0x180, RZ, 0xc0, !PT ;  /* 0x000001801f087812 */ /* 0x000fe400078ec0ff */
[----:B------:R-:W-:Y:S02]  /*10790*/  SHF.R.U64 R3, R3, 0x3, RZ ;  /* 0x0000000303037819 */ /* 0x000fe400000012ff */
[----:B------:R-:W-:-:S02]  /*107a0*/  LOP3.LUT R27, R30, 0x180, RZ, 0xc0, !PT ;  /* 0x000001801e1b7812 */ /* 0x000fc400078ec0ff */
[----:B------:R-:W-:Y:S02]  /*107b0*/  SHF.R.U64 R8, R8, 0x3, RZ ;  /* 0x0000000308087819 */ /* 0x000fe400000012ff */
[----:B------:R-:W-:Y:S02]  /*107c0*/  LOP3.LUT R12, R3, R10, RZ, 0x3c, !PT ;  /* 0x0000000a030c7212 */ /* 0x000fe400078e3cff */
[----:B------:R-:W-:Y:S02]  /*107d0*/  SHF.R.U64 R27, R27, 0x3, RZ ;  /* 0x000000031b1b7819 */ /* 0x000fe400000012ff */
[----:B------:R-:W-:Y:S02]  /*107e0*/  MOV R26, R4 ;  /* 0x00000004001a7202 */ /* 0x000fe40000000f00 */
[----:B------:R-:W-:Y:S02]  /*107f0*/  F2FP.F16.F32.PACK_AB R4, R21, R20 ;  /* 0x000000141504723e */ /* 0x000fe400000000ff */
[----:B------:R-:W-:-:S02]  /*10800*/  F2FP.F16.F32.PACK_AB R5, R91, R90 ;  /* 0x0000005a5b05723e */ /* 0x000fc400000000ff */
[----:B------:R-:W-:Y:S02]  /*10810*/  F2FP.F16.F32.PACK_AB R6, R93, R92 ;  /* 0x0000005c5d06723e */ /* 0x000fe400000000ff */
[----:B------:R-:W-:Y:S02]  /*10820*/  F2FP.F16.F32.PACK_AB R7, R95, R94 ;  /* 0x0000005e5f07723e */ /* 0x000fe400000000ff */
[----:B------:R-:W-:Y:S01]  /*10830*/  LOP3.LUT R10, R8, R31, RZ, 0x3c, !PT ;  /* 0x0000001f080a7212 */ /* 0x000fe200078e3cff */
[----:B------:R-:W-:Y:S01]  /*10840*/  IMAD.U32 R31, RZ, RZ, UR9 ;  /* 0x00000009ff1f7e24 */ /* 0x000fe2000f8e00ff */
[----:B------:R-:W-:Y:S01]  /*10850*/  MOV R35, R14 ;  /* 0x0000000e00237202 */ /* 0x000fe20000000f00 */
[----:B------:R0:W-:Y:S01]  /*10860*/  STSM.16.M88.4 [R26], R4 ;  /* 0x000000041a007844 */ /* 0x0001e20000000200 */
[----:B------:R-:W-:Y:S02]  /*10870*/  MOV R34, R12 ;  /* 0x0000000c00227202 */ /* 0x000fe40000000f00 */
[----:B------:R-:W-:Y:S01]  /*10880*/  LOP3.LUT R8, R27, R30, RZ, 0x3c, !PT ;  /* 0x0000001e1b087212 */ /* 0x000fe200078e3cff */
[----:B------:R-:W-:Y:S01]  /*10890*/  IMAD.U32 R30, RZ, RZ, UR8 ;  /* 0x00000008ff1e7e24 */ /* 0x000fe2000f8e00ff */
[----:B------:R-:W-:Y:S01]  /*108a0*/  MOV R24, R24 ;  /* 0x0000001800187202 */ /* 0x000fe20000000f00 */
[----:B------:R-:W-:Y:S01]  /*108b0*/  ULDC.64 UR8, c[0x0][0xc08] ;  /* 0x0003020000087ab9 */ /* 0x000fe20000000a00 */
[----:B------:R-:W-:-:S02]  /*108c0*/  F2FP.F16.F32.PACK_AB R12, R97, R96 ;  /* 0x00000060610c723e */ /* 0x000fc400000000ff */
[----:B------:R-:W-:Y:S02]  /*108d0*/  F2FP.F16.F32.PACK_AB R13, R99, R98 ;  /* 0x00000062630d723e */ /* 0x000fe400000000ff */
[----:B------:R-:W-:Y:S02]  /*108e0*/  F2FP.F16.F32.PACK_AB R14, R101, R100 ;  /* 0x00000064650e723e */ /* 0x000fe400000000ff */
[----:B------:R-:W-:Y:S02]  /*108f0*/  F2FP.F16.F32.PACK_AB R15, R103, R102 ;  /* 0x00000066670f723e */ /* 0x000fe400000000ff */
[----:B------:R-:W-:Y:S02]  /*10900*/  MOV R3, R10 ;  /* 0x0000000a00037202 */ /* 0x000fe40000000f00 */
[----:B------:R-:W-:Y:S01]  /*10910*/  MOV R33, R8 ;  /* 0x0000000800217202 */ /* 0x000fe20000000f00 */
[----:B------:R2:W-:Y:S01]  /*10920*/  STSM.16.M88.4 [R24], R12 ;  /* 0x0000000c18007844 */ /* 0x0005e20000000200 */
[----:B0-----:R-:W-:-:S02]  /*10930*/  F2FP.F16.F32.PACK_AB R4, R105, R104 ;  /* 0x000000686904723e */ /* 0x001fc400000000ff */
[----:B------:R-:W-:Y:S02]  /*10940*/  F2FP.F16.F32.PACK_AB R5, R107, R106 ;  /* 0x0000006a6b05723e */ /* 0x000fe400000000ff */
[----:B------:R-:W-:Y:S02]  /*10950*/  F2FP.F16.F32.PACK_AB R6, R109, R108 ;  /* 0x0000006c6d06723e */ /* 0x000fe400000000ff */
[----:B------:R-:W-:Y:S02]  /*10960*/  F2FP.F16.F32.PACK_AB R7, R111, R110 ;  /* 0x0000006e6f07723e */ /* 0x000fe400000000ff */
[----:B------:R-:W-:Y:S02]  /*10970*/  F2FP.F16.F32.PACK_AB R8, R113, R112 ;  /* 0x000000707108723e */ /* 0x000fe400000000ff */
[----:B------:R-:W-:Y:S01]  /*10980*/  F2FP.F16.F32.PACK_AB R9, R115, R114 ;  /* 0x000000727309723e */ /* 0x000fe200000000ff */
[----:B------:R-:W-:Y:S01]  /*10990*/  STSM.16.M88.4 [R35], R4 ;  /* 0x0000000423007844 */ /* 0x000fe20000000200 */
[----:B------:R-:W-:-:S02]  /*109a0*/  F2FP.F16.F32.PACK_AB R10, R117, R116 ;  /* 0x00000074750a723e */ /* 0x000fc400000000ff */
[----:B------:R-:W-:Y:S02]  /*109b0*/  F2FP.F16.F32.PACK_AB R11, R119, R118 ;  /* 0x00000076770b723e */ /* 0x000fe400000000ff */
[----:B--2---:R-:W-:Y:S02]  /*109c0*/  F2FP.F16.F32.PACK_AB R12, R121, R120 ;  /* 0x00000078790c723e */ /* 0x004fe400000000ff */
[----:B------:R-:W-:Y:S01]  /*109d0*/  F2FP.F16.F32.PACK_AB R13, R123, R122 ;  /* 0x0000007a7b0d723e */ /* 0x000fe200000000ff */
[----:B------:R-:W-:Y:S01]  /*109e0*/  STSM.16.M88.4 [R34], R8 ;  /* 0x0000000822007844 */ /* 0x000fe20000000200 */
[----:B------:R-:W-:Y:S02]  /*109f0*/  F2FP.F16.F32.PACK_AB R14, R125, R124 ;  /* 0x0000007c7d0e723e */ /* 0x000fe400000000ff */
[----:B------:R-:W-:Y:S02]  /*10a00*/  F2FP.F16.F32.PACK_AB R15, R127, R126 ;  /* 0x0000007e7f0f723e */ /* 0x000fe400000000ff */
[----:B------:R-:W-:-:S02]  /*10a10*/  F2FP.F16.F32.PACK_AB R24, R129, R128 ;  /* 0x000000808118723e */ /* 0x000fc400000000ff */
[----:B------:R-:W-:Y:S01]  /*10a20*/  F2FP.F16.F32.PACK_AB R25, R131, R130 ;  /* 0x000000828319723e */ /* 0x000fe200000000ff */
[----:B------:R0:W-:Y:S01]  /*10a30*/  STSM.16.M88.4 [R3], R12 ;  /* 0x0000000c03007844 */ /* 0x0001e20000000200 */
[----:B------:R-:W-:Y:S02]  /*10a40*/  F2FP.F16.F32.PACK_AB R26, R133, R132 ;  /* 0x00000084851a723e */ /* 0x000fe400000000ff */
[----:B------:R-:W-:Y:S02]  /*10a50*/  F2FP.F16.F32.PACK_AB R27, R135, R134 ;  /* 0x00000086871b723e */ /* 0x000fe400000000ff */
[----:B------:R-:W-:-:S03]  /*10a60*/  ISETP.NE.U32.AND P0, PT, RZ, UR10, PT ;  /* 0x0000000aff007c0c */ /* 0x000fc6000bf05070 */
[----:B------:R2:W-:Y:S01]  /*10a70*/  STSM.16.M88.4 [R33], R24 ;  /* 0x0000001821007844 */ /* 0x0005e20000000200 */
[----:B------:R-:W-:Y:S01]  /*10a80*/  BAR.SYNC.DEFER_BLOCKING 0x1, 0x180 ;  /* 0x0046000000007b1d */ /* 0x000fe20000010000 */
[----:B------:R-:W-:-:S13]  /*10a90*/  ISETP.NE.AND.EX P0, PT, RZ, UR11, PT, P0 ;  /* 0x0000000bff007c0c */ /* 0x000fda000bf05300 */
[----:B------:R-:W3:Y:S01]  /*10aa0*/  @P0 LDG.E R32, desc[UR52][R30.64] ;  /* 0x000000341e200981 */ /* 0x000ee2000c1e1900 */
[----:B------:R-:W-:Y:S01]  /*10ab0*/  UISETP.NE.U32.AND UP0, UPT, UR8, URZ, UPT ;  /* 0x0000003f0800728c */ /* 0x000fe2000bf05070 */
[----:B-1----:R-:W-:Y:S01]  /*10ac0*/  ISETP.NE.AND P1, PT, R36, 0x1, PT ;  /* 0x000000012400780c */ /* 0x002fe20003f25270 */
[----:B------:R-:W-:Y:S02]  /*10ad0*/  ULDC UR4, c[0x0][0xa88] ;  /* 0x0002a20000047ab9 */ /* 0x000fe40000000800 */
[----:B------:R-:W-:Y:S01]  /*10ae0*/  UISETP.NE.AND.EX UP0, UPT, UR9, URZ, UPT, UP0 ;  /* 0x0000003f0900728c */ /* 0x000fe2000bf05300 */
[----:B0-----:R-:W-:Y:S01]  /*10af0*/  IMAD.U32 R3, RZ, RZ, UR4 ;  /* 0x00000004ff037e24 */ /* 0x001fe2000f8e00ff */
[----:B------:R-:W-:-:S04]  /*10b00*/  ULDC UR4, c[0x0][0xad4] ;  /* 0x0002b50000047ab9 */ /* 0x000fc80000000800 */
[----:B------:R-:W-:-:S04]  /*10b10*/  PLOP3.LUT P4, PT, PT, PT, UP0, 0x80, 0x0 ;  /* 0x000000000000781c */ /* 0x000fc80003f8f008 */
[----:B------:R-:W0:Y:S01]  /*10b20*/  @P1 LDC R6, c[0x0][0xbec] ;  /* 0x0002fb00ff061b82 */ /* 0x000e220000000800 */
[----:B------:R-:W-:Y:S02]  /*10b30*/  @UP0 ULDC.64 UR8, c[0x0][0xc08] ;  /* 0x0003020000080ab9 */ /* 0x000fe40000000a00 */
[----:B------:R-:W-:Y:S02]  /*10b40*/  @UP0 UIMAD.WIDE UR8, UR43, 0x4, UR8 ;  /* 0x000000042b0808a5 */ /* 0x000fe4000f8e0208 */
[----:B------:R-:W-:-:S03]  /*10b50*/  UISETP.NE.AND UP0, UPT, UR46, URZ, UPT ;  /* 0x0000003f2e00728c */ /* 0x000fc6000bf05270 */
[----:B------:R-:W1:Y:S01]  /*10b60*/  @P1 LDC R9, c[0x0][0xbf0] ;  /* 0x0002fc00ff091b82 */ /* 0x000e620000000800 */
[----:B------:R-:W-:Y:S01]  /*10b70*/  USEL UR4, UR46, UR4, UP0 ;  /* 0x000000042e047287 */ /* 0x000fe20008000000 */
[----:B------:R-:W-:Y:S01]  /*10b80*/  IMAD.U32 R4, RZ, RZ, UR8 ;  /* 0x00000008ff047e24 */ /* 0x000fe2000f8e00ff */
[----:B------:R-:W-:Y:S01]  /*10b90*/  UMOV UR19, 0x9b8 ;  /* 0x000009b800137882 */ /* 0x000fe20000000000 */
[----:B------:R-:W-:Y:S01]  /*10ba0*/  IMAD.U32 R5, RZ, RZ, UR9 ;  /* 0x00000009ff057e24 */ /* 0x000fe2000f8e00ff */
[----:B------:R-:W-:Y:S02]  /*10bb0*/  UISETP.GT.AND UP1, UPT, UR4, 0x1, UPT ;  /* 0x000000010400788c */ /* 0x000fe4000bf24270 */
[----:B------:R-:W-:Y:S02]  /*10bc0*/  UISETP.NE.U32.AND UP0, UPT, UR10, URZ, UPT ;  /* 0x0000003f0a00728c */ /* 0x000fe4000bf05070 */
[----:B------:R-:W-:Y:S01]  /*10bd0*/  USEL UR19, UR19, 0x978, UP1 ;  /* 0x0000097813137887 */ /* 0x000fe20008800000 */
[----:B------:R-:W-:Y:S01]  /*10be0*/  VIADD R11, R136, UR40 ;  /* 0x00000028880b7c36 */ /* 0x000fe20008000000 */
[----:B------:R-:W-:Y:S01]  /*10bf0*/  UISETP.NE.AND.EX UP0, UPT, UR11, URZ, UPT, UP0 ;  /* 0x0000003f0b00728c */ /* 0x000fe2000bf05300 */
[----:B------:R0:W5:Y:S01]  /*10c00*/  @P4 LDG.E R3, desc[UR52][R4.64] ;  /* 0x0000003404034981 */ /* 0x000162000c1e1900 */
[----:B------:R-:W-:Y:S01]  /*10c10*/  UMOV UR4, URZ ;  /* 0x0000003f00047c82 */ /* 0x000fe20008000000 */
[----:B------:R-:W-:Y:S01]  /*10c20*/  USHF.R.S32.HI UR10, URZ, 0x1f, UR43 ;  /* 0x0000001f3f0a7899 */ /* 0x000fe2000801142b */
[----:B------:R-:W-:Y:S01]  /*10c30*/  IMAD.MOV.U32 R7, RZ, RZ, R11 ;  /* 0x000000ffff077224 */ /* 0x000fe200078e000b */
[----:B------:R-:W-:-:S02]  /*10c40*/  USEL UR8, UR43, URZ, !UP0 ;  /* 0x0000003f2b087287 */ /* 0x000fc4000c000000 */
[----:B------:R-:W-:Y:S02]  /*10c50*/  USEL UR9, UR38, URZ, UP1 ;  /* 0x0000003f26097287 */ /* 0x000fe40008800000 */
[----:B------:R-:W-:Y:S01]  /*10c60*/  USEL UR18, UR10, URZ, !UP0 ;  /* 0x0000003f0a127287 */ /* 0x000fe2000c000000 */
[----:B------:R-:W-:Y:S02]  /*10c70*/  ULDC.64 UR12, c[0x0][UR19+0x220] ;  /* 0x00008800130c7abb */ /* 0x000fe40008000a00 */
[----:B------:R-:W-:Y:S01]  /*10c80*/  ULDC.64 UR10, c[0x0][UR19+0x218] ;  /* 0x00008600130a7abb */ /* 0x000fe20008000a00 */
[----:B0-----:R-:W-:Y:S01]  /*10c90*/  @P1 IMAD.HI.U32 R4, R11, R6, RZ ;  /* 0x000000060b041227 */ /* 0x001fe200078e00ff */
[----:B------:R-:W-:Y:S01]  /*10ca0*/  ULDC.64 UR14, c[0x0][UR19+0x228] ;  /* 0x00008a00130e7abb */ /* 0x000fe20008000a00 */
[----:B------:R-:W-:Y:S02]  /*10cb0*/  UIMAD UR13, UR13, UR8, URZ ;  /* 0x000000080d0d72a4 */ /* 0x000fe4000f8e023f */
[----:B------:R-:W-:Y:S01]  /*10cc0*/  UIMAD.WIDE.U32 UR16, UR10, UR41, URZ ;  /* 0x000000290a1072a5 */ /* 0x000fe2000f8e003f */
[----:B-1----:R-:W-:Y:S01]  /*10cd0*/  @P1 SHF.R.U32.HI R7, RZ, R9, R4 ;  /* 0x00000009ff071219 */ /* 0x002fe20000011604 */
[----:B------:R-:W-:-:S02]  /*10ce0*/  UIMAD UR20, UR11, UR41, URZ ;  /* 0x000000290b1472a4 */ /* 0x000fc4000f8e023f */
[----:B------:R-:W-:Y:S02]  /*10cf0*/  UIMAD.WIDE.U32 UR10, UR12, UR8, URZ ;  /* 0x000000080c0a72a5 */ /* 0x000fe4000f8e003f */
[----:B------:R-:W-:Y:S01]  /*10d00*/  UIMAD.WIDE.U32 UR22, UR14, UR9, URZ ;  /* 0x000000090e1672a5 */ /* 0x000fe2000f8e003f */
[----:B------:R-:W-:Y:S01]  /*10d10*/  IMAD.MOV R9, RZ, RZ, -R7 ;  /* 0x000000ffff097224 */ /* 0x000fe200078e0a07 */
[----:B------:R-:W-:Y:S02]  /*10d20*/  UIMAD UR9, UR15, UR9, URZ ;  /* 0x000000090f0972a4 */ /* 0x000fe4000f8e023f */
[----:B------:R-:W-:Y:S01]  /*10d30*/  UIMAD UR13, UR12, UR18, UR13 ;  /* 0x000000120c0d72a4 */ /* 0x000fe2000f8e020d */
[----:B------:R-:W-:Y:S01]  /*10d40*/  IMAD R9, R36, R9, R11 ;  /* 0x0000000924097224 */ /* 0x000fe200078e020b */
[----:B------:R-:W-:Y:S01]  /*10d50*/  UIADD3 UR20, UR17, UR20, URZ ;  /* 0x0000001411147290 */ /* 0x000fe2000fffe03f */
[----:B------:R-:W-:Y:S02]  /*10d60*/  IMAD.U32 R4, RZ, RZ, UR22 ;  /* 0x00000016ff047e24 */ /* 0x000fe4000f8e00ff */
[----:B------:R-:W-:Y:S01]  /*10d70*/  IMAD.U32 R5, RZ, RZ, UR23 ;  /* 0x00000017ff057e24 */ /* 0x000fe2000f8e00ff */
[----:B------:R-:W-:-:S02]  /*10d80*/  SHF.R.S32.HI R5, RZ, 0x1f, R7 ;  /* 0x0000001fff057819 */ /* 0x000fc40000011407 */
[----:B------:R-:W-:Y:S02]  /*10d90*/  SHF.R.S32.HI R6, RZ, 0x1f, R9 ;  /* 0x0000001fff067819 */ /* 0x000fe40000011409 */
[----:B---3--:R-:W-:-:S13]  /*10da0*/  @P0 R2UR UR4, R32 ;  /* 0x00000000200402ca */ /* 0x008fda00000e0000 */
        /* <DEDUP_REMOVED lines=8> */
[----:B------:R-:W-:Y:S01]  /*10e30*/  IMAD R7, R9, UR11, RZ ;  /* 0x0000000b09077c24 */ /* 0x000fe2000f8e02ff */
[----:B------:R-:W-:Y:S01]  /*10e40*/  ULDC.64 UR12, c[0x0][0xba8] ;  /* 0x0002ea00000c7ab9 */ /* 0x000fe20000000a00 */
[----:B------:R-:W-:Y:S01]  /*10e50*/  @!UP1 ULDC UR12, c[0x0][0xb50] ;  /* 0x0002d400000c9ab9 */ /* 0x000fe20000000800 */
[----:B------:R-:W-:Y:S01]  /*10e60*/  @!UP1 ULDC UR13, c[0x0][0xb54] ;  /* 0x0002d500000d9ab9 */ /* 0x000fe20000000800 */
[----:B------:R-:W-:Y:S01]  /*10e70*/  IMAD R7, R6, UR10, R7 ;  /* 0x0000000a06077c24 */ /* 0x000fe2000f8e0207 */
[----:B------:R-:W-:-:S03]  /*10e80*/  IADD3.X R5, R5, UR9, R8, P2, P3 ;  /* 0x0000000905057c10 */ /* 0x000fc600097e6408 */
[----:B------:R-:W-:-:S04]  /*10e90*/  IMAD.WIDE.U32 R4, R9, UR10, R4 ;  /* 0x0000000a09047c25 */ /* 0x000fc8000f8e0004 */
[----:B------:R-:W-:Y:S01]  /*10ea0*/  IMAD.IADD R5, R5, 0x1, R7 ;  /* 0x0000000105057824 */ /* 0x000fe200078e0207 */
[----:B------:R-:W-:-:S04]  /*10eb0*/  LEA R10, P2, R4, UR12, 0x2 ;  /* 0x0000000c040a7c11 */ /* 0x000fc8000f8410ff */
[----:B------:R-:W-:Y:S01]  /*10ec0*/  LEA.HI.X R5, R4, UR13, R5, 0x2, P2 ;  /* 0x0000000d04057c11 */ /* 0x000fe200090f1405 */
[----:B--2---:R-:W-:Y:S08]  /*10ed0*/  @P4 BRA `(.L_x_1155) ;  /* 0x0000000000104947 */ /* 0x004ff00003800000 */
[----:B------:R-:W-:Y:S05]  /*10ee0*/  @!P0 BRA `(.L_x_1155) ;  /* 0x00000000000c8947 */ /* 0x000fea0003800000 */
[----:B------:R-:W2:Y:S04]  /*10ef0*/  LDG.E R4, desc[UR52][R30.64] ;  /* 0x000000341e047981 */ /* 0x000ea8000c1e1900 */
[----:B-----5:R-:W2:Y:S02]  /*10f00*/  LDG.E R3, desc[UR52][R30.64+0x4] ;  /* 0x000004341e037981 */ /* 0x020ea4000c1e1900 */
[----:B--2---:R-:W-:-:S07]  /*10f10*/  IMAD.IADD R3, R3, 0x1, -R4 ;  /* 0x0000000103037824 */ /* 0x004fce00078e0a04 */
.L_x_1155:
[----:B------:R-:W2:Y:S01]  /*10f20*/  LDL R4, [R1+0x1c] ;  /* 0x00001c0001047983 */ /* 0x000ea20000100800 */
[----:B-----5:R-:W-:Y:S01]  /*10f30*/  IMAD R3, R3, R36, RZ ;  /* 0x0000002403037224 */ /* 0x020fe200078e02ff */
[----:B------:R-:W-:Y:S02]  /*10f40*/  LOP3.LUT P0, RZ, R152, 0x3, RZ, 0xc0, !PT ;  /* 0x0000000398ff7812 */ /* 0x000fe4000780c0ff */
[----:B------:R-:W-:Y:S04]  /*10f50*/  SHFL.IDX PT, R6, R10, RZ, 0x1c1f ;  /* 0x001c1fff0a067589 */ /* 0x000fe800000e0000 */
[----:B------:R-:W0:Y:S04]  /*10f60*/  SHFL.IDX PT, R7, R5, RZ, 0x1c1f ;  /* 0x001c1fff05077589 */ /* 0x000e2800000e0000 */
[----:B------:R-:W-:Y:S04]  /*10f70*/  SHFL.IDX PT, R8, R10, 0x1, 0x1c1f ;  /* 0x003c1f000a087f89 */ /* 0x000fe800000e0000 */
[----:B------:R-:W1:Y:S01]  /*10f80*/  SHFL.IDX PT, R9, R5, 0x1, 0x1c1f ;  /* 0x003c1f0005097f89 */ /* 0x000e6200000e0000 */
[----:B--2---:R-:W-:-:S04]  /*10f90*/  VIADD R12, R4, UR40 ;  /* 0x00000028040c7c36 */ /* 0x004fc80008000000 */
[C---:B------:R-:W-:Y:S01]  /*10fa0*/  VIADD R4, R12.reuse, 0x8 ;  /* 0x000000080c047836 */ /* 0x040fe20000000000 */
[----:B------:R-:W-:-:S04]  /*10fb0*/  ISETP.GE.OR P2, PT, R12, R3, P0 ;  /* 0x000000030c00720c */ /* 0x000fc80000746670 */
[----:B------:R-:W-:-:S09]  /*10fc0*/  ISETP.GE.OR P0, PT, R4, R3, P0 ;  /* 0x000000030400720c */ /* 0x000fd20000706670 */
[----:B0-----:R0:W-:Y:S04]  /*10fd0*/  @!P2 ST.E desc[UR52][R6.64], R0 ;  /* 0x000000000600a985 */ /* 0x0011e8000c101934 */
[----:B-1----:R0:W-:Y:S01]  /*10fe0*/  @!P0 ST.E desc[UR52][R8.64], R2 ;  /* 0x0000000208008985 */ /* 0x0021e2000c101934 */
[----:B------:R-:W-:-:S13]  /*10ff0*/  PLOP3.LUT P0, PT, PT, PT, UP1, 0x80, 0x0 ;  /* 0x000000000000781c */ /* 0x000fda0003f0f018 */
[----:B0-----:R-:W-:Y:S05]  /*11000*/  @P0 BRA `(.L_x_1156) ;  /* 0x0000000400fc0947 */ /* 0x001fea0003800000 */
[----:B------:R-:W-:Y:S01]  /*11010*/  IMAD R5, R151, 0x20, R137 ;  /* 0x0000002097057824 */ /* 0x000fe200078e0289 */
[----:B------:R-:W0:Y:S01]  /*11020*/  @P1 LDC R21, c[0x0][0xbec] ;  /* 0x0002fb00ff151b82 */ /* 0x000e220000000800 */
[----:B------:R-:W-:Y:S02]  /*11030*/  ULDC.64 UR12, c[0x0][0xaa0] ;  /* 0x0002a800000c7ab9 */ /* 0x000fe40000000a00 */
[----:B------:R-:W-:-:S03]  /*11040*/  IMAD.WIDE R28, R5, 0x2, R28 ;  /* 0x00000002051c7825 */ /* 0x000fc600078e021c */
[C---:B------:R-:W-:Y:S02]  /*11050*/  IADD3 R7, P5, R28.reuse, 0x7800, RZ ;  /* 0x000078001c077810 */ /* 0x040fe40007fbe0ff */
[----:B------:R-:W1:Y:S01]  /*11060*/  @P1 LDC R39, c[0x0][0xbf0] ;  /* 0x0002fc00ff271b82 */ /* 0x000e620000000800 */
[----:B------:R-:W-:Y:S01]  /*11070*/  UIMAD UR9, UR14, UR12, URZ ;  /* 0x0000000c0e0972a4 */ /* 0x000fe2000f8e023f */
[C---:B------:R-:W-:Y:S02]  /*11080*/  IADD3 R9, P0, R28.reuse, 0x1800, RZ ;  /* 0x000018001c097810 */ /* 0x040fe40007f1e0ff */
[----:B------:R-:W-:Y:S01]  /*11090*/  LOP3.LUT R0, R7, 0x180, RZ, 0xc0, !PT ;  /* 0x0000018007007812 */ /* 0x000fe200078ec0ff */
[----:B------:R-:W-:Y:S01]  /*110a0*/  UIMAD.WIDE.U32 UR10, UR4, UR12, URZ ;  /* 0x0000000c040a72a5 */ /* 0x000fe2000f8e003f */
[----:B------:R-:W-:Y:S01]  /*110b0*/  IADD3 R13, P2, R28, 0x3000, RZ ;  /* 0x000030001c0d7810 */ /* 0x000fe20007f5e0ff */
[----:B------:R-:W-:Y:S01]  /*110c0*/  IMAD.X R33, RZ, RZ, R29, P5 ;  /* 0x000000ffff217224 */ /* 0x000fe200028e061d */
[----:B------:R-:W-:Y:S01]  /*110d0*/  SHF.R.U64 R0, R0, 0x3, RZ ;  /* 0x0000000300007819 */ /* 0x000fe200000012ff */
[----:B------:R-:W-:Y:S01]  /*110e0*/  UIMAD UR9, UR4, UR13, UR9 ;  /* 0x0000000d040972a4 */ /* 0x000fe2000f8e0209 */
[----:B------:R-:W-:-:S02]  /*110f0*/  IADD3 R25, P3, R28, 0x4800, RZ ;  /* 0x000048001c197810 */ /* 0x000fc40007f7e0ff */
[----:B------:R-:W-:Y:S01]  /*11100*/  LOP3.LUT R32, R0, R7, RZ, 0x3c, !PT ;  /* 0x0000000700207212 */ /* 0x000fe200078e3cff */
[----:B------:R-:W-:Y:S01]  /*11110*/  IMAD R0, R150, 0x60, R151 ;  /* 0x0000006096007824 */ /* 0x000fe200078e0297 */
[----:B------:R-:W-:Y:S01]  /*11120*/  UIADD3 UR11, UR11, UR9, URZ ;  /* 0x000000090b0b7290 */ /* 0x000fe2000fffe03f */
[----:B------:R-:W-:Y:S01]  /*11130*/  IADD3 R31, P4, R28, 0x6000, RZ ;  /* 0x000060001c1f7810 */ /* 0x000fe20007f9e0ff */
[----:B------:R-:W-:Y:S01]  /*11140*/  ULDC.64 UR12, c[0x0][0xae8] ;  /* 0x0002ba00000c7ab9 */ /* 0x000fe20000000a00 */
[----:B------:R-:W-:Y:S01]  /*11150*/  VIADD R2, R0, UR40 ;  /* 0x0000002800027c36 */ /* 0x000fe20008000000 */
[----:B------:R-:W-:Y:S01]  /*11160*/  UIMAD.WIDE.U32 UR10, UR41, UR12, UR10 ;  /* 0x0000000c290a72a5 */ /* 0x000fe2000f8e000a */
[----:B------:R-:W-:Y:S01]  /*11170*/  LOP3.LUT R8, R9, 0x180, RZ, 0xc0, !PT ;  /* 0x0000018009087812 */ /* 0x000fe200078ec0ff */
[----:B------:R-:W-:Y:S01]  /*11180*/  USHF.R.S32.HI UR4, URZ, 0x1f, UR8 ;  /* 0x0000001f3f047899 */ /* 0x000fe20008011408 */
[----:B0-----:R-:W-:Y:S01]  /*11190*/  @P1 IMAD.HI.U32 R0, R2, R21, RZ ;  /* 0x0000001502001227 */ /* 0x001fe200078e00ff */
[----:B------:R-:W-:Y:S01]  /*111a0*/  UIMAD UR11, UR41, UR13, UR11 ;  /* 0x0000000d290b72a4 */ /* 0x000fe2000f8e020b */
[----:B------:R-:W-:Y:S01]  /*111b0*/  LOP3.LUT R12, R13, 0x180, RZ, 0xc0, !PT ;  /* 0x000001800d0c7812 */ /* 0x000fe200078ec0ff */
[----:B------:R-:W5:Y:S01]  /*111c0*/  LD.E.128 R32, desc[UR52][R32.64] ;  /* 0x0000003420207980 */ /* 0x000f62000c101d00 */
[----:B------:R-:W-:Y:S01]  /*111d0*/  ULDC.64 UR12, c[0x0][0xaf0] ;  /* 0x0002bc00000c7ab9 */ /* 0x000fe20000000a00 */
[----:B------:R-:W-:Y:S01]  /*111e0*/  IMAD.MOV.U32 R37, RZ, RZ, R2 ;  /* 0x000000ffff257224 */ /* 0x000fe200078e0002 */
[----:B------:R-:W-:Y:S01]  /*111f0*/  UIMAD UR4, UR4, UR12, URZ ;  /* 0x0000000c040472a4 */ /* 0x000fe2000f8e023f */
[----:B-1----:R-:W-:-:S02]  /*11200*/  @P1 SHF.R.U32.HI R37, RZ, R39, R0 ;  /* 0x00000027ff251219 */ /* 0x002fc40000011600 */
[----:B------:R-:W-:Y:S02]  /*11210*/  LOP3.LUT R24, R25, 0x180, RZ, 0xc0, !PT ;  /* 0x0000018019187812 */ /* 0x000fe400078ec0ff */
[----:B------:R-:W-:Y:S02]  /*11220*/  LOP3.LUT R30, R31, 0x180, RZ, 0xc0, !PT ;  /* 0x000001801f1e7812 */ /* 0x000fe400078ec0ff */
[----:B------:R-:W-:Y:S01]  /*11230*/  LOP3.LUT R5, R28, 0x180, RZ, 0xc0, !PT ;  /* 0x000001801c057812 */ /* 0x000fe200078ec0ff */
[----:B------:R-:W-:Y:S01]  /*11240*/  UIMAD UR4, UR8, UR13, UR4 ;  /* 0x0000000d080472a4 */ /* 0x000fe2000f8e0204 */
[--C-:B------:R-:W-:Y:S01]  /*11250*/  SHF.R.S32.HI R0, RZ, 0x1f, R37.reuse ;  /* 0x0000001fff007819 */ /* 0x100fe20000011425 */
[----:B------:R-:W-:Y:S01]  /*11260*/  UIMAD.WIDE.U32 UR8, UR8, UR12, UR10 ;  /* 0x0000000c080872a5 */ /* 0x000fe2000f8e000a */
[----:B------:R-:W-:Y:S01]  /*11270*/  SHF.R.U64 R8, R8, 0x3, RZ ;  /* 0x0000000308087819 */ /* 0x000fe200000012ff */
[----:B------:R-:W-:Y:S01]  /*11280*/  IMAD.MOV R39, RZ, RZ, -R37 ;  /* 0x000000ffff277224 */ /* 0x000fe200078e0a25 */
[----:B------:R-:W-:Y:S01]  /*11290*/  SHF.R.U64 R12, R12, 0x3, RZ ;  /* 0x000000030c0c7819 */ /* 0x000fe200000012ff */
[----:B------:R-:W-:Y:S01]  /*112a0*/  ULDC.64 UR10, c[0x0][0xae0] ;  /* 0x0002b800000a7ab9 */ /* 0x000fe20000000a00 */
[----:B------:R-:W-:-:S02]  /*112b0*/  SHF.R.U64 R24, R24, 0x3, RZ ;  /* 0x0000000318187819 */ /* 0x000fc400000012ff */
[----:B------:R-:W-:Y:S02]  /*112c0*/  SHF.R.U64 R30, R30, 0x3, RZ ;  /* 0x000000031e1e7819 */ /* 0x000fe400000012ff */
[----:B------:R-:W-:Y:S01]  /*112d0*/  SHF.R.U64 R5, R5, 0x3, RZ ;  /* 0x0000000305057819 */ /* 0x000fe200000012ff */
[----:B------:R-:W-:Y:S01]  /*112e0*/  UIADD3 UR4, UR9, UR4, URZ ;  /* 0x0000000409047290 */ /* 0x000fe2000fffe03f */
[----:B------:R-:W-:Y:S01]  /*112f0*/  LOP3.LUT R8, R8, R9, RZ, 0x3c, !PT ;  /* 0x0000000908087212 */ /* 0x000fe200078e3cff */
[----:B------:R-:W-:Y:S01]  /*11300*/  IMAD R0, R0, UR10, RZ ;  /* 0x0000000a00007c24 */ /* 0x000fe2000f8e02ff */
[----:B------:R-:W-:Y:S01]  /*11310*/  LOP3.LUT R12, R12, R13, RZ, 0x3c, !PT ;  /* 0x0000000d0c0c7212 */ /* 0x000fe200078e3cff */
[----:B------:R-:W-:Y:S01]  /*11320*/  IMAD R39, R36, R39, R2 ;  /* 0x0000002724277224 */ /* 0x000fe200078e0202 */
[----:B------:R-:W-:Y:S01]  /*11330*/  LOP3.LUT R24, R24, R25, RZ, 0x3c, !PT ;  /* 0x0000001918187212 */ /* 0x000fe200078e3cff */
[--C-:B------:R-:W-:Y:S01]  /*11340*/  IMAD.X R9, RZ, RZ, R29.reuse, P0 ;  /* 0x000000ffff097224 */ /* 0x100fe200000e061d */
[----:B------:R-:W-:Y:S01]  /*11350*/  LOP3.LUT R30, R30, R31, RZ, 0x3c, !PT ;  /* 0x0000001f1e1e7212 */ /* 0x000fe200078e3cff */
[--C-:B------:R-:W-:Y:S01]  /*11360*/  IMAD.X R13, RZ, RZ, R29.reuse, P2 ;  /* 0x000000ffff0d7224 */ /* 0x100fe200010e061d */
[----:B------:R-:W-:Y:S01]  /*11370*/  LOP3.LUT R4, R5, R28, RZ, 0x3c, !PT ;  /* 0x0000001c05047212 */ /* 0x000fe200078e3cff */
[----:B------:R-:W-:-:S02]  /*11380*/  IMAD.X R25, RZ, RZ, R29, P3 ;  /* 0x000000ffff197224 */ /* 0x000fc400018e061d */
[--C-:B------:R-:W-:Y:S01]  /*11390*/  IMAD.X R31, RZ, RZ, R29.reuse, P4 ;  /* 0x000000ffff1f7224 */ /* 0x100fe200020e061d */
[----:B------:R-:W5:Y:S01]  /*113a0*/  LD.E.128 R8, desc[UR52][R8.64] ;  /* 0x0000003408087980 */ /* 0x000f62000c101d00 */
[----:B------:R-:W-:Y:S02]  /*113b0*/  IMAD.MOV.U32 R5, RZ, RZ, R29 ;  /* 0x000000ffff057224 */ /* 0x000fe400078e001d */
[----:B------:R-:W-:Y:S01]  /*113c0*/  IMAD R41, R37, UR11, R0 ;  /* 0x0000000b25297c24 */ /* 0x000fe2000f8e0200 */
[----:B------:R-:W-:Y:S01]  /*113d0*/  SHF.R.S32.HI R0, RZ, 0x1f, R39 ;  /* 0x0000001fff007819 */ /* 0x000fe20000011427 */
[----:B------:R-:W-:Y:S01]  /*113e0*/  IMAD.U32 R21, RZ, RZ, UR9 ;  /* 0x00000009ff157e24 */ /* 0x000fe2000f8e00ff */
[----:B------:R-:W5:Y:S01]  /*113f0*/  LD.E.128 R12, desc[UR52][R12.64] ;  /* 0x000000340c0c7980 */ /* 0x000f62000c101d00 */
[----:B------:R-:W-:Y:S01]  /*11400*/  IMAD.U32 R20, RZ, RZ, UR8 ;  /* 0x00000008ff147e24 */ /* 0x000fe2000f8e00ff */
[----:B------:R-:W-:Y:S01]  /*11410*/  ULDC.64 UR8, c[0x0][0xad8] ;  /* 0x0002b60000087ab9 */ /* 0x000fe20000000a00 */
[----:B------:R-:W-:Y:S01]  /*11420*/  IMAD.U32 R21, RZ, RZ, UR4 ;  /* 0x00000004ff157e24 */ /* 0x000fe2000f8e00ff */
[----:B------:R-:W5:Y:S01]  /*11430*/  LD.E.128 R4, desc[UR52][R4.64] ;  /* 0x0000003404047980 */ /* 0x000f62000c101d00 */
[----:B------:R-:W-:-:S03]  /*11440*/  IMAD R0, R0, UR8, RZ ;  /* 0x0000000800007c24 */ /* 0x000fc6000f8e02ff */
[----:B------:R-:W5:Y:S01]  /*11450*/  LD.E.128 R24, desc[UR52][R24.64] ;  /* 0x0000003418187980 */ /* 0x000f62000c101d00 */
[----:B------:R-:W-:-:S03]  /*11460*/  IMAD.WIDE.U32 R20, R37, UR10, R20 ;  /* 0x0000000a25147c25 */ /* 0x000fc6000f8e0014 */
[----:B------:R-:W5:Y:S01]  /*11470*/  LD.E.128 R28, desc[UR52][R30.64] ;  /* 0x000000341e1c7980 */ /* 0x000f62000c101d00 */
[----:B------:R-:W-:Y:S01]  /*11480*/  @!PT LDS RZ, [RZ] ;  /* 0x00000000fffff984 */ /* 0x000fe20000000800 */
[----:B------:R-:W-:Y:S01]  /*11490*/  @!PT LDS RZ, [RZ] ;  /* 0x00000000fffff984 */ /* 0x000fe20000000800 */
[----:B------:R-:W-:Y:S01]  /*114a0*/  @!PT LDS RZ, [RZ] ;  /* 0x00000000fffff984 */ /* 0x000fe20000000800 */
[----:B------:R-:W-:Y:S01]  /*114b0*/  @!PT LDS RZ, [RZ] ;  /* 0x00000000fffff984 */ /* 0x000fe20000000800 */
[----:B------:R0:W-:Y:S06]  /*114c0*/  MEMBAR.ALL.CTA ;  /* 0x0000000000007992 */ /* 0x0001ec0000008000 */
[----:B0-----:R-:W0:Y:S01]  /*114d0*/  FENCE.VIEW.ASYNC.S ;  /* 0x00000000000073c6 */ /* 0x001e220000000000 */
[----:B------:R-:W-:Y:S02]  /*114e0*/  IMAD.IADD R21, R21, 0x1, R41 ;  /* 0x0000000115157824 */ /* 0x000fe400078e0229 */
[----:B------:R-:W-:-:S02]  /*114f0*/  IMAD R37, R39, UR9, R0 ;  /* 0x0000000927257c24 */ /* 0x000fc4000f8e0200 */
[----:B------:R-:W-:Y:S01]  /*11500*/  VIADD R0, R151, UR40 ;  /* 0x0000002897007c36 */ /* 0x000fe20008000000 */
        /* <DEDUP_REMOVED lines=8> */
[----:B0-----:R0:W1:Y:S01]  /*11590*/  SHFL.IDX PT, R36, R2, RZ, 0x1c1f ;  /* 0x001c1fff02247589 */ /* 0x00106200000e0000 */
[----:B------:R-:W-:Y:S03]  /*115a0*/  BSSY B1, `(.L_x_1157) ;  /* 0x0000012000017945 */ /* 0x000fe60003800000 */
[----:B------:R0:W2:Y:S01]  /*115b0*/  SHFL.IDX PT, R37, R42, RZ, 0x1c1f ;  /* 0x001c1fff2a257589 */ /* 0x0000a200000e0000 */
[----:B------:R-:W-:Y:S01]  /*115c0*/  SYNCS.ARRIVE.TRANS64.RED.A1T0 RZ, [UR4], RZ ;  /* 0x000000ffffff79a7 */ /* 0x000fe20008100404 */
[----:B------:R-:W-:Y:S02]  /*115d0*/  SHF.R.S32.HI R43, RZ, 0x1f, R140 ;  /* 0x0000001fff2b7819 */ /* 0x000fe4000001148c */
[----:B------:R-:W-:Y:S01]  /*115e0*/  SHF.R.S32.HI R44, RZ, 0x1f, R138 ;  /* 0x0000001fff2c7819 */ /* 0x000fe2000001148a */
[----:B------:R-:W-:Y:S06]  /*115f0*/  @P0 BRA `(.L_x_1158) ;  /* 0x0000000000300947 */ /* 0x000fec0003800000 */
[----:B------:R-:W-:Y:S02]  /*11600*/  ULDC UR4, c[0x0][0xac8] ;  /* 0x0002b20000047ab9 */ /* 0x000fe40000000800 */
        /* <DEDUP_REMOVED lines=11> */
.L_x_1158:
[----:B------:R-:W-:Y:S05]  /*116c0*/  BSYNC B1 ;  /* 0x0000000000017941 */ /* 0x000fea0003800000 */
.L_x_1157:
[----:B------:R-:W-:Y:S01]  /*116d0*/  VIADD R0, R0, 0x60 ;  /* 0x0000006000007836 */ /* 0x000fe20000000000 */
[----:B---3-5:R3:W4:Y:S04]  /*116e0*/  SHFL.IDX PT, R5, R42, 0x1, 0x1c1f ;  /* 0x003c1f002a057f89 */ /* 0x02872800000e0000 */
[----:B------:R-:W-:Y:S01]  /*116f0*/  ISETP.GE.AND P0, PT, R0, R3, PT ;  /* 0x000000030000720c */ /* 0x000fe20003f06270 */
[----:B------:R3:W0:-:S12]  /*11700*/  SHFL.IDX PT, R4, R2, 0x1, 0x1c1f ;  /* 0x003c1f0002047f89 */ /* 0x00061800000e0000 */
[----:B---3--:R-:W-:Y:S05]  /*11710*/  @P0 BRA `(.L_x_1159) ;  /* 0x0000001400880947 */ /* 0x008fea0003800000 */
[----:B------:R-:W-:Y:S02]  /*11720*/  ULDC UR4, c[0x0][0xac8] ;  /* 0x0002b20000047ab9 */ /* 0x000fe40000000800 */
[----:B------:R-:W-:Y:S02]  /*11730*/  ISETP.GE.AND P2, PT, R138, UR4, PT ;  /* 0x000000048a007c0c */ /* 0x000fe4000bf46270 */
[----:B------:R-:W-:-:S11]  /*11740*/  ISETP.GE.AND P1, PT, R137, UR4, PT ;  /* 0x0000000489007c0c */ /* 0x000fd6000bf26270 */
[C---:B0-----:R-:W-:Y:S02]  /*11750*/  @!P2 LEA R6, P0, R138.reuse, R4, 0x1 ;  /* 0x000000048a06a211 */ /* 0x041fe400078008ff */
[----:B----4-:R-:W-:Y:S02]  /*11760*/  @!P1 IMAD.WIDE R2, R137, 0x2, R4 ;  /* 0x0000000289029825 */ /* 0x010fe400078e0204 */
[----:B------:R-:W-:Y:S02]  /*11770*/  @!P2 LEA.HI.X R7, R138, R5, R44, 0x1, P0 ;  /* 0x000000058a07a211 */ /* 0x000fe400000f0c2c */
[----:B------:R-:W-:Y:S01]  /*11780*/  ISETP.GE.AND P0, PT, R140, UR4, PT ;  /* 0x000000048c007c0c */ /* 0x000fe2000bf06270 */
[----:B------:R0:W-:Y:S04]  /*11790*/  @!P1 ST.E.128 desc[UR52][R2.64], R8 ;  /* 0x0000000802009985 */ /* 0x0001e8000c101d34 */
[----:B------:R0:W-:Y:S08]  /*117a0*/  @!P2 ST.E.128 desc[UR52][R6.64], R24 ;  /* 0x000000180600a985 */ /* 0x0001f0000c101d34 */
[----:B------:R-:W-:Y:S05]  /*117b0*/  @P0 BRA `(.L_x_1159) ;  /* 0x0000001400600947 */ /* 0x000fea0003800000 */
[----:B0-----:R-:W-:-:S04]  /*117c0*/  LEA R2, P0, R140, R4, 0x1 ;  /* 0x000000048c027211 */ /* 0x001fc800078008ff */
[----:B------:R-:W-:-:S05]  /*117d0*/  LEA.HI.X R3, R140, R5, R43, 0x1, P0 ;  /* 0x000000058c037211 */ /* 0x000fca00000f0c2b */
[----:B------:R0:W-:Y:S01]  /*117e0*/  ST.E.128 desc[UR52][R2.64], R32 ;  /* 0x0000002002007985 */ /* 0x0001e2000c101d34 */
[----:B------:R-:W-:Y:S05]  /*117f0*/  BRA `(.L_x_1159) ;  /* 0x0000001400507947 */ /* 0x000fea0003800000 */
.L_x_1156:
[----:B------:R-:W-:Y:S01]  /*11800*/  ULDC.64 UR12, c[0x0][0xb08] ;  /* 0x0002c200000c7ab9 */ /* 0x000fe20000000a00 */
[----:B------:R-:W0:Y:S01]  /*11810*/  @P1 LDC R0, c[0x0][0xbec] ;  /* 0x0002fb00ff001b82 */ /* 0x000e220000000800 */
[----:B------:R-:W-:Y:S01]  /*11820*/  UIMAD UR9, UR14, UR12, URZ ;  /* 0x0000000c0e0972a4 */ /* 0x000fe2000f8e023f */
[----:B------:R-:W-:Y:S01]  /*11830*/  IMAD.MOV.U32 R5, RZ, RZ, R11 ;  /* 0x000000ffff057224 */ /* 0x000fe200078e000b */
[----:B------:R-:W-:Y:S01]  /*11840*/  UIMAD.WIDE.U32 UR10, UR4, UR12, URZ ;  /* 0x0000000c040a72a5 */ /* 0x000fe2000f8e003f */
[----:B------:R-:W-:Y:S01]  /*11850*/  ISETP.GE.AND P0, PT, R12, R3, PT ;  /* 0x000000030c00720c */ /* 0x000fe20003f06270 */
[----:B------:R-:W-:Y:S01]  /*11860*/  UIMAD UR9, UR4, UR13, UR9 ;  /* 0x0000000d040972a4 */ /* 0x000fe2000f8e0209 */
[C---:B------:R-:W-:Y:S01]  /*11870*/  VIADD R29, R16.reuse, 0x8 ;  /* 0x00000008101d7836 */ /* 0x040fe20000000000 */
[----:B------:R-:W-:Y:S01]  /*11880*/  USHF.R.S32.HI UR4, URZ, 0x1f, UR8 ;  /* 0x0000001f3f047899 */ /* 0x000fe20008011408 */
[----:B------:R-:W1:Y:S01]  /*11890*/  @P1 LDC R7, c[0x0][0xbf0] ;  /* 0x0002fc00ff071b82 */ /* 0x000e620000000800 */
[----:B------:R-:W-:Y:S01]  /*118a0*/  UIADD3 UR11, UR11, UR9, URZ ;  /* 0x000000090b0b7290 */ /* 0x000fe2000fffe03f */
[----:B------:R-:W-:Y:S01]  /*118b0*/  VIADD R31, R16, 0x10 ;  /* 0x00000010101f7836 */ /* 0x000fe20000000000 */
        /* <DEDUP_REMOVED lines=10> */
[----:B------:R-:W-:Y:S01]  /*11960*/  SHF.R.S32.HI R33, RZ, 0x1f, R146 ;  /* 0x0000001fff217819 */ /* 0x000fe20000011492 */
[----:B0-----:R-:W-:Y:S01]  /*11970*/  @P1 IMAD.HI.U32 R0, R11, R0, RZ ;  /* 0x000000000b001227 */ /* 0x001fe200078e00ff */
[----:B------:R-:W-:Y:S01]  /*11980*/  SHF.R.S32.HI R34, RZ, 0x1f, R147 ;  /* 0x0000001fff227819 */ /* 0x000fe20000011493 */
[----:B------:R-:W-:Y:S01]  /*11990*/  UIMAD UR4, UR8, UR13, UR4 ;  /* 0x0000000d080472a4 */ /* 0x000fe2000f8e0204 */
[----:B------:R-:W-:Y:S01]  /*119a0*/  SHF.R.S32.HI R35, RZ, 0x1f, R148 ;  /* 0x0000001fff237819 */ /* 0x000fe20000011494 */
[----:B------:R-:W-:-:S03]  /*119b0*/  UIMAD.WIDE.U32 UR8, UR8, UR12, UR10 ;  /* 0x0000000c080872a5 */ /* 0x000fc6000f8e000a */
[----:B------:R-:W-:Y:S01]  /*119c0*/  ULDC.64 UR10, c[0x0][0xb48] ;  /* 0x0002d200000a7ab9 */ /* 0x000fe20000000a00 */
[----:B------:R-:W-:Y:S01]  /*119d0*/  UIADD3 UR9, UR9, UR4, URZ ;  /* 0x0000000409097290 */ /* 0x000fe2000fffe03f */
[----:B-1----:R-:W-:Y:S01]  /*119e0*/  @P1 SHF.R.U32.HI R5, RZ, R7, R0 ;  /* 0x00000007ff051219 */ /* 0x002fe20000011600 */
[----:B------:R-:W-:Y:S02]  /*119f0*/  UIADD3 UR4, UR42, 0x2d820, URZ ;  /* 0x0002d8202a047890 */ /* 0x000fe4000fffe03f */
[----:B------:R-:W-:Y:S01]  /*11a00*/  UIMAD.WIDE.U32 UR8, UR38, UR10, UR8 ;  /* 0x0000000a260872a5 */ /* 0x000fe2000f8e0008 */
[--C-:B------:R-:W-:Y:S01]  /*11a10*/  SHF.R.S32.HI R0, RZ, 0x1f, R5.reuse ;  /* 0x0000001fff007819 */ /* 0x100fe20000011405 */
[----:B------:R-:W-:Y:S01]  /*11a20*/  IMAD.MOV R9, RZ, RZ, -R5 ;  /* 0x000000ffff097224 */ /* 0x000fe200078e0a05 */
[----:B------:R-:W-:Y:S02]  /*11a30*/  UPRMT UR4, URZ, 0x654, UR4 ;  /* 0x000006543f047896 */ /* 0x000fe40008000004 */
[----:B------:R-:W-:Y:S01]  /*11a40*/  UIMAD UR38, UR38, UR11, UR9 ;  /* 0x0000000b262672a4 */ /* 0x000fe2000f8e0209 */
[----:B------:R-:W-:-:S02]  /*11a50*/  IMAD R9, R36, R9, R11 ;  /* 0x0000000924097224 */ /* 0x000fc400078e020b */
[----:B------:R-:W-:Y:S01]  /*11a60*/  ULDC.64 UR10, c[0x0][0xb30] ;  /* 0x0002cc00000a7ab9 */ /* 0x000fe20000000a00 */
[----:B------:R-:W-:Y:S02]  /*11a70*/  IMAD.U32 R7, RZ, RZ, UR9 ;  /* 0x00000009ff077e24 */ /* 0x000fe4000f8e00ff */
[----:B------:R-:W-:Y:S01]  /*11a80*/  IMAD R0, R0, UR10, RZ ;  /* 0x0000000a00007c24 */ /* 0x000fe2000f8e02ff */
[----:B------:R-:W-:Y:S01]  /*11a90*/  SYNCS.ARRIVE.TRANS64.RED.A1T0 RZ, [UR4], RZ ;  /* 0x000000ffffff79a7 */ /* 0x000fe20008100404 */
[----:B------:R-:W-:Y:S01]  /*11aa0*/  IMAD.U32 R6, RZ, RZ, UR8 ;  /* 0x00000008ff067e24 */ /* 0x000fe2000f8e00ff */
[----:B------:R-:W-:Y:S01]  /*11ab0*/  ULDC.64 UR8, c[0x0][0xb28] ;  /* 0x0002ca0000087ab9 */ /* 0x000fe20000000a00 */
[----:B------:R-:W-:Y:S02]  /*11ac0*/  IMAD.U32 R7, RZ, RZ, UR38 ;  /* 0x00000026ff077e24 */ /* 0x000fe4000f8e00ff */
[C---:B------:R-:W-:Y:S01]  /*11ad0*/  IMAD R11, R5.reuse, UR11, R0 ;  /* 0x0000000b050b7c24 */ /* 0x040fe2000f8e0200 */
[----:B------:R-:W-:Y:S01]  /*11ae0*/  SHF.R.S32.HI R0, RZ, 0x1f, R9 ;  /* 0x0000001fff007819 */ /* 0x000fe20000011409 */
[----:B------:R-:W-:-:S04]  /*11af0*/  IMAD.WIDE.U32 R6, R5, UR10, R6 ;  /* 0x0000000a05067c25 */ /* 0x000fc8000f8e0006 */
[----:B------:R-:W-:Y:S02]  /*11b00*/  IMAD R0, R0, UR8, RZ ;  /* 0x0000000800007c24 */ /* 0x000fe4000f8e02ff */
[----:B------:R-:W-:Y:S02]  /*11b10*/  IMAD.IADD R7, R7, 0x1, R11 ;  /* 0x0000000107077824 */ /* 0x000fe400078e020b */
[C---:B------:R-:W-:Y:S02]  /*11b20*/  IMAD R5, R9.reuse, UR9, R0 ;  /* 0x0000000909057c24 */ /* 0x040fe4000f8e0200 */
[----:B------:R-:W-:Y:S01]  /*11b30*/  IMAD.WIDE.U32 R6, R9, UR8, R6 ;  /* 0x0000000809067c25 */ /* 0x000fe2000f8e0006 */
[----:B------:R-:W-:-:S03]  /*11b40*/  ULDC.64 UR8, c[0x0][0xb00] ;  /* 0x0002c00000087ab9 */ /* 0x000fc60000000a00 */
[----:B------:R-:W-:Y:S01]  /*11b50*/  IMAD.IADD R5, R7, 0x1, R5 ;  /* 0x0000000107057824 */ /* 0x000fe200078e0205 */
[----:B------:R-:W-:-:S04]  /*11b60*/  LEA R0, P1, R6, UR8, 0x2 ;  /* 0x0000000806007c11 */ /* 0x000fc8000f8210ff */
[----:B------:R-:W-:Y:S01]  /*11b70*/  LEA.HI.X R5, R6, UR9, R5, 0x2, P1 ;  /* 0x0000000906057c11 */ /* 0x000fe200088f1405 */
[----:B------:R0:W1:Y:S04]  /*11b80*/  SHFL.IDX PT, R26, R0, RZ, 0x1c1f ;  /* 0x001c1fff001a7589 */ /* 0x00006800000e0000 */
[----:B------:R0:W2:Y:S01]  /*11b90*/  SHFL.IDX PT, R2, R5, RZ, 0x1c1f ;  /* 0x001c1fff05027589 */ /* 0x0000a200000e0000 */
[----:B------:R-:W-:Y:S05]  /*11ba0*/  @P0 BRA `(.L_x_1161) ;  /* 0x0000000000c40947 */ /* 0x000fea0003800000 */
[----:B------:R-:W-:Y:S02]  /*11bb0*/  ULDC UR4, c[0x0][0xac8] ;  /* 0x0002b20000047ab9 */ /* 0x000fe40000000800 */
[----:B------:R-:W-:Y:S02]  /*11bc0*/  ISETP.GE.AND P5, PT, R16, UR4, PT ;  /* 0x0000000410007c0c */ /* 0x000fe4000bfa6270 */
[----:B------:R-:W-:Y:S02]  /*11bd0*/  ISETP.GE.AND P4, PT, R29, UR4, PT ;  /* 0x000000041d007c0c */ /* 0x000fe4000bf86270 */
[----:B------:R-:W-:Y:S02]  /*11be0*/  ISETP.GE.AND P3, PT, R31, UR4, PT ;  /* 0x000000041f007c0c */ /* 0x000fe4000bf66270 */
[----:B------:R-:W-:Y:S02]  /*11bf0*/  ISETP.GE.AND P0, PT, R139, UR4, PT ;  /* 0x000000048b007c0c */ /* 0x000fe4000bf06270 */
[----:B------:R-:W-:-:S05]  /*11c00*/  ISETP.GE.AND P1, PT, R148, UR4, PT ;  /* 0x0000000494007c0c */ /* 0x000fca000bf26270 */
[CC--:B-1----:R-:W-:Y:S02]  /*11c10*/  @!P5 LEA R6, P6, R16.reuse, R26.reuse, 0x2 ;  /* 0x0000001a1006d211 */ /* 0x0c2fe400078c10ff */
[C---:B------:R-:W-:Y:S02]  /*11c20*/  @!P4 LEA R8, P2, R29.reuse, R26, 0x2 ;  /* 0x0000001a1d08c211 */ /* 0x040fe400078410ff */
[-C--:B--2---:R-:W-:Y:S02]  /*11c30*/  @!P5 LEA.HI.X R7, R16, R2.reuse, R27, 0x2, P6 ;  /* 0x000000021007d211 */ /* 0x084fe400030f141b */
[----:B------:R-:W-:Y:S02]  /*11c40*/  @!P4 LEA.HI.X R9, R29, R2, R28, 0x2, P2 ;  /* 0x000000021d09c211 */ /* 0x000fe400010f141c */
[----:B------:R-:W-:Y:S01]  /*11c50*/  @!P3 LEA R10, P6, R31, R26, 0x2 ;  /* 0x0000001a1f0ab211 */ /* 0x000fe200078c10ff */
[----:B------:R1:W-:Y:S01]  /*11c60*/  @!P5 ST.E.64 desc[UR52][R6.64], R20 ;  /* 0x000000140600d985 */ /* 0x0003e2000c101b34 */
[----:B------:R-:W-:-:S02]  /*11c70*/  ISETP.GE.AND P2, PT, R147, UR4, PT ;  /* 0x0000000493007c0c */ /* 0x000fc4000bf46270 */
[----:B------:R-:W-:Y:S01]  /*11c80*/  @!P3 LEA.HI.X R11, R31, R2, R30, 0x2, P6 ;  /* 0x000000021f0bb211 */ /* 0x000fe200030f141e */
[----:B------:R2:W-:Y:S01]  /*11c90*/  @!P4 ST.E.64 desc[UR52][R8.64], R92 ;  /* 0x0000005c0800c985 */ /* 0x0005e2000c101b34 */
[CC--:B------:R-:W-:Y:S02]  /*11ca0*/  @!P0 LEA R12, P4, R139.reuse, R26.reuse, 0x2 ;  /* 0x0000001a8b0c8211 */ /* 0x0c0fe400078810ff */
[----:B------:R-:W-:Y:S01]  /*11cb0*/  @!P1 LEA R14, P5, R148, R26, 0x2 ;  /* 0x0000001a940e9211 */ /* 0x000fe200078a10ff */
[----:B------:R3:W-:Y:S01]  /*11cc0*/  @!P3 ST.E.64 desc[UR52][R10.64], R96 ;  /* 0x000000600a00b985 */ /* 0x0007e2000c101b34 */
[----:B------:R-:W-:Y:S02]  /*11cd0*/  ISETP.GE.AND P3, PT, R146, UR4, PT ;  /* 0x0000000492007c0c */ /* 0x000fe4000bf66270 */
[-C--:B------:R-:W-:Y:S02]  /*11ce0*/  @!P0 LEA.HI.X R13, R139, R2.reuse, R32, 0x2, P4 ;  /* 0x000000028b0d8211 */ /* 0x080fe400020f1420 */
[----:B------:R-:W-:-:S02]  /*11cf0*/  @!P1 LEA.HI.X R15, R148, R2, R35, 0x2, P5 ;  /* 0x00000002940f9211 */ /* 0x000fc400028f1423 */
[----:B------:R-:W-:Y:S01]  /*11d00*/  @!P2 LEA R24, P6, R147, R26, 0x2 ;  /* 0x0000001a9318a211 */ /* 0x000fe200078c10ff */
[----:B------:R4:W-:Y:S01]  /*11d10*/  @!P0 ST.E.64 desc[UR52][R12.64], R100 ;  /* 0x000000640c008985 */ /* 0x0009e2000c101b34 */
[----:B------:R-:W-:Y:S02]  /*11d20*/  ISETP.GE.AND P4, PT, R145, UR4, PT ;  /* 0x0000000491007c0c */ /* 0x000fe4000bf86270 */
[----:B------:R-:W-:Y:S01]  /*11d30*/  @!P2 LEA.HI.X R25, R147, R2, R34, 0x2, P6 ;  /* 0x000000029319a211 */ /* 0x000fe200030f1422 */
[----:B------:R5:W-:Y:S01]  /*11d40*/  @!P1 ST.E.64 desc[UR52][R14.64], R104 ;  /* 0x000000680e009985 */ /* 0x000be2000c101b34 */
[----:B------:R-:W-:Y:S02]  /*11d50*/  ISETP.GE.AND P1, PT, R143, UR4, PT ;  /* 0x000000048f007c0c */ /* 0x000fe4000bf26270 */
[----:B-1----:R-:W-:Y:S01]  /*11d60*/  @!P3 LEA R6, P5, R146, R26, 0x2 ;  /* 0x0000001a9206b211 */ /* 0x002fe200078a10ff */
[----:B------:R1:W-:Y:S01]  /*11d70*/  @!P2 ST.E.64 desc[UR52][R24.64], R108 ;  /* 0x0000006c1800a985 */ /* 0x0003e2000c101b34 */
[----:B------:R-:W-:-:S02]  /*11d80*/  ISETP.GE.AND P2, PT, R144, UR4, PT ;  /* 0x0000000490007c0c */ /* 0x000fc4000bf46270 */
[----:B------:R-:W-:Y:S02]  /*11d90*/  ISETP.GE.AND P0, PT, R142, UR4, PT ;  /* 0x000000048e007c0c */ /* 0x000fe4000bf06270 */
[----:B------:R-:W-:Y:S02]  /*11da0*/  @!P3 LEA.HI.X R7, R146, R2, R33, 0x2, P5 ;  /* 0x000000029207b211 */ /* 0x000fe400028f1421 */
[----:B------:R-:W-:Y:S02]  /*11db0*/  ISETP.GE.AND P5, PT, R141, UR4, PT ;  /* 0x000000048d007c0c */ /* 0x000fe4000bfa6270 */
[C---:B--2---:R-:W-:Y:S01]  /*11dc0*/  @!P4 LEA R8, P6, R145.reuse, R26, 0x2 ;  /* 0x0000001a9108c211 */ /* 0x044fe200078c10ff */
[----:B------:R1:W-:Y:S03]  /*11dd0*/  @!P3 ST.E.64 desc[UR52][R6.64], R112 ;  /* 0x000000700600b985 */ /* 0x0003e6000c101b34 */
[----:B------:R-:W-:-:S02]  /*11de0*/  @!P4 LEA.HI.X R9, R145, R2, R157, 0x2, P6 ;  /* 0x000000029109c211 */ /* 0x000fc400030f149d */
[-C--:B---3--:R-:W-:Y:S02]  /*11df0*/  @!P2 LEA R10, P3, R144, R26.reuse, 0x2 ;  /* 0x0000001a900aa211 */ /* 0x088fe400078610ff */
[-C--:B----4-:R-:W-:Y:S01]  /*11e00*/  @!P1 LEA R12, P6, R143, R26.reuse, 0x2 ;  /* 0x0000001a8f0c9211 */ /* 0x090fe200078c10ff */
[----:B------:R1:W-:Y:S01]  /*11e10*/  @!P4 ST.E.64 desc[UR52][R8.64], R116 ;  /* 0x000000740800c985 */ /* 0x0003e2000c101b34 */
[----:B-----5:R-:W-:Y:S02]  /*11e20*/  @!P0 LEA R14, P4, R142, R26, 0x2 ;  /* 0x0000001a8e0e8211 */ /* 0x020fe400078810ff */
[----:B------:R-:W-:Y:S02]  /*11e30*/  @!P2 LEA.HI.X R11, R144, R2, R156, 0x2, P3 ;  /* 0x00000002900ba211 */ /* 0x000fe400018f149c */
        /* <DEDUP_REMOVED lines=8> */
.L_x_1161:
[----:B------:R-:W-:Y:S05]  /*11ec0*/  BSYNC B1 ;  /* 0x0000000000017941 */ /* 0x000fea0003800000 */
.L_x_1160:
[----:B------:R-:W-:Y:S01]  /*11ed0*/  ISETP.GE.AND P0, PT, R4, R3, PT ;  /* 0x000000030400720c */ /* 0x000fe20003f06270 */
[----:B-1----:R1:W3:Y:S04]  /*11ee0*/  SHFL.IDX PT, R14, R5, 0x1, 0x1c1f ;  /* 0x003c1f00050e7f89 */ /* 0x0022e800000e0000 */
[----:B0-----:R-:W0:Y:S08]  /*11ef0*/  SHFL.IDX PT, R0, R0, 0x1, 0x1c1f ;  /* 0x003c1f0000007f89 */ /* 0x001e3000000e0000 */
[----:B-1----:R-:W-:Y:S05]  /*11f00*/  @P0 BRA `(.L_x_1159) ;  /* 0x0000000c008c0947 */ /* 0x002fea0003800000 */
[----:B------:R-:W-:Y:S02]  /*11f10*/  ULDC UR4, c[0x0][0xac8] ;  /* 0x0002b20000047ab9 */ /* 0x000fe40000000800 */
[----:B------:R-:W-:Y:S02]  /*11f20*/  ISETP.GE.AND P1, PT, R16, UR4, PT ;  /* 0x0000000410007c0c */ /* 0x000fe4000bf26270 */
[----:B------:R-:W-:Y:S02]  /*11f30*/  ISETP.GE.AND P0, PT, R29, UR4, PT ;  /* 0x000000041d007c0c */ /* 0x000fe4000bf06270 */
[----:B------:R-:W-:Y:S02]  /*11f40*/  ISETP.GE.AND P3, PT, R31, UR4, PT ;  /* 0x000000041f007c0c */ /* 0x000fe4000bf66270 */
[----:B------:R-:W-:Y:S02]  /*11f50*/  ISETP.GE.AND P2, PT, R139, UR4, PT ;  /* 0x000000048b007c0c */ /* 0x000fe4000bf46270 */
[----:B------:R-:W-:-:S05]  /*11f60*/  ISETP.GE.AND P4, PT, R148, UR4, PT ;  /* 0x0000000494007c0c */ /* 0x000fca000bf86270 */
[CC--:B0-2---:R-:W-:Y:S02]  /*11f70*/  @!P1 LEA R2, P6, R16.reuse, R0.reuse, 0x2 ;  /* 0x0000000010029211 */ /* 0x0c5fe400078c10ff */
[C---:B------:R-:W-:Y:S02]  /*11f80*/  @!P0 LEA R4, P5, R29.reuse, R0, 0x2 ;  /* 0x000000001d048211 */ /* 0x040fe400078a10ff */
[-C--:B---3--:R-:W-:Y:S02]  /*11f90*/  @!P1 LEA.HI.X R3, R16, R14.reuse, R27, 0x2, P6 ;  /* 0x0000000e10039211 */ /* 0x088fe400030f141b */
[----:B------:R-:W-:Y:S02]  /*11fa0*/  @!P0 LEA.HI.X R5, R29, R14, R28, 0x2, P5 ;  /* 0x0000000e1d058211 */ /* 0x000fe400028f141c */
[-C--:B------:R-:W-:Y:S01]  /*11fb0*/  @!P3 LEA R6, P6, R31, R0.reuse, 0x2 ;  /* 0x000000001f06b211 */ /* 0x080fe200078c10ff */
[----:B------:R0:W-:Y:S01]  /*11fc0*/  @!P1 ST.E.64 desc[UR52][R2.64], R90 ;  /* 0x0000005a02009985 */ /* 0x0001e2000c101b34 */
[----:B------:R-:W-:-:S02]  /*11fd0*/  @!P2 LEA R8, P5, R139, R0, 0x2 ;  /* 0x000000008b08a211 */ /* 0x000fc400078a10ff */
[----:B------:R-:W-:Y:S01]  /*11fe0*/  @!P3 LEA.HI.X R7, R31, R14, R30, 0x2, P6 ;  /* 0x0000000e1f07b211 */ /* 0x000fe200030f141e */
[----:B------:R1:W-:Y:S01]  /*11ff0*/  @!P0 ST.E.64 desc[UR52][R4.64], R94 ;  /* 0x0000005e04008985 */ /* 0x0003e2000c101b34 */
[----:B------:R-:W-:Y:S02]  /*12000*/  ISETP.GE.AND P0, PT, R147, UR4, PT ;  /* 0x0000000493007c0c */ /* 0x000fe4000bf06270 */
[----:B------:R-:W-:Y:S01]  /*12010*/  @!P4 LEA R10, P6, R148, R0, 0x2 ;  /* 0x00000000940ac211 */ /* 0x000fe200078c10ff */
[----:B------:R2:W-:Y:S01]  /*12020*/  @!P3 ST.E.64 desc[UR52][R6.64], R98 ;  /* 0x000000620600b985 */ /* 0x0005e2000c101b34 */
[-C--:B------:R-:W-:Y:S02]  /*12030*/  @!P2 LEA.HI.X R9, R139, R14.reuse, R32, 0x2, P5 ;  /* 0x0000000e8b09a211 */ /* 0x080fe400028f1420 */
[----:B------:R-:W-:Y:S02]  /*12040*/  ISETP.GE.AND P1, PT, R146, UR4, PT ;  /* 0x0000000492007c0c */ /* 0x000fe4000bf26270 */
[----:B------:R-:W-:Y:S01]  /*12050*/  @!P4 LEA.HI.X R11, R148, R14, R35, 0x2, P6 ;  /* 0x0000000e940bc211 */ /* 0x000fe200030f1423 */
[----:B------:R3:W-:Y:S01]  /*12060*/  @!P2 ST.E.64 desc[UR52][R8.64], R102 ;  /* 0x000000660800a985 */ /* 0x0007e2000c101b34 */
[----:B------:R-:W-:-:S02]  /*12070*/  ISETP.GE.AND P3, PT, R144, UR4, PT ;  /* 0x0000000490007c0c */ /* 0x000fc4000bf66270 */
[----:B------:R-:W-:Y:S01]  /*12080*/  ISETP.GE.AND P2, PT, R143, UR4, PT ;  /* 0x000000048f007c0c */ /* 0x000fe2000bf46270 */
[----:B------:R4:W-:Y:S01]  /*12090*/  @!P4 ST.E.64 desc[UR52][R10.64], R106 ;  /* 0x0000006a0a00c985 */ /* 0x0009e2000c101b34 */
[----:B------:R-:W-:Y:S02]  /*120a0*/  ISETP.GE.AND P4, PT, R145, UR4, PT ;  /* 0x0000000491007c0c */ /* 0x000fe4000bf86270 */
[----:B0-----:R-:W-:-:S03]  /*120b0*/  @!P0 LEA R2, P5, R147, R0, 0x2 ;  /* 0x0000000093028211 */ /* 0x001fc600078a10ff */
[----:B-1----:R-:W-:Y:S02]  /*120c0*/  @!P1 LEA R4, P6, R146, R0, 0x2 ;  /* 0x0000000092049211 */ /* 0x002fe400078c10ff */
[-C--:B------:R-:W-:Y:S02]  /*120d0*/  @!P0 LEA.HI.X R3, R147, R14.reuse, R34, 0x2, P5 ;  /* 0x0000000e93038211 */ /* 0x080fe400028f1422 */
[----:B------:R-:W-:Y:S02]  /*120e0*/  ISETP.GE.AND P5, PT, R142, UR4, PT ;  /* 0x000000048e007c0c */ /* 0x000fe4000bfa6270 */
[----:B------:R-:W-:Y:S01]  /*120f0*/  @!P1 LEA.HI.X R5, R146, R14, R33, 0x2, P6 ;  /* 0x0000000e92059211 */ /* 0x000fe200030f1421 */
[----:B------:R0:W-:Y:S01]  /*12100*/  @!P0 ST.E.64 desc[UR52][R2.64], R110 ;  /* 0x0000006e02008985 */ /* 0x0001e2000c101b34 */
[-C--:B--2---:R-:W-:Y:S02]  /*12110*/  @!P4 LEA R6, P0, R145, R0.reuse, 0x2 ;  /* 0x000000009106c211 */ /* 0x084fe400078010ff */
[-C--:B---3--:R-:W-:Y:S01]  /*12120*/  @!P3 LEA R8, P6, R144, R0.reuse, 0x2 ;  /* 0x000000009008b211 */ /* 0x088fe200078c10ff */
[----:B------:R0:W-:Y:S01]  /*12130*/  @!P1 ST.E.64 desc[UR52][R4.64], R114 ;  /* 0x0000007204009985 */ /* 0x0001e2000c101b34 */
[----:B----4-:R-:W-:-:S02]  /*12140*/  @!P2 LEA R10, P1, R143, R0, 0x2 ;  /* 0x000000008f0aa211 */ /* 0x010fc400078210ff */
[-C--:B------:R-:W-:Y:S02]  /*12150*/  @!P4 LEA.HI.X R7, R145, R14.reuse, R157, 0x2, P0 ;  /* 0x0000000e9107c211 */ /* 0x080fe400000f149d */
[----:B------:R-:W-:Y:S02]  /*12160*/  @!P3 LEA.HI.X R9, R144, R14, R156, 0x2, P6 ;  /* 0x0000000e9009b211 */ /* 0x000fe400030f149c */
[C---:B------:R-:W-:Y:S01]  /*12170*/  @!P5 LEA R12, P0, R142.reuse, R0, 0x2 ;  /* 0x000000008e0cd211 */ /* 0x040fe200078010ff */
[----:B------:R0:W-:Y:S01]  /*12180*/  @!P4 ST.E.64 desc[UR52][R6.64], R118 ;  /* 0x000000760600c985 */ /* 0x0001e2000c101b34 */
[-C--:B------:R-:W-:Y:S02]  /*12190*/  @!P2 LEA.HI.X R11, R143, R14.reuse, R155, 0x2, P1 ;  /* 0x0000000e8f0ba211 */ /* 0x080fe400008f149b */
[----:B------:R-:W-:Y:S01]  /*121a0*/  @!P5 LEA.HI.X R13, R142, R14, R154, 0x2, P0 ;  /* 0x0000000e8e0dd211 */ /* 0x000fe200000f149a */
[----:B------:R0:W-:Y:S01]  /*121b0*/  @!P3 ST.E.64 desc[UR52][R8.64], R122 ;  /* 0x0000007a0800b985 */ /* 0x0001e2000c101b34 */
[----:B------:R-:W-:-:S03]  /*121c0*/  ISETP.GE.AND P0, PT, R141, UR4, PT ;  /* 0x000000048d007c0c */ /* 0x000fc6000bf06270 */
[----:B------:R0:W-:Y:S04]  /*121d0*/  @!P2 ST.E.64 desc[UR52][R10.64], R126 ;  /* 0x0000007e0a00a985 */ /* 0x0001e8000c101b34 */
[----:B------:R0:W-:Y:S06]  /*121e0*/  @!P5 ST.E.64 desc[UR52][R12.64], R130 ;  /* 0x000000820c00d985 */ /* 0x0001ec000c101b34 */
[----:B------:R-:W-:Y:S05]  /*121f0*/  @P0 BRA `(.L_x_1159) ;  /* 0x0000000800d00947 */ /* 0x000fea0003800000 */
[----:B0-----:R-:W-:-:S04]  /*12200*/  LEA R2, P0, R141, R0, 0x2 ;  /* 0x000000008d027211 */ /* 0x001fc800078010ff */
[----:B------:R-:W-:-:S05]  /*12210*/  LEA.HI.X R3, R141, R14, R153, 0x2, P0 ;  /* 0x0000000e8d037211 */ /* 0x000fca00000f1499 */
[----:B------:R0:W-:Y:S01]  /*12220*/  ST.E.64 desc[UR52][R2.64], R134 ;  /* 0x0000008602007985 */ /* 0x0001e2000c101b34 */
[----:B------:R-:W-:Y:S05]  /*12230*/  BRA `(.L_x_1159) ;  /* 0x0000000800c07947 */ /* 0x000fea0003800000 */
.L_x_1154:
[----:B------:R-:W-:Y:S02]  /*12240*/  ULDC.64 UR8, c[0x0][0xc00] ;  /* 0x0003000000087ab9 */ /* 0x000fe40000000a00 */
[----:B------:R-:W-:-:S04]  /*12250*/  UISETP.NE.U32.AND UP0, UPT, UR8, URZ, UPT ;  /* 0x0000003f0800728c */ /* 0x000fc8000bf05070 */
[----:B------:R-:W-:-:S03]  /*12260*/  UISETP.NE.AND.EX UP0, UPT, UR9, URZ, UPT, UP0 ;  /* 0x0000003f0900728c */ /* 0x000fc6000bf05300 */
[----:B------:R-:W-:Y:S02]  /*12270*/  ULDC.64 UR8, c[0x0][0xc00] ;  /* 0x0003000000087ab9 */ /* 0x000fe40000000a00 */
[----:B------:R-:W-:Y:S01]  /*12280*/  UIMAD.WIDE UR8, UR43, 0x4, UR8 ;  /* 0x000000042b0878a5 */ /* 0x000fe2000f8e0208 */
[----:B------:R-:W-:-:S05]  /*12290*/  PLOP3.LUT P1, PT, PT, PT, UP0, 0x80, 0x0 ;  /* 0x000000000000781c */ /* 0x000fca0003f2f008 */
[----:B------:R-:W-:Y:S02]  /*122a0*/  IMAD.U32 R2, RZ, RZ, UR8 ;  /* 0x00000008ff027e24 */ /* 0x000fe4000f8e00ff */
[----:B------:R-:W-:Y:S01]  /*122b0*/  IMAD.U32 R3, RZ, RZ, UR9 ;  /* 0x00000009ff037e24 */ /* 0x000fe2000f8e00ff */
[----:B------:R-:W-:Y:S02]  /*122c0*/  ULDC.64 UR8, c[0x0][0xc08] ;  /* 0x0003020000087ab9 */ /* 0x000fe40000000a00 */
[----:B------:R-:W-:Y:S01]  /*122d0*/  UISETP.NE.U32.AND UP1, UPT, UR8, URZ, UPT ;  /* 0x0000003f0800728c */ /* 0x000fe2000bf25070 */
[----:B------:R-:W-:Y:S02]  /*122e0*/  ULDC UR4, c[0x0][0xa88] ;  /* 0x0002a20000047ab9 */ /* 0x000fe40000000800 */
[----:B------:R-:W2:Y:S01]  /*122f0*/  @P1 LDG.E R6, desc[UR52][R2.64] ;  /* 0x0000003402061981 */ /* 0x000ea2000c1e1900 */
[----:B------:R-:W-:Y:S01]  /*12300*/  UISETP.NE.AND.EX UP1, UPT, UR9, URZ, UPT, UP1 ;  /* 0x0000003f0900728c */ /* 0x000fe2000bf25310 */
[----:B------:R-:W-:Y:S01]  /*12310*/  IMAD.U32 R0, RZ, RZ, UR4 ;  /* 0x00000004ff007e24 */ /* 0x000fe2000f8e00ff */
[----:B------:R-:W0:Y:S04]  /*12320*/  S2R R7, SR_TID.X ;  /* 0x0000000000077919 */ /* 0x000e280000002100 */
[----:B------:R-:W-:-:S05]  /*12330*/  PLOP3.LUT P2, PT, PT, PT, UP1, 0x80, 0x0 ;  /* 0x000000000000781c */ /* 0x000fca0003f4f018 */
[----:B------:R-:W-:Y:S02]  /*12340*/  @UP1 ULDC.64 UR8, c[0x0][0xc08] ;  /* 0x0003020000081ab9 */ /* 0x000fe40000000a00 */
[----:B------:R-:W-:-:S06]  /*12350*/  @UP1 UIMAD.WIDE UR8, UR43, 0x4, UR8 ;  /* 0x000000042b0818a5 */ /* 0x000fcc000f8e0208 */
[----:B------:R-:W-:Y:S02]  /*12360*/  IMAD.U32 R4, RZ, RZ, UR8 ;  /* 0x00000008ff047e24 */ /* 0x000fe4000f8e00ff */
[----:B------:R-:W-:-:S05]  /*12370*/  IMAD.U32 R5, RZ, RZ, UR9 ;  /* 0x00000009ff057e24 */ /* 0x000fca000f8e00ff */
[----:B------:R1:W5:Y:S01]  /*12380*/  @P2 LDG.E R0, desc[UR52][R4.64] ;  /* 0x0000003404002981 */ /* 0x000362000c1e1900 */
[----:B------:R-:W-:Y:S01]  /*12390*/  UISETP.NE.AND UP1, UPT, UR46, URZ, UPT ;  /* 0x0000003f2e00728c */ /* 0x000fe2000bf25270 */
[----:B------:R-:W-:Y:S01]  /*123a0*/  UMOV UR4, URZ ;  /* 0x0000003f00047c82 */ /* 0x000fe20008000000 */
[----:B0-----:R-:W-:-:S09]  /*123b0*/  VIADD R7, R7, 0xffffff80 ;  /* 0xffffff8007077836 */ /* 0x001fd20000000000 */
[----:B------:R-:W-:Y:S01]  /*123c0*/  @!UP1 ULDC UR46, c[0x0][0xad4] ;  /* 0x0002b500002e9ab9 */ /* 0x000fe20000000800 */
[----:B------:R-:W-:Y:S02]  /*123d0*/  ISETP.GT.AND P0, PT, R7, 0xbf, PT ;  /* 0x000000bf0700780c */ /* 0x000fe40003f04270 */
[----:B--2---:R-:W-:Y:S01]  /*123e0*/  @P1 R2UR UR4, R6 ;  /* 0x00000000060412ca */ /* 0x004fe200000e0000 */
[----:B-1----:R-:W-:-:S14]  /*123f0*/  @P2 BRA `(.L_x_1162) ;  /* 0x0000000000102947 */ /* 0x002fdc0003800000 */
[----:B------:R-:W-:Y:S05]  /*12400*/  @!P1 BRA `(.L_x_1162) ;  /* 0x00000000000c9947 */ /* 0x000fea0003800000 */
[----:B------:R-:W2:Y:S04]  /*12410*/  LDG.E R5, desc[UR52][R2.64] ;  /* 0x0000003402057981 */ /* 0x000ea8000c1e1900 */
[----:B-----5:R-:W2:Y:S02]  /*12420*/  LDG.E R0, desc[UR52][R2.64+0x4] ;  /* 0x0000043402007981 */ /* 0x020ea4000c1e1900 */
[----:B--2---:R-:W-:-:S07]  /*12430*/  IMAD.IADD R0, R0, 0x1, -R5 ;  /* 0x0000000100007824 */ /* 0x004fce00078e0a05 */
.L_x_1162:
[----:B------:R-:W-:Y:S01]  /*12440*/  USHF.R.S32.HI UR15, URZ, 0x1f, UR43 ;  /* 0x0000001f3f0f7899 */ /* 0x000fe2000801142b */
[----:B------:R-:W-:Y:S01]  /*12450*/  BSSY B1, `(.L_x_1163) ;  /* 0x000003a000017945 */ /* 0x000fe20003800000 */
[----:B------:R-:W-:Y:S02]  /*12460*/  USHF.R.S32.HI UR21, URZ, 0x1f, UR4 ;  /* 0x0000001f3f157899 */ /* 0x000fe40008011404 */
[----:B------:R-:W-:Y:S02]  /*12470*/  USEL UR14, UR43, URZ, !UP0 ;  /* 0x0000003f2b0e7287 */ /* 0x000fe4000c000000 */
[----:B------:R-:W-:Y:S01]  /*12480*/  USEL UR15, UR15, URZ, !UP0 ;  /* 0x0000003f0f0f7287 */ /* 0x000fe2000c000000 */
[----:B------:R-:W-:Y:S11]  /*12490*/  @P0 BRA `(.L_x_1164) ;  /* 0x0000000000d40947 */ /* 0x000ff60003800000 */
[----:B------:R-:W0:Y:S01]  /*124a0*/  S2R R3, SR_TID.X ;  /* 0x0000000000037919 */ /* 0x000e220000002100 */
[----:B------:R-:W1:Y:S01]  /*124b0*/  LDC R9, c[0x0][0xbe8] ;  /* 0x0002fa00ff097b82 */ /* 0x000e620000000800 */
[----:B------:R-:W-:Y:S02]  /*124c0*/  IMAD.U32 R4, RZ, RZ, UR40 ;  /* 0x00000028ff047e24 */ /* 0x000fe4000f8e00ff */
[----:B-1---5:R-:W-:-:S03]  /*124d0*/  IMAD R2, R0, R9, RZ ;  /* 0x0000000900027224 */ /* 0x022fc600078e02ff */
[----:B0-----:R-:W-:-:S04]  /*124e0*/  IADD3 R4, R4, -0x80, R3 ;  /* 0xffffff8004047810 */ /* 0x001fc80007ffe003 */
[----:B------:R-:W-:-:S13]  /*124f0*/  ISETP.GE.AND P0, PT, R4, R2, PT ;  /* 0x000000020400720c */ /* 0x000fda0003f06270 */
[----:B------:R-:W-:Y:S05]  /*12500*/  @P0 BRA `(.L_x_1164) ;  /* 0x0000000000b80947 */ /* 0x000fea0003800000 */
[----:B------:R-:W-:Y:S01]  /*12510*/  ISETP.NE.AND P0, PT, R9, 0x1, PT ;  /* 0x000000010900780c */ /* 0x000fe20003f05270 */
[----:B------:R-:W-:Y:S01]  /*12520*/  UISETP.GT.AND UP0, UPT, UR46, 0x1, UPT ;  /* 0x000000012e00788c */ /* 0x000fe2000bf04270 */
[----:B------:R-:W-:Y:S01]  /*12530*/  IMAD.MOV.U32 R5, RZ, RZ, R4 ;  /* 0x000000ffff057224 */ /* 0x000fe200078e0004 */
[----:B------:R-:W-:Y:S02]  /*12540*/  UMOV UR19, 0x9b8 ;  /* 0x000009b800137882 */ /* 0x000fe40000000000 */
[----:B------:R-:W-:Y:S02]  /*12550*/  USEL UR19, UR19, 0x978, UP0 ;  /* 0x0000097813137887 */ /* 0x000fe40008000000 */
[----:B------:R-:W-:-:S06]  /*12560*/  USEL UR18, UR38, URZ, UP0 ;  /* 0x0000003f26127287 */ /* 0x000fcc0008000000 */
[----:B------:R-:W0:Y:S04]  /*12570*/  @P0 LDC R3, c[0x0][0xbec] ;  /* 0x0002fb00ff030b82 */ /* 0x000e280000000800 */
[----:B------:R-:W-:Y:S01]  /*12580*/  ULDC.64 UR12, c[0x0][UR19+0x220] ;  /* 0x00008800130c7abb */ /* 0x000fe20008000a00 */
[----:B------:R-:W-:Y:S01]  /*12590*/  ULDC.64 UR10, c[0x0][UR19+0x218] ;  /* 0x00008600130a7abb */ /* 0x000fe20008000a00 */
[----:B------:R-:W-:Y:S01]  /*125a0*/  ULDC.64 UR16, c[0x0][UR19+0x228] ;  /* 0x00008a0013107abb */ /* 0x000fe20008000a00 */
[----:B------:R-:W-:Y:S01]  /*125b0*/  UIMAD UR13, UR13, UR14, URZ ;  /* 0x0000000e0d0d72a4 */ /* 0x000fe2000f8e023f */
[----:B------:R-:W1:Y:S01]  /*125c0*/  @P0 LDC R7, c[0x0][0xbf0] ;  /* 0x0002fc00ff070b82 */ /* 0x000e620000000800 */
[----:B------:R-:W-:Y:S02]  /*125d0*/  UIMAD.WIDE.U32 UR8, UR10, UR41, URZ ;  /* 0x000000290a0872a5 */ /* 0x000fe4000f8e003f */
[----:B------:R-:W-:-:S02]  /*125e0*/  UIMAD UR20, UR11, UR41, URZ ;  /* 0x000000290b1472a4 */ /* 0x000fc4000f8e023f */
[----:B------:R-:W-:Y:S02]  /*125f0*/  UIMAD.WIDE.U32 UR22, UR16, UR18, URZ ;  /* 0x00000012101672a5 */ /* 0x000fe4000f8e003f */
[----:B------:R-:W-:Y:S02]  /*12600*/  UIMAD.WIDE.U32 UR10, UR12, UR14, URZ ;  /* 0x0000000e0c0a72a5 */ /* 0x000fe4000f8e003f */
[----:B------:R-:W-:Y:S02]  /*12610*/  UIMAD UR16, UR17, UR18, URZ ;  /* 0x00000012111072a4 */ /* 0x000fe4000f8e023f */
[----:B------:R-:W-:Y:S02]  /*12620*/  UIMAD UR13, UR12, UR15, UR13 ;  /* 0x0000000f0c0d72a4 */ /* 0x000fe4000f8e020d */
[----:B------:R-:W-:Y:S02]  /*12630*/  UIADD3 UR8, UP1, UP2, UR10, UR8, UR4 ;  /* 0x000000080a087290 */ /* 0x000fe4000fa3e004 */
[----:B------:R-:W-:Y:S01]  /*12640*/  UIADD3 UR16, UR23, UR16, URZ ;  /* 0x0000001017107290 */ /* 0x000fe2000fffe03f */
[----:B0-----:R-:W-:Y:S01]  /*12650*/  @P0 IMAD.HI.U32 R2, R4, R3, RZ ;  /* 0x0000000304020227 */ /* 0x001fe200078e00ff */
[----:B------:R-:W-:-:S02]  /*12660*/  UIADD3 UR20, UR9, UR20, URZ ;  /* 0x0000001409147290 */ /* 0x000fc4000fffe03f */
[----:B------:R-:W-:Y:S01]  /*12670*/  UIADD3 UR10, UR11, UR13, URZ ;  /* 0x0000000d0b0a7290 */ /* 0x000fe2000fffe03f */
[----:B------:R-:W-:Y:S02]  /*12680*/  IMAD.U32 R3, RZ, RZ, UR23 ;  /* 0x00000017ff037e24 */ /* 0x000fe4000f8e00ff */
[----:B------:R-:W-:Y:S01]  /*12690*/  IMAD.U32 R6, RZ, RZ, UR16 ;  /* 0x00000010ff067e24 */ /* 0x000fe2000f8e00ff */
[----:B------:R-:W-:Y:S01]  /*126a0*/  UIADD3.X UR10, UR10, UR20, UR21, UP1, UP2 ;  /* 0x000000140a0a7290 */ /* 0x000fe20008fe4415 */
[----:B-1----:R-:W-:Y:S01]  /*126b0*/  @P0 SHF.R.U32.HI R5, RZ, R7, R2 ;  /* 0x00000007ff050219 */ /* 0x002fe20000011602 */
[----:B------:R-:W-:-:S04]  /*126c0*/  IMAD.U32 R2, RZ, RZ, UR22 ;  /* 0x00000016ff027e24 */ /* 0x000fc8000f8e00ff */
[--C-:B------:R-:W-:Y:S01]  /*126d0*/  IMAD.MOV R7, RZ, RZ, -R5.reuse ;  /* 0x000000ffff077224 */ /* 0x100fe200078e0a05 */
[----:B------:R-:W-:Y:S01]  /*126e0*/  IADD3 R2, P0, P1, R5, UR8, R2 ;  /* 0x0000000805027c10 */ /* 0x000fe2000f91e002 */
[----:B------:R-:W-:Y:S01]  /*126f0*/  ULDC.64 UR8, c[0x0][UR19+0x210] ;  /* 0x0000840013087abb */ /* 0x000fe20008000a00 */
[----:B------:R-:W-:Y:S01]  /*12700*/  SHF.R.S32.HI R5, RZ, 0x1f, R5 ;  /* 0x0000001fff057819 */ /* 0x000fe20000011405 */
[----:B------:R-:W-:-:S03]  /*12710*/  IMAD R7, R9, R7, R4 ;  /* 0x0000000709077224 */ /* 0x000fc600078e0204 */
[----:B------:R-:W-:Y:S01]  /*12720*/  IADD3.X R3, R5, UR10, R6, P0, P1 ;  /* 0x0000000a05037c10 */ /* 0x000fe200087e2406 */
[C---:B------:R-:W-:Y:S01]  /*12730*/  IMAD R9, R7.reuse, UR9, RZ ;  /* 0x0000000907097c24 */ /* 0x040fe2000f8e02ff */
[----:B------:R-:W-:Y:S01]  /*12740*/  SHF.R.S32.HI R4, RZ, 0x1f, R7 ;  /* 0x0000001fff047819 */ /* 0x000fe20000011407 */
[----:B------:R-:W-:Y:S01]  /*12750*/  ULDC.64 UR10, c[0x0][0xba8] ;  /* 0x0002ea00000a7ab9 */ /* 0x000fe20000000a00 */
[----:B------:R-:W-:Y:S01]  /*12760*/  @!UP0 ULDC UR10, c[0x0][0xb50] ;  /* 0x0002d400000a8ab9 */ /* 0x000fe20000000800 */
[----:B------:R-:W-:Y:S01]  /*12770*/  IMAD.WIDE.U32 R2, R7, UR8, R2 ;  /* 0x0000000807027c25 */ /* 0x000fe2000f8e0002 */
[----:B------:R-:W-:-:S03]  /*12780*/  @!UP0 ULDC UR11, c[0x0][0xb54] ;  /* 0x0002d500000b8ab9 */ /* 0x000fc60000000800 */
[----:B------:R-:W-:Y:S01]  /*12790*/  IMAD R9, R4, UR8, R9 ;  /* 0x0000000804097c24 */ /* 0x000fe2000f8e0209 */
[----:B------:R-:W-:-:S03]  /*127a0*/  LEA R4, P0, R2, UR10, 0x2 ;  /* 0x0000000a02047c11 */ /* 0x000fc6000f8010ff */
[----:B------:R-:W-:-:S05]  /*127b0*/  IMAD.IADD R3, R3, 0x1, R9 ;  /* 0x0000000103037824 */ /* 0x000fca00078e0209 */
[----:B------:R-:W-:Y:S01]  /*127c0*/  LEA.HI.X R5, R2, UR11, R3, 0x2, P0 ;  /* 0x0000000b02057c11 */ /* 0x000fe200080f1403 */
[----:B------:R-:W-:-:S05]  /*127d0*/  IMAD.MOV.U32 R3, RZ, RZ, -0x800000 ;  /* 0xff800000ff037424 */ /* 0x000fca00078e00ff */
[----:B------:R0:W-:Y:S02]  /*127e0*/  STG.E desc[UR52][R4.64], R3 ;  /* 0x0000000304007986 */ /* 0x0001e4000c101934 */
.L_x_1164:
[----:B------:R-:W-:Y:S05]  /*127f0*/  BSYNC B1 ;  /* 0x0000000000017941 */ /* 0x000fea0003800000 */
.L_x_1163:
[----:B------:R-:W-:-:S06]  /*12800*/  UISETP.GT.AND UP0, UPT, UR46, 0x1, UPT ;  /* 0x000000012e00788c */ /* 0x000fcc000bf04270 */
[----:B------:R-:W-:-:S13]  /*12810*/  PLOP3.LUT P0, PT, PT, PT, UP0, 0x80, 0x0 ;  /* 0x000000000000781c */ /* 0x000fda0003f0f008 */
[----:B------:R-:W-:Y:S05]  /*12820*/  @P0 BRA `(.L_x_1159) ;  /* 0x0000000400440947 */ /* 0x000fea0003800000 */
[----:B------:R-:W1:Y:S01]  /*12830*/  LDC R11, c[0x0][0xbe8] ;  /* 0x0002fa00ff0b7b82 */ /* 0x000e620000000800 */
[----:B------:R-:W-:Y:S01]  /*12840*/  ULDC.64 UR12, c[0x0][0xaa0] ;  /* 0x0002a800000c7ab9 */ /* 0x000fe20000000a00 */
[----:B------:R-:W-:Y:S01]  /*12850*/  IMAD R2, R150, 0x60, R151 ;  /* 0x0000006096027824 */ /* 0x000fe200078e0297 */
[----:B------:R-:W-:Y:S01]  /*12860*/  UIMAD UR10, UR21, UR12, URZ ;  /* 0x0000000c150a72a4 */ /* 0x000fe2000f8e023f */
[----:B------:R-:W-:Y:S01]  /*12870*/  BSSY B1, `(.L_x_1165) ;  /* 0x000003b000017945 */ /* 0x000fe20003800000 */
[----:B------:R-:W-:Y:S01]  /*12880*/  UIMAD.WIDE.U32 UR8, UR4, UR12, URZ ;  /* 0x0000000c040872a5 */ /* 0x000fe2000f8e003f */
[----:B0-----:R-:W-:Y:S01]  /*12890*/  VIADD R4, R2, UR40 ;  /* 0x0000002802047c36 */ /* 0x001fe20008000000 */
[----:B------:R-:W-:Y:S01]  /*128a0*/  UIMAD UR10, UR4, UR13, UR10 ;  /* 0x0000000d040a72a4 */ /* 0x000fe2000f8e020a */
[----:B------:R-:W-:Y:S02]  /*128b0*/  SHF.R.S32.HI R10, RZ, 0x1f, R140 ;  /* 0x0000001fff0a7819 */ /* 0x000fe4000001148c */
[----:B------:R-:W-:Y:S01]  /*128c0*/  IMAD.MOV.U32 R5, RZ, RZ, R4 ;  /* 0x000000ffff057224 */ /* 0x000fe200078e0004 */
[----:B------:R-:W-:Y:S01]  /*128d0*/  UIADD3 UR9, UR9, UR10, URZ ;  /* 0x0000000a09097290 */ /* 0x000fe2000fffe03f */
[----:B------:R-:W-:-:S02]  /*128e0*/  SHF.R.S32.HI R14, RZ, 0x1f, R138 ;  /* 0x0000001fff0e7819 */ /* 0x000fc4000001148a */
[----:B------:R-:W-:Y:S02]  /*128f0*/  ULDC.64 UR10, c[0x0][0xae8] ;  /* 0x0002ba00000a7ab9 */ /* 0x000fe40000000a00 */
[----:B------:R-:W-:-:S04]  /*12900*/  UIMAD.WIDE.U32 UR8, UR41, UR10, UR8 ;  /* 0x0000000a290872a5 */ /* 0x000fc8000f8e0008 */
[----:B------:R-:W-:-:S03]  /*12910*/  UIMAD UR9, UR41, UR11, UR9 ;  /* 0x0000000b290972a4 */ /* 0x000fc6000f8e0209 */
[----:B------:R-:W-:Y:S01]  /*12920*/  ULDC.64 UR10, c[0x0][0xaf0] ;  /* 0x0002bc00000a7ab9 */ /* 0x000fe20000000a00 */
[----:B-1----:R-:W-:Y:S01]  /*12930*/  ISETP.NE.AND P0, PT, R11, 0x1, PT ;  /* 0x000000010b00780c */ /* 0x002fe20003f05270 */
[----:B------:R-:W-:-:S04]  /*12940*/  UIMAD UR15, UR15, UR10, URZ ;  /* 0x0000000a0f0f72a4 */ /* 0x000fc8000f8e023f */
[----:B------:R-:W-:Y:S02]  /*12950*/  UIMAD UR4, UR14, UR11, UR15 ;  /* 0x0000000b0e0472a4 */ /* 0x000fe4000f8e020f */
[----:B------:R-:W-:-:S03]  /*12960*/  UIMAD.WIDE.U32 UR14, UR14, UR10, UR8 ;  /* 0x0000000a0e0e72a5 */ /* 0x000fc6000f8e0008 */
[----:B------:R-:W-:Y:S01]  /*12970*/  ULDC.64 UR8, c[0x0][0xae0] ;  /* 0x0002b80000087ab9 */ /* 0x000fe20000000a00 */
[----:B------:R-:W-:Y:S02]  /*12980*/  UIADD3 UR4, UR15, UR4, URZ ;  /* 0x000000040f047290 */ /* 0x000fe4000fffe03f */
[----:B------:R-:W0:Y:S08]  /*12990*/  @P0 LDC R3, c[0x0][0xbec] ;  /* 0x0002fb00ff030b82 */ /* 0x000e300000000800 */
[----:B------:R-:W1:Y:S01]  /*129a0*/  @P0 LDC R7, c[0x0][0xbf0] ;  /* 0x0002fc00ff070b82 */ /* 0x000e620000000800 */
[----:B0-----:R-:W-:-:S04]  /*129b0*/  @P0 IMAD.HI.U32 R2, R4, R3, RZ ;  /* 0x0000000304020227 */ /* 0x001fc800078e00ff */
[----:B------:R-:W-:Y:S02]  /*129c0*/  IMAD.U32 R3, RZ, RZ, UR15 ;  /* 0x0000000fff037e24 */ /* 0x000fe4000f8e00ff */
[----:B------:R-:W-:Y:S01]  /*129d0*/  IMAD.U32 R3, RZ, RZ, UR4 ;  /* 0x00000004ff037e24 */ /* 0x000fe2000f8e00ff */
[----:B-1----:R-:W-:-:S04]  /*129e0*/  @P0 SHF.R.U32.HI R5, RZ, R7, R2 ;  /* 0x00000007ff050219 */ /* 0x002fc80000011602 */
        /* <DEDUP_REMOVED lines=12> */
[----:B------:R-:W-:Y:S02]  /*12ab0*/  VIADD R0, R151, UR40 ;  /* 0x0000002897007c36 */ /* 0x000fe40008000000 */
        /* <DEDUP_REMOVED lines=22> */
.L_x_1166:
[----:B------:R-:W-:Y:S05]  /*12c20*/  BSYNC B1 ;  /* 0x0000000000017941 */ /* 0x000fea0003800000 */
.L_x_1165:
[----:B------:R-:W-:Y:S01]  /*12c30*/  VIADD R0, R0, 0x60 ;  /* 0x0000006000007836 */ /* 0x000fe20000000000 */
[----:B--2---:R2:W4:Y:S04]  /*12c40*/  SHFL.IDX PT, R3, R5, 0x1, 0x1c1f ;  /* 0x003c1f0005037f89 */ /* 0x00452800000e0000 */
[----:B------:R-:W-:Y:S01]  /*12c50*/  ISETP.GE.AND P0, PT, R0, R11, PT ;  /* 0x0000000b0000720c */ /* 0x000fe20003f06270 */
[----:B-1----:R2:W1:-:S12]  /*12c60*/  SHFL.IDX PT, R2, R4, 0x1, 0x1c1f ;  /* 0x003c1f0004027f89 */ /* 0x00245800000e0000 */
[----:B--2---:R-:W-:Y:S05]  /*12c70*/  @P0 BRA `(.L_x_1159) ;  /* 0x0000000000300947 */ /* 0x004fea0003800000 */
[----:B------:R-:W-:Y:S02]  /*12c80*/  ULDC UR4, c[0x0][0xac8] ;  /* 0x0002b20000047ab9 */ /* 0x000fe40000000800 */
        /* <DEDUP_REMOVED lines=11> */
.L_x_1159:
[----:B------:R-:W-:Y:S05]  /*12d40*/  BSYNC B0 ;  /* 0x0000000000007941 */ /* 0x000fea0003800000 */
.L_x_1153:
[----:B------:R-:W-:Y:S02]  /*12d50*/  ULDC UR4, c[0x0][0xc3c] ;  /* 0x00030f0000047ab9 */ /* 0x000fe40000000800 */
[----:B------:R-:W-:-:S06]  /*12d60*/  UISETP.GE.AND UP0, UPT, UR6, UR4, UPT ;  /* 0x000000040600728c */ /* 0x000fcc000bf06270 */
[----:B------:R-:W-:-:S13]  /*12d70*/  PLOP3.LUT P0, PT, PT, PT, UP0, 0x80, 0x0 ;  /* 0x000000000000781c */ /* 0x000fda0003f0f008 */
[----:B------:R-:W-:Y:S05]  /*12d80*/  @!P0 BRA `(.L_x_1167) ;  /* 0xfffffee000c48947 */ /* 0x000fea000383ffff */
[----:B------:R-:W-:Y:S05]  /*12d90*/  EXIT ;  /* 0x000000000000794d */ /* 0x000fea0003800000 */
.L_x_1070:
[----:B------:R-:W-:-:S08]  /*12da0*/  NOP ;  /* 0x0000000000007918 */ /* 0x000fd00000000000 */
[----:B------:R-:W0:-:S00]  /*12db0*/  USETMAXREG.DEALLOC.CTAPOOL 0x20 ;  /* 0x00000020000079c8 */ /* 0x000e0000080e0500 */
[----:B0-----:R-:W2:Y:S01]  /*12dc0*/  LDL.LU R2, [R1] ;  /* 0x0000000001027983 */ /* 0x001ea20000300800 */
[----:B------:R-:W-:Y:S01]  /*12dd0*/  LOP3.LUT R0, R0, 0x3, RZ, 0xc0, !PT ;  /* 0x0000000300007812 */ /* 0x000fe200078ec0ff */
[----:B------:R-:W-:-:S05]  /*12de0*/  IMAD.MOV.U32 R25, RZ, RZ, RZ ;  /* 0x000000ffff197224 */ /* 0x000fca00078e00ff */
[----:B------:R-:W0:Y:S02]  /*12df0*/  SHFL.IDX PT, R0, R0, RZ, 0x1f ;  /* 0x00001fff00007589 */ /* 0x000e2400000e0000 */
[----:B0-----:R-:W-:Y:S02]  /*12e00*/  ISETP.NE.AND P0, PT, R0, RZ, PT ;  /* 0x000000ff0000720c */ /* 0x001fe40003f05270 */
[----:B--2---:R-:W-:-:S11]  /*12e10*/  LOP3.LUT R2, R2, 0xfffffffd, RZ, 0xc0, !PT ;  /* 0xfffffffd02027812 */ /* 0x004fd600078ec0ff */
[----:B------:R-:W-:-:S05]  /*12e20*/  @P0 LOP3.LUT R2, R2, 0x2, RZ, 0xfc, !PT ;  /* 0x0000000202020812 */ /* 0x000fca00078efcff */
[----:B------:R0:W-:Y:S01]  /*12e30*/  STL [R1], R2 ;  /* 0x0000000201007387 */ /* 0x0001e20000100800 */
        /* <DEDUP_REMOVED lines=8> */
.L_x_1168:
        /* <DEDUP_REMOVED lines=44> */
.L_x_1172:
[----:B------:R-:W0:Y:S01]  /*13180*/  LDC R2, c[0x0][0xc3c] ;  /* 0x00030f00ff027b82 */ /* 0x000e220000000800 */
[----:B------:R-:W-:Y:S01]  /*13190*/  UIADD3 UR4, UR4, 0x1f, URZ ;  /* 0x0000001f04047890 */ /* 0x000fe2000fffe03f */
[----:B------:R-:W-:Y:S02]  /*131a0*/  ULDC UR7, c[0x0][0xc3c] ;  /* 0x00030f0000077ab9 */ /* 0x000fe40000000800 */
[----:B------:R-:W-:-:S03]  /*131b0*/  IMAD.U32 R27, RZ, RZ, UR7 ;  /* 0x00000007ff1b7e24 */ /* 0x000fc6000f8e00ff */
[----:B0-----:R-:W-:-:S13]  /*131c0*/  ISETP.LE.AND P6, PT, R2, UR4, PT ;  /* 0x0000000402007c0c */ /* 0x001fda000bfc3270 */
[----:B------:R-:W-:Y:S05]  /*131d0*/  @P6 BRA `(.L_x_1171) ;  /* 0x0000000800ac6947 */ /* 0x000fea0003800000 */
[----:B------:R-:W-:Y:S02]  /*131e0*/  VIADD R9, R0, UR4 ;  /* 0x0000000400097c36 */ /* 0x000fe40008000000 */
[----:B------:R-:W-:Y:S02]  /*131f0*/  IMAD.MOV.U32 R25, RZ, RZ, RZ ;  /* 0x000000ffff197224 */ /* 0x000fe400078e00ff */
[----:B------:R-:W-:Y:S01]  /*13200*/  IMAD.MOV.U32 R6, RZ, RZ, RZ ;  /* 0x000000ffff067224 */ /* 0x000fe200078e00ff */
[----:B------:R-:W-:-:S13]  /*13210*/  ISETP.GE.OR P6, PT, R9, R2, !P0 ;  /* 0x000000020900720c */ /* 0x000fda00047c6670 */
[----:B------:R-:W0:Y:S08]  /*13220*/  @!P6 LDC.64 R4, c[0x0][0xc80] ;  /* 0x00032000ff04eb82 */ /* 0x000e300000000a00 */
[----:B------:R-:W1:Y:S01]  /*13230*/  @!P6 LDC.64 R2, c[0x0][0xc78] ;  /* 0x00031e00ff02eb82 */ /* 0x000e620000000a00 */
[----:B0-----:R-:W-:-:S05]  /*13240*/  @!P6 IMAD.WIDE R4, R9, 0x4, R4 ;  /* 0x000000040904e825 */ /* 0x001fca00078e0204 */
[----:B------:R-:W2:Y:S01]  /*13250*/  @!P6 LDG.E R25, desc[UR52][R4.64] ;  /* 0x000000340419e981 */ /* 0x000ea2000c1e1900 */
[----:B-1----:R-:W-:-:S05]  /*13260*/  @!P6 IMAD.WIDE R2, R9, 0x4, R2 ;  /* 0x000000040902e825 */ /* 0x002fca00078e0202 */
        /* <DEDUP_REMOVED lines=22> */
.L_x_1170:
        /* <DEDUP_REMOVED lines=8> */
[----:B------:R1:W2:Y:S01]  /*13450*/  SHFL.IDX PT, R25, R25, R27, 0x1f ;  /* 0x00001f1b19197589 */ /* 0x0002a200000e0000 */
[----:B0-----:R-:W-:-:S07]  /*13460*/  ISETP.NE.AND P1, PT, R6, 0x1, PT ;  /* 0x000000010600780c */ /* 0x001fce0003f25270 */
[----:B-1----:R-:W-:Y:S06]  /*13470*/  @!P0 BRA `(.L_x_1173) ;  /* 0x0000000000088947 */ /* 0x002fec0003800000 */
[----:B------:R-:W-:-:S05]  /*13480*/  VIADD R3, R27, 0xffffffff ;  /* 0xffffffff1b037836 */ /* 0x000fca0000000000 */
[----:B------:R0:W1:Y:S02]  /*13490*/  SHFL.IDX PT, R24, R2, R3, 0x1f ;  /* 0x00001f0302187589 */ /* 0x00006400000e0000 */
.L_x_1173:
[----:B-1----:R-:W-:Y:S02]  /*134a0*/  IMAD R24, R24, UR5, R5 ;  /* 0x0000000518187c24 */ /* 0x002fe4000f8e0205 */
[----:B------:R-:W-:-:S03]  /*134b0*/  VIADD R27, R27, UR4 ;  /* 0x000000041b1b7c36 */ /* 0x000fc60008000000 */
[----:B------:R-:W-:Y:S01]  /*134c0*/  IADD3 R4, -R24, UR6, RZ ;  /* 0x0000000618047c10 */ /* 0x000fe2000fffe1ff */
[----:B------:R-:W-:Y:S06]  /*134d0*/  @!P1 BRA `(.L_x_1174) ;  /* 0x0000000000e89947 */ /* 0x000fec0003800000 */
[----:B--2---:R-:W-:Y:S02]  /*134e0*/  IABS R7, R25 ;  /* 0x0000001900077213 */ /* 0x004fe40000000000 */
[----:B------:R-:W-:Y:S02]  /*134f0*/  IABS R5, R6 ;  /* 0x0000000600057213 */ /* 0x000fe40000000000 */
[----:B------:R-:W1:Y:S08]  /*13500*/  I2F.RP R8, R7 ;  /* 0x0000000700087306 */ /* 0x000e700000209400 */
[----:B-1----:R-:W0:Y:S02]  /*13510*/  MUFU.RCP R8, R8 ;  /* 0x0000000800087308 */ /* 0x002e240000001000 */
[----:B0-----:R-:W-:Y:S01]  /*13520*/  VIADD R2, R8, 0xffffffe ;  /* 0x0ffffffe08027836 */ /* 0x001fe20000000000 */
[----:B------:R-:W-:-:S05]  /*13530*/  IABS R8, R4 ;  /* 0x0000000400087213 */ /* 0x000fca0000000000 */
[----:B------:R0:W1:Y:S02]  /*13540*/  F2I.FTZ.U32.TRUNC.NTZ R3, R2 ;  /* 0x0000000200037305 */ /* 0x000064000021f000 */
[----:B0-----:R-:W-:Y:S02]  /*13550*/  IMAD.MOV.U32 R2, RZ, RZ, RZ ;  /* 0x000000ffff027224 */ /* 0x001fe400078e00ff */
[----:B-1----:R-:W-:-:S04]  /*13560*/  IMAD.MOV R10, RZ, RZ, -R3 ;  /* 0x000000ffff0a7224 */ /* 0x002fc800078e0a03 */
[----:B------:R-:W-:Y:S01]  /*13570*/  IMAD R9, R10, R7, RZ ;  /* 0x000000070a097224 */ /* 0x000fe200078e02ff */
[----:B------:R-:W-:-:S03]  /*13580*/  IABS R10, R25 ;  /* 0x00000019000a7213 */ /* 0x000fc60000000000 */
[----:B------:R-:W-:Y:S02]  /*13590*/  IMAD.HI.U32 R3, R3, R9, R2 ;  /* 0x0000000903037227 */ /* 0x000fe400078e0002 */
[----:B------:R-:W0:Y:S02]  /*135a0*/  I2F.RP R9, R5 ;  /* 0x0000000500097306 */ /* 0x000e240000209400 */
[----:B------:R-:W-:Y:S01]  /*135b0*/  IMAD.MOV R11, RZ, RZ, -R10 ;  /* 0x000000ffff0b7224 */ /* 0x000fe200078e0a0a */
[----:B------:R-:W-:Y:S01]  /*135c0*/  IABS R10, R6 ;  /* 0x00000006000a7213 */ /* 0x000fe20000000000 */
[----:B------:R-:W-:-:S04]  /*135d0*/  IMAD.HI.U32 R2, R3, R8, RZ ;  /* 0x0000000803027227 */ /* 0x000fc800078e00ff */
[----:B------:R-:W-:Y:S02]  /*135e0*/  IMAD R8, R2, R11, R8 ;  /* 0x0000000b02087224 */ /* 0x000fe400078e0208 */
[----:B------:R-:W-:-:S03]  /*135f0*/  IMAD.MOV R10, RZ, RZ, -R10 ;  /* 0x000000ffff0a7224 */ /* 0x000fc600078e0a0a */
[----:B------:R-:W-:Y:S01]  /*13600*/  ISETP.GT.U32.AND P1, PT, R7, R8, PT ;  /* 0x000000080700720c */ /* 0x000fe20003f24070 */
[----:B0-----:R-:W0:-:S12]  /*13610*/  MUFU.RCP R9, R9 ;  /* 0x0000000900097308 */ /* 0x001e180000001000 */
[----:B------:R-:W-:Y:S02]  /*13620*/  @!P1 IMAD.IADD R8, R8, 0x1, -R7 ;  /* 0x0000000108089824 */ /* 0x000fe400078e0a07 */
[----:B------:R-:W-:Y:S01]  /*13630*/  @!P1 VIADD R2, R2, 0x1 ;  /* 0x0000000102029836 */ /* 0x000fe20000000000 */
[----:B------:R-:W-:Y:S02]  /*13640*/  ISETP.NE.AND P1, PT, R25, RZ, PT ;  /* 0x000000ff1900720c */ /* 0x000fe40003f25270 */
[----:B------:R-:W-:Y:S01]  /*13650*/  ISETP.GE.U32.AND P0, PT, R8, R7, PT ;  /* 0x000000070800720c */ /* 0x000fe20003f06070 */
[----:B0-----:R-:W-:Y:S01]  /*13660*/  VIADD R3, R9, 0xffffffe ;  /* 0x0ffffffe09037836 */ /* 0x001fe20000000000 */
[----:B------:R-:W-:-:S04]  /*13670*/  LOP3.LUT R7, R4, R25, RZ, 0x3c, !PT ;  /* 0x0000001904077212 */ /* 0x000fc800078e3cff */
[----:B------:R-:W-:Y:S01]  /*13680*/  ISETP.GE.AND P2, PT, R7, RZ, PT ;  /* 0x000000ff0700720c */ /* 0x000fe20003f46270 */
[----:B------:R-:W0:Y:S06]  /*13690*/  F2I.FTZ.U32.TRUNC.NTZ R3, R3 ;  /* 0x0000000300037305 */ /* 0x000e2c000021f000 */
[----:B------:R-:W-:-:S04]  /*136a0*/  @P0 VIADD R2, R2, 0x1 ;  /* 0x0000000102020836 */ /* 0x000fc80000000000 */
[----:B------:R-:W-:-:S04]  /*136b0*/  IMAD.MOV.U32 R9, RZ, RZ, R2 ;  /* 0x000000ffff097224 */ /* 0x000fc800078e0002 */
[----:B------:R-:W-:Y:S01]  /*136c0*/  @!P2 IMAD.MOV R9, RZ, RZ, -R9 ;  /* 0x000000ffff09a224 */ /* 0x000fe200078e0a09 */
[----:B------:R-:W-:Y:S01]  /*136d0*/  @!P1 LOP3.LUT R9, RZ, R25, RZ, 0x33, !PT ;  /* 0x00000019ff099212 */ /* 0x000fe200078e33ff */
[----:B0-----:R-:W-:-:S03]  /*136e0*/  IMAD.MOV R2, RZ, RZ, -R3 ;  /* 0x000000ffff027224 */ /* 0x001fc600078e0a03 */
[----:B------:R-:W-:Y:S01]  /*136f0*/  IABS R8, R9 ;  /* 0x0000000900087213 */ /* 0x000fe20000000000 */
[----:B------:R-:W-:Y:S02]  /*13700*/  IMAD R7, R2, R5, RZ ;  /* 0x0000000502077224 */ /* 0x000fe400078e02ff */
[----:B------:R-:W-:-:S04]  /*13710*/  IMAD.MOV.U32 R2, RZ, RZ, RZ ;  /* 0x000000ffff027224 */ /* 0x000fc800078e00ff */
[----:B------:R-:W-:-:S04]  /*13720*/  IMAD.HI.U32 R2, R3, R7, R2 ;  /* 0x0000000703027227 */ /* 0x000fc800078e0002 */
[----:B------:R-:W-:Y:S02]  /*13730*/  IMAD.MOV.U32 R3, RZ, RZ, R8 ;  /* 0x000000ffff037224 */ /* 0x000fe400078e0008 */
[----:B------:R-:W-:Y:S02]  /*13740*/  IMAD.MOV.U32 R8, RZ, RZ, R10 ;  /* 0x000000ffff087224 */ /* 0x000fe400078e000a */
[----:B------:R-:W-:-:S04]  /*13750*/  IMAD.HI.U32 R2, R2, R3, RZ ;  /* 0x0000000302027227 */ /* 0x000fc800078e00ff */
[----:B------:R-:W-:Y:S01]  /*13760*/  IMAD R8, R2, R8, R3 ;  /* 0x0000000802087224 */ /* 0x000fe200078e0203 */
[----:B------:R-:W-:-:S04]  /*13770*/  LOP3.LUT R3, R9, R6, RZ, 0x3c, !PT ;  /* 0x0000000609037212 */ /* 0x000fc800078e3cff */
[----:B------:R-:W-:Y:S02]  /*13780*/  ISETP.GT.U32.AND P1, PT, R5, R8, PT ;  /* 0x000000080500720c */ /* 0x000fe40003f24070 */
[----:B------:R-:W-:-:S11]  /*13790*/  ISETP.GE.AND P2, PT, R3, RZ, PT ;  /* 0x000000ff0300720c */ /* 0x000fd60003f46270 */
[----:B------:R-:W-:Y:S02]  /*137a0*/  @!P1 IMAD.IADD R8, R8, 0x1, -R5 ;  /* 0x0000000108089824 */ /* 0x000fe400078e0a05 */
[----:B------:R-:W-:Y:S01]  /*137b0*/  @!P1 VIADD R2, R2, 0x1 ;  /* 0x0000000102029836 */ /* 0x000fe20000000000 */
[----:B------:R-:W-:Y:S02]  /*137c0*/  ISETP.NE.AND P1, PT, R6, RZ, PT ;  /* 0x000000ff0600720c */ /* 0x000fe40003f25270 */
[----:B------:R-:W-:Y:S01]  /*137d0*/  ISETP.GE.U32.AND P0, PT, R8, R5, PT ;  /* 0x000000050800720c */ /* 0x000fe20003f06070 */
[----:B------:R-:W-:-:S12]  /*137e0*/  IMAD.MOV R5, RZ, RZ, -R9 ;  /* 0x000000ffff057224 */ /* 0x000fd800078e0a09 */
[----:B------:R-:W-:-:S04]  /*137f0*/  @P0 VIADD R2, R2, 0x1 ;  /* 0x0000000102020836 */ /* 0x000fc80000000000 */
[----:B------:R-:W-:Y:S01]  /*13800*/  @!P2 IMAD.MOV R2, RZ, RZ, -R2 ;  /* 0x000000ffff02a224 */ /* 0x000fe200078e0a02 */
[----:B------:R-:W-:-:S05]  /*13810*/  @!P1 LOP3.LUT R2, RZ, R6, RZ, 0x33, !PT ;  /* 0x00000006ff029212 */ /* 0x000fca00078e33ff */
[----:B------:R-:W-:-:S04]  /*13820*/  IMAD.MOV R3, RZ, RZ, -R2 ;  /* 0x000000ffff037224 */ /* 0x000fc800078e0a02 */
[C---:B------:R-:W-:Y:S02]  /*13830*/  IMAD R26, R6.reuse, R3, R9 ;  /* 0x00000003061a7224 */ /* 0x040fe400078e0209 */
[----:B------:R-:W-:Y:S02]  /*13840*/  IMAD R3, R6, 0x1000000, R2 ;  /* 0x0100000006037824 */ /* 0x000fe400078e0202 */
[----:B------:R-:W-:Y:S02]  /*13850*/  IMAD R2, R25, R5, R4 ;  /* 0x0000000519027224 */ /* 0x000fe400078e0204 */
[----:B------:R-:W-:Y:S01]  /*13860*/  IMAD R26, R26, 0x10000, R3 ;  /* 0x000100001a1a7824 */ /* 0x000fe200078e0203 */
[----:B------:R-:W-:Y:S06]  /*13870*/  BRA `(.L_x_1175) ;  /* 0x0000000000f87947 */ /* 0x000fec0003800000 */
.L_x_1174:
[----:B0-----:R-:W0:Y:S02]  /*13880*/  LDC.64 R2, c[0x0][0xc90] ;  /* 0x00032400ff027b82 */ /* 0x001e240000000a00 */
[----:B0-----:R-:W-:-:S05]  /*13890*/  IMAD.WIDE R2, R27, 0x4, R2 ;  /* 0x000000041b027825 */ /* 0x001fca00078e0202 */
[----:B------:R0:W2:Y:S01]  /*138a0*/  LDG.E R6, desc[UR52][R2.64] ;  /* 0x0000003402067981 */ /* 0x0000a2000c1e1900 */
[----:B------:R-:W-:Y:S01]  /*138b0*/  IABS R11, R4 ;  /* 0x00000004000b7213 */ /* 0x000fe20000000000 */
[----:B0-----:R-:W-:Y:S02]  /*138c0*/  IMAD.MOV.U32 R2, RZ, RZ, RZ ;  /* 0x000000ffff027224 */ /* 0x001fe400078e00ff */
[----:B--2---:R-:W-:-:S05]  /*138d0*/  IMAD R5, R25, R6, RZ ;  /* 0x0000000619057224 */ /* 0x004fca00078e02ff */
[-C--:B------:R-:W-:Y:S02]  /*138e0*/  IABS R10, R5.reuse ;  /* 0x00000005000a7213 */ /* 0x080fe40000000000 */
[----:B------:R-:W-:Y:S02]  /*138f0*/  IABS R12, R5 ;  /* 0x00000005000c7213 */ /* 0x000fe40000000000 */
[----:B------:R-:W0:Y:S08]  /*13900*/  I2F.RP R7, R10 ;  /* 0x0000000a00077306 */ /* 0x000e300000209400 */
[----:B0-----:R-:W0:Y:S02]  /*13910*/  MUFU.RCP R7, R7 ;  /* 0x0000000700077308 */ /* 0x001e240000001000 */
[----:B0-----:R-:W-:-:S06]  /*13920*/  VIADD R8, R7, 0xffffffe ;  /* 0x0ffffffe07087836 */ /* 0x001fcc0000000000 */
[----:B------:R-:W0:Y:S02]  /*13930*/  F2I.FTZ.U32.TRUNC.NTZ R3, R8 ;  /* 0x0000000800037305 */ /* 0x000e24000021f000 */
[----:B0-----:R-:W-:-:S04]  /*13940*/  IMAD.MOV R9, RZ, RZ, -R3 ;  /* 0x000000ffff097224 */ /* 0x001fc800078e0a03 */
[----:B------:R-:W-:-:S04]  /*13950*/  IMAD R9, R9, R10, RZ ;  /* 0x0000000a09097224 */ /* 0x000fc800078e02ff */
[----:B------:R-:W-:-:S04]  /*13960*/  IMAD.HI.U32 R2, R3, R9, R2 ;  /* 0x0000000903027227 */ /* 0x000fc800078e0002 */
[----:B------:R-:W-:Y:S02]  /*13970*/  IMAD.MOV.U32 R9, RZ, RZ, R11 ;  /* 0x000000ffff097224 */ /* 0x000fe400078e000b */
[----:B------:R-:W-:Y:S02]  /*13980*/  IMAD.MOV R3, RZ, RZ, -R12 ;  /* 0x000000ffff037224 */ /* 0x000fe400078e0a0c */
[----:B------:R-:W-:-:S04]  /*13990*/  IMAD.HI.U32 R2, R2, R9, RZ ;  /* 0x0000000902027227 */ /* 0x000fc800078e00ff */
[----:B------:R-:W-:-:S05]  /*139a0*/  IMAD R3, R2, R3, R9 ;  /* 0x0000000302037224 */ /* 0x000fca00078e0209 */
        /* <DEDUP_REMOVED lines=10> */
[----:B------:R-:W-:Y:S02]  /*13a50*/  IMAD R7, R6, R2, RZ ;  /* 0x0000000206077224 */ /* 0x000fe400078e02ff */
[----:B------:R-:W-:Y:S02]  /*13a60*/  IMAD.MOV R2, RZ, RZ, -R2 ;  /* 0x000000ffff027224 */ /* 0x000fe400078e0a02 */
[----:B------:R-:W-:Y:S02]  /*13a70*/  IMAD.MOV R3, RZ, RZ, -R7 ;  /* 0x000000ffff037224 */ /* 0x000fe400078e0a07 */
[----:B------:R-:W-:Y:S02]  /*13a80*/  IMAD R4, R5, R2, R4 ;  /* 0x0000000205047224 */ /* 0x000fe400078e0204 */
[----:B------:R-:W-:Y:S01]  /*13a90*/  IMAD.MOV.U32 R2, RZ, RZ, RZ ;  /* 0x000000ffff027224 */ /* 0x000fe200078e00ff */
[----:B------:R-:W-:Y:S02]  /*13aa0*/  VIADDMNMX R6, R3, UR5, R6, PT ;  /* 0x0000000503067c46 */ /* 0x000fe4000b800106 */
[----:B------:R-:W-:-:S02]  /*13ab0*/  IABS R10, R4 ;  /* 0x00000004000a7213 */ /* 0x000fc40000000000 */
[----:B------:R-:W-:Y:S01]  /*13ac0*/  IABS R8, R6 ;  /* 0x0000000600087213 */ /* 0x000fe20000000000 */
[----:B------:R-:W-:Y:S01]  /*13ad0*/  IMAD.MOV R26, RZ, RZ, -R6 ;  /* 0x000000ffff1a7224 */ /* 0x000fe200078e0a06 */
[----:B------:R-:W-:Y:S02]  /*13ae0*/  IADD3 R7, R7, 0x1000000, R4 ;  /* 0x0100000007077810 */ /* 0x000fe40007ffe004 */
[----:B------:R-:W0:Y:S08]  /*13af0*/  I2F.RP R9, R8 ;  /* 0x0000000800097306 */ /* 0x000e300000209400 */
[----:B0-----:R-:W0:Y:S02]  /*13b00*/  MUFU.RCP R9, R9 ;  /* 0x0000000900097308 */ /* 0x001e240000001000 */
[----:B0-----:R-:W-:-:S06]  /*13b10*/  VIADD R3, R9, 0xffffffe ;  /* 0x0ffffffe09037836 */ /* 0x001fcc0000000000 */
[----:B------:R-:W0:Y:S02]  /*13b20*/  F2I.FTZ.U32.TRUNC.NTZ R3, R3 ;  /* 0x0000000300037305 */ /* 0x000e24000021f000 */
[----:B0-----:R-:W-:-:S04]  /*13b30*/  IMAD.MOV R11, RZ, RZ, -R3 ;  /* 0x000000ffff0b7224 */ /* 0x001fc800078e0a03 */
[----:B------:R-:W-:Y:S01]  /*13b40*/  IMAD R5, R11, R8, RZ ;  /* 0x000000080b057224 */ /* 0x000fe200078e02ff */
[----:B------:R-:W-:-:S03]  /*13b50*/  IABS R11, R6 ;  /* 0x00000006000b7213 */ /* 0x000fc60000000000 */
        /* <DEDUP_REMOVED lines=15> */
[----:B------:R-:W-:-:S07]  /*13c50*/  IMAD R26, R2, R26, R7 ;  /* 0x0000001a021a7224 */ /* 0x000fce00078e0207 */
.L_x_1175:
[----:B------:R-:W-:-:S05]  /*13c60*/  LOP3.LUT R2, RZ, R2, RZ, 0x33, !PT ;  /* 0x00000002ff027212 */ /* 0x000fca00078e33ff */
[----:B------:R-:W-:Y:S01]  /*13c70*/  IMAD.IADD R25, R25, 0x1, R2 ;  /* 0x0000000119197824 */ /* 0x000fe200078e0202 */
[----:B------:R-:W-:Y:S06]  /*13c80*/  BRA `(.L_x_1176) ;  /* 0x00000000000c7947 */ /* 0x000fec0003800000 */
.L_x_1171:
[----:B------:R-:W-:Y:S02]  /*13c90*/  IMAD.MOV.U32 R25, RZ, RZ, RZ ;  /* 0x000000ffff197224 */ /* 0x000fe400078e00ff */
[----:B------:R-:W-:Y:S02]  /*13ca0*/  IMAD.U32 R24, RZ, RZ, UR6 ;  /* 0x00000006ff187e24 */ /* 0x000fe4000f8e00ff */
[----:B------:R-:W-:-:S07]  /*13cb0*/  IMAD.MOV.U32 R26, RZ, RZ, RZ ;  /* 0x000000ffff1a7224 */ /* 0x000fce00078e00ff */
.L_x_1176:
[----:B------:R-:W-:-:S13]  /*13cc0*/  ISETP.NE.AND P0, PT, R0, RZ, PT ;  /* 0x000000ff0000720c */ /* 0x000fda0003f05270 */
[----:B------:R-:W0:Y:S01]  /*13cd0*/  @!P0 S2R R3, SR_CgaCtaId ;  /* 0x0000000000038919 */ /* 0x000e220000008800 */
[----:B------:R-:W-:-:S04]  /*13ce0*/  @!P0 MOV R0, 0x400 ;  /* 0x0000040000008802 */ /* 0x000fc80000000f00 */
[----:B0-----:R-:W-:-:S05]  /*13cf0*/  @!P0 LEA R0, R3, R0, 0x18 ;  /* 0x0000000003008211 */ /* 0x001fca00078ec0ff */
[----:B------:R2:W-:Y:S01]  /*13d00*/  @!P0 STS.128 [R0+0x2d8d0], R24 ;  /* 0x02d8d01800008388 */ /* 0x0005e20000000c00 */
[----:B------:R-:W-:Y:S06]  /*13d10*/  BAR.ARV 0x5, 0x200 ;  /* 0x0148000000007b1d */ /* 0x000fec0000002000 */
.L_x_1169:
        /* <DEDUP_REMOVED lines=18> */
[----:B--2---:R-:W-:-:S04]  /*13e40*/  IMAD.SHL.U32 R0, R6, 0x8, RZ ;  /* 0x0000000806007824 */ /* 0x004fc800078e00ff */
[----:B------:R-:W-:Y:S01]  /*13e50*/  IMAD.SHL.U32 R4, R5, 0x8, RZ ;  /* 0x0000000805047824 */ /* 0x000fe200078e00ff */
[C---:B------:R-:W-:Y:S02]  /*13e60*/  LOP3.LUT R3, R0.reuse, 0x20, RZ, 0xc0, !PT ;  /* 0x0000002000037812 */ /* 0x040fe400078ec0ff */
[----:B0-----:R-:W-:Y:S02]  /*13e70*/  LOP3.LUT R2, R0, 0xd8, RZ, 0xc0, !PT ;  /* 0x000000d800027812 */ /* 0x001fe400078ec0ff */
        /* <DEDUP_REMOVED lines=11> */
.L_x_1291:
[----:B------:R-:W-:Y:S05]  /*13f30*/  YIELD ;  /* 0x0000000000007946 */ /* 0x000fea0003800000 */
[----:B------:R-:W-:Y:S01]  /*13f40*/  ULDC.64 UR4, c[0x0][0xa28] ;  /* 0x00028a0000047ab9 */ /* 0x000fe20000000a00 */
[----:B------:R-:W-:Y:S02]  /*13f50*/  CS2R R8, SRZ ;  /* 0x0000000000087805 */ /* 0x000fe4000001ff00 */
[----:B------:R-:W-:Y:S01]  /*13f60*/  ISETP.NE.U32.AND P0, PT, RZ, UR4, PT ;  /* 0x00000004ff007c0c */ /* 0x000fe2000bf05070 */
[----:B01----:R-:W0:Y:S01]  /*13f70*/  LDC.64 R4, c[0x0][0xa00] ;  /* 0x00028000ff047b82 */ /* 0x003e220000000a00 */
[----:B------:R-:W-:Y:S01]  /*13f80*/  IMAD.MOV.U32 R0, RZ, RZ, RZ ;  /* 0x000000ffff007224 */ /* 0x000fe200078e00ff */
[----:B------:R-:W-:Y:S01]  /*13f90*/  ULDC.64 UR6, c[0x0][0xa08] ;  /* 0x0002820000067ab9 */ /* 0x000fe20000000a00 */
[----:B------:R-:W-:Y:S01]  /*13fa0*/  ISETP.NE.AND.EX P0, PT, RZ, UR5, PT, P0 ;  /* 0x00000005ff007c0c */ /* 0x000fe2000bf05300 */
[----:B------:R-:W-:-:S12]  /*13fb0*/  ULDC.64 UR4, c[0x0][0xa18] ;  /* 0x0002860000047ab9 */ /* 0x000fd80000000a00 */
[----:B----4-:R-:W1:Y:S02]  /*13fc0*/  @P0 LDC.64 R2, c[0x0][0xa28] ;  /* 0x00028a00ff020b82 */ /* 0x010e640000000a00 */
[----:B-1----:R-:W-:-:S05]  /*13fd0*/  @P0 IMAD.WIDE R2, R27, 0x4, R2 ;  /* 0x000000041b020825 */ /* 0x002fca00078e0202 */
[----:B------:R1:W5:Y:S01]  /*13fe0*/  @P0 LDG.E R8, desc[UR52][R2.64] ;  /* 0x0000003402080981 */ /* 0x000362000c1e1900 */
[----:B------:R-:W-:Y:S01]  /*13ff0*/  ISETP.NE.U32.AND P0, PT, RZ, UR4, PT ;  /* 0x00000004ff007c0c */ /* 0x000fe2000bf05070 */
[----:B0-----:R-:W-:Y:S01]  /*14000*/  IMAD.WIDE R4, R27, 0x4, R4 ;  /* 0x000000041b047825 */ /* 0x001fe200078e0204 */
[----:B------:R-:W-:Y:S02]  /*14010*/  ISETP.NE.U32.AND P1, PT, RZ, UR6, PT ;  /* 0x00000006ff007c0c */ /* 0x000fe4000bf25070 */
[----:B------:R-:W-:Y:S01]  /*14020*/  ISETP.NE.AND.EX P2, PT, RZ, UR5, PT, P0 ;  /* 0x00000005ff007c0c */ /* 0x000fe2000bf45300 */
[----:B------:R-:W-:Y:S01]  /*14030*/  ULDC.64 UR4, c[0x0][0xa00] ;  /* 0x0002800000047ab9 */ /* 0x000fe20000000a00 */
[----:B------:R-:W-:Y:S02]  /*14040*/  ISETP.NE.AND.EX P1, PT, RZ, UR7, PT, P1 ;  /* 0x00000007ff007c0c */ /* 0x000fe4000bf25310 */
[----:B------:R-:W-:Y:S01]  /*14050*/  ISETP.NE.U32.AND P0, PT, RZ, UR4, PT ;  /* 0x00000004ff007c0c */ /* 0x000fe2000bf05070 */
[----:B-1----:R-:W0:Y:S03]  /*14060*/  LDC.64 R2, c[0x0][0xa08] ;  /* 0x00028200ff027b82 */ /* 0x002e260000000a00 */
[----:B------:R-:W-:-:S05]  /*14070*/  ISETP.NE.AND.EX P0, PT, RZ, UR5, PT, P0 ;  /* 0x00000005ff007c0c */ /* 0x000fca000bf05300 */
[----:B------:R-:W1:Y:S08]  /*14080*/  @P2 LDC.64 R6, c[0x0][0xa18] ;  /* 0x00028600ff062b82 */ /* 0x000e700000000a00 */
[----:B--2---:R-:W2:Y:S01]  /*14090*/  @P0 LDG.E R0, desc[UR52][R4.64] ;  /* 0x0000003404000981 */ /* 0x004ea2000c1e1900 */
[----:B------:R-:W-:Y:S01]  /*140a0*/  ULDC UR4, c[0x0][0x288] ;  /* 0x0000a20000047ab9 */ /* 0x000fe20000000800 */
[----:B0-----:R-:W-:-:S05]  /*140b0*/  IMAD.WIDE R2, R27, 0x4, R2 ;  /* 0x000000041b027825 */ /* 0x001fca00078e0202 */
[----:B------:R-:W5:Y:S01]  /*140c0*/  @P1 LDG.E R9, desc[UR52][R2.64] ;  /* 0x0000003402091981 */ /* 0x000f62000c1e1900 */
[----:B-1----:R-:W-:-:S03]  /*140d0*/  @P2 IMAD.WIDE R6, R27, 0x4, R6 ;  /* 0x000000041b062825 */ /* 0x002fc600078e0206 */
        /* <DEDUP_REMOVED lines=12> */
[----:B------:R-:W-:Y:S01]  /*141a0*/  IMAD.MOV.U32 R10, RZ, RZ, R0 ;  /* 0x000000ffff0a7224 */ /* 0x000fe200078e0000 */
[----:B---3--:R-:W-:Y:S06]  /*141b0*/  @P2 BRA `(.L_x_1178) ;  /* 0x0000000000142947 */ /* 0x008fec0003800000 */
[----:B------:R-:W-:Y:S05]  /*141c0*/  @!P0 BRA `(.L_x_1178) ;  /* 0x0000000000108947 */ /* 0x000fea0003800000 */
[----:B------:R-:W2:Y:S04]  /*141d0*/  LDG.E R7, desc[UR52][R4.64] ;  /* 0x0000003404077981 */ /* 0x000ea8000c1e1900 */
[----:B0-----:R-:W2:Y:S02]  /*141e0*/  LDG.E R0, desc[UR52][R4.64+0x4] ;  /* 0x0000043404007981 */ /* 0x001ea4000c1e1900 */
[----:B--2---:R-:W-:-:S05]  /*141f0*/  IMAD.IADD R10, R0, 0x1, -R7 ;  /* 0x00000001000a7824 */ /* 0x004fca00078e0a07 */
[----:B------:R1:W-:Y:S02]  /*14200*/  STL [R1+0xc], R10 ;  /* 0x00000c0a01007387 */ /* 0x0003e40000100800 */
.L_x_1178:
[----:B------:R-:W-:Y:S01]  /*14210*/  ULDC.64 UR4, c[0x0][0xa20] ;  /* 0x0002880000047ab9 */ /* 0x000fe20000000a00 */
[C---:B0-----:R-:W-:Y:S02]  /*14220*/  LOP3.LUT R0, R26.reuse, 0xff000000, RZ, 0xc0, !PT ;  /* 0xff0000001a007812 */ /* 0x041fe400078ec0ff */
[----:B------:R-:W-:Y:S02]  /*14230*/  ISETP.NE.U32.AND P0, PT, RZ, UR4, PT ;  /* 0x00000004ff007c0c */ /* 0x000fe4000bf05070 */
[----:B------:R-:W-:Y:S02]  /*14240*/  SHF.R.U32.HI R5, RZ, 0x8, R0 ;  /* 0x00000008ff057819 */ /* 0x000fe40000011600 */
[----:B------:R-:W-:Y:S02]  /*14250*/  ISETP.NE.AND.EX P0, PT, RZ, UR5, PT, P0 ;  /* 0x00000005ff007c0c */ /* 0x000fe4000bf05300 */
[C---:B------:R-:W-:Y:S02]  /*14260*/  LOP3.LUT R0, R26.reuse, 0xff0000, RZ, 0xc0, !PT ;  /* 0x00ff00001a007812 */ /* 0x040fe400078ec0ff */
[----:B------:R-:W-:Y:S01]  /*14270*/  LOP3.LUT R16, R26, 0xffff, RZ, 0xc0, !PT ;  /* 0x0000ffff1a107812 */ /* 0x000fe200078ec0ff */
[----:B-----5:R-:W-:Y:S01]  /*14280*/  IMAD.IADD R26, R9, 0x1, R8 ;  /* 0x00000001091a7824 */ /* 0x020fe200078e0208 */
[----:B------:R-:W-:-:S07]  /*14290*/  LEA.HI R0, R0, R5, RZ, 0x10 ;  /* 0x0000000500007211 */ /* 0x000fce00078f80ff */
[----:B------:R-:W-:Y:S05]  /*142a0*/  @!P0 BRA `(.L_x_1179) ;  /* 0x0000000000108947 */ /* 0x000fea0003800000 */
[----:B------:R-:W0:Y:S02]  /*142b0*/  LDC.64 R2, c[0x0][0xa20] ;  /* 0x00028800ff027b82 */ /* 0x000e240000000a00 */
[----:B0-----:R-:W-:-:S05]  /*142c0*/  IMAD.WIDE R2, R27, 0x4, R2 ;  /* 0x000000041b027825 */ /* 0x001fca00078e0202 */
[----:B------:R0:W5:Y:S01]  /*142d0*/  LDG.E R6, desc[UR52][R2.64] ;  /* 0x0000003402067981 */ /* 0x000162000c1e1900 */
[----:B------:R-:W-:Y:S05]  /*142e0*/  BRA `(.L_x_1180) ;  /* 0x0000000000107947 */ /* 0x000fea0003800000 */
.L_x_1179:
[----:B------:R-:W-:Y:S05]  /*142f0*/  @!P1 BRA `(.L_x_1180) ;  /* 0x00000000000c9947 */ /* 0x000fea0003800000 */
[----:B------:R-:W2:Y:S04]  /*14300*/  LDG.E R5, desc[UR52][R2.64] ;  /* 0x0000003402057981 */ /* 0x000ea8000c1e1900 */
[----:B------:R-:W2:Y:S02]  /*14310*/  LDG.E R6, desc[UR52][R2.64+0x4] ;  /* 0x0000043402067981 */ /* 0x000ea4000c1e1900 */
[----:B--2---:R-:W-:-:S07]  /*14320*/  IMAD.IADD R6, R6, 0x1, -R5 ;  /* 0x0000000106067824 */ /* 0x004fce00078e0a05 */
.L_x_1180:
[----:B0-----:R-:W0:Y:S01]  /*14330*/  LDC R2, c[0x0][0x448] ;  /* 0x00011200ff027b82 */ /* 0x001e220000000800 */
[----:B------:R-:W-:Y:S02]  /*14340*/  IMAD R11, R25, 0xc0, RZ ;  /* 0x000000c0190b7824 */ /* 0x000fe400078e02ff */
[----:B-----5:R-:W-:Y:S02]  /*14350*/  IMAD.IADD R6, R6, 0x1, -R8 ;  /* 0x0000000106067824 */ /* 0x020fe400078e0a08 */
[----:B------:R-:W-:Y:S01]  /*14360*/  VIADD R7, R11, 0xbf ;  /* 0x000000bf0b077836 */ /* 0x000fe20000000000 */
[----:B------:R2:W-:Y:S01]  /*14370*/  STL [R1+0x8], R11 ;  /* 0x0000080b01007387 */ /* 0x0005e20000100800 */
[----:B0-----:R-:W-:-:S13]  /*14380*/  ISETP.NE.AND P1, PT, R2, 0x1, PT ;  /* 0x000000010200780c */ /* 0x001fda0003f25270 */
[----:B------:R-:W0:Y:S08]  /*14390*/  @P1 LDC R4, c[0x0][0x44c] ;  /* 0x00011300ff041b82 */ /* 0x000e300000000800 */
[----:B------:R-:W3:Y:S01]  /*143a0*/  @P1 LDC R2, c[0x0][0x450] ;  /* 0x00011400ff021b82 */ /* 0x000ee20000000800 */
[----:B0-----:R-:W-:-:S05]  /*143b0*/  @P1 IMAD.HI.U32 R3, R7, R4, RZ ;  /* 0x0000000407031227 */ /* 0x001fca00078e00ff */
[----:B---3--:R-:W-:Y:S01]  /*143c0*/  @P1 SHF.R.U32.HI R7, RZ, R2, R3 ;  /* 0x00000002ff071219 */ /* 0x008fe20000011603 */
[----:B------:R-:W-:-:S05]  /*143d0*/  VIADD R2, R6, 0x7f ;  /* 0x0000007f06027836 */ /* 0x000fca0000000000 */
[----:B------:R-:W-:-:S04]  /*143e0*/  SHF.R.S32.HI R3, RZ, 0x1f, R2 ;  /* 0x0000001fff037819 */ /* 0x000fc80000011402 */
[----:B------:R-:W-:Y:S02]  /*143f0*/  LEA.HI R4, R3, R2, RZ, 0x7 ;  /* 0x0000000203047211 */ /* 0x000fe400078f38ff */
[----:B------:R-:W-:Y:S02]  /*14400*/  IADD3 R2, R6, 0x1, -R10 ;  /* 0x0000000106027810 */ /* 0x000fe40007ffe80a */
[----:B------:R-:W-:-:S03]  /*14410*/  SHF.R.S32.HI R9, RZ, 0x7, R4 ;  /* 0x00000007ff097819 */ /* 0x000fc60000011404 */
[----:B------:R-:W-:Y:S02]  /*14420*/  IMAD.IADD R7, R2, 0x1, R7 ;  /* 0x0000000102077824 */ /* 0x000fe400078e0207 */
[----:B------:R-:W0:Y:S01]  /*14430*/  LDC.64 R2, c[0x0][0x9e0] ;  /* 0x00027800ff027b82 */ /* 0x000e220000000a00 */
[----:B------:R2:W-:Y:S01]  /*14440*/  STL [R1+0x40], R9 ;  /* 0x0000400901007387 */ /* 0x0005e20000100800 */
[----:B0-----:R-:W-:Y:S01]  /*14450*/  ISETP.GE.AND P2, PT, R3, 0x1, PT ;  /* 0x000000010300780c */ /* 0x001fe20003f46270 */
[----:B------:R-:W-:-:S12]  /*14460*/  IMAD.IADD R2, R7, 0x1, R2 ;  /* 0x0000000107027824 */ /* 0x000fd800078e0202 */
[----:B--2---:R-:W-:Y:S05]  /*14470*/  @!P2 BRA `(.L_x_1181) ;  /* 0x000000000048a947 */ /* 0x004fea0003800000 */
[C---:B------:R-:W-:Y:S01]  /*14480*/  ISETP.GT.AND P0, PT, R7.reuse, RZ, PT ;  /* 0x000000ff0700720c */ /* 0x040fe20003f04270 */
[----:B------:R-:W-:Y:S01]  /*14490*/  BSSY B0, `(.L_x_1182) ;  /* 0x000000e000007945 */ /* 0x000fe20003800000 */
[----:B------:R-:W-:-:S11]  /*144a0*/  VIADD R8, R7, 0xffffffff ;  /* 0xffffffff07087836 */ /* 0x000fd60000000000 */
[----:B------:R-:W-:Y:S05]  /*144b0*/  @P0 BRA `(.L_x_1183) ;  /* 0x00000000001c0947 */ /* 0x000fea0003800000 */
[----:B------:R-:W-:Y:S01]  /*144c0*/  ISETP.NE.AND P0, PT, R3, 0x1, PT ;  /* 0x000000010300780c */ /* 0x000fe20003f05270 */
[----:B------:R-:W-:-:S12]  /*144d0*/  IMAD.MOV R7, RZ, RZ, -R7 ;  /* 0x000000ffff077224 */ /* 0x000fd800078e0a07 */
[----:B------:R-:W0:Y:S02]  /*144e0*/  @P0 LDC.64 R4, c[0x0][0x9e8] ;  /* 0x00027a00ff040b82 */ /* 0x000e240000000a00 */
[----:B0-----:R-:W-:-:S05]  /*144f0*/  @P0 IMAD.HI.U32 R4, R7, R4, RZ ;  /* 0x0000000407040227 */ /* 0x001fca00078e00ff */
[----:B------:R-:W-:-:S04]  /*14500*/  @P0 SHF.R.U32.HI R7, RZ, R5, R4 ;  /* 0x00000005ff070219 */ /* 0x000fc80000011604 */
[----:B------:R-:W-:Y:S01]  /*14510*/  LOP3.LUT R8, RZ, R7, RZ, 0x33, !PT ;  /* 0x00000007ff087212 */ /* 0x000fe200078e33ff */
[----:B------:R-:W-:Y:S06]  /*14520*/  BRA `(.L_x_1184) ;  /* 0x0000000000107947 */ /* 0x000fec0003800000 */
.L_x_1183:
[----:B------:R-:W-:-:S13]  /*14530*/  ISETP.NE.AND P0, PT, R3, 0x1, PT ;  /* 0x000000010300780c */ /* 0x000fda0003f05270 */
[----:B------:R-:W0:Y:S02]  /*14540*/  @P0 LDC.64 R4, c[0x0][0x9e8] ;  /* 0x00027a00ff040b82 */ /* 0x000e240000000a00 */
[----:B0-----:R-:W-:-:S05]  /*14550*/  @P0 IMAD.HI.U32 R4, R8, R4, RZ ;  /* 0x0000000408040227 */ /* 0x001fca00078e00ff */
[----:B------:R-:W-:-:S07]  /*14560*/  @P0 SHF.R.U32.HI R8, RZ, R5, R4 ;  /* 0x00000005ff080219 */ /* 0x000fce0000011604 */
.L_x_1184:
[----:B------:R-:W-:Y:S05]  /*14570*/  BSYNC B0 ;  /* 0x0000000000007941 */ /* 0x000fea0003800000 */
.L_x_1182:
[----:B------:R-:W-:-:S05]  /*14580*/  IMAD R5, R8, R3, R3 ;  /* 0x0000000308057224 */ /* 0x000fca00078e0203 */
[----:B------:R-:W-:-:S07]  /*14590*/  VIMNMX R2, R2, R5, PT ;  /* 0x0000000502027248 */ /* 0x000fce0003fe0100 */
.L_x_1181:
[----:B------:R-:W0:Y:S01]  /*145a0*/  @P1 LDC R7, c[0x0][0x44c] ;  /* 0x00011300ff071b82 */ /* 0x000e220000000800 */
[----:B------:R-:W-:Y:S01]  /*145b0*/  IMAD.MOV.U32 R5, RZ, RZ, R11 ;  /* 0x000000ffff057224 */ /* 0x000fe200078e000b */
[----:B------:R-:W-:Y:S01]  /*145c0*/  ULDC UR4, c[0x0][0x9dc] ;  /* 0x0002770000047ab9 */ /* 0x000fe20000000800 */
[----:B------:R-:W-:-:S05]  /*145d0*/  VIADD R2, R2, 0x7f ;  /* 0x0000007f02027836 */ /* 0x000fca0000000000 */
[----:B------:R-:W2:Y:S01]  /*145e0*/  @P1 LDC R4, c[0x0][0x450] ;  /* 0x00011400ff041b82 */ /* 0x000ea20000000800 */
[----:B0-----:R-:W-:-:S05]  /*145f0*/  @P1 IMAD.HI.U32 R7, R11, R7, RZ ;  /* 0x000000070b071227 */ /* 0x001fca00078e00ff */
[----:B--2---:R-:W-:-:S04]  /*14600*/  @P1 SHF.R.U32.HI R5, RZ, R4, R7 ;  /* 0x00000004ff051219 */ /* 0x004fc80000011607 */
[----:B------:R-:W-:Y:S02]  /*14610*/  IADD3 R7, R5, R6, -R10 ;  /* 0x0000000605077210 */ /* 0x000fe40007ffe80a */
[----:B------:R-:W-:-:S04]  /*14620*/  SHF.R.S32.HI R5, RZ, 0x1f, R2 ;  /* 0x0000001fff057819 */ /* 0x000fc80000011402 */
[----:B------:R-:W-:Y:S01]  /*14630*/  LEA.HI R5, R5, R2, RZ, 0x7 ;  /* 0x0000000205057211 */ /* 0x000fe200078f38ff */
[----:B------:R-:W-:-:S03]  /*14640*/  VIADD R2, R7, -UR4 ;  /* 0x8000000407027c36 */ /* 0x000fc60008000000 */
[----:B------:R-:W-:-:S04]  /*14650*/  SHF.R.S32.HI R4, RZ, 0x7, R5 ;  /* 0x00000007ff047819 */ /* 0x000fc80000011405 */
[----:B------:R-:W-:Y:S01]  /*14660*/  VIMNMX R6, R9, R4, PT ;  /* 0x0000000409067248 */ /* 0x000fe20003fe0100 */
[----:B------:R0:W-:Y:S01]  /*14670*/  STL [R1+0x3c], R4 ;  /* 0x00003c0401007387 */ /* 0x0001e20000100800 */
[----:B------:R-:W-:Y:S05]  /*14680*/  @!P2 BRA `(.L_x_1185) ;  /* 0x000000000044a947 */ /* 0x000fea0003800000 */
[----:B------:R-:W-:Y:S01]  /*14690*/  ISETP.GT.AND P0, PT, R7, -0x1, PT ;  /* 0xffffffff0700780c */ /* 0x000fe20003f04270 */
[----:B------:R-:W-:-:S12]  /*146a0*/  BSSY B0, `(.L_x_1186) ;  /* 0x000000d000007945 */ /* 0x000fd80003800000 */
[----:B------:R-:W-:Y:S05]  /*146b0*/  @P0 BRA `(.L_x_1187) ;  /* 0x00000000001c0947 */ /* 0x000fea0003800000 */
[----:B------:R-:W-:Y:S02]  /*146c0*/  ISETP.NE.AND P0, PT, R3, 0x1, PT ;  /* 0x000000010300780c */ /* 0x000fe40003f05270 */
[----:B------:R-:W-:-:S11]  /*146d0*/  LOP3.LUT R7, RZ, R7, RZ, 0x33, !PT ;  /* 0x00000007ff077212 */ /* 0x000fd600078e33ff */
[----:B0-----:R-:W0:Y:S02]  /*146e0*/  @P0 LDC.64 R4, c[0x0][0x9e8] ;  /* 0x00027a00ff040b82 */ /* 0x001e240000000a00 */
[----:B0-----:R-:W-:-:S05]  /*146f0*/  @P0 IMAD.HI.U32 R4, R7, R4, RZ ;  /* 0x0000000407040227 */ /* 0x001fca00078e00ff */
[----:B------:R-:W-:-:S04]  /*14700*/  @P0 SHF.R.U32.HI R7, RZ, R5, R4 ;  /* 0x00000005ff070219 */ /* 0x000fc80000011604 */
[----:B------:R-:W-:Y:S01]  /*14710*/  LOP3.LUT R7, RZ, R7, RZ, 0x33, !PT ;  /* 0x00000007ff077212 */ /* 0x000fe200078e33ff */
[----:B------:R-:W-:Y:S06]  /*14720*/  BRA `(.L_x_1188) ;  /* 0x0000000000107947 */ /* 0x000fec0003800000 */
.L_x_1187:
[----:B------:R-:W-:-:S13]  /*14730*/  ISETP.NE.AND P0, PT, R3, 0x1, PT ;  /* 0x000000010300780c */ /* 0x000fda0003f05270 */
[----:B0-----:R-:W0:Y:S02]  /*14740*/  @P0 LDC.64 R4, c[0x0][0x9e8] ;  /* 0x00027a00ff040b82 */ /* 0x001e240000000a00 */
[----:B0-----:R-:W-:-:S05]  /*14750*/  @P0 IMAD.HI.U32 R4, R7, R4, RZ ;  /* 0x0000000407040227 */ /* 0x001fca00078e00ff */
[----:B------:R-:W-:-:S07]  /*14760*/  @P0 SHF.R.U32.HI R7, RZ, R5, R4 ;  /* 0x00000005ff070219 */ /* 0x000fce0000011604 */
.L_x_1188:
[----:B------:R-:W-:Y:S05]  /*14770*/  BSYNC B0 ;  /* 0x0000000000007941 */ /* 0x000fea0003800000 */
.L_x_1186:
[----:B------:R-:W-:-:S05]  /*14780*/  IMAD R3, R7, R3, RZ ;  /* 0x0000000307037224 */ /* 0x000fca00078e02ff */
[----:B------:R-:W-:-:S07]  /*14790*/  VIMNMX R2, R2, R3, !PT ;  /* 0x0000000302027248 */ /* 0x000fce0007fe0100 */
.L_x_1185:
[----:B------:R-:W-:Y:S01]  /*147a0*/  SHF.R.S32.HI R3, RZ, 0x1f, R2 ;  /* 0x0000001fff037819 */ /* 0x000fe20000011402 */
[----:B------:R-:W-:Y:S01]  /*147b0*/  IMAD.MOV.U32 R5, RZ, RZ, RZ ;  /* 0x000000ffff057224 */ /* 0x000fe200078e00ff */
[----:B0-----:R-:W-:Y:S01]  /*147c0*/  SHF.R.U32.HI R4, RZ, 0x10, R0 ;  /* 0x00000010ff047819 */ /* 0x001fe20000011600 */
[----:B------:R-:W-:Y:S01]  /*147d0*/  BSSY B0, `(.L_x_1189) ;  /* 0x0000029000007945 */ /* 0x000fe20003800000 */
[----:B------:R-:W-:Y:S01]  /*147e0*/  LEA.HI R3, R3, R2, RZ, 0x7 ;  /* 0x0000000203037211 */ /* 0x000fe200078f38ff */
[----:B------:R-:W-:Y:S01]  /*147f0*/  IMAD.MOV.U32 R12, RZ, RZ, R5 ;  /* 0x000000ffff0c7224 */ /* 0x000fe200078e0005 */
[----:B------:R-:W-:Y:S02]  /*14800*/  ISETP.NE.AND P0, PT, R4, RZ, PT ;  /* 0x000000ff0400720c */ /* 0x000fe40003f05270 */
[----:B------:R-:W-:Y:S02]  /*14810*/  SHF.R.S32.HI R3, RZ, 0x7, R3 ;  /* 0x00000007ff037819 */ /* 0x000fe40000011403 */
[----:B-1----:R-:W-:-:S02]  /*14820*/  LOP3.LUT R10, R0, 0xff, RZ, 0xc0, !PT ;  /* 0x000000ff000a7812 */ /* 0x002fc400078ec0ff */
[----:B------:R-:W-:-:S04]  /*14830*/  VIMNMX R11, RZ, R3, !PT ;  /* 0x00000003ff0b7248 */ /* 0x000fc80007fe0100 */
[----:B------:R-:W-:Y:S01]  /*14840*/  ISETP.GT.AND P1, PT, R6, R11, PT ;  /* 0x0000000b0600720c */ /* 0x000fe20003f24270 */
[----:B------:R0:W-:Y:S02]  /*14850*/  STL [R1+0x14], R11 ;  /* 0x0000140b01007387 */ /* 0x0001e40000100800 */
[----:B------:R-:W1:Y:S02]  /*14860*/  @!P0 LDC R4, c[0x0][0x9f0] ;  /* 0x00027c00ff048b82 */ /* 0x000e640000000800 */
[----:B------:R0:W-:Y:S04]  /*14870*/  STL [R1+0x18], R5 ;  /* 0x0000180501007387 */ /* 0x0001e80000100800 */
[----:B------:R0:W-:Y:S04]  /*14880*/  STL [R1+0x30], R10 ;  /* 0x0000300a01007387 */ /* 0x0001e80000100800 */
[----:B------:R-:W-:Y:S05]  /*14890*/  @!P1 BRA `(.L_x_1190) ;  /* 0x0000000000709947 */ /* 0x000fea0003800000 */
[-C--:B-1----:R-:W-:Y:S02]  /*148a0*/  IABS R0, R4.reuse ;  /* 0x0000000400007213 */ /* 0x082fe40000000000 */
[----:B------:R-:W-:Y:S02]  /*148b0*/  IABS R7, R4 ;  /* 0x0000000400077213 */ /* 0x000fe40000000000 */
[----:B------:R-:W1:Y:S03]  /*148c0*/  I2F.RP R8, R0 ;  /* 0x0000000000087306 */ /* 0x000e660000209400 */
[----:B------:R-:W-:-:S05]  /*148d0*/  IMAD.MOV R7, RZ, RZ, -R7 ;  /* 0x000000ffff077224 */ /* 0x000fca00078e0a07 */
[----:B-1----:R-:W1:Y:S02]  /*148e0*/  MUFU.RCP R8, R8 ;  /* 0x0000000800087308 */ /* 0x002e640000001000 */
[----:B-1----:R-:W-:-:S06]  /*148f0*/  VIADD R9, R8, 0xffffffe ;  /* 0x0ffffffe08097836 */ /* 0x002fcc0000000000 */
[----:B------:R-:W1:Y:S02]  /*14900*/  F2I.FTZ.U32.TRUNC.NTZ R3, R9 ;  /* 0x0000000900037305 */ /* 0x000e64000021f000 */
[----:B-1----:R-:W-:-:S04]  /*14910*/  IMAD.MOV R2, RZ, RZ, -R3 ;  /* 0x000000ffff027224 */ /* 0x002fc800078e0a03 */
[----:B0-----:R-:W-:Y:S02]  /*14920*/  IMAD R5, R2, R0, RZ ;  /* 0x0000000002057224 */ /* 0x001fe400078e02ff */
[----:B------:R-:W-:-:S04]  /*14930*/  IMAD.MOV.U32 R2, RZ, RZ, RZ ;  /* 0x000000ffff027224 */ /* 0x000fc800078e00ff */
[----:B------:R-:W-:Y:S01]  /*14940*/  IMAD.HI.U32 R5, R3, R5, R2 ;  /* 0x0000000503057227 */ /* 0x000fe200078e0002 */
[----:B------:R-:W-:-:S05]  /*14950*/  IADD3 R3, R4, -0x1, R6 ;  /* 0xffffffff04037810 */ /* 0x000fca0007ffe006 */
[----:B------:R-:W-:-:S05]  /*14960*/  IMAD.IADD R3, R3, 0x1, -R11 ;  /* 0x0000000103037824 */ /* 0x000fca00078e0a0b */
        /* <DEDUP_REMOVED lines=15> */
.L_x_1190:
[----:B------:R-:W-:Y:S05]  /*14a60*/  BSYNC B0 ;  /* 0x0000000000007941 */ /* 0x000fea0003800000 */
.L_x_1189:
[----:B------:R-:W-:Y:S01]  /*14a70*/  IMAD.MOV.U32 R0, RZ, RZ, R12 ;  /* 0x000000ffff007224 */ /* 0x000fe200078e000c */
[----:B------:R-:W-:Y:S03]  /*14a80*/  BSSY B7, `(.L_x_1191) ;  /* 0x0000420000077945 */ /* 0x000fe60003800000 */
[----:B------:R-:W-:-:S05]  /*14a90*/  IMAD R29, R10, R0, R11 ;  /* 0x000000000a1d7224 */ /* 0x000fca00078e020b */
[----:B------:R-:W-:-:S04]  /*14aa0*/  VIADDMNMX R22, R29, R0, R6, PT ;  /* 0x000000001d167246 */ /* 0x000fc80003800106 */
[----:B------:R-:W-:Y:S01]  /*14ab0*/  ISETP.GT.AND P0, PT, R22, R29, PT ;  /* 0x0000001d1600720c */ /* 0x000fe20003f04270 */
[----:B------:R3:W-:-:S12]  /*14ac0*/  STL [R1+0x1c], R22 ;  /* 0x00001c1601007387 */ /* 0x0007d80000100800 */
[----:B---3--:R-:W-:Y:S05]  /*14ad0*/  @P0 BRA `(.L_x_1192) ;  /* 0x0000000000440947 */ /* 0x008fea0003800000 */
[----:B------:R-:W3:Y:S02]  /*14ae0*/  S2R R0, SR_TID.X ;  /* 0x0000000000007919 */ /* 0x000ee40000002100 */
[----:B---3--:R-:W-:-:S04]  /*14af0*/  LOP3.LUT R0, R0, 0x7f, RZ, 0xc0, !PT ;  /* 0x0000007f00007812 */ /* 0x008fc800078ec0ff */
[----:B------:R-:W-:-:S13]  /*14b00*/  ISETP.NE.AND P0, PT, R0, RZ, PT ;  /* 0x000000ff0000720c */ /* 0x000fda0003f05270 */
[----:B------:R-:W-:Y:S05]  /*14b10*/  @P0 BRA `(.L_x_1193) ;  /* 0x0000004000580947 */ /* 0x000fea0003800000 */
[----:B0-----:R-:W0:Y:S01]  /*14b20*/  S2R R5, SR_LANEID ;  /* 0x0000000000057919 */ /* 0x001e220000000000 */
[----:B------:R-:W-:Y:S01]  /*14b30*/  VOTEU.ANY UR4, UPT, PT ;  /* 0x0000000000047886 */ /* 0x000fe200038e0100 */
[----:B------:R-:W3:Y:S01]  /*14b40*/  LDC.64 R2, c[0x0][0xc60] ;  /* 0x00031800ff027b82 */ /* 0x000ee20000000a00 */
[----:B------:R-:W0:Y:S02]  /*14b50*/  FLO.U32 R0, UR4 ;  /* 0x0000000400007d00 */ /* 0x000e2400080e0000 */
[----:B0-----:R-:W-:-:S06]  /*14b60*/  ISETP.EQ.U32.AND P0, PT, R0, R5, PT ;  /* 0x000000050000720c */ /* 0x001fcc0003f02070 */
[----:B------:R-:W3:Y:S07]  /*14b70*/  POPC R5, UR4 ;  /* 0x0000000400057d09 */ /* 0x000eee0008000000 */
[----:B---3--:R-:W3:Y:S01]  /*14b80*/  @P0 ATOMG.E.ADD.STRONG.GPU PT, R3, desc[UR52][R2.64], R5 ;  /* 0x00000005020309a8 */ /* 0x008ee200081ee1f4 */
[----:B-1----:R-:W0:Y:S02]  /*14b90*/  S2R R4, SR_LTMASK ;  /* 0x0000000000047919 */ /* 0x002e240000003900 */
[----:B0-----:R-:W-:-:S04]  /*14ba0*/  LOP3.LUT R4, R4, UR4, RZ, 0xc0, !PT ;  /* 0x0000000404047c12 */ /* 0x001fc8000f8ec0ff */
[----:B------:R-:W0:Y:S01]  /*14bb0*/  POPC R7, R4 ;  /* 0x0000000400077309 */ /* 0x000e220000000000 */
[----:B---3--:R-:W0:Y:S02]  /*14bc0*/  SHFL.IDX PT, R0, R3, R0, 0x1f ;  /* 0x00001f0003007589 */ /* 0x008e2400000e0000 */
[----:B0-----:R-:W-:Y:S01]  /*14bd0*/  IADD3 R24, R0, UR37, R7 ;  /* 0x0000002500187c10 */ /* 0x001fe2000fffe007 */
[----:B------:R-:W-:Y:S06]  /*14be0*/  BRA `(.L_x_1193) ;  /* 0x0000004000247947 */ /* 0x000fec0003800000 */
.L_x_1192:
        /* <DEDUP_REMOVED lines=8> */
[----:B-1----:R-:W-:Y:S02]  /*14c70*/  IMAD.U32 R4, RZ, RZ, UR6 ;  /* 0x00000006ff047e24 */ /* 0x002fe4000f8e00ff */
[----:B------:R-:W1:Y:S01]  /*14c80*/  LDC.64 R2, c[0x4][R2] ;  /* 0x0100000002027b82 */ /* 0x000e620000000a00 */
[----:B0-----:R-:W-:Y:S02]  /*14c90*/  IMAD.U32 R5, RZ, RZ, UR7 ;  /* 0x00000007ff057e24 */ /* 0x001fe4000f8e00ff */
[----:B------:R-:W-:Y:S02]  /*14ca0*/  IMAD.U32 R6, RZ, RZ, UR8 ;  /* 0x00000008ff067e24 */ /* 0x000fe4000f8e00ff */
[----:B------:R-:W-:-:S02]  /*14cb0*/  IMAD.U32 R7, RZ, RZ, UR9 ;  /* 0x00000009ff077e24 */ /* 0x000fc4000f8e00ff */
[----:B------:R-:W-:Y:S02]  /*14cc0*/  IMAD.U32 R10, RZ, RZ, UR4 ;  /* 0x00000004ff0a7e24 */ /* 0x000fe4000f8e00ff */
[----:B------:R-:W-:Y:S02]  /*14cd0*/  IMAD.U32 R11, RZ, RZ, UR5 ;  /* 0x00000005ff0b7e24 */ /* 0x000fe4000f8e00ff */
[----:B------:R-:W-:Y:S02]  /*14ce0*/  IMAD.MOV.U32 R8, RZ, RZ, 0x70 ;  /* 0x00000070ff087424 */ /* 0x000fe400078e00ff */
[----:B--2---:R-:W-:Y:S02]  /*14cf0*/  IMAD.MOV.U32 R12, RZ, RZ, 0x1 ;  /* 0x00000001ff0c7424 */ /* 0x004fe400078e00ff */
[----:B------:R-:W-:-:S07]  /*14d00*/  IMAD.MOV.U32 R13, RZ, RZ, RZ ;  /* 0x000000ffff0d7224 */ /* 0x000fce00078e00ff */
[----:B------:R-:W-:-:S07]  /*14d10*/  LEPC R20, `(.L_x_1195) ;  /* 0x000000001014794e */ /* 0x000fce0000000000 */
[----:B-1----:R-:W-:Y:S05]  /*14d20*/  CALL.ABS.NOINC R2 ;  /* 0x0000000002007343 */ /* 0x002fea0003c00000 */
.L_x_1195:
[----:B------:R-:W-:Y:S05]  /*14d30*/  BSYNC B6 ;  /* 0x0000000000067941 */ /* 0x000fea0003800000 */
.L_x_1194:
        /* <DEDUP_REMOVED lines=9> */
[----:B-1----:R-:W-:Y:S02]  /*14dd0*/  IMAD.U32 R4, RZ, RZ, UR6 ;  /* 0x00000006ff047e24 */ /* 0x002fe4000f8e00ff */
[----:B0-----:R-:W-:Y:S02]  /*14de0*/  IMAD.U32 R5, RZ, RZ, UR7 ;  /* 0x00000007ff057e24 */ /* 0x001fe4000f8e00ff */
[----:B------:R-:W-:Y:S02]  /*14df0*/  IMAD.U32 R6, RZ, RZ, UR8 ;  /* 0x00000008ff067e24 */ /* 0x000fe4000f8e00ff */
[----:B------:R-:W-:-:S02]  /*14e00*/  IMAD.U32 R7, RZ, RZ, UR9 ;  /* 0x00000009ff077e24 */ /* 0x000fc4000f8e00ff */
[----:B------:R-:W-:Y:S02]  /*14e10*/  IMAD.U32 R10, RZ, RZ, UR4 ;  /* 0x00000004ff0a7e24 */ /* 0x000fe4000f8e00ff */
[----:B------:R-:W-:Y:S02]  /*14e20*/  IMAD.U32 R11, RZ, RZ, UR5 ;  /* 0x00000005ff0b7e24 */ /* 0x000fe4000f8e00ff */
[----:B------:R-:W-:Y:S02]  /*14e30*/  IMAD.MOV.U32 R8, RZ, RZ, 0x70 ;  /* 0x00000070ff087424 */ /* 0x000fe400078e00ff */
[----:B--2---:R-:W-:Y:S02]  /*14e40*/  IMAD.MOV.U32 R12, RZ, RZ, 0x1 ;  /* 0x00000001ff0c7424 */ /* 0x004fe400078e00ff */
[----:B---3--:R-:W-:-:S07]  /*14e50*/  IMAD.MOV.U32 R13, RZ, RZ, RZ ;  /* 0x000000ffff0d7224 */ /* 0x008fce00078e00ff */
[----:B------:R-:W-:-:S07]  /*14e60*/  LEPC R20, `(.L_x_1198) ;  /* 0x000000001014794e */ /* 0x000fce0000000000 */
[----:B----4-:R-:W-:Y:S05]  /*14e70*/  CALL.ABS.NOINC R2 ;  /* 0x0000000002007343 */ /* 0x010fea0003c00000 */
.L_x_1198:
        /* <DEDUP_REMOVED lines=15> */
.L_x_1197:
[----:B------:R-:W-:Y:S05]  /*14f70*/  BSYNC B6 ;  /* 0x0000000000067941 */ /* 0x000fea0003800000 */
.L_x_1196:
[----:B------:R-:W-:Y:S01]  /*14f80*/  ULDC.64 UR4, c[0x0][0x9f8] ;  /* 0x00027e0000047ab9 */ /* 0x000fe20000000a00 */
[----:B------:R-:W-:Y:S01]  /*14f90*/  IMAD.MOV.U32 R23, RZ, RZ, R27 ;  /* 0x000000ffff177224 */ /* 0x000fe200078e001b */
[----:B------:R-:W-:-:S04]  /*14fa0*/  ISETP.NE.U32.AND P0, PT, RZ, UR4, PT ;  /* 0x00000004ff007c0c */ /* 0x000fc8000bf05070 */
[----:B------:R-:W-:Y:S01]  /*14fb0*/  ISETP.NE.AND.EX P0, PT, RZ, UR5, PT, P0 ;  /* 0x00000005ff007c0c */ /* 0x000fe2000bf05300 */
[----:B------:R-:W-:-:S12]  /*14fc0*/  ULDC.64 UR4, c[0x0][0xa08] ;  /* 0x0002820000047ab9 */ /* 0x000fd80000000a00 */
[----:B------:R-:W3:Y:S02]  /*14fd0*/  @P0 LDC.64 R2, c[0x0][0x9f8] ;  /* 0x00027e00ff020b82 */ /* 0x000ee40000000a00 */
[----:B---3--:R-:W-:-:S05]  /*14fe0*/  @P0 IMAD.WIDE R2, R27, 0x4, R2 ;  /* 0x000000041b020825 */ /* 0x008fca00078e0202 */
[----:B------:R3:W4:Y:S01]  /*14ff0*/  @P0 LDG.E R23, desc[UR52][R2.64] ;  /* 0x0000003402170981 */ /* 0x000722000c1e1900 */
[----:B------:R-:W-:Y:S01]  /*15000*/  VIADD R22, R22, 0xffffffff ;  /* 0xffffffff16167836 */ /* 0x000fe20000000000 */
[----:B---3--:R-:W3:Y:S02]  /*15010*/  LDC.64 R2, c[0x0][0x418] ;  /* 0x00010600ff027b82 */ /* 0x008ee40000000a00 */
[----:B---3--:R-:W-:Y:S01]  /*15020*/  LOP3.LUT P0, RZ, R2, UR4, RZ, 0xfc, !PT ;  /* 0x0000000402ff7c12 */ /* 0x008fe2000f80fcff */
[----:B------:R-:W-:-:S03]  /*15030*/  UMOV UR4, 0xffffffff ;  /* 0xffffffff00047882 */ /* 0x000fc60000000000 */
[----:B------:R-:W-:Y:S02]  /*15040*/  LOP3.LUT P0, RZ, R3, UR5, RZ, 0xfc, P0 ;  /* 0x0000000503ff7c12 */ /* 0x000fe4000800fcff */
[----:B----4-:R-:W-:Y:S02]  /*15050*/  SHF.R.S32.HI R25, RZ, 0x1f, R23 ;  /* 0x0000001fff197819 */ /* 0x010fe40000011417 */
[----:B------:R-:W-:Y:S01]  /*15060*/  SEL R19, R23, RZ, !P0 ;  /* 0x000000ff17137207 */ /* 0x000fe20004000000 */
[----:B------:R-:W-:Y:S08]  /*15070*/  BRA.DIV UR4, `(.L_x_1199) ;  /* 0x0000005204d47947 */ /* 0x000ff0000b800000 */
[----:B------:R-:W3:Y:S02]  /*15080*/  S2R R0, SR_TID.X ;  /* 0x0000000000007919 */ /* 0x000ee40000002100 */
[----:B---3--:R-:W-:-:S04]  /*15090*/  SHF.R.U32.HI R0, RZ, 0x5, R0 ;  /* 0x00000005ff007819 */ /* 0x008fc80000011600 */
[----:B------:R-:W-:-:S05]  /*150a0*/  LOP3.LUT R0, R0, 0x3, RZ, 0xc0, !PT ;  /* 0x0000000300007812 */ /* 0x000fca00078ec0ff */
[----:B------:R3:W4:Y:S02]  /*150b0*/  SHFL.IDX PT, R14, R0, RZ, 0x1f ;  /* 0x00001fff000e7589 */ /* 0x00072400000e0000 */
.L_x_1307:
[----:B---3--:R-:W3:Y:S01]  /*150c0*/  LDL.LU R0, [R1] ;  /* 0x0000000001007983 */ /* 0x008ee20000300800 */
[----:B------:R-:W-:Y:S02]  /*150d0*/  PLOP3.LUT P1, PT, PT, PT, PT, 0x8, 0x0 ;  /* 0x000000000000781c */ /* 0x000fe40003f2e170 */
[----:B----4-:R-:W-:Y:S02]  /*150e0*/  ISETP.NE.AND P0, PT, R14, RZ, PT ;  /* 0x000000ff0e00720c */ /* 0x010fe40003f05270 */
[----:B---3--:R-:W-:-:S09]  /*150f0*/  LOP3.LUT R0, R0, 0xfffffffe, RZ, 0xc0, !PT ;  /* 0xfffffffe00007812 */ /* 0x008fd200078ec0ff */
[----:B------:R-:W-:-:S05]  /*15100*/  @P1 LOP3.LUT R0, R0, 0x1, RZ, 0xfc, !PT ;  /* 0x0000000100001812 */ /* 0x000fca00078efcff */
[----:B------:R3:W-:Y:S01]  /*15110*/  STL [R1], R0 ;  /* 0x0000000001007387 */ /* 0x0007e20000100800 */
[----:B------:R-:W-:Y:S05]  /*15120*/  @P0 BRA `(.L_x_1200) ;  /* 0x0000000400200947 */ /* 0x000fea0003800000 */
[----:B------:R-:W-:-:S03]  /*15130*/  UMOV UR4, 0xffffffff ;  /* 0xffffffff00047882 */ /* 0x000fc60000000000 */
[----:B------:R-:W-:Y:S05]  /*15140*/  BRA.DIV UR4, `(.L_x_1201) ;  /* 0x0000005204d47947 */ /* 0x000fea000b800000 */
[----:B------:R-:W-:-:S13]  /*15150*/  ELECT P6, URZ, PT ;  /* 0x00000000003f782f */ /* 0x000fda00038c0000 */
.L_x_1310:
[----:B------:R-:W-:Y:S05]  /*15160*/  @!P6 BRA `(.L_x_1200) ;  /* 0x000000040010e947 */ /* 0x000fea0003800000 */
[----:B------:R-:W-:-:S04]  /*15170*/  ISETP.NE.U32.AND P0, PT, R2, RZ, PT ;  /* 0x000000ff0200720c */ /* 0x000fc80003f05070 */
[----:B------:R-:W-:-:S13]  /*15180*/  ISETP.NE.AND.EX P0, PT, R3, RZ, PT, P0 ;  /* 0x000000ff0300720c */ /* 0x000fda0003f05300 */
[----:B------:R-:W-:Y:S05]  /*15190*/  @!P0 BRA `(.L_x_1202) ;  /* 0x0000000000448947 */ /* 0x000fea0003800000 */
[----:B------:R-:W4:Y:S01]  /*151a0*/  LDC R6, c[0x0][0x43c] ;  /* 0x00010f00ff067b82 */ /* 0x000f220000000800 */
[----:B------:R-:W-:Y:S01]  /*151b0*/  ULDC.64 UR4, c[0x0][0x428] ;  /* 0x00010a0000047ab9 */ /* 0x000fe20000000a00 */
[----:B----4-:R-:W-:-:S13]  /*151c0*/  ISETP.NE.AND P0, PT, R6, 0x1, PT ;  /* 0x000000010600780c */ /* 0x010fda0003f05270 */
[----:B01----:R-:W3:Y:S02]  /*151d0*/  @P0 LDC.64 R4, c[0x0][0x440] ;  /* 0x00011000ff040b82 */ /* 0x003ee40000000a00 */
[----:B---3--:R-:W-:-:S04]  /*151e0*/  @P0 IMAD.HI.U32 R0, R22, R4, RZ ;  /* 0x0000000416000227 */ /* 0x008fc800078e00ff */
        /* <DEDUP_REMOVED lines=12> */
.L_x_1202:
[----:B---3--:R-:W-:Y:S01]  /*152b0*/  IMAD R0, R18, 0x8, R17 ;  /* 0x0000000812007824 */ /* 0x008fe200078e0211 */
[----:B----4-:R-:W-:-:S04]  /*152c0*/  SHF.L.U32 R2, R28, 0x1f, RZ ;  /* 0x0000001f1c027819 */ /* 0x010fc800000006ff */
[----:B------:R-:W3:Y:S02]  /*152d0*/  SYNCS.PHASECHK.TRANS64.TRYWAIT P0, [R0+URZ+0x2d840], R2 ;  /* 0x02d84002000075a7 */ /* 0x000ee4000800017f */
[----:B---3--:R-:W-:Y:S05]  /*152e0*/  @!P0 BRA `(.L_x_1203) ;  /* 0x00000050008c8947 */ /* 0x008fea0003800000 */
.L_x_1311:
[----:B------:R-:W4:Y:S02]  /*152f0*/  S2R R3, SR_TID.X ;  /* 0x0000000000037919 */ /* 0x000f240000002100 */
[----:B----4-:R-:W-:-:S04]  /*15300*/  LOP3.LUT R3, R3, 0x7f, RZ, 0xc0, !PT ;  /* 0x0000007f03037812 */ /* 0x010fc800078ec0ff */
[----:B------:R-:W-:-:S13]  /*15310*/  ISETP.NE.AND P0, PT, R3, RZ, PT ;  /* 0x000000ff0300720c */ /* 0x000fda0003f05270 */
[----:B------:R-:W-:Y:S05]  /*15320*/  @P0 BRA `(.L_x_1204) ;  /* 0x00000000001c0947 */ /* 0x000fea0003800000 */
[----:B------:R-:W4:Y:S01]  /*15330*/  S2R R3, SR_TID.X ;  /* 0x0000000000037919 */ /* 0x000f220000002100 */
[----:B---3--:R-:W-:-:S04]  /*15340*/  IMAD.MOV.U32 R2, RZ, RZ, 0x6000 ;  /* 0x00006000ff027424 */ /* 0x008fc800078e00ff */
[----:B------:R3:W-:Y:S01]  /*15350*/  SYNCS.ARRIVE.TRANS64 RZ, [R0+URZ+0x2d830], R2 ;  /* 0x02d8300200ff79a7 */ /* 0x0007e2000800003f */
[----:B----4-:R-:W-:-:S04]  /*15360*/  LOP3.LUT R3, R3, 0x1f, RZ, 0xc0, !PT ;  /* 0x0000001f03037812 */ /* 0x010fc800078ec0ff */
[----:B------:R-:W-:-:S13]  /*15370*/  ISETP.NE.AND P0, PT, R3, RZ, PT ;  /* 0x000000ff0300720c */ /* 0x000fda0003f05270 */
[----:B---3--:R-:W-:Y:S05]  /*15380*/  @!P0 BRA `(.L_x_1204) ;  /* 0x0000000000048947 */ /* 0x008fea0003800000 */
[----:B------:R-:W-:Y:S01]  /*15390*/  BPT.TRAP 0x1 ;  /* 0x000000040000795c */ /* 0x000fe20000300000 */
.L_x_1204:
[----:B---3--:R-:W3:Y:S01]  /*153a0*/  LDL.LU R2, [R1] ;  /* 0x0000000001027983 */ /* 0x008ee20000300800 */
        /* <DEDUP_REMOVED lines=14> */
[----:B------:R-:W-:Y:S02]  /*15490*/  ULEA UR11, UR11, UR5, 0x7 ;  /* 0x000000050b0b7291 */ /* 0x000fe4000f8e383f */
[----:B------:R-:W-:Y:S02]  /*154a0*/  UIADD3 UR14, UR8, 0x15400, URZ ;  /* 0x00015400080e7890 */ /* 0x000fe4000fffe03f */
[----:B------:R-:W-:Y:S02]  /*154b0*/  UIADD3.X UR5, URZ, UR39, URZ, UP0, !UPT ;  /* 0x000000273f057290 */ /* 0x000fe400087fe43f */
[----:B------:R-:W-:Y:S02]  /*154c0*/  UIADD3 UR15, UR8, 0x17400, URZ ;  /* 0x00017400080f7890 */ /* 0x000fe4000fffe03f */
[----:B------:R-:W-:-:S03]  /*154d0*/  UIADD3 UR17, UR8, 0x19400, URZ ;  /* 0x0001940008117890 */ /* 0x000fc6000fffe03f */
[----:B------:R-:W-:Y:S01]  /*154e0*/  UMOV UR8, UR14 ;  /* 0x0000000e00087c82 */ /* 0x000fe20008000000 */
[----:B------:R-:W-:Y:S01]  /*154f0*/  UMOV UR14, 0x40 ;  /* 0x00000040000e7882 */ /* 0x000fe20000000000 */
[----:B------:R4:W-:Y:S02]  /*15500*/  UTMALDG.4D [UR8], [UR4], desc[UR6] ;  /* 0x00000608040075b4 */ /* 0x0009e40008019000 */
[----:B----4-:R-:W-:Y:S01]  /*15510*/  UMOV UR8, UR15 ;  /* 0x0000000f00087c82 */ /* 0x010fe20008000000 */
[----:B------:R-:W-:Y:S02]  /*15520*/  UMOV UR10, UR16 ;  /* 0x00000010000a7c82 */ /* 0x000fe40008000000 */
[----:B------:R4:W-:Y:S02]  /*15530*/  UTMALDG.4D [UR8], [UR4], desc[UR6] ;  /* 0x00000608040075b4 */ /* 0x0009e40008019000 */
[----:B----4-:R-:W-:Y:S01]  /*15540*/  UMOV UR8, UR17 ;  /* 0x0000001100087c82 */ /* 0x010fe20008000000 */
[----:B------:R-:W-:-:S02]  /*15550*/  UMOV UR10, UR14 ;  /* 0x0000000e000a7c82 */ /* 0x000fc40008000000 */
[----:B------:R4:W-:Y:S01]  /*15560*/  UTMALDG.4D [UR8], [UR4], desc[UR6] ;  /* 0x00000608040075b4 */ /* 0x0009e20008019000 */
[----:B---3--:R-:W-:-:S04]  /*15570*/  LOP3.LUT R2, R2, 0xfffffffe, RZ, 0xc0, !PT ;  /* 0xfffffffe02027812 */ /* 0x008fc800078ec0ff */
[----:B------:R-:W-:-:S05]  /*15580*/  @P0 LOP3.LUT R2, R2, 0x1, RZ, 0xfc, !PT ;  /* 0x0000000102020812 */ /* 0x000fca00078efcff */
[----:B------:R4:W-:Y:S01]  /*15590*/  STL [R1], R2 ;  /* 0x0000000201007387 */ /* 0x0009e20000100800 */
[----:B------:R-:W-:Y:S01]  /*155a0*/  NOP ;  /* 0x0000000000007918 */ /* 0x000fe20000000000 */
.L_x_1200:
[----:B------:R-:W5:Y:S01]  /*155b0*/  LDL.LU R3, [R1+0x10] ;  /* 0x0000100001037983 */ /* 0x000f620000300800 */
[----:B------:R-:W-:Y:S05]  /*155c0*/  WARPSYNC.ALL ;  /* 0x0000000000007948 */ /* 0x000fea0003800000 */
[----:B----4-:R-:W-:Y:S01]  /*155d0*/  ULDC.64 UR4, c[0x0][0x298] ;  /* 0x0000a60000047ab9 */ /* 0x010fe20000000a00 */
[----:B---3--:R-:W-:Y:S01]  /*155e0*/  VIADD R0, R17, 0xc400 ;  /* 0x0000c40011007836 */ /* 0x008fe20000000000 */
[----:B------:R-:W-:Y:S01]  /*155f0*/  ULDC.64 UR6, c[0x0][0xa00] ;  /* 0x0002800000067ab9 */ /* 0x000fe20000000a00 */
[----:B------:R-:W-:Y:S01]  /*15600*/  BSSY B6, `(.L_x_1205) ;  /* 0x0000022000067945 */ /* 0x000fe20003800000 */
[----:B------:R-:W-:Y:S01]  /*15610*/  BAR.SYNC.DEFER_BLOCKING 0x8, 0x200 ;  /* 0x0208000000007b1d */ /* 0x000fe20000010000 */
[----:B------:R-:W-:-:S02]  /*15620*/  ISETP.NE.U32.AND P0, PT, RZ, UR6, PT ;  /* 0x00000006ff007c0c */ /* 0x000fc4000bf05070 */
[----:B------:R-:W-:Y:S02]  /*15630*/  LOP3.LUT P1, RZ, R0, 0x1bf, RZ, 0xc0, !PT ;  /* 0x000001bf00ff7812 */ /* 0x000fe4000782c0ff */
[----:B------:R-:W-:Y:S02]  /*15640*/  ISETP.NE.AND.EX P0, PT, RZ, UR7, PT, P0 ;  /* 0x00000007ff007c0c */ /* 0x000fe4000bf05300 */
[----:B-----5:R-:W-:Y:S01]  /*15650*/  SHF.R.S32.HI R2, RZ, 0x1f, R3 ;  /* 0x0000001fff027819 */ /* 0x020fe20000011403 */
[----:B01----:R-:W-:-:S04]  /*15660*/  IMAD.WIDE.U32 R4, R3, UR4, RZ ;  /* 0x0000000403047c25 */ /* 0x003fc8000f8e00ff */
[----:B------:R-:W-:Y:S01]  /*15670*/  IMAD R2, R2, UR4, RZ ;  /* 0x0000000402027c24 */ /* 0x000fe2000f8e02ff */
[----:B------:R0:W-:Y:S03]  /*15680*/  STL.64 [R1+0x28], R4 ;  /* 0x0000280401007387 */ /* 0x0001e60000100a00 */
[----:B------:R-:W-:Y:S01]  /*15690*/  IMAD R0, R3, UR5, R2 ;  /* 0x0000000503007c24 */ /* 0x000fe2000f8e0202 */
[----:B------:R-:W-:-:S03]  /*156a0*/  SHF.R.S32.HI R2, RZ, 0x1f, R27 ;  /* 0x0000001fff027819 */ /* 0x000fc6000001141b */
[----:B------:R-:W-:Y:S01]  /*156b0*/  IMAD.IADD R3, R5, 0x1, R0 ;  /* 0x0000000105037824 */ /* 0x000fe200078e0200 */
[----:B------:R-:W-:Y:S02]  /*156c0*/  SEL R0, R27, RZ, !P0 ;  /* 0x000000ff1b007207 */ /* 0x000fe40004000000 */
[----:B------:R-:W-:Y:S02]  /*156d0*/  SEL R2, R2, RZ, !P0 ;  /* 0x000000ff02027207 */ /* 0x000fe40004000000 */
        /* <DEDUP_REMOVED lines=19> */
[----:B0-----:R-:W-:Y:S05]  /*15810*/  CALL.ABS.NOINC R2 ;  /* 0x0000000002007343 */ /* 0x001fea0003c00000 */
.L_x_1206:
[----:B------:R-:W-:Y:S05]  /*15820*/  BSYNC B6 ;  /* 0x0000000000067941 */ /* 0x000fea0003800000 */
.L_x_1205:
[----:B------:R-:W3:Y:S01]  /*15830*/  LDL.LU R20, [R1+0x34] ;  /* 0x0000340001147983 */ /* 0x000ee20000300800 */
[----:B------:R-:W-:Y:S01]  /*15840*/  ULDC.64 UR6, c[0x0][0x2e0] ;  /* 0x0000b80000067ab9 */ /* 0x000fe20000000a00 */
[----:B------:R-:W-:Y:S01]  /*15850*/  ULDC.64 UR4, c[0x0][0x2d8] ;  /* 0x0000b60000047ab9 */ /* 0x000fe20000000a00 */
[----:B------:R-:W1:Y:S01]  /*15860*/  LDC R9, c[0x0][0x448] ;  /* 0x00011200ff097b82 */ /* 0x000e620000000800 */
[----:B0-----:R-:W3:Y:S01]  /*15870*/  LDL.LU.64 R2, [R1+0x28] ;  /* 0x0000280001027983 */ /* 0x001ee20000300a00 */
[----:B------:R-:W-:-:S03]  /*15880*/  ULDC.64 UR8, c[0x0][0x280] ;  /* 0x0000a00000087ab9 */ /* 0x000fc60000000a00 */
[----:B------:R-:W4:Y:S04]  /*15890*/  LDL.LU R21, [R1+0x38] ;  /* 0x0000380001157983 */ /* 0x000f280000300800 */
[----:B------:R-:W2:Y:S04]  /*158a0*/  LDL.LU R4, [R1+0x10] ;  /* 0x0000100001047983 */ /* 0x000ea80000300800 */
[----:B------:R-:W2:Y:S01]  /*158b0*/  LDL R10, [R1+0x8] ;  /* 0x00000800010a7983 */ /* 0x000ea20000100800 */
[----:B------:R-:W0:Y:S01]  /*158c0*/  S2R R11, SR_TID.X ;  /* 0x00000000000b7919 */ /* 0x000e220000002100 */
[----:B-1----:R-:W-:-:S13]  /*158d0*/  ISETP.NE.AND P1, PT, R9, 0x1, PT ;  /* 0x000000010900780c */ /* 0x002fda0003f25270 */
[----:B------:R-:W1:Y:S08]  /*158e0*/  @P1 LDC R6, c[0x0][0x450] ;  /* 0x00011400ff061b82 */ /* 0x000e700000000800 */
[----:B------:R-:W1:Y:S01]  /*158f0*/  @P1 LDC R8, c[0x0][0x450] ;  /* 0x00011400ff081b82 */ /* 0x000e620000000800 */
[----:B---3--:R-:W-:Y:S02]  /*15900*/  IMAD.MOV.U32 R3, RZ, RZ, R20 ;  /* 0x000000ffff037224 */ /* 0x008fe400078e0014 */
[----:B------:R-:W3:Y:S01]  /*15910*/  S2R R20, SR_TID.X ;  /* 0x0000000000147919 */ /* 0x000ee20000002100 */
[----:B----4-:R-:W-:-:S02]  /*15920*/  IMAD R0, R21, UR6, RZ ;  /* 0x0000000615007c24 */ /* 0x010fc4000f8e02ff */
[----:B------:R-:W-:-:S04]  /*15930*/  IMAD.WIDE.U32 R2, R16, UR4, R2 ;  /* 0x0000000410027c25 */ /* 0x000fc8000f8e0002 */
[----:B------:R-:W-:Y:S01]  /*15940*/  IMAD R3, R16, UR5, R3 ;  /* 0x0000000510037c24 */ /* 0x000fe2000f8e0203 */
[----:B------:R-:W-:Y:S01]  /*15950*/  ULDC.64 UR4, c[0x0][0x2d0] ;  /* 0x0000b40000047ab9 */ /* 0x000fe20000000a00 */
[C---:B--2---:R-:W-:Y:S02]  /*15960*/  IMAD R0, R4.reuse, UR7, R0 ;  /* 0x0000000704007c24 */ /* 0x044fe4000f8e0200 */
[----:B------:R-:W-:Y:S01]  /*15970*/  IMAD.WIDE.U32 R2, R4, UR6, R2 ;  /* 0x0000000604027c25 */ /* 0x000fe2000f8e0002 */
        /* <DEDUP_REMOVED lines=8> */
[----:B------:R-:W-:Y:S01]  /*15a00*/  IMAD.IADD R0, R20, 0x1, R10 ;  /* 0x0000000114007824 */ /* 0x000fe200078e020a */
[----:B------:R-:W-:Y:S01]  /*15a10*/  LOP3.LUT R21, R21, 0x18, RZ, 0xc0, !PT ;  /* 0x0000001815157812 */ /* 0x000fe200078ec0ff */
[----:B------:R-:W-:Y:S02]  /*15a20*/  IMAD.SHL.U32 R20, R11, 0x8, RZ ;  /* 0x000000080b147824 */ /* 0x000fe400078e00ff */
[----:B--2---:R-:W-:-:S03]  /*15a30*/  @P1 IMAD.HI.U32 R5, R0, R4, RZ ;  /* 0x0000000400051227 */ /* 0x004fc600078e00ff */
[----:B------:R-:W-:Y:S01]  /*15a40*/  LOP3.LUT R20, R20, 0x18, RZ, 0xc0, !PT ;  /* 0x0000001814147812 */ /* 0x000fe200078ec0ff */
[----:B------:R-:W-:Y:S01]  /*15a50*/  IMAD.MOV.U32 R4, RZ, RZ, R0 ;  /* 0x000000ffff047224 */ /* 0x000fe200078e0000 */
[----:B-1----:R-:W-:Y:S02]  /*15a60*/  @P1 SHF.R.U32.HI R4, RZ, R6, R5 ;  /* 0x00000006ff041219 */ /* 0x002fe40000011605 */
[C---:B------:R-:W-:Y:S02]  /*15a70*/  LOP3.LUT R12, R20.reuse, 0x20, RZ, 0xfc, !PT ;  /* 0x00000020140c7812 */ /* 0x040fe400078efcff */
[----:B------:R-:W-:Y:S01]  /*15a80*/  LOP3.LUT R11, R20, 0x40, RZ, 0xfc, !PT ;  /* 0x00000040140b7812 */ /* 0x000fe200078efcff */
[--C-:B------:R-:W-:Y:S01]  /*15a90*/  IMAD.MOV R6, RZ, RZ, -R4.reuse ;  /* 0x000000ffff067224 */ /* 0x100fe200078e0a04 */
[----:B------:R0:W5:Y:S01]  /*15aa0*/  LDL R20, [R1+0x4] ;  /* 0x0000040001147983 */ /* 0x0001620000100800 */
[----:B------:R-:W-:Y:S02]  /*15ab0*/  SHF.R.S32.HI R5, RZ, 0x1f, R4 ;  /* 0x0000001fff057819 */ /* 0x000fe40000011404 */
[----:B------:R-:W-:-:S02]  /*15ac0*/  IMAD R6, R9, R6, R0 ;  /* 0x0000000609067224 */ /* 0x000fc400078e0200 */
[----:B------:R-:W-:Y:S02]  /*15ad0*/  VIADD R0, R0, 0x80 ;  /* 0x0000008000007836 */ /* 0x000fe40000000000 */
[----:B------:R-:W-:-:S04]  /*15ae0*/  IMAD R5, R5, UR4, RZ ;  /* 0x0000000405057c24 */ /* 0x000fc8000f8e02ff */
[C---:B------:R-:W-:Y:S02]  /*15af0*/  IMAD R7, R4.reuse, UR5, R5 ;  /* 0x0000000504077c24 */ /* 0x040fe4000f8e0205 */
[----:B------:R-:W-:-:S04]  /*15b00*/  IMAD.WIDE.U32 R4, R4, UR4, R2 ;  /* 0x0000000404047c25 */ /* 0x000fc8000f8e0002 */
[----:B------:R-:W-:Y:S01]  /*15b10*/  IMAD.IADD R5, R5, 0x1, R7 ;  /* 0x0000000105057824 */ /* 0x000fe200078e0207 */
[----:B------:R-:W-:Y:S01]  /*15b20*/  SHF.R.S32.HI R7, RZ, 0x1f, R6 ;  /* 0x0000001fff077819 */ /* 0x000fe20000011406 */
[----:B------:R-:W-:-:S04]  /*15b30*/  IMAD.WIDE.U32 R4, R6, UR6, R4 ;  /* 0x0000000606047c25 */ /* 0x000fc8000f8e0004 */
[----:B------:R-:W-:-:S04]  /*15b40*/  IMAD R7, R7, UR6, RZ ;  /* 0x0000000607077c24 */ /* 0x000fc8000f8e02ff */
[----:B------:R-:W-:Y:S01]  /*15b50*/  IMAD R7, R6, UR7, R7 ;  /* 0x0000000706077c24 */ /* 0x000fe2000f8e0207 */
[----:B------:R-:W-:-:S03]  /*15b60*/  LEA R6, P0, R4, UR8, 0x1 ;  /* 0x0000000804067c11 */ /* 0x000fc6000f8008ff */
[----:B------:R-:W-:Y:S02]  /*15b70*/  IMAD.IADD R5, R5, 0x1, R7 ;  /* 0x0000000105057824 */ /* 0x000fe400078e0207 */
[----:B------:R-:W1:Y:S03]  /*15b80*/  @P1 LDC R7, c[0x0][0x44c] ;  /* 0x00011300ff071b82 */ /* 0x000e660000000800 */
[----:B------:R-:W-:Y:S01]  /*15b90*/  LEA.HI.X R4, R4, UR9, R5, 0x1, P0 ;  /* 0x0000000904047c11 */ /* 0x000fe200080f0c05 */
[----:B------:R-:W-:Y:S02]  /*15ba0*/  IMAD.MOV.U32 R5, RZ, RZ, R0 ;  /* 0x000000ffff057224 */ /* 0x000fe400078e0000 */
[----:B-1----:R-:W-:-:S05]  /*15bb0*/  @P1 IMAD.HI.U32 R7, R0, R7, RZ ;  /* 0x0000000700071227 */ /* 0x002fca00078e00ff */
        /* <DEDUP_REMOVED lines=18> */
[----:B------:R-:W-:-:S04]  /*15ce0*/  UMOV UR4, 0xffffffff ;  /* 0xffffffff00047882 */ /* 0x000fc80000000000 */
[----:B------:R-:W-:Y:S01]  /*15cf0*/  LEA.HI.X R7, R2, UR9, R5, 0x1, P3 ;  /* 0x0000000902077c11 */ /* 0x000fe200098f0c05 */
[----:B0-----:R-:W-:Y:S06]  /*15d00*/  BRA.DIV UR4, `(.L_x_1207) ;  /* 0x0000004a04187947 */ /* 0x001fec000b800000 */
[----:B------:R-:W0:Y:S02]  /*15d10*/  S2R R3, SR_TID.X ;  /* 0x0000000000037919 */ /* 0x000e240000002100 */
[----:B0-----:R-:W-:Y:S02]  /*15d20*/  LOP3.LUT R10, R3, 0x7f, RZ, 0xc0, !PT ;  /* 0x0000007f030a7812 */ /* 0x001fe400078ec0ff */
[----:B------:R-:W2:Y:S04]  /*15d30*/  LDL.LU R3, [R1+0xc] ;  /* 0x00000c0001037983 */ /* 0x000ea80000300800 */
[----:B------:R-:W3:Y:S01]  /*15d40*/  LDL.LU R11, [R1+0x8] ;  /* 0x00000800010b7983 */ /* 0x000ee20000300800 */
[----:B------:R-:W-:-:S03]  /*15d50*/  SHF.R.U32.HI R10, RZ, 0x2, R10 ;  /* 0x00000002ff0a7819 */ /* 0x000fc6000001160a */
[----:B------:R-:W-:Y:S01]  /*15d60*/  SHFL.IDX PT, R2, R4, RZ, 0x1c1f ;  /* 0x001c1fff04027589 */ /* 0x000fe200000e0000 */
[----:B--2---:R-:W-:-:S03]  /*15d70*/  IMAD R5, R3, R9, RZ ;  /* 0x0000000903057224 */ /* 0x004fc600078e02ff */
[----:B------:R-:W0:Y:S01]  /*15d80*/  SHFL.IDX PT, R3, R6, RZ, 0x1c1f ;  /* 0x001c1fff06037589 */ /* 0x000e2200000e0000 */
[----:B---3--:R-:W-:-:S05]  /*15d90*/  IMAD.IADD R0, R10, 0x1, R11 ;  /* 0x000000010a007824 */ /* 0x008fca00078e020b */
        /* <DEDUP_REMOVED lines=36> */
[----:B------:R-:W-:-:S05]  /*15fe0*/  VIADD R2, R0, 0x80 ;  /* 0x0000008000027836 */ /* 0x000fca0000000000 */
[----:B------:R-:W-:Y:S01]  /*15ff0*/  ISETP.GE.AND P3, PT, R2, R5, PT ;  /* 0x000000050200720c */ /* 0x000fe20003f66270 */
[----:B------:R-:W-:-:S05]  /*16000*/  VIADD R2, R0, 0x60 ;  /* 0x0000006000027836 */ /* 0x000fca0000000000 */
[----:B------:R-:W-:Y:S02]  /*16010*/  ISETP.GE.AND P4, PT, R2, R5, PT ;  /* 0x000000050200720c */ /* 0x000fe40003f86270 */
[----:B------:R-:W-:Y:S04]  /*16020*/  SHFL.IDX PT, R2, R7, RZ, 0x1c1f ;  /* 0x001c1fff07027589 */ /* 0x000fe800000e0000 */
[----:B------:R-:W-:Y:S07]  /*16030*/  SHFL.IDX PT, R7, R7, 0x1, 0x1c1f ;  /* 0x003c1f0007077f89 */ /* 0x000fee00000e0000 */
[----:B0-----:R-:W-:-:S05]  /*16040*/  @!P4 LEA R3, P5, R21, R3, 0x1 ;  /* 0x000000031503c211 */ /* 0x001fca00078a08ff */
[----:B------:R-:W-:Y:S02]  /*16050*/  @!P4 IMAD.X R9, RZ, RZ, R4, P5 ;  /* 0x000000ffff09c224 */ /* 0x000fe400028e0604 */
[----:B------:R-:W0:Y:S02]  /*16060*/  SHFL.IDX PT, R4, R8, RZ, 0x1c1f ;  /* 0x001c1fff08047589 */ /* 0x000e2400000e0000 */
[----:B0-----:R-:W-:-:S05]  /*16070*/  @!P3 LEA R4, P5, R21, R4, 0x1 ;  /* 0x000000041504b211 */ /* 0x001fca00078a08ff */
[----:B------:R-:W-:Y:S02]  /*16080*/  @!P3 IMAD.X R6, RZ, RZ, R2, P5 ;  /* 0x000000ffff06b224 */ /* 0x000fe400028e0602 */
[----:B------:R-:W-:Y:S02]  /*16090*/  @!P4 IMAD.MOV.U32 R2, RZ, RZ, R3 ;  /* 0x000000ffff02c224 */ /* 0x000fe400078e0003 */
[----:B------:R-:W-:-:S05]  /*160a0*/  @!P4 IMAD.MOV.U32 R3, RZ, RZ, R9 ;  /* 0x000000ffff03c224 */ /* 0x000fca00078e0009 */
[----:B------:R-:W-:Y:S04]  /*160b0*/  @!P4 LDGSTS.E.BYPASS.LTC128B.128 [R20+0xdc00], desc[UR52][R2.64], !P2 ;  /* 0x0dc000000214cfae */ /* 0x000fe8000d101d74 */
[----:B------:R-:W-:Y:S04]  /*160c0*/  @!P4 LDGSTS.E.BYPASS.LTC128B.128 [R20+0x10c00], desc[UR52][R2.64+0x40], !P1 ;  /* 0x10c000400214cfae */ /* 0x000fe8000c901d74 */
[----:B------:R0:W-:Y:S02]  /*160d0*/  @!P4 LDGSTS.E.BYPASS.LTC128B.128 [R20+0x13c00], desc[UR52][R2.64+0x80], !P0 ;  /* 0x13c000800214cfae */ /* 0x0001e4000c101d74 */
[----:B0-----:R-:W-:-:S02]  /*160e0*/  @!P3 IMAD.MOV.U32 R2, RZ, RZ, R4 ;  /* 0x000000ffff02b224 */ /* 0x001fc400078e0004 */
[----:B------:R-:W-:-:S05]  /*160f0*/  @!P3 IMAD.MOV.U32 R3, RZ, RZ, R6 ;  /* 0x000000ffff03b224 */ /* 0x000fca00078e0006 */
[----:B------:R-:W-:Y:S04]  /*16100*/  @!P3 LDGSTS.E.BYPASS.LTC128B.128 [R20+0xe400], desc[UR52][R2.64], !P2 ;  /* 0x0e4000000214bfae */ /* 0x000fe8000d101d74 */
[----:B------:R-:W-:Y:S04]  /*16110*/  @!P3 LDGSTS.E.BYPASS.LTC128B.128 [R20+0x11400], desc[UR52][R2.64+0x40], !P1 ;  /* 0x114000400214bfae */ /* 0x000fe8000c901d74 */
[----:B------:R0:W-:Y:S04]  /*16120*/  @!P3 LDGSTS.E.BYPASS.LTC128B.128 [R20+0x14400], desc[UR52][R2.64+0x80], !P0 ;  /* 0x144000800214bfae */ /* 0x0001e8000c101d74 */
[----:B0-----:R0:W1:Y:S02]  /*16130*/  SHFL.IDX PT, R2, R8, 0x1, 0x1c1f ;  /* 0x003c1f0008027f89 */ /* 0x00106400000e0000 */
.L_x_1324:
[----:B------:R-:W-:Y:S02]  /*16140*/  VIADD R0, R0, 0xa0 ;  /* 0x000000a000007836 */ /* 0x000fe40000000000 */
[----:B0-----:R-:W-:-:S03]  /*16150*/  VIADD R8, R17, 0x2d800 ;  /* 0x0002d80011087836 */ /* 0x001fc60000000000 */
        /* <DEDUP_REMOVED lines=11> */
.L_x_1208:
[----:B------:R-:W-:Y:S02]  /*16210*/  PLOP3.LUT P1, PT, P1, P0, PT, 0xa2, 0x0 ;  /* 0x000000000000781c */ /* 0x000fe40000f21472 */
[----:B------:R-:W-:-:S08]  /*16220*/  @P0 R2UR P1, UR4, R17 ;  /* 0x00000000110402ca */ /* 0x000fd00000020000 */
[----:B------:R-:W-:-:S05]  /*16230*/  @P0 PLOP3.LUT P0, PT, P1, PT, PT, 0x80, 0x0 ;  /* 0x000000000000081c */ /* 0x000fca0000f0f070 */
[----:B------:R-:W-:Y:S01]  /*16240*/  @!P1 SYNCS.ARRIVE.TRANS64.RED.A0T1 RZ, [UR4+0x2d800], RZ ;  /* 0x02d800ffffff99a7 */ /* 0x000fe20008200404 */
[----:B------:R-:W-:Y:S07]  /*16250*/  @!P1 ARRIVES.LDGSTSBAR.64.TRANSCNT [UR4+0x2d800] ;  /* 0x02d80000ff0099b0 */ /* 0x000fee0008000a84 */
[----:B------:R-:W-:Y:S05]  /*16260*/  @P0 BRA.U.ANY `(.L_x_1208) ;  /* 0xfffffffd00e80947 */ /* 0x000fea000393ffff */
[----:B0-----:R-:W2:Y:S02]  /*16270*/  LDL.LU R2, [R1+0x24] ;  /* 0x0000240001027983 */ /* 0x001ea40000300800 */
        /* <DEDUP_REMOVED lines=9> */
[----:B------:R-:W1:Y:S03]  /*16310*/  SYNCS.PHASECHK.TRANS64.TRYWAIT P0, [R17+URZ+0x2d820], R0 ;  /* 0x02d82000110075a7 */ /* 0x000e66000800017f */
[----:B01----:R-:W-:Y:S05]  /*16320*/  @!P0 BRA `(.L_x_1210) ;  /* 0x0000004800b48947 */ /* 0x003fea0003800000 */
.L_x_1325:
[----:B------:R-:W-:Y:S05]  /*16330*/  BSYNC B0 ;  /* 0x0000000000007941 */ /* 0x000fea0003800000 */
.L_x_1209:
[----:B------:R-:W0:Y:S01]  /*16340*/  LDL R2, [R1+0x1c] ;  /* 0x00001c0001027983 */ /* 0x000e220000100800 */
[----:B------:R-:W-:Y:S01]  /*16350*/  BSSY B0, `(.L_x_1211) ;  /* 0x0000233000007945 */ /* 0x000fe20003800000 */
[----:B0-----:R-:W-:-:S05]  /*16360*/  VIADD R0, R2, 0xfffffffe ;  /* 0xfffffffe02007836 */ /* 0x001fca0000000000 */
[----:B------:R-:W-:-:S13]  /*16370*/  ISETP.GE.AND P0, PT, R0, R29, PT ;  /* 0x0000001d0000720c */ /* 0x000fda0003f06270 */
[----:B------:R-:W-:Y:S05]  /*16380*/  @!P0 BRA `(.L_x_1212) ;  /* 0x0000002000bc8947 */ /* 0x000fea0003800000 */
[----:B------:R-:W2:Y:S04]  /*16390*/  LDL.LU R2, [R1+0x30] ;  /* 0x0000300001027983 */ /* 0x000ea80000300800 */
[----:B------:R-:W3:Y:S04]  /*163a0*/  LDL.LU R6, [R1+0x18] ;  /* 0x0000180001067983 */ /* 0x000ee80000300800 */
[----:B------:R-:W4:Y:S04]  /*163b0*/  LDL.LU R3, [R1+0x3c] ;  /* 0x00003c0001037983 */ /* 0x000f280000300800 */
[----:B------:R-:W5:Y:S04]  /*163c0*/  LDL.LU R5, [R1+0x14] ;  /* 0x0000140001057983 */ /* 0x000f680000300800 */
[----:B------:R-:W5:Y:S01]  /*163d0*/  LDL.LU R4, [R1+0x40] ;  /* 0x0000400001047983 */ /* 0x000f620000300800 */
[----:B------:R-:W-:Y:S01]  /*163e0*/  BSSY B2, `(.L_x_1213) ;  /* 0x00000c3000027945 */ /* 0x000fe20003800000 */
[----:B--2---:R-:W-:-:S04]  /*163f0*/  VIADD R2, R2, 0x1 ;  /* 0x0000000102027836 */ /* 0x004fc80000000000 */
[----:B---3--:R-:W-:Y:S01]  /*16400*/  IMAD R2, R2, R6, RZ ;  /* 0x0000000602027224 */ /* 0x008fe200078e02ff */
[----:B----4-:R-:W-:-:S04]  /*16410*/  LOP3.LUT R3, RZ, R3, RZ, 0x33, !PT ;  /* 0x00000003ff037212 */ /* 0x010fc800078e33ff */
[----:B------:R-:W-:-:S04]  /*16420*/  LOP3.LUT R2, RZ, R2, RZ, 0x33, !PT ;  /* 0x00000002ff027212 */ /* 0x000fc800078e33ff */
[----:B-----5:R-:W-:Y:S02]  /*16430*/  VIADDMNMX R2, R2, -R5, R3, !PT ;  /* 0x8000000502027246 */ /* 0x020fe40007800103 */
[----:B------:R-:W-:-:S04]  /*16440*/  LOP3.LUT R3, RZ, R4, RZ, 0x33, !PT ;  /* 0x00000004ff037212 */ /* 0x000fc800078e33ff */
[----:B------:R-:W-:Y:S02]  /*16450*/  VIMNMX R6, R2, R3, !PT ;  /* 0x0000000302067248 */ /* 0x000fe40007fe0100 */
[----:B------:R-:W-:-:S04]  /*16460*/  LOP3.LUT R3, RZ, R29, RZ, 0x33, !PT ;  /* 0x0000001dff037212 */ /* 0x000fc800078e33ff */
[----:B------:R-:W-:Y:S02]  /*16470*/  VIADDMNMX R10, R6, 0x2, R3, !PT ;  /* 0x00000002060a7846 */ /* 0x000fe40007800103 */
[----:B------:R-:W-:-:S05]  /*16480*/  LOP3.LUT R3, RZ, R6, RZ, 0x33, !PT ;  /* 0x00000006ff037212 */ /* 0x000fca00078e33ff */
        /* <DEDUP_REMOVED lines=35> */
.L_x_1217:
[----:B------:R-:W-:Y:S01]  /*166c0*/  IMAD R3, R7, 0x8, R17 ;  /* 0x0000000807037824 */ /* 0x000fe200078e0211 */
[----:B------:R-:W-:Y:S01]  /*166d0*/  SHF.L.U32 R2, R9, 0x1f, RZ ;  /* 0x0000001f09027819 */ /* 0x000fe200000006ff */
[----:B------:R-:W-:Y:S03]  /*166e0*/  BSSY B3, `(.L_x_1218) ;  /* 0x0000003000037945 */ /* 0x000fe60003800000 */
[----:B------:R-:W1:Y:S02]  /*166f0*/  SYNCS.PHASECHK.TRANS64.TRYWAIT P0, [R3+URZ+0x2d840], R2 ;  /* 0x02d84002030075a7 */ /* 0x000e64000800017f */
[----:B-1----:R-:W-:Y:S05]  /*16700*/  @!P0 BRA `(.L_x_1219) ;  /* 0x0000004400d08947 */ /* 0x002fea0003800000 */
.L_x_1326:
[----:B------:R-:W-:Y:S05]  /*16710*/  BSYNC B3 ;  /* 0x0000000000037941 */ /* 0x000fea0003800000 */
.L_x_1218:
        /* <DEDUP_REMOVED lines=12> */
.L_x_1221:
[----:B------:R-:W-:Y:S05]  /*167e0*/  BSYNC B3 ;  /* 0x0000000000037941 */ /* 0x000fea0003800000 */
.L_x_1220:
        /* <DEDUP_REMOVED lines=11> */
.L_x_1222:
        /* <DEDUP_REMOVED lines=16> */
.L_x_1223:
        /* <DEDUP_REMOVED lines=16> */
.L_x_1224:
        /* <DEDUP_REMOVED lines=15> */
.L_x_1327:
[----:B------:R-:W-:Y:S05]  /*16b90*/  BSYNC B3 ;  /* 0x0000000000037941 */ /* 0x000fea0003800000 */
.L_x_1225:
        /* <DEDUP_REMOVED lines=12> */
.L_x_1228:
[----:B------:R-:W-:Y:S05]  /*16c60*/  BSYNC B3 ;  /* 0x0000000000037941 */ /* 0x000fea0003800000 */
.L_x_1227:
        /* <DEDUP_REMOVED lines=11> */
.L_x_1229:
        /* <DEDUP_REMOVED lines=15> */
.L_x_1230:
        /* <DEDUP_REMOVED lines=15> */
.L_x_1231:
        /* <DEDUP_REMOVED lines=12> */
.L_x_1216:
[----:B------:R-:W-:Y:S05]  /*16fc0*/  BSYNC B1 ;  /* 0x0000000000017941 */ /* 0x000fea0003800000 */
.L_x_1215:
[----:B------:R-:W2:Y:S01]  /*16fd0*/  LDL.LU R0, [R1+0x1c] ;  /* 0x00001c0001007983 */ /* 0x000ea20000300800 */
[----:B------:R-:W-:Y:S02]  /*16fe0*/  IMAD.MOV.U32 R18, RZ, RZ, R7 ;  /* 0x000000ffff127224 */ /* 0x000fe400078e0007 */
[----:B------:R-:W-:Y:S02]  /*16ff0*/  IMAD.MOV.U32 R28, RZ, RZ, R9 ;  /* 0x000000ffff1c7224 */ /* 0x000fe400078e0009 */
[----:B--2---:R-:W-:-:S07]  /*17000*/  VIADD R0, R0, 0xfffffffd ;  /* 0xfffffffd00007836 */ /* 0x004fce0000000000 */
.L_x_1214:
[----:B------:R-:W-:Y:S05]  /*17010*/  BSYNC B2 ;  /* 0x0000000000027941 */ /* 0x000fea0003800000 */
.L_x_1213:
[----:B------:R-:W-:-:S05]  /*17020*/  VIADD R3, R10, 0xfffffffe ;  /* 0xfffffffe0a037836 */ /* 0x000fca0000000000 */
[----:B------:R-:W-:-:S13]  /*17030*/  ISETP.NE.AND P0, PT, R3, R6, PT ;  /* 0x000000060300720c */ /* 0x000fda0003f05270 */
[----:B------:R-:W-:Y:S05]  /*17040*/  @!P0 BRA `(.L_x_1212) ;  /* 0x00000014008c8947 */ /* 0x000fea0003800000 */
[----:B------:R-:W-:-:S07]  /*17050*/  IMAD.MOV.U32 R4, RZ, RZ, R19 ;  /* 0x000000ffff047224 */ /* 0x000fce00078e0013 */
.L_x_1266:
        /* <DEDUP_REMOVED lines=32> */
.L_x_1234:
[----:B------:R-:W-:Y:S01]  /*17260*/  IMAD R3, R6, 0x8, R17 ;  /* 0x0000000806037824 */ /* 0x000fe200078e0211 */
[----:B------:R-:W-:Y:S01]  /*17270*/  SHF.L.U32 R2, R7, 0x1f, RZ ;  /* 0x0000001f07027819 */ /* 0x000fe200000006ff */
[----:B------:R-:W-:Y:S03]  /*17280*/  BSSY B2, `(.L_x_1235) ;  /* 0x0000003000027945 */ /* 0x000fe60003800000 */
[----:B------:R-:W1:Y:S02]  /*17290*/  SYNCS.PHASECHK.TRANS64.TRYWAIT P0, [R3+URZ+0x2d840], R2 ;  /* 0x02d84002030075a7 */ /* 0x000e64000800017f */
[----:B-1----:R-:W-:Y:S05]  /*172a0*/  @!P0 BRA `(.L_x_1236) ;  /* 0x0000003c00108947 */ /* 0x002fea0003800000 */
.L_x_1328:
[----:B------:R-:W-:Y:S05]  /*172b0*/  BSYNC B2 ;  /* 0x0000000000027941 */ /* 0x000fea0003800000 */
.L_x_1235:
        /* <DEDUP_REMOVED lines=12> */
.L_x_1238:
[----:B------:R-:W-:Y:S05]  /*17380*/  BSYNC B2 ;  /* 0x0000000000027941 */ /* 0x000fea0003800000 */
.L_x_1237:
        /* <DEDUP_REMOVED lines=11> */
.L_x_1239:
        /* <DEDUP_REMOVED lines=16> */
.L_x_1240:
        /* <DEDUP_REMOVED lines=16> */
.L_x_1241:
        /* <DEDUP_REMOVED lines=15> */
.L_x_1329:
[----:B------:R-:W-:Y:S05]  /*17730*/  BSYNC B2 ;  /* 0x0000000000027941 */ /* 0x000fea0003800000 */
.L_x_1242:
        /* <DEDUP_REMOVED lines=11> */
.L_x_1245:
[----:B------:R-:W-:Y:S05]  /*177f0*/  BSYNC B2 ;  /* 0x0000000000027941 */ /* 0x000fea0003800000 */
.L_x_1244:
        /* <DEDUP_REMOVED lines=10> */
.L_x_1246:
        /* <DEDUP_REMOVED lines=15> */
.L_x_1247:
        /* <DEDUP_REMOVED lines=15> */
.L_x_1248:
        /* <DEDUP_REMOVED lines=12> */
.L_x_1233:
[----:B------:R-:W-:Y:S05]  /*17b40*/  BSYNC B1 ;  /* 0x0000000000017941 */ /* 0x000fea0003800000 */
.L_x_1232:
        /* <DEDUP_REMOVED lines=32> */
.L_x_1251:
[----:B------:R-:W-:Y:S01]  /*17d50*/  IMAD R2, R18, 0x8, R17 ;  /* 0x0000000812027824 */ /* 0x000fe200078e0211 */
[----:B------:R-:W-:Y:S01]  /*17d60*/  SHF.L.U32 R3, R28, 0x1f, RZ ;  /* 0x0000001f1c037819 */ /* 0x000fe200000006ff */
[----:B------:R-:W-:Y:S03]  /*17d70*/  BSSY B2, `(.L_x_1252) ;  /* 0x0000003000027945 */ /* 0x000fe60003800000 */
[----:B------:R-:W1:Y:S02]  /*17d80*/  SYNCS.PHASECHK.TRANS64.TRYWAIT P0, [R2+URZ+0x2d840], R3 ;  /* 0x02d84003020075a7 */ /* 0x000e64000800017f */
[----:B-1----:R-:W-:Y:S05]  /*17d90*/  @!P0 BRA `(.L_x_1253) ;  /* 0x00000030007c8947 */ /* 0x002fea0003800000 */
.L_x_1330:
[----:B------:R-:W-:Y:S05]  /*17da0*/  BSYNC B2 ;  /* 0x0000000000027941 */ /* 0x000fea0003800000 */
.L_x_1252:
        /* <DEDUP_REMOVED lines=12> */
.L_x_1255:
[----:B------:R-:W-:Y:S05]  /*17e70*/  BSYNC B2 ;  /* 0x0000000000027941 */ /* 0x000fea0003800000 */
.L_x_1254:
        /* <DEDUP_REMOVED lines=12> */
.L_x_1256:
        /* <DEDUP_REMOVED lines=16> */
.L_x_1257:
        /* <DEDUP_REMOVED lines=16> */
.L_x_1258:
        /* <DEDUP_REMOVED lines=15> */
.L_x_1331:
[----:B------:R-:W-:Y:S05]  /*18230*/  BSYNC B2 ;  /* 0x0000000000027941 */ /* 0x000fea0003800000 */
.L_x_1259:
        /* <DEDUP_REMOVED lines=11> */
.L_x_1262:
[----:B------:R-:W-:Y:S05]  /*182f0*/  BSYNC B2 ;  /* 0x0000000000027941 */ /* 0x000fea0003800000 */
.L_x_1261:
        /* <DEDUP_REMOVED lines=10> */
.L_x_1263:
        /* <DEDUP_REMOVED lines=15> */
.L_x_1264:
        /* <DEDUP_REMOVED lines=15> */
.L_x_1265:
        /* <DEDUP_REMOVED lines=12> */
.L_x_1250:
[----:B------:R-:W-:Y:S05]  /*18640*/  BSYNC B1 ;  /* 0x0000000000017941 */ /* 0x000fea0003800000 */
.L_x_1249:
[----:B------:R-:W-:Y:S01]  /*18650*/  ISETP.GT.AND P0, PT, R9, R29, PT ;  /* 0x0000001d0900720c */ /* 0x000fe20003f04270 */
[----:B------:R-:W-:-:S12]  /*18660*/  VIADD R0, R0, 0xfffffffe ;  /* 0xfffffffe00007836 */ /* 0x000fd80000000000 */
[----:B------:R-:W-:Y:S05]  /*18670*/  @P0 BRA `(.L_x_1266) ;  /* 0xffffffe800780947 */ /* 0x000fea000383ffff */
.L_x_1212:
[----:B------:R-:W-:Y:S05]  /*18680*/  BSYNC B0 ;  /* 0x0000000000007941 */ /* 0x000fea0003800000 */
.L_x_1211:
[----:B------:R-:W0:Y:S01]  /*18690*/  S2R R2, SR_TID.X ;  /* 0x0000000000027919 */ /* 0x000e220000002100 */
[----:B------:R-:W-:Y:S01]  /*186a0*/  BSSY B0, `(.L_x_1267) ;  /* 0x0000010000007945 */ /* 0x000fe20003800000 */
[----:B0-----:R-:W-:-:S04]  /*186b0*/  LOP3.LUT R6, R2, 0x7f, RZ, 0xc0, !PT ;  /* 0x0000007f02067812 */ /* 0x001fc800078ec0ff */
[----:B------:R-:W-:-:S13]  /*186c0*/  ISETP.NE.AND P0, PT, R6, RZ, PT ;  /* 0x000000ff0600720c */ /* 0x000fda0003f05270 */
[----:B------:R-:W-:Y:S05]  /*186d0*/  @P0 BRA `(.L_x_1268) ;  /* 0x0000000000300947 */ /* 0x000fea0003800000 */
[----:B------:R-:W0:Y:S01]  /*186e0*/  S2R R5, SR_LANEID ;  /* 0x0000000000057919 */ /* 0x000e220000000000 */
[----:B------:R-:W-:Y:S01]  /*186f0*/  VOTEU.ANY UR4, UPT, PT ;  /* 0x0000000000047886 */ /* 0x000fe200038e0100 */
[----:B------:R-:W1:Y:S01]  /*18700*/  LDC.64 R2, c[0x0][0xc60] ;  /* 0x00031800ff027b82 */ /* 0x000e620000000a00 */
[----:B------:R-:W0:Y:S02]  /*18710*/  FLO.U32 R0, UR4 ;  /* 0x0000000400007d00 */ /* 0x000e2400080e0000 */
[----:B0-----:R-:W-:-:S06]  /*18720*/  ISETP.EQ.U32.AND P0, PT, R0, R5, PT ;  /* 0x000000050000720c */ /* 0x001fcc0003f02070 */
[----:B------:R-:W1:Y:S07]  /*18730*/  POPC R5, UR4 ;  /* 0x0000000400057d09 */ /* 0x000e6e0008000000 */
[----:B-1----:R-:W2:Y:S01]  /*18740*/  @P0 ATOMG.E.ADD.STRONG.GPU PT, R3, desc[UR52][R2.64], R5 ;  /* 0x00000005020309a8 */ /* 0x002ea200081ee1f4 */
[----:B------:R-:W0:Y:S02]  /*18750*/  S2R R4, SR_LTMASK ;  /* 0x0000000000047919 */ /* 0x000e240000003900 */
[----:B0-----:R-:W-:-:S04]  /*18760*/  LOP3.LUT R4, R4, UR4, RZ, 0xc0, !PT ;  /* 0x0000000404047c12 */ /* 0x001fc8000f8ec0ff */
[----:B------:R-:W0:Y:S01]  /*18770*/  POPC R7, R4 ;  /* 0x0000000400077309 */ /* 0x000e220000000000 */
[----:B--2---:R-:W0:Y:S02]  /*18780*/  SHFL.IDX PT, R0, R3, R0, 0x1f ;  /* 0x00001f0003007589 */ /* 0x004e2400000e0000 */
[----:B0-----:R-:W-:-:S07]  /*18790*/  IADD3 R24, R0, UR37, R7 ;  /* 0x0000002500187c10 */ /* 0x001fce000fffe007 */
.L_x_1268:
[----:B------:R-:W-:Y:S05]  /*187a0*/  BSYNC B0 ;  /* 0x0000000000007941 */ /* 0x000fea0003800000 */
.L_x_1267:
[----:B------:R-:W2:Y:S01]  /*187b0*/  LDL R0, [R1] ;  /* 0x0000000001007983 */ /* 0x000ea20000100800 */
[----:B------:R-:W-:Y:S01]  /*187c0*/  BSSY B0, `(.L_x_1269) ;  /* 0x0000046000007945 */ /* 0x000fe20003800000 */
[----:B--2---:R-:W-:-:S13]  /*187d0*/  LOP3.LUT P0, RZ, R0, 0x1, RZ, 0xc0, !PT ;  /* 0x0000000100ff7812 */ /* 0x004fda000780c0ff */
[----:B------:R-:W-:Y:S05]  /*187e0*/  @!P0 BRA `(.L_x_1270) ;  /* 0x00000004000c8947 */ /* 0x000fea0003800000 */
[----:B------:R-:W-:Y:S01]  /*187f0*/  IMAD R3, R18, 0x8, R17 ;  /* 0x0000000812037824 */ /* 0x000fe200078e0211 */
[----:B------:R-:W-:Y:S01]  /*18800*/  SHF.L.U32 R0, R28, 0x1f, RZ ;  /* 0x0000001f1c007819 */ /* 0x000fe200000006ff */
[----:B------:R-:W-:Y:S01]  /*18810*/  BSSY B1, `(.L_x_1271) ;  /* 0x0000004000017945 */ /* 0x000fe20003800000 */
[----:B------:R-:W-:Y:S02]  /*18820*/  ISETP.NE.AND P1, PT, R6, RZ, PT ;  /* 0x000000ff0600720c */ /* 0x000fe40003f25270 */
[----:B------:R-:W0:Y:S02]  /*18830*/  SYNCS.PHASECHK.TRANS64.TRYWAIT P0, [R3+URZ+0x2d860], R0 ;  /* 0x02d86000030075a7 */ /* 0x000e24000800017f */
[----:B0-----:R-:W-:Y:S09]  /*18840*/  @!P0 BRA `(.L_x_1272) ;  /* 0x0000002400f88947 */ /* 0x001ff20003800000 */
.L_x_1332:
[----:B------:R-:W-:Y:S05]  /*18850*/  BSYNC B1 ;  /* 0x0000000000017941 */ /* 0x000fea0003800000 */
.L_x_1271:
[----:B------:R-:W-:Y:S04]  /*18860*/  BSSY B1, `(.L_x_1273) ;  /* 0x0000009000017945 */ /* 0x000fe80003800000 */
[----:B------:R-:W-:Y:S05]  /*18870*/  @P1 BRA `(.L_x_1274) ;  /* 0x00000000001c1947 */ /* 0x000fea0003800000 */
[----:B------:R-:W1:Y:S01]  /*18880*/  S2R R2, SR_TID.X ;  /* 0x0000000000027919 */ /* 0x000e620000002100 */
[----:B0-----:R-:W-:-:S04]  /*18890*/  IMAD.MOV.U32 R0, RZ, RZ, 0x6000 ;  /* 0x00006000ff007424 */ /* 0x001fc800078e00ff */
[----:B------:R2:W-:Y:S01]  /*188a0*/  SYNCS.ARRIVE.TRANS64 RZ, [R3+URZ+0x2d850], R0 ;  /* 0x02d8500003ff79a7 */ /* 0x0005e2000800003f */
[----:B-1----:R-:W-:-:S04]  /*188b0*/  LOP3.LUT R2, R2, 0x1f, RZ, 0xc0, !PT ;  /* 0x0000001f02027812 */ /* 0x002fc800078ec0ff */
[----:B------:R-:W-:-:S13]  /*188c0*/  ISETP.NE.AND P0, PT, R2, RZ, PT ;  /* 0x000000ff0200720c */ /* 0x000fda0003f05270 */
[----:B--2---:R-:W-:Y:S05]  /*188d0*/  @!P0 BRA `(.L_x_1274) ;  /* 0x0000000000048947 */ /* 0x004fea0003800000 */
[----:B------:R-:W-:Y:S01]  /*188e0*/  BPT.TRAP 0x1 ;  /* 0x000000040000795c */ /* 0x000fe20000300000 */
.L_x_1274:
[----:B------:R-:W-:Y:S05]  /*188f0*/  BSYNC B1 ;  /* 0x0000000000017941 */ /* 0x000fea0003800000 */
.L_x_1273:
[----:B0-----:R-:W-:Y:S01]  /*18900*/  IMAD R0, R18, 0x6000, R17 ;  /* 0x0000600012007824 */ /* 0x001fe200078e0211 */
        /* <DEDUP_REMOVED lines=9> */
.L_x_1275:
        /* <DEDUP_REMOVED lines=10> */
[----:B------:R-:W-:Y:S01]  /*18a40*/  PLOP3.LUT P0, PT, PT, PT, PT, 0x80, 0x0 ;  /* 0x000000000000781c */ /* 0x000fe20003f0f070 */
[----:B------:R-:W-:Y:S01]  /*18a50*/  VIADD R3, R0, 0x2400 ;  /* 0x0000240000037836 */ /* 0x000fe20000000000 */
[----:B------:R-:W-:Y:S01]  /*18a60*/  UMOV UR6, 0x0 ;  /* 0x0000000000067882 */ /* 0x000fe20000000000 */
[----:B------:R-:W-:Y:S01]  /*18a70*/  UMOV UR7, 0x14f00000 ;  /* 0x14f0000000077882 */ /* 0x000fe20000000000 */
[----:B------:R-:W-:-:S09]  /*18a80*/  UMOV UR10, 0x20 ;  /* 0x00000020000a7882 */ /* 0x000fd20000000000 */
.L_x_1276:
        /* <DEDUP_REMOVED lines=15> */
.L_x_1277:
        /* <DEDUP_REMOVED lines=10> */
.L_x_1270:
[----:B------:R-:W-:Y:S05]  /*18c20*/  BSYNC B0 ;  /* 0x0000000000007941 */ /* 0x000fea0003800000 */
.L_x_1269:
[----:B------:R-:W-:-:S05]  /*18c30*/  VIADD R18, R18, 0x1 ;  /* 0x0000000112127836 */ /* 0x000fca0000000000 */
[----:B------:R-:W-:-:S04]  /*18c40*/  ISETP.NE.AND P0, PT, R18, 0x2, PT ;  /* 0x000000021200780c */ /* 0x000fc80003f05270 */
[----:B------:R-:W-:Y:S02]  /*18c50*/  SEL R3, RZ, 0x1, P0 ;  /* 0x00000001ff037807 */ /* 0x000fe40000000000 */
[----:B------:R-:W-:Y:S02]  /*18c60*/  SEL R18, R18, RZ, P0 ;  /* 0x000000ff12127207 */ /* 0x000fe40000000000 */
[----:B------:R-:W-:-:S07]  /*18c70*/  LOP3.LUT R28, R28, R3, RZ, 0x3c, !PT ;  /* 0x000000031c1c7212 */ /* 0x000fce00078e3cff */
.L_x_1193:
[----:B------:R-:W-:Y:S05]  /*18c80*/  BSYNC B7 ;  /* 0x0000000000077941 */ /* 0x000fea0003800000 */
.L_x_1191:
[----:B------:R-:W3:Y:S02]  /*18c90*/  LDL R0, [R1] ;  /* 0x0000000001007983 */ /* 0x000ee40000100800 */
[----:B---3--:R-:W-:-:S13]  /*18ca0*/  LOP3.LUT P0, RZ, R0, 0x2, RZ, 0xc0, !PT ;  /* 0x0000000200ff7812 */ /* 0x008fda000780c0ff */
        /* <DEDUP_REMOVED lines=10> */
.L_x_1278:
[----:B------:R-:W3:Y:S01]  /*18d50*/  S2R R0, SR_TID.X ;  /* 0x0000000000007919 */ /* 0x000ee20000002100 */
[----:B------:R-:W-:Y:S01]  /*18d60*/  UMOV UR4, 0xffffffff ;  /* 0xffffffff00047882 */ /* 0x000fe20000000000 */
[----:B---3--:R-:W-:-:S04]  /*18d70*/  LOP3.LUT R8, R0, 0x1f, RZ, 0xc0, !PT ;  /* 0x0000001f00087812 */ /* 0x008fc800078ec0ff */
[----:B------:R-:W-:Y:S01]  /*18d80*/  ISETP.NE.AND P0, PT, R8, 0x1f, PT ;  /* 0x0000001f0800780c */ /* 0x000fe20003f05270 */
[----:B------:R-:W-:-:S12]  /*18d90*/  BRA.DIV UR4, `(.L_x_1280) ;  /* 0x0000002204b87947 */ /* 0x000fd8000b800000 */
[----:B------:R-:W-:Y:S01]  /*18da0*/  IMAD.IADD R9, R27, 0x1, R8 ;  /* 0x000000011b097824 */ /* 0x000fe200078e0208 */
[----:B------:R-:W-:-:S04]  /*18db0*/  ULDC UR4, c[0x0][0xc3c] ;  /* 0x00030f0000047ab9 */ /* 0x000fc80000000800 */
[----:B------:R-:W-:-:S13]  /*18dc0*/  ISETP.GE.OR P1, PT, R9, UR4, !P0 ;  /* 0x0000000409007c0c */ /* 0x000fda000c726670 */
[----:B------:R-:W3:Y:S08]  /*18dd0*/  @!P1 LDC.64 R2, c[0x0][0xc80] ;  /* 0x00032000ff029b82 */ /* 0x000ef00000000a00 */
[----:B01----:R-:W0:Y:S01]  /*18de0*/  @!P1 LDC.64 R4, c[0x0][0xc78] ;  /* 0x00031e00ff049b82 */ /* 0x003e220000000a00 */
[----:B---3--:R-:W-:-:S05]  /*18df0*/  @!P1 IMAD.WIDE R2, R9, 0x4, R2 ;  /* 0x0000000409029825 */ /* 0x008fca00078e0202 */
[----:B------:R0:W3:Y:S02]  /*18e00*/  @!P1 LDG.E R7, desc[UR52][R2.64] ;  /* 0x0000003402079981 */ /* 0x0000e4000c1e1900 */
[----:B0-----:R-:W-:-:S05]  /*18e10*/  @!P1 IMAD.WIDE R2, R9, 0x4, R4 ;  /* 0x0000000409029825 */ /* 0x001fca00078e0204 */
[----:B------:R-:W4:Y:S01]  /*18e20*/  @!P1 LDG.E R4, desc[UR52][R2.64] ;  /* 0x0000003402049981 */ /* 0x000f22000c1e1900 */
        /* <DEDUP_REMOVED lines=9> */
[----:B---3--:R-:W-:Y:S02]  /*18ec0*/  @!P1 IMAD.MOV.U32 R25, RZ, RZ, R7 ;  /* 0x000000ffff199224 */ /* 0x008fe400078e0007 */
[----:B----4-:R-:W-:Y:S01]  /*18ed0*/  @!P1 IMAD.MOV.U32 R5, RZ, RZ, R4 ;  /* 0x000000ffff059224 */ /* 0x010fe200078e0004 */
        /* <DEDUP_REMOVED lines=18> */
.L_x_1342:
[----:B------:R-:W-:Y:S02]  /*19000*/  ULDC UR4, c[0x0][0xc38] ;  /* 0x00030e0000047ab9 */ /* 0x000fe40000000800 */
[----:B------:R-:W-:-:S04]  /*19010*/  IMAD.U32 R4, RZ, RZ, UR4 ;  /* 0x00000004ff047e24 */ /* 0x000fc8000f8e00ff */
[----:B-1----:R-:W-:-:S04]  /*19020*/  IMAD R3, R14, R4, RZ ;  /* 0x000000040e037224 */ /* 0x002fc800078e02ff */
[----:B------:R-:W-:-:S05]  /*19030*/  IMAD.IADD R6, R6, 0x1, R3 ;  /* 0x0000000106067824 */ /* 0x000fca00078e0203 */
[----:B------:R-:W-:-:S13]  /*19040*/  ISETP.GT.AND P6, PT, R6, R0, PT ;  /* 0x000000000600720c */ /* 0x000fda0003fc4270 */
[----:B------:R-:W-:Y:S05]  /*19050*/  @P6 BRA `(.L_x_1281) ;  /* 0x0000000000a46947 */ /* 0x000fea0003800000 */
.L_x_1284:
[----:B0-----:R-:W0:Y:S01]  /*19060*/  LDC R2, c[0x0][0xc3c] ;  /* 0x00030f00ff027b82 */ /* 0x001e220000000800 */
[----:B------:R-:W-:-:S05]  /*19070*/  VIADD R27, R27, 0x1f ;  /* 0x0000001f1b1b7836 */ /* 0x000fca0000000000 */
[----:B0-----:R-:W-:-:S13]  /*19080*/  ISETP.GE.AND P6, PT, R27, R2, PT ;  /* 0x000000021b00720c */ /* 0x001fda0003fc6270 */
[----:B------:R-:W-:Y:S05]  /*19090*/  @P6 BRA `(.L_x_1282) ;  /* 0x0000000800bc6947 */ /* 0x000fea0003800000 */
[----:B------:R-:W0:Y:S01]  /*190a0*/  S2R R3, SR_TID.X ;  /* 0x0000000000037919 */ /* 0x000e220000002100 */
[----:B------:R-:W-:Y:S01]  /*190b0*/  IMAD.MOV.U32 R25, RZ, RZ, RZ ;  /* 0x000000ffff197224 */ /* 0x000fe200078e00ff */
[----:B0-----:R-:W-:-:S05]  /*190c0*/  LOP3.LUT R3, R3, 0x1f, RZ, 0xc0, !PT ;  /* 0x0000001f03037812 */ /* 0x001fca00078ec0ff */
[----:B------:R-:W-:-:S05]  /*190d0*/  IMAD.IADD R7, R27, 0x1, R3 ;  /* 0x000000011b077824 */ /* 0x000fca00078e0203 */
[----:B------:R-:W-:-:S13]  /*190e0*/  ISETP.GE.OR P6, PT, R7, R2, !P0 ;  /* 0x000000020700720c */ /* 0x000fda00047c6670 */
[----:B------:R-:W0:Y:S08]  /*190f0*/  @!P6 LDC.64 R2, c[0x0][0xc80] ;  /* 0x00032000ff02eb82 */ /* 0x000e300000000a00 */
[----:B------:R-:W1:Y:S01]  /*19100*/  @!P6 LDC.64 R4, c[0x0][0xc78] ;  /* 0x00031e00ff04eb82 */ /* 0x000e620000000a00 */
[----:B0-----:R-:W-:-:S05]  /*19110*/  @!P6 IMAD.WIDE R2, R7, 0x4, R2 ;  /* 0x000000040702e825 */ /* 0x001fca00078e0202 */
[----:B------:R1:W3:Y:S02]  /*19120*/  @!P6 LDG.E R25, desc[UR52][R2.64] ;  /* 0x000000340219e981 */ /* 0x0002e4000c1e1900 */
[----:B-1----:R-:W-:-:S04]  /*19130*/  @!P6 IMAD.WIDE R2, R7, 0x4, R4 ;  /* 0x000000040702e825 */ /* 0x002fc800078e0204 */
[----:B------:R-:W-:-:S06]  /*19140*/  IMAD.MOV.U32 R5, RZ, RZ, RZ ;  /* 0x000000ffff057224 */ /* 0x000fcc00078e00ff */
[----:B------:R-:W3:Y:S01]  /*19150*/  @!P6 LDG.E R5, desc[UR52][R2.64] ;  /* 0x000000340205e981 */ /* 0x000ee2000c1e1900 */
[----:B------:R-:W-:Y:S01]  /*19160*/  UMOV UR4, 0xffffffff ;  /* 0xffffffff00047882 */ /* 0x000fe20000000000 */
[----:B---3--:R-:W-:Y:S02]  /*19170*/  IMAD R13, R5, R25, RZ ;  /* 0x00000019050d7224 */ /* 0x008fe400078e02ff */
        /* <DEDUP_REMOVED lines=17> */
.L_x_1350:
[----:B------:R-:W-:Y:S02]  /*19290*/  ULDC UR4, c[0x0][0xc38] ;  /* 0x00030e0000047ab9 */ /* 0x000fe40000000800 */
[----:B------:R-:W-:-:S04]  /*192a0*/  IMAD.U32 R4, RZ, RZ, UR4 ;  /* 0x00000004ff047e24 */ /* 0x000fc8000f8e00ff */
[----:B-1----:R-:W-:-:S04]  /*192b0*/  IMAD R3, R14, R4, RZ ;  /* 0x000000040e037224 */ /* 0x002fc800078e02ff */
[----:B------:R-:W-:-:S05]  /*192c0*/  IMAD.IADD R6, R3, 0x1, R6 ;  /* 0x0000000103067824 */ /* 0x000fca00078e0206 */
[----:B------:R-:W-:-:S13]  /*192d0*/  ISETP.GT.AND P6, PT, R6, R0, PT ;  /* 0x000000000600720c */ /* 0x000fda0003fc4270 */
[----:B------:R-:W-:Y:S05]  /*192e0*/  @!P6 BRA `(.L_x_1284) ;  /* 0xfffffffc005ce947 */ /* 0x000fea000383ffff */
.L_x_1281:
[----:B------:R-:W-:Y:S01]  /*192f0*/  IMAD.IADD R6, R6, 0x1, -R3 ;  /* 0x0000000106067824 */ /* 0x000fe200078e0a03 */
[----:B------:R-:W-:-:S03]  /*19300*/  UMOV UR4, 0xffffffff ;  /* 0xffffffff00047882 */ /* 0x000fc60000000000 */
[----:B------:R-:W-:-:S05]  /*19310*/  IMAD R3, R2, R4, R6 ;  /* 0x0000000402037224 */ /* 0x000fca00078e0206 */
[----:B------:R-:W-:Y:S01]  /*19320*/  ISETP.GT.AND P6, PT, R3, R0, PT ;  /* 0x000000000300720c */ /* 0x000fe20003fc4270 */
[----:B------:R-:W-:-:S12]  /*19330*/  BRA.DIV UR4, `(.L_x_1285) ;  /* 0x0000002604407947 */ /* 0x000fd8000b800000 */
[----:B------:R-:W-:-:S04]  /*19340*/  VOTE.ANY R3, PT, !P6 ;  /* 0x0000000000037806 */ /* 0x000fc800070e0100 */
[----:B------:R-:W1:Y:S02]  /*19350*/  POPC R7, R3 ;  /* 0x0000000300077309 */ /* 0x000e640000000000 */
[----:B-1----:R1:W3:Y:S01]  /*19360*/  SHFL.IDX PT, R25, R25, R7, 0x1f ;  /* 0x00001f0719197589 */ /* 0x0022e200000e0000 */
[----:B------:R-:W-:-:S03]  /*19370*/  IMAD.IADD R27, R7, 0x1, R27 ;  /* 0x00000001071b7824 */ /* 0x000fc600078e021b */
[----:B------:R1:W4:Y:S04]  /*19380*/  SHFL.IDX PT, R5, R5, R7, 0x1f ;  /* 0x00001f0705057589 */ /* 0x00032800000e0000 */
.L_x_1355:
[----:B------:R-:W-:-:S13]  /*19390*/  ISETP.NE.AND P0, PT, R3, RZ, PT ;  /* 0x000000ff0300720c */ /* 0x000fda0003f05270 */
[----:B------:R-:W-:Y:S05]  /*193a0*/  @!P0 BRA `(.L_x_1286) ;  /* 0x0000000000108947 */ /* 0x000fea0003800000 */
[----:B------:R-:W-:Y:S01]  /*193b0*/  UMOV UR4, 0xffffffff ;  /* 0xffffffff00047882 */ /* 0x000fe20000000000 */
[----:B--2---:R-:W-:Y:S02]  /*193c0*/  VIADD R12, R7, 0xffffffff ;  /* 0xffffffff070c7836 */ /* 0x004fe40000000000 */
[----:B------:R-:W-:Y:S05]  /*193d0*/  BRA.DIV UR4, `(.L_x_1287) ;  /* 0x0000002604787947 */ /* 0x000fea000b800000 */
[----:B------:R2:W0:Y:S02]  /*193e0*/  SHFL.IDX PT, R24, R2, R12, 0x1f ;  /* 0x00001f0c02187589 */ /* 0x00042400000e0000 */
.L_x_1286:
[----:B----4-:R-:W-:Y:S01]  /*193f0*/  ISETP.NE.AND P0, PT, R5, 0x1, PT ;  /* 0x000000010500780c */ /* 0x010fe20003f05270 */
[----:B0-----:R-:W-:-:S04]  /*19400*/  IMAD R24, R24, R4, R6 ;  /* 0x0000000418187224 */ /* 0x001fc800078e0206 */
[----:B------:R-:W-:-:S08]  /*19410*/  IMAD.IADD R0, R0, 0x1, -R24 ;  /* 0x0000000100007824 */ /* 0x000fd000078e0a18 */
[----:B------:R-:W-:Y:S05]  /*19420*/  @!P0 BRA `(.L_x_1288) ;  /* 0x0000000000dc8947 */ /* 0x000fea0003800000 */
[----:B---3--:R-:W-:Y:S01]  /*19430*/  IABS R4, R25 ;  /* 0x0000001900047213 */ /* 0x008fe20000000000 */
[----:B--2---:R-:W-:Y:S01]  /*19440*/  IMAD.MOV.U32 R2, RZ, RZ, RZ ;  /* 0x000000ffff027224 */ /* 0x004fe200078e00ff */
[----:B------:R-:W-:Y:S02]  /*19450*/  IABS R6, R5 ;  /* 0x0000000500067213 */ /* 0x000fe40000000000 */
[----:B-1----:R-:W0:Y:S08]  /*19460*/  I2F.RP R7, R4 ;  /* 0x0000000400077306 */ /* 0x002e300000209400 */
[----:B------:R-:W-:Y:S08]  /*19470*/  I2F.RP R10, R6 ;  /* 0x00000006000a7306 */ /* 0x000ff00000209400 */
[----:B0-----:R-:W0:Y:S02]  /*19480*/  MUFU.RCP R7, R7 ;  /* 0x0000000700077308 */ /* 0x001e240000001000 */
[----:B0-----:R-:W-:-:S06]  /*19490*/  VIADD R3, R7, 0xffffffe ;  /* 0x0ffffffe07037836 */ /* 0x001fcc0000000000 */
[----:B------:R-:W0:Y:S02]  /*194a0*/  F2I.FTZ.U32.TRUNC.NTZ R3, R3 ;  /* 0x0000000300037305 */ /* 0x000e24000021f000 */
[----:B0-----:R-:W-:-:S04]  /*194b0*/  IMAD.MOV R9, RZ, RZ, -R3 ;  /* 0x000000ffff097224 */ /* 0x001fc800078e0a03 */
[----:B------:R-:W-:-:S04]  /*194c0*/  IMAD R9, R9, R4, RZ ;  /* 0x0000000409097224 */ /* 0x000fc800078e02ff */
[----:B------:R-:W-:Y:S01]  /*194d0*/  IMAD.HI.U32 R8, R3, R9, R2 ;  /* 0x0000000903087227 */ /* 0x000fe200078e0002 */
[----:B------:R-:W-:Y:S01]  /*194e0*/  IABS R9, R0 ;  /* 0x0000000000097213 */ /* 0x000fe20000000000 */
[----:B------:R-:W0:Y:S01]  /*194f0*/  MUFU.RCP R2, R10 ;  /* 0x0000000a00027308 */ /* 0x000e220000001000 */
[----:B------:R-:W-:-:S03]  /*19500*/  IABS R3, R25 ;  /* 0x0000001900037213 */ /* 0x000fc60000000000 */
[----:B------:R-:W-:-:S04]  /*19510*/  IMAD.HI.U32 R7, R8, R9, RZ ;  /* 0x0000000908077227 */ /* 0x000fc800078e00ff */
[----:B------:R-:W-:-:S04]  /*19520*/  IMAD.MOV R12, RZ, RZ, -R3 ;  /* 0x000000ffff0c7224 */ /* 0x000fc800078e0a03 */
[----:B------:R-:W-:Y:S02]  /*19530*/  IMAD R9, R7, R12, R9 ;  /* 0x0000000c07097224 */ /* 0x000fe400078e0209 */
[----:B0-----:R-:W-:-:S03]  /*19540*/  VIADD R3, R2, 0xffffffe ;  /* 0x0ffffffe02037836 */ /* 0x001fc60000000000 */
[----:B------:R-:W-:Y:S01]  /*19550*/  ISETP.GT.U32.AND P1, PT, R4, R9, PT ;  /* 0x000000090400720c */ /* 0x000fe20003f24070 */
[----:B------:R-:W-:Y:S02]  /*19560*/  IMAD.MOV.U32 R2, RZ, RZ, RZ ;  /* 0x000000ffff027224 */ /* 0x000fe400078e00ff */
[----:B------:R-:W0:Y:S10]  /*19570*/  F2I.FTZ.U32.TRUNC.NTZ R3, R3 ;  /* 0x0000000300037305 */ /* 0x000e34000021f000 */
[----:B------:R-:W-:-:S02]  /*19580*/  @!P1 IMAD.IADD R9, R9, 0x1, -R4 ;  /* 0x0000000109099824 */ /* 0x000fc400078e0a04 */
[----:B------:R-:W-:Y:S01]  /*19590*/  @!P1 VIADD R7, R7, 0x1 ;  /* 0x0000000107079836 */ /* 0x000fe20000000000 */
[----:B------:R-:W-:Y:S02]  /*195a0*/  ISETP.NE.AND P1, PT, R25, RZ, PT ;  /* 0x000000ff1900720c */ /* 0x000fe40003f25270 */
[----:B------:R-:W-:Y:S01]  /*195b0*/  ISETP.GE.U32.AND P0, PT, R9, R4, PT ;  /* 0x000000040900720c */ /* 0x000fe20003f06070 */
[----:B0-----:R-:W-:-:S04]  /*195c0*/  IMAD.MOV R9, RZ, RZ, -R3 ;  /* 0x000000ffff097224 */ /* 0x001fc800078e0a03 */
[----:B------:R-:W-:-:S04]  /*195d0*/  IMAD R9, R9, R6, RZ ;  /* 0x0000000609097224 */ /* 0x000fc800078e02ff */
[----:B------:R-:W-:Y:S01]  /*195e0*/  IMAD.HI.U32 R4, R3, R9, R2 ;  /* 0x0000000903047227 */ /* 0x000fe200078e0002 */
[----:B------:R-:W-:-:S03]  /*195f0*/  LOP3.LUT R2, R0, R25, RZ, 0x3c, !PT ;  /* 0x0000001900027212 */ /* 0x000fc600078e3cff */
[----:B------:R-:W-:Y:S01]  /*19600*/  @P0 VIADD R7, R7, 0x1 ;  /* 0x0000000107070836 */ /* 0x000fe20000000000 */
[----:B------:R-:W-:Y:S02]  /*19610*/  ISETP.GE.AND P2, PT, R2, RZ, PT ;  /* 0x000000ff0200720c */ /* 0x000fe40003f46270 */
[----:B------:R-:W-:-:S05]  /*19620*/  IABS R2, R5 ;  /* 0x0000000500027213 */ /* 0x000fca0000000000 */
[----:B------:R-:W-:-:S06]  /*19630*/  IMAD.MOV R2, RZ, RZ, -R2 ;  /* 0x000000ffff027224 */ /* 0x000fcc00078e0a02 */
[----:B------:R-:W-:Y:S01]  /*19640*/  @!P2 IMAD.MOV R7, RZ, RZ, -R7 ;  /* 0x000000ffff07a224 */ /* 0x000fe200078e0a07 */
[----:B------:R-:W-:-:S04]  /*19650*/  @!P1 LOP3.LUT R7, RZ, R25, RZ, 0x33, !PT ;  /* 0x00000019ff079212 */ /* 0x000fc800078e33ff */
[----:B------:R-:W-:-:S05]  /*19660*/  IABS R3, R7 ;  /* 0x0000000700037213 */ /* 0x000fca0000000000 */
        /* <DEDUP_REMOVED lines=9> */
[----:B------:R-:W-:-:S04]  /*19700*/  IMAD.MOV R3, RZ, RZ, -R7 ;  /* 0x000000ffff037224 */ /* 0x000fc800078e0a07 */
[----:B------:R-:W-:-:S08]  /*19710*/  IMAD R3, R25, R3, R0 ;  /* 0x0000000319037224 */ /* 0x000fd000078e0200 */
[----:B------:R-:W-:-:S04]  /*19720*/  @P0 VIADD R4, R4, 0x1 ;  /* 0x0000000104040836 */ /* 0x000fc80000000000 */
[----:B------:R-:W-:Y:S01]  /*19730*/  @!P2 IMAD.MOV R4, RZ, RZ, -R4 ;  /* 0x000000ffff04a224 */ /* 0x000fe200078e0a04 */
[----:B------:R-:W-:-:S05]  /*19740*/  @!P1 LOP3.LUT R4, RZ, R5, RZ, 0x33, !PT ;  /* 0x00000005ff049212 */ /* 0x000fca00078e33ff */
[--C-:B------:R-:W-:Y:S02]  /*19750*/  IMAD.MOV R2, RZ, RZ, -R4.reuse ;  /* 0x000000ffff027224 */ /* 0x100fe400078e0a04 */
[C---:B------:R-:W-:Y:S02]  /*19760*/  IMAD R4, R5.reuse, 0x1000000, R4 ;  /* 0x0100000005047824 */ /* 0x040fe400078e0204 */
[----:B------:R-:W-:-:S04]  /*19770*/  IMAD R5, R5, R2, R7 ;  /* 0x0000000205057224 */ /* 0x000fc800078e0207 */
[----:B------:R-:W-:Y:S01]  /*19780*/  IMAD R26, R5, 0x10000, R4 ;  /* 0x00010000051a7824 */ /* 0x000fe200078e0204 */
[----:B------:R-:W-:Y:S06]  /*19790*/  BRA `(.L_x_1289) ;  /* 0x0000000000f07947 */ /* 0x000fec0003800000 */
.L_x_1288:
[----:B--2---:R-:W0:Y:S02]  /*197a0*/  LDC.64 R2, c[0x0][0xc90] ;  /* 0x00032400ff027b82 */ /* 0x004e240000000a00 */
[----:B0-----:R-:W-:-:S05]  /*197b0*/  IMAD.WIDE R2, R27, 0x4, R2 ;  /* 0x000000041b027825 */ /* 0x001fca00078e0202 */
[----:B------:R0:W3:Y:S02]  /*197c0*/  LDG.E R6, desc[UR52][R2.64] ;  /* 0x0000003402067981 */ /* 0x0000e4000c1e1900 */
[----:B0-----:R-:W-:Y:S02]  /*197d0*/  IMAD.MOV.U32 R2, RZ, RZ, RZ ;  /* 0x000000ffff027224 */ /* 0x001fe400078e00ff */
[----:B---3--:R-:W-:-:S05]  /*197e0*/  IMAD R5, R25, R6, RZ ;  /* 0x0000000619057224 */ /* 0x008fca00078e02ff */
[----:B-1----:R-:W-:-:S04]  /*197f0*/  IABS R7, R5 ;  /* 0x0000000500077213 */ /* 0x002fc80000000000 */
[----:B------:R-:W0:Y:S08]  /*19800*/  I2F.RP R8, R7 ;  /* 0x0000000700087306 */ /* 0x000e300000209400 */
[----:B0-----:R-:W0:Y:S02]  /*19810*/  MUFU.RCP R8, R8 ;  /* 0x0000000800087308 */ /* 0x001e240000001000 */
[----:B0-----:R-:W-:-:S06]  /*19820*/  VIADD R9, R8, 0xffffffe ;  /* 0x0ffffffe08097836 */ /* 0x001fcc0000000000 */
[----:B------:R-:W0:Y:S02]  /*19830*/  F2I.FTZ.U32.TRUNC.NTZ R3, R9 ;  /* 0x0000000900037305 */ /* 0x000e24000021f000 */
[----:B0-----:R-:W-:-:S04]  /*19840*/  IMAD.MOV R10, RZ, RZ, -R3 ;  /* 0x000000ffff0a7224 */ /* 0x001fc800078e0a03 */
[----:B------:R-:W-:Y:S01]  /*19850*/  IMAD R11, R10, R7, RZ ;  /* 0x000000070a0b7224 */ /* 0x000fe200078e02ff */
[----:B------:R-:W-:-:S03]  /*19860*/  IABS R10, R5 ;  /* 0x00000005000a7213 */ /* 0x000fc60000000000 */
[----:B------:R-:W-:Y:S01]  /*19870*/  IMAD.HI.U32 R2, R3, R11, R2 ;  /* 0x0000000b03027227 */ /* 0x000fe200078e0002 */
[----:B------:R-:W-:-:S03]  /*19880*/  IABS R3, R0 ;  /* 0x0000000000037213 */ /* 0x000fc60000000000 */
        /* <DEDUP_REMOVED lines=16> */
[----:B------:R-:W-:-:S03]  /*19990*/  IMAD R0, R5, R9, R0 ;  /* 0x0000000905007224 */ /* 0x000fc600078e0200 */
[----:B------:R-:W-:-:S04]  /*199a0*/  VIADDMNMX R4, R3, R4, R6, PT ;  /* 0x0000000403047246 */ /* 0x000fc80003800106 */
[----:B------:R-:W-:-:S04]  /*199b0*/  IABS R6, R4 ;  /* 0x0000000400067213 */ /* 0x000fc80000000000 */
[----:B------:R-:W0:Y:S08]  /*199c0*/  I2F.RP R8, R6 ;  /* 0x0000000600087306 */ /* 0x000e300000209400 */
[----:B0-----:R-:W0:Y:S02]  /*199d0*/  MUFU.RCP R8, R8 ;  /* 0x0000000800087308 */ /* 0x001e240000001000 */
[----:B0-----:R-:W-:Y:S01]  /*199e0*/  VIADD R2, R8, 0xffffffe ;  /* 0x0ffffffe08027836 */ /* 0x001fe20000000000 */
[----:B------:R-:W-:-:S05]  /*199f0*/  IABS R8, R0 ;  /* 0x0000000000087213 */ /* 0x000fca0000000000 */
[----:B------:R0:W1:Y:S02]  /*19a00*/  F2I.FTZ.U32.TRUNC.NTZ R3, R2 ;  /* 0x0000000200037305 */ /* 0x000064000021f000 */
[----:B0-----:R-:W-:Y:S02]  /*19a10*/  IMAD.MOV.U32 R2, RZ, RZ, RZ ;  /* 0x000000ffff027224 */ /* 0x001fe400078e00ff */
[----:B-1----:R-:W-:-:S04]  /*19a20*/  IMAD.MOV R5, RZ, RZ, -R3 ;  /* 0x000000ffff057224 */ /* 0x002fc800078e0a03 */
[----:B------:R-:W-:-:S04]  /*19a30*/  IMAD R5, R5, R6, RZ ;  /* 0x0000000605057224 */ /* 0x000fc800078e02ff */
[----:B------:R-:W-:Y:S01]  /*19a40*/  IMAD.HI.U32 R3, R3, R5, R2 ;  /* 0x0000000503037227 */ /* 0x000fe200078e0002 */
[-C--:B------:R-:W-:Y:S02]  /*19a50*/  IABS R5, R4.reuse ;  /* 0x0000000400057213 */ /* 0x080fe40000000000 */
[----:B------:R-:W-:Y:S02]  /*19a60*/  LOP3.LUT R2, R0, R4, RZ, 0x3c, !PT ;  /* 0x0000000400027212 */ /* 0x000fe400078e3cff */
[----:B------:R-:W-:Y:S01]  /*19a70*/  IADD3 R0, R7, 0x1000000, R0 ;  /* 0x0100000007007810 */ /* 0x000fe20007ffe000 */
[----:B------:R-:W-:Y:S01]  /*19a80*/  IMAD.MOV R5, RZ, RZ, -R5 ;  /* 0x000000ffff057224 */ /* 0x000fe200078e0a05 */
[----:B------:R-:W-:Y:S01]  /*19a90*/  ISETP.GE.AND P2, PT, R2, RZ, PT ;  /* 0x000000ff0200720c */ /* 0x000fe20003f46270 */
        /* <DEDUP_REMOVED lines=9> */
[----:B------:R-:W-:Y:S01]  /*19b30*/  @!P1 LOP3.LUT R3, RZ, R4, RZ, 0x33, !PT ;  /* 0x00000004ff039212 */ /* 0x000fe200078e33ff */
[----:B------:R-:W-:-:S04]  /*19b40*/  IMAD.MOV R4, RZ, RZ, -R4 ;  /* 0x000000ffff047224 */ /* 0x000fc800078e0a04 */
[----:B------:R-:W-:-:S07]  /*19b50*/  IMAD R26, R3, R4, R0 ;  /* 0x00000004031a7224 */ /* 0x000fce00078e0200 */
.L_x_1289:
[----:B------:R-:W-:-:S05]  /*19b60*/  LOP3.LUT R0, RZ, R3, RZ, 0x33, !PT ;  /* 0x00000003ff007212 */ /* 0x000fca00078e33ff */
[----:B------:R-:W-:Y:S01]  /*19b70*/  IMAD.IADD R25, R25, 0x1, R0 ;  /* 0x0000000119197824 */ /* 0x000fe200078e0200 */
[----:B------:R-:W-:Y:S06]  /*19b80*/  BRA `(.L_x_1290) ;  /* 0x00000000001c7947 */ /* 0x000fec0003800000 */
.L_x_1282:
[----:B------:R-:W-:Y:S01]  /*19b90*/  UMOV UR4, URZ ;  /* 0x0000003f00047c82 */ /* 0x000fe20008000000 */
[----:B------:R-:W-:Y:S01]  /*19ba0*/  UMOV UR5, URZ ;  /* 0x0000003f00057c82 */ /* 0x000fe20008000000 */
[----:B------:R-:W-:Y:S01]  /*19bb0*/  ULDC UR6, c[0x0][0xc3c] ;  /* 0x00030f0000067ab9 */ /* 0x000fe20000000800 */
[----:B------:R-:W-:Y:S02]  /*19bc0*/  IMAD.MOV.U32 R24, RZ, RZ, R0 ;  /* 0x000000ffff187224 */ /* 0x000fe400078e0000 */
[----:B------:R-:W-:Y:S02]  /*19bd0*/  IMAD.U32 R25, RZ, RZ, UR4 ;  /* 0x00000004ff197e24 */ /* 0x000fe4000f8e00ff */
[----:B------:R-:W-:Y:S02]  /*19be0*/  IMAD.U32 R26, RZ, RZ, UR5 ;  /* 0x00000005ff1a7e24 */ /* 0x000fe4000f8e00ff */
[----:B------:R-:W-:-:S07]  /*19bf0*/  IMAD.U32 R27, RZ, RZ, UR6 ;  /* 0x00000006ff1b7e24 */ /* 0x000fce000f8e00ff */
.L_x_1290:
[----:B------:R-:W0:Y:S01]  /*19c00*/  S2R R0, SR_TID.X ;  /* 0x0000000000007919 */ /* 0x000e220000002100 */
[----:B------:R-:W-:Y:S05]  /*19c10*/  WARPSYNC.ALL ;  /* 0x0000000000007948 */ /* 0x000fea0003800000 */
[----:B------:R-:W-:Y:S01]  /*19c20*/  BAR.SYNC.DEFER_BLOCKING 0x4, 0x200 ;  /* 0x0108000000007b1d */ /* 0x000fe20000010000 */
[----:B0-----:R-:W-:-:S04]  /*19c30*/  LOP3.LUT R0, R0, 0x1f, RZ, 0xc0, !PT ;  /* 0x0000001f00007812 */ /* 0x001fc800078ec0ff */
[----:B------:R-:W-:-:S13]  /*19c40*/  ISETP.NE.AND P0, PT, R0, RZ, PT ;  /* 0x000000ff0000720c */ /* 0x000fda0003f05270 */
[----:B------:R-:W0:Y:S01]  /*19c50*/  @!P0 S2R R3, SR_CgaCtaId ;  /* 0x0000000000038919 */ /* 0x000e220000008800 */
[----:B------:R-:W-:-:S04]  /*19c60*/  @!P0 MOV R0, 0x400 ;  /* 0x0000040000008802 */ /* 0x000fc80000000f00 */
[----:B0-----:R-:W-:-:S05]  /*19c70*/  @!P0 LEA R17, R3, R0, 0x18 ;  /* 0x0000000003118211 */ /* 0x001fca00078ec0ff */
[----:B------:R0:W-:Y:S01]  /*19c80*/  @!P0 STS.128 [R17+0x2d8d0], R24 ;  /* 0x02d8d01811008388 */ /* 0x0001e20000000c00 */
[----:B------:R-:W-:Y:S06]  /*19c90*/  BAR.ARV 0x5, 0x200 ;  /* 0x0148000000007b1d */ /* 0x000fec0000002000 */
.L_x_1279:
[----:B------:R-:W-:Y:S02]  /*19ca0*/  ULDC UR4, c[0x0][0xc3c] ;  /* 0x00030f0000047ab9 */ /* 0x000fe40000000800 */
[----:B----4-:R-:W-:-:S13]  /*19cb0*/  ISETP.GE.AND P0, PT, R27, UR4, PT ;  /* 0x000000041b007c0c */ /* 0x010fda000bf06270 */
[----:B------:R-:W-:Y:S05]  /*19cc0*/  @!P0 BRA `(.L_x_1291) ;  /* 0xffffffa000988947 */ /* 0x000fea000383ffff */
[----:B------:R-:W-:Y:S05]  /*19cd0*/  BSYNC B8 ;  /* 0x0000000000087941 */ /* 0x000fea0003800000 */
.L_x_1177:
[----:B--2---:R-:W2:Y:S01]  /*19ce0*/  LDL.LU R0, [R1+0x24] ;  /* 0x0000240001007983 */ /* 0x004ea20000300800 */
[----:B------:R-:W-:Y:S01]  /*19cf0*/  BSSY B0, `(.L_x_1292) ;  /* 0x000000b000007945 */ /* 0x000fe20003800000 */
[----:B0-----:R-:W0:Y:S01]  /*19d00*/  S2R R5, SR_CgaCtaId ;  /* 0x0000000000057919 */ /* 0x001e220000008800 */
        /* <DEDUP_REMOVED lines=9> */
.L_x_1358:
[----:B------:R-:W-:Y:S05]  /*19da0*/  BSYNC B0 ;  /* 0x0000000000007941 */ /* 0x000fea0003800000 */
.L_x_1292:
[----:B------:R-:W-:-:S03]  /*19db0*/  UMOV UR4, 0xffffffff ;  /* 0xffffffff00047882 */ /* 0x000fc60000000000 */
[----:B------:R-:W-:Y:S05]  /*19dc0*/  BRA.DIV UR4, `(.L_x_1294) ;  /* 0x0000001e04387947 */ /* 0x000fea000b800000 */
[----:B0-----:R-:W0:Y:S02]  /*19dd0*/  S2R R0, SR_TID.X ;  /* 0x0000000000007919 */ /* 0x001e240000002100 */
[----:B0-----:R-:W-:-:S04]  /*19de0*/  SHF.R.U32.HI R0, RZ, 0x5, R0 ;  /* 0x00000005ff007819 */ /* 0x001fc80000011600 */
[----:B------:R-:W-:-:S05]  /*19df0*/  LOP3.LUT R0, R0, 0x3, RZ, 0xc0, !PT ;  /* 0x0000000300007812 */ /* 0x000fca00078ec0ff */
[----:B------:R0:W2:Y:S02]  /*19e00*/  SHFL.IDX PT, R14, R0, RZ, 0x1f ;  /* 0x00001fff000e7589 */ /* 0x0000a400000e0000 */
.L_x_1361:
[----:B--2---:R-:W-:Y:S01]  /*19e10*/  ISETP.NE.AND P0, PT, R14, RZ, PT ;  /* 0x000000ff0e00720c */ /* 0x004fe20003f05270 */
[----:B------:R-:W-:-:S12]  /*19e20*/  BSSY B0, `(.L_x_1295) ;  /* 0x0000024000007945 */ /* 0x000fd80003800000 */
[----:B------:R-:W-:Y:S05]  /*19e30*/  @P0 BRA `(.L_x_1296) ;  /* 0x0000000000880947 */ /* 0x000fea0003800000 */
[----:B------:R-:W-:-:S03]  /*19e40*/  UMOV UR4, 0xffffffff ;  /* 0xffffffff00047882 */ /* 0x000fc60000000000 */
[----:B------:R-:W-:Y:S05]  /*19e50*/  BRA.DIV UR4, `(.L_x_1297) ;  /* 0x0000001e04487947 */ /* 0x000fea000b800000 */
[----:B------:R-:W-:-:S13]  /*19e60*/  ELECT P6, URZ, PT ;  /* 0x00000000003f782f */ /* 0x000fda00038c0000 */
.L_x_1364:
[----:B------:R-:W-:Y:S05]  /*19e70*/  @!P6 BRA `(.L_x_1296) ;  /* 0x000000000078e947 */ /* 0x000fea0003800000 */
[----:B------:R-:W-:-:S06]  /*19e80*/  ULOP3.LUT UR4, UR36, 0x2, URZ, 0xfc, !UPT ;  /* 0x0000000224047892 */ /* 0x000fcc000f8efc3f */
[----:B0-----:R-:W-:-:S05]  /*19e90*/  IMAD.U32 R0, RZ, RZ, UR4 ;  /* 0x00000004ff007e24 */ /* 0x001fca000f8e00ff */
[----:B------:R-:W-:-:S13]  /*19ea0*/  ISETP.NE.AND P2, PT, R0, 0x3, PT ;  /* 0x000000030000780c */ /* 0x000fda0003f45270 */
[----:B------:R-:W-:Y:S05]  /*19eb0*/  @!P2 BRA `(.L_x_1298) ;  /* 0x000000000004a947 */ /* 0x000fea0003800000 */
[----:B------:R-:W-:Y:S01]  /*19ec0*/  BPT.TRAP 0x1 ;  /* 0x000000040000795c */ /* 0x000fe20000300000 */
.L_x_1298:
[----:B------:R-:W-:Y:S01]  /*19ed0*/  VIADD R3, R9, 0x2d840 ;  /* 0x0002d84009037836 */ /* 0x000fe20000000000 */
[----:B------:R-:W-:Y:S01]  /*19ee0*/  SHF.L.U32 R2, R28, 0x1f, RZ ;  /* 0x0000001f1c027819 */ /* 0x000fe200000006ff */
[C---:B------:R-:W-:Y:S02]  /*19ef0*/  VIADD R0, R18.reuse, 0x1 ;  /* 0x0000000112007836 */ /* 0x040fe40000000000 */
[----:B------:R-:W-:-:S03]  /*19f00*/  IMAD R7, R18, 0x8, R3 ;  /* 0x0000000812077824 */ /* 0x000fc600078e0203 */
[C---:B------:R-:W-:Y:S01]  /*19f10*/  ISETP.NE.AND P1, PT, R0.reuse, 0x2, PT ;  /* 0x000000020000780c */ /* 0x040fe20003f25270 */
[----:B------:R-:W0:Y:S03]  /*19f20*/  SYNCS.PHASECHK.TRANS64.TRYWAIT P0, [R7+URZ], R2 ;  /* 0x00000002070075a7 */ /* 0x000e26000800017f */
[----:B------:R-:W-:Y:S02]  /*19f30*/  SEL R5, RZ, 0x1, P1 ;  /* 0x00000001ff057807 */ /* 0x000fe40000800000 */
[----:B-1----:R-:W-:Y:S02]  /*19f40*/  SEL R4, R0, RZ, P1 ;  /* 0x000000ff00047207 */ /* 0x002fe40000800000 */
[----:B------:R-:W-:-:S03]  /*19f50*/  LOP3.LUT R0, R28, R5, RZ, 0x3c, !PT ;  /* 0x000000051c007212 */ /* 0x000fc600078e3cff */
[----:B------:R-:W-:Y:S01]  /*19f60*/  IMAD R3, R4, 0x8, R3 ;  /* 0x0000000804037824 */ /* 0x000fe200078e0203 */
[----:B------:R-:W-:Y:S01]  /*19f70*/  SHF.L.U32 R0, R0, 0x1f, RZ ;  /* 0x0000001f00007819 */ /* 0x000fe200000006ff */
[----:B0-----:R-:W-:Y:S06]  /*19f80*/  @!P0 BRA `(.L_x_1299) ;  /* 0x0000001c001c8947 */ /* 0x001fec0003800000 */
.L_x_1365:
[----:B------:R-:W1:Y:S02]  /*19f90*/  SYNCS.PHASECHK.TRANS64.TRYWAIT P0, [R3+URZ], R0 ;  /* 0x00000000030075a7 */ /* 0x000e64000800017f */
[----:B-1----:R-:W-:Y:S05]  /*19fa0*/  @!P0 BRA `(.L_x_1300) ;  /* 0x0000001c00288947 */ /* 0x002fea0003800000 */
.L_x_1366:
[----:B------:R-:W-:Y:S05]  /*19fb0*/  @!P2 BRA `(.L_x_1301) ;  /* 0x000000000004a947 */ /* 0x000fea0003800000 */
[----:B------:R-:W-:Y:S01]  /*19fc0*/  BPT.TRAP 0x1 ;  /* 0x000000040000795c */ /* 0x000fe20000300000 */
.L_x_1301:
[----:B-1----:R-:W-:-:S04]  /*19fd0*/  VIADD R3, R9, 0x2d860 ;  /* 0x0002d86009037836 */ /* 0x002fc80000000000 */
[----:B------:R-:W-:-:S04]  /*19fe0*/  IMAD R5, R18, 0x8, R3 ;  /* 0x0000000812057824 */ /* 0x000fc800078e0203 */
[----:B------:R-:W1:Y:S02]  /*19ff0*/  SYNCS.PHASECHK.TRANS64.TRYWAIT P0, [R5+URZ], R2 ;  /* 0x00000002050075a7 */ /* 0x000e64000800017f */
[----:B-1----:R-:W-:Y:S05]  /*1a000*/  @!P0 BRA `(.L_x_1302) ;  /* 0x0000001c00248947 */ /* 0x002fea0003800000 */
.L_x_1367:
[----:B------:R-:W-:-:S07]  /*1a010*/  IMAD R3, R4, 0x8, R3 ;  /* 0x0000000804037824 */ /* 0x000fce00078e0203 */
.L_x_1303:
[----:B--2---:R2:W4:Y:S02]  /*1a020*/  SYNCS.PHASECHK.TRANS64.TRYWAIT P0, [R3+URZ], R0 ;  /* 0x00000000030075a7 */ /* 0x004524000800017f */
[----:B----4-:R-:W-:Y:S05]  /*1a030*/  @!P0 NANOSLEEP.SYNCS 0x989680 ;  /* 0x009896800000895d */ /* 0x010fea0003900000 */
[----:B------:R-:W4:Y:S02]  /*1a040*/  @!P0 SYNCS.PHASECHK.TRANS64 P0, [R3+URZ], R0 ;  /* 0x00000000030085a7 */ /* 0x000f24000800007f */
[----:B----4-:R-:W-:Y:S05]  /*1a050*/  @!P0 BRA `(.L_x_1303) ;  /* 0xfffffffc00f08947 */ /* 0x010fea000383ffff */
.L_x_1296:
[----:B------:R-:W-:Y:S05]  /*1a060*/  BSYNC B0 ;  /* 0x0000000000007941 */ /* 0x000fea0003800000 */
.L_x_1295:
[----:B------:R-:W-:Y:S05]  /*1a070*/  EXIT ;  /* 0x000000000000794d */ /* 0x000fea0003800000 */
.L_x_1084:
[----:B0-----:R-:W-:-:S04]  /*1a080*/  IMAD.U32 R3, RZ, RZ, UR42 ;  /* 0x0000002aff037e24 */ /* 0x001fc8000f8e00ff */
[----:B------:R0:W1:Y:S03]  /*1a090*/  SYNCS.PHASECHK.TRANS64.TRYWAIT P1, [R3+URZ+0x2d800], R0 ;  /* 0x02d80000030075a7 */ /* 0x000066000802017f */
[----:B-1----:R-:W-:Y:S05]  /*1a0a0*/  @!P1 NANOSLEEP.SYNCS 0x989680 ;  /* 0x009896800000995d */ /* 0x002fea0003900000 */
[----:B------:R-:W1:Y:S02]  /*1a0b0*/  @!P1 SYNCS.PHASECHK.TRANS64 P1, [R3+URZ+0x2d800], R0 ;  /* 0x02d80000030095a7 */ /* 0x000e64000802007f */
[----:B-1----:R-:W-:Y:S05]  /*1a0c0*/  @!P1 BRA `(.L_x_1084) ;  /* 0xfffffffc00ec9947 */ /* 0x002fea000383ffff */
[----:B------:R-:W-:Y:S05]  /*1a0d0*/  BRA `(.L_x_1304) ;  /* 0xfffffe8000287947 */ /* 0x000fea000383ffff */
.L_x_1088:
[----:B-1----:R1:W2:Y:S02]  /*1a0e0*/  SYNCS.PHASECHK.TRANS64.TRYWAIT P2, [R90+URZ+0x2d830], R3 ;  /* 0x02d830035a0075a7 */ /* 0x0022a4000804017f */
[----:B--2---:R-:W-:Y:S05]  /*1a0f0*/  @!P2 NANOSLEEP.SYNCS 0x989680 ;  /* 0x009896800000a95d */ /* 0x004fea0003900000 */
[----:B------:R-:W2:Y:S02]  /*1a100*/  @!P2 SYNCS.PHASECHK.TRANS64 P2, [R90+URZ+0x2d830], R3 ;  /* 0x02d830035a00a5a7 */ /* 0x000ea4000804007f */
[----:B--2---:R-:W-:Y:S05]  /*1a110*/  @!P2 BRA `(.L_x_1088) ;  /* 0xfffffffc00f0a947 */ /* 0x004fea000383ffff */
[----:B------:R-:W-:Y:S05]  /*1a120*/  BRA `(.L_x_1087) ;  /* 0xfffffe80004c7947 */ /* 0x000fea000383ffff */
.L_x_1104:
[----:B-1----:R-:W-:-:S04]  /*1a130*/  IMAD.U32 R5, RZ, RZ, UR6 ;  /* 0x00000006ff057e24 */ /* 0x002fc8000f8e00ff */
[----:B------:R1:W2:Y:S03]  /*1a140*/  SYNCS.PHASECHK.TRANS64.TRYWAIT P2, [R5+URZ+0x2d830], R4 ;  /* 0x02d83004050075a7 */ /* 0x0002a6000804017f */
[----:B--2---:R-:W-:Y:S05]  /*1a150*/  @!P2 NANOSLEEP.SYNCS 0x989680 ;  /* 0x009896800000a95d */ /* 0x004fea0003900000 */
[----:B------:R-:W2:Y:S02]  /*1a160*/  @!P2 SYNCS.PHASECHK.TRANS64 P2, [R5+URZ+0x2d830], R4 ;  /* 0x02d830040500a5a7 */ /* 0x000ea4000804007f */
[----:B--2---:R-:W-:Y:S05]  /*1a170*/  @!P2 BRA `(.L_x_1104) ;  /* 0xfffffffc00eca947 */ /* 0x004fea000383ffff */
[----:B------:R-:W-:Y:S05]  /*1a180*/  BRA `(.L_x_1101) ;  /* 0xfffffebc00347947 */ /* 0x000fea000383ffff */
.L_x_1108:
[----:B-1----:R-:W-:-:S04]  /*1a190*/  IMAD.U32 R5, RZ, RZ, UR6 ;  /* 0x00000006ff057e24 */ /* 0x002fc8000f8e00ff */
[----:B------:R1:W2:Y:S03]  /*1a1a0*/  SYNCS.PHASECHK.TRANS64.TRYWAIT P2, [R5+URZ+0x2d850], R4 ;  /* 0x02d85004050075a7 */ /* 0x0002a6000804017f */
[----:B--2---:R-:W-:Y:S05]  /*1a1b0*/  @!P2 NANOSLEEP.SYNCS 0x989680 ;  /* 0x009896800000a95d */ /* 0x004fea0003900000 */
[----:B------:R-:W2:Y:S02]  /*1a1c0*/  @!P2 SYNCS.PHASECHK.TRANS64 P2, [R5+URZ+0x2d850], R4 ;  /* 0x02d850040500a5a7 */ /* 0x000ea4000804007f */
[----:B--2---:R-:W-:Y:S05]  /*1a1d0*/  @!P2 BRA `(.L_x_1108) ;  /* 0xfffffffc00eca947 */ /* 0x004fea000383ffff */
[----:B------:R-:W-:Y:S05]  /*1a1e0*/  BRA `(.L_x_1105) ;  /* 0xfffffebc00d47947 */ /* 0x000fea000383ffff */
.L_x_1125:
[----:B-1----:R-:W-:-:S04]  /*1a1f0*/  IMAD.U32 R7, RZ, RZ, UR6 ;  /* 0x00000006ff077e24 */ /* 0x002fc8000f8e00ff */
[----:B------:R1:W2:Y:S03]  /*1a200*/  SYNCS.PHASECHK.TRANS64.TRYWAIT P2, [R7+URZ+0x2d830], R6 ;  /* 0x02d83006070075a7 */ /* 0x0002a6000804017f */
[----:B--2---:R-:W-:Y:S05]  /*1a210*/  @!P2 NANOSLEEP.SYNCS 0x989680 ;  /* 0x009896800000a95d */ /* 0x004fea0003900000 */
[----:B------:R-:W2:Y:S02]  /*1a220*/  @!P2 SYNCS.PHASECHK.TRANS64 P2, [R7+URZ+0x2d830], R6 ;  /* 0x02d830060700a5a7 */ /* 0x000ea4000804007f */
[----:B--2---:R-:W-:Y:S05]  /*1a230*/  @!P2 BRA `(.L_x_1125) ;  /* 0xfffffffc00eca947 */ /* 0x004fea000383ffff */
[----:B------:R-:W-:Y:S05]  /*1a240*/  BRA `(.L_x_1122) ;  /* 0xfffffef800107947 */ /* 0x000fea000383ffff */
.L_x_1129:
[----:B-1----:R-:W-:-:S04]  /*1a250*/  IMAD.U32 R7, RZ, RZ, UR6 ;  /* 0x00000006ff077e24 */ /* 0x002fc8000f8e00ff */
[----:B------:R1:W2:Y:S03]  /*1a260*/  SYNCS.PHASECHK.TRANS64.TRYWAIT P2, [R7+URZ+0x2d850], R6 ;  /* 0x02d85006070075a7 */ /* 0x0002a6000804017f */
[----:B--2---:R-:W-:Y:S05]  /*1a270*/  @!P2 NANOSLEEP.SYNCS 0x989680 ;  /* 0x009896800000a95d */ /* 0x004fea0003900000 */
[----:B------:R-:W2:Y:S02]  /*1a280*/  @!P2 SYNCS.PHASECHK.TRANS64 P2, [R7+URZ+0x2d850], R6 ;  /* 0x02d850060700a5a7 */ /* 0x000ea4000804007f */
[----:B--2---:R-:W-:Y:S05]  /*1a290*/  @!P2 BRA `(.L_x_1129) ;  /* 0xfffffffc00eca947 */ /* 0x004fea000383ffff */
[----:B------:R-:W-:Y:S05]  /*1a2a0*/  BRA `(.L_x_1126) ;  /* 0xfffffef800b07947 */ /* 0x000fea000383ffff */
.L_x_1135:
[----:B-1----:R-:W-:-:S04]  /*1a2b0*/  IMAD.U32 R7, RZ, RZ, UR6 ;  /* 0x00000006ff077e24 */ /* 0x002fc8000f8e00ff */
[----:B------:R1:W2:Y:S03]  /*1a2c0*/  SYNCS.PHASECHK.TRANS64.TRYWAIT P2, [R7+URZ+0x2d830], R6 ;  /* 0x02d83006070075a7 */ /* 0x0002a6000804017f */
[----:B--2---:R-:W-:Y:S05]  /*1a2d0*/  @!P2 NANOSLEEP.SYNCS 0x989680 ;  /* 0x009896800000a95d */ /* 0x004fea0003900000 */
[----:B------:R-:W2:Y:S02]  /*1a2e0*/  @!P2 SYNCS.PHASECHK.TRANS64 P2, [R7+URZ+0x2d830], R6 ;  /* 0x02d830060700a5a7 */ /* 0x000ea4000804007f */
[----:B--2---:R-:W-:Y:S05]  /*1a2f0*/  @!P2 BRA `(.L_x_1135) ;  /* 0xfffffffc00eca947 */ /* 0x004fea000383ffff */
[----:B------:R-:W-:Y:S05]  /*1a300*/  BRA `(.L_x_1132) ;  /* 0xffffff2000187947 */ /* 0x000fea000383ffff */
.L_x_1139:
[----:B-1----:R-:W-:-:S04]  /*1a310*/  IMAD.U32 R7, RZ, RZ, UR6 ;  /* 0x00000006ff077e24 */ /* 0x002fc8000f8e00ff */
[----:B------:R1:W2:Y:S03]  /*1a320*/  SYNCS.PHASECHK.TRANS64.TRYWAIT P2, [R7+URZ+0x2d850], R6 ;  /* 0x02d85006070075a7 */ /* 0x0002a6000804017f */
[----:B--2---:R-:W-:Y:S05]  /*1a330*/  @!P2 NANOSLEEP.SYNCS 0x989680 ;  /* 0x009896800000a95d */ /* 0x004fea0003900000 */
[----:B------:R-:W2:Y:S02]  /*1a340*/  @!P2 SYNCS.PHASECHK.TRANS64 P2, [R7+URZ+0x2d850], R6 ;  /* 0x02d850060700a5a7 */ /* 0x000ea4000804007f */
[----:B--2---:R-:W-:Y:S05]  /*1a350*/  @!P2 BRA `(.L_x_1139) ;  /* 0xfffffffc00eca947 */ /* 0x004fea000383ffff */
[----:B------:R-:W-:Y:S05]  /*1a360*/  BRA `(.L_x_1136) ;  /* 0xffffff2000b87947 */ /* 0x000fea000383ffff */
.L_x_1152:
[----:B-123--:R-:W-:-:S04]  /*1a370*/  IMAD.U32 R5, RZ, RZ, UR9 ;  /* 0x00000009ff057e24 */ /* 0x00efc8000f8e00ff */
[----:B------:R1:W2:Y:S03]  /*1a380*/  SYNCS.PHASECHK.TRANS64.TRYWAIT P0, [R5+URZ+0x2d850], R0 ;  /* 0x02d85000050075a7 */ /* 0x0002a6000800017f */
[----:B--2---:R-:W-:Y:S05]  /*1a390*/  @!P0 NANOSLEEP.SYNCS 0x989680 ;  /* 0x009896800000895d */ /* 0x004fea0003900000 */
[----:B------:R-:W2:Y:S02]  /*1a3a0*/  @!P0 SYNCS.PHASECHK.TRANS64 P0, [R5+URZ+0x2d850], R0 ;  /* 0x02d85000050085a7 */ /* 0x000ea4000800007f */
[----:B--2---:R-:W-:Y:S05]  /*1a3b0*/  @!P0 BRA `(.L_x_1152) ;  /* 0xfffffffc00ec8947 */ /* 0x004fea000383ffff */
[----:B------:R-:W-:Y:S05]  /*1a3c0*/  BRA `(.L_x_1151) ;  /* 0xffffff5400f47947 */ /* 0x000fea000383ffff */
.L_x_1199:
[----:B------:R-:W3:Y:S01]  /*1a3d0*/  S2R R20, SR_TID.X ;  /* 0x0000000000147919 */ /* 0x000ee20000002100 */
[----:B------:R-:W-:Y:S01]  /*1a3e0*/  BSSY B0, `(.L_x_1305) ;  /* 0x000000a000007945 */ /* 0x000fe20003800000 */
[----:B--2---:R-:W-:Y:S02]  /*1a3f0*/  IMAD.MOV.U32 R12, RZ, RZ, RZ ;  /* 0x000000ffff0c7224 */ /* 0x004fe400078e00ff */
[----:B0-----:R-:W-:Y:S02]  /*1a400*/  IMAD.MOV.U32 R11, RZ, RZ, 0x1f ;  /* 0x0000001fff0b7424 */ /* 0x001fe400078e00ff */
[----:B------:R-:W-:Y:S01]  /*1a410*/  IMAD.MOV.U32 R15, RZ, RZ, -0x1 ;  /* 0xffffffffff0f7424 */ /* 0x000fe200078e00ff */
[----:B---3--:R-:W-:-:S04]  /*1a420*/  SHF.R.U32.HI R20, RZ, 0x5, R20 ;  /* 0x00000005ff147819 */ /* 0x008fc80000011614 */
[----:B------:R-:W-:-:S05]  /*1a430*/  LOP3.LUT R20, R20, 0x3, RZ, 0xc0, !PT ;  /* 0x0000000314147812 */ /* 0x000fca00078ec0ff */
[----:B------:R-:W-:-:S07]  /*1a440*/  IMAD.MOV.U32 R13, RZ, RZ, R20 ;  /* 0x000000ffff0d7224 */ /* 0x000fce00078e0014 */
[----:B-1----:R-:W-:Y:S05]  /*1a450*/  WARPSYNC.COLLECTIVE R15, `(.L_x_1306) ;  /* 0x000000000f087348 */ /* 0x002fea0003c00000 */
[----:B------:R0:W2:Y:S02]  /*1a460*/  SHFL.IDX P6, R14, R13, R12, R11 ;  /* 0x0000000c0d0e7389 */ /* 0x0000a400000c000b */
[----:B012---:R-:W-:Y:S01]  /*1a470*/  ENDCOLLECTIVE ;  /* 0x000000000000791b */ /* 0x007fe20003800000 */
.L_x_1306:
[----:B------:R-:W-:Y:S05]  /*1a480*/  BSYNC B0 ;  /* 0x0000000000007941 */ /* 0x000fea0003800000 */
.L_x_1305:
[----:B------:R-:W-:Y:S05]  /*1a490*/  BRA `(.L_x_1307) ;  /* 0xffffffac00087947 */ /* 0x000fea000383ffff */
.L_x_1201:
[----:B------:R-:W-:Y:S01]  /*1a4a0*/  BSSY B0, `(.L_x_1308) ;  /* 0x0000006000007945 */ /* 0x000fe20003800000 */
[----:B------:R-:W-:-:S07]  /*1a4b0*/  IMAD.MOV.U32 R15, RZ, RZ, -0x1 ;  /* 0xffffffffff0f7424 */ /* 0x000fce00078e00ff */
[----:B0123--:R-:W-:Y:S05]  /*1a4c0*/  WARPSYNC.COLLECTIVE R15, `(.L_x_1309) ;  /* 0x000000000f0c7348 */ /* 0x00ffea0003c00000 */
[----:B------:R-:W-:Y:S02]  /*1a4d0*/  ELECT P6, UR62, PT ;  /* 0x00000000003e782f */ /* 0x000fe400038c0000 */
[----:B------:R-:W-:Y:S01]  /*1a4e0*/  MOV R14, UR62 ;  /* 0x0000003e000e7c02 */ /* 0x000fe20008000f00 */
[----:B0123--:R-:W-:Y:S10]  /*1a4f0*/  ENDCOLLECTIVE ;  /* 0x000000000000791b */ /* 0x00fff40003800000 */
.L_x_1309:
[----:B------:R-:W-:Y:S05]  /*1a500*/  BSYNC B0 ;  /* 0x0000000000007941 */ /* 0x000fea0003800000 */
.L_x_1308:
[----:B------:R-:W-:Y:S05]  /*1a510*/  BRA `(.L_x_1310) ;  /* 0xffffffac00107947 */ /* 0x000fea000383ffff */
.L_x_1203:
[----:B---3--:R3:W4:Y:S02]  /*1a520*/  SYNCS.PHASECHK.TRANS64.TRYWAIT P0, [R0+URZ+0x2d840], R2 ;  /* 0x02d84002000075a7 */ /* 0x008724000800017f */
[----:B----4-:R-:W-:Y:S05]  /*1a530*/  @!P0 NANOSLEEP.SYNCS 0x989680 ;  /* 0x009896800000895d */ /* 0x010fea0003900000 */
[----:B------:R-:W4:Y:S02]  /*1a540*/  @!P0 SYNCS.PHASECHK.TRANS64 P0, [R0+URZ+0x2d840], R2 ;  /* 0x02d84002000085a7 */ /* 0x000f24000800007f */
[----:B----4-:R-:W-:Y:S05]  /*1a550*/  @!P0 BRA `(.L_x_1203) ;  /* 0xfffffffc00f08947 */ /* 0x010fea000383ffff */
[----:B------:R-:W-:Y:S05]  /*1a560*/  BRA `(.L_x_1311) ;  /* 0xffffffac00607947 */ /* 0x000fea000383ffff */
.L_x_1207:
[----:B------:R-:W2:Y:S01]  /*1a570*/  LDL.LU R11, [R1+0xc] ;  /* 0x00000c00010b7983 */ /* 0x000ea20000300800 */
[----:B------:R-:W-:Y:S02]  /*1a580*/  IMAD.MOV.U32 R13, RZ, RZ, R4 ;  /* 0x000000ffff0d7224 */ /* 0x000fe400078e0004 */
[----:B------:R-:W-:Y:S01]  /*1a590*/  IMAD.MOV.U32 R12, RZ, RZ, RZ ;  /* 0x000000ffff0c7224 */ /* 0x000fe200078e00ff */
[----:B------:R-:W0:Y:S01]  /*1a5a0*/  S2R R0, SR_TID.X ;  /* 0x0000000000007919 */ /* 0x000e220000002100 */
[----:B------:R-:W-:Y:S01]  /*1a5b0*/  IMAD.MOV.U32 R15, RZ, RZ, -0x1 ;  /* 0xffffffffff0f7424 */ /* 0x000fe200078e00ff */
[----:B0-----:R-:W-:-:S04]  /*1a5c0*/  LOP3.LUT R0, R0, 0x7f, RZ, 0xc0, !PT ;  /* 0x0000007f00007812 */ /* 0x001fc800078ec0ff */
[----:B------:R-:W-:-:S05]  /*1a5d0*/  SHF.R.U32.HI R0, RZ, 0x2, R0 ;  /* 0x00000002ff007819 */ /* 0x000fca0000011600 */
[----:B------:R-:W-:-:S04]  /*1a5e0*/  IMAD.IADD R0, R0, 0x1, R10 ;  /* 0x0000000100007824 */ /* 0x000fc800078e020a */
[----:B------:R-:W-:Y:S02]  /*1a5f0*/  VIADD R10, R0, 0x20 ;  /* 0x00000020000a7836 */ /* 0x000fe40000000000 */
[----:B--2---:R-:W-:Y:S02]  /*1a600*/  IMAD R5, R11, R9, RZ ;  /* 0x000000090b057224 */ /* 0x004fe400078e02ff */
[----:B------:R-:W-:-:S03]  /*1a610*/  IMAD.MOV.U32 R11, RZ, RZ, 0x1c1f ;  /* 0x00001c1fff0b7424 */ /* 0x000fc600078e00ff */
[----:B------:R-:W-:-:S13]  /*1a620*/  ISETP.GE.AND P4, PT, R0, R5, PT ;  /* 0x000000050000720c */ /* 0x000fda0003f86270 */
[----:B-----5:R-:W-:Y:S05]  /*1a630*/  WARPSYNC.COLLECTIVE R15, `(.L_x_1312) ;  /* 0x000000000f087348 */ /* 0x020fea0003c00000 */
[----:B------:R0:W1:Y:S02]  /*1a640*/  SHFL.IDX P6, R14, R13, R12, R11 ;  /* 0x0000000c0d0e7389 */ /* 0x00006400000c000b */
[----:B01---5:R-:W-:Y:S01]  /*1a650*/  ENDCOLLECTIVE ;  /* 0x000000000000791b */ /* 0x023fe20003800000 */
.L_x_1312:
[----:B------:R-:W-:Y:S02]  /*1a660*/  IMAD.MOV.U32 R13, RZ, RZ, R6 ;  /* 0x000000ffff0d7224 */ /* 0x000fe400078e0006 */
[----:B------:R-:W-:-:S07]  /*1a670*/  IMAD.MOV.U32 R2, RZ, RZ, R14 ;  /* 0x000000ffff027224 */ /* 0x000fce00078e000e */
[----:B------:R-:W-:Y:S05]  /*1a680*/  WARPSYNC.COLLECTIVE R15, `(.L_x_1313) ;  /* 0x000000000f087348 */ /* 0x000fea0003c00000 */
[----:B------:R0:W1:Y:S02]  /*1a690*/  SHFL.IDX P6, R14, R13, R12, R11 ;  /* 0x0000000c0d0e7389 */ /* 0x00006400000c000b */
[----:B01----:R-:W-:Y:S01]  /*1a6a0*/  ENDCOLLECTIVE ;  /* 0x000000000000791b */ /* 0x003fe20003800000 */
.L_x_1313:
[----:B------:R-:W-:Y:S02]  /*1a6b0*/  IMAD.MOV.U32 R13, RZ, RZ, R4 ;  /* 0x000000ffff0d7224 */ /* 0x000fe400078e0004 */
[----:B------:R-:W-:Y:S02]  /*1a6c0*/  IMAD.MOV.U32 R12, RZ, RZ, 0x1 ;  /* 0x00000001ff0c7424 */ /* 0x000fe400078e00ff */
[----:B------:R-:W-:-:S07]  /*1a6d0*/  IMAD.MOV.U32 R3, RZ, RZ, R14 ;  /* 0x000000ffff037224 */ /* 0x000fce00078e000e */
[----:B------:R-:W-:Y:S05]  /*1a6e0*/  WARPSYNC.COLLECTIVE R15, `(.L_x_1314) ;  /* 0x000000000f087348 */ /* 0x000fea0003c00000 */
[----:B------:R0:W1:Y:S02]  /*1a6f0*/  SHFL.IDX P6, R14, R13, R12, R11 ;  /* 0x0000000c0d0e7389 */ /* 0x00006400000c000b */
[----:B01----:R-:W-:Y:S01]  /*1a700*/  ENDCOLLECTIVE ;  /* 0x000000000000791b */ /* 0x003fe20003800000 */
.L_x_1314:
[----:B------:R-:W-:-:S05]  /*1a710*/  @!P4 LEA R3, P3, R21, R3, 0x1 ;  /* 0x000000031503c211 */ /* 0x000fca00078608ff */
[----:B------:R-:W-:Y:S01]  /*1a720*/  @!P4 IMAD.X R2, RZ, RZ, R2, P3 ;  /* 0x000000ffff02c224 */ /* 0x000fe200018e0602 */
[----:B------:R-:W-:-:S04]  /*1a730*/  ISETP.GE.AND P3, PT, R10, R5, PT ;  /* 0x000000050a00720c */ /* 0x000fc80003f66270 */
[----:B------:R-:W-:Y:S01]  /*1a740*/  @!P4 LOP3.LUT R3, R3, R2, RZ, 0x3c, !PT ;  /* 0x000000020303c212 */ /* 0x000fe200078e3cff */
[----:B------:R-:W-:-:S03]  /*1a750*/  IMAD.MOV.U32 R13, RZ, RZ, R6 ;  /* 0x000000ffff0d7224 */ /* 0x000fc600078e0006 */
        /* <DEDUP_REMOVED lines=8> */
[----:B0-----:R-:W-:-:S07]  /*1a7e0*/  IMAD.MOV.U32 R2, RZ, RZ, R14 ;  /* 0x000000ffff027224 */ /* 0x001fce00078e000e */
[----:B------:R-:W-:Y:S05]  /*1a7f0*/  WARPSYNC.COLLECTIVE R15, `(.L_x_1315) ;  /* 0x000000000f087348 */ /* 0x000fea0003c00000 */
[----:B------:R0:W1:Y:S02]  /*1a800*/  SHFL.IDX P6, R14, R13, R12, R11 ;  /* 0x0000000c0d0e7389 */ /* 0x00006400000c000b */
[----:B01----:R-:W-:Y:S01]  /*1a810*/  ENDCOLLECTIVE ;  /* 0x000000000000791b */ /* 0x003fe20003800000 */
.L_x_1315:
[----:B------:R-:W-:Y:S02]  /*1a820*/  IMAD.MOV.U32 R13, RZ, RZ, R4 ;  /* 0x000000ffff0d7224 */ /* 0x000fe400078e0004 */
[----:B------:R-:W-:Y:S02]  /*1a830*/  IMAD.MOV.U32 R12, RZ, RZ, 0x2 ;  /* 0x00000002ff0c7424 */ /* 0x000fe400078e00ff */
[----:B------:R-:W-:-:S07]  /*1a840*/  IMAD.MOV.U32 R3, RZ, RZ, R14 ;  /* 0x000000ffff037224 */ /* 0x000fce00078e000e */
[----:B------:R-:W-:Y:S05]  /*1a850*/  WARPSYNC.COLLECTIVE R15, `(.L_x_1316) ;  /* 0x000000000f087348 */ /* 0x000fea0003c00000 */
[----:B------:R0:W1:Y:S02]  /*1a860*/  SHFL.IDX P6, R14, R13, R12, R11 ;  /* 0x0000000c0d0e7389 */ /* 0x00006400000c000b */
[----:B01----:R-:W-:Y:S01]  /*1a870*/  ENDCOLLECTIVE ;  /* 0x000000000000791b */ /* 0x003fe20003800000 */
.L_x_1316:
[----:B------:R-:W-:-:S05]  /*1a880*/  @!P3 LEA R3, P4, R21, R3, 0x1 ;  /* 0x000000031503b211 */ /* 0x000fca00078808ff */
[----:B------:R-:W-:-:S05]  /*1a890*/  @!P3 IMAD.X R2, RZ, RZ, R2, P4 ;  /* 0x000000ffff02b224 */ /* 0x000fca00020e0602 */
        /* <DEDUP_REMOVED lines=16> */
.L_x_1317:
[----:B------:R-:W-:Y:S02]  /*1a9a0*/  IMAD.MOV.U32 R13, RZ, RZ, R4 ;  /* 0x000000ffff0d7224 */ /* 0x000fe400078e0004 */
[----:B------:R-:W-:Y:S02]  /*1a9b0*/  IMAD.MOV.U32 R12, RZ, RZ, 0x3 ;  /* 0x00000003ff0c7424 */ /* 0x000fe400078e00ff */
[----:B------:R-:W-:-:S07]  /*1a9c0*/  IMAD.MOV.U32 R3, RZ, RZ, R14 ;  /* 0x000000ffff037224 */ /* 0x000fce00078e000e */
[----:B------:R-:W-:Y:S05]  /*1a9d0*/  WARPSYNC.COLLECTIVE R15, `(.L_x_1318) ;  /* 0x000000000f087348 */ /* 0x000fea0003c00000 */
[----:B------:R0:W1:Y:S02]  /*1a9e0*/  SHFL.IDX P6, R14, R13, R12, R11 ;  /* 0x0000000c0d0e7389 */ /* 0x00006400000c000b */
[----:B01----:R-:W-:Y:S01]  /*1a9f0*/  ENDCOLLECTIVE ;  /* 0x000000000000791b */ /* 0x003fe20003800000 */
.L_x_1318:
        /* <DEDUP_REMOVED lines=10> */
.L_x_1319:
        /* <DEDUP_REMOVED lines=8> */
[----:B0-----:R-:W-:Y:S02]  /*1ab20*/  VIADD R2, R0, 0x60 ;  /* 0x0000006000027836 */ /* 0x001fe40000000000 */
[----:B------:R-:W-:-:S07]  /*1ab30*/  IMAD.MOV.U32 R3, RZ, RZ, R14 ;  /* 0x000000ffff037224 */ /* 0x000fce00078e000e */
[----:B------:R-:W-:Y:S05]  /*1ab40*/  WARPSYNC.COLLECTIVE R15, `(.L_x_1320) ;  /* 0x000000000f087348 */ /* 0x000fea0003c00000 */
[----:B------:R0:W1:Y:S02]  /*1ab50*/  SHFL.IDX P6, R14, R13, R12, R11 ;  /* 0x0000000c0d0e7389 */ /* 0x00006400000c000b */
[----:B01----:R-:W-:Y:S01]  /*1ab60*/  ENDCOLLECTIVE ;  /* 0x000000000000791b */ /* 0x003fe20003800000 */
.L_x_1320:
[----:B------:R-:W-:-:S13]  /*1ab70*/  ISETP.GE.AND P3, PT, R2, R5, PT ;  /* 0x000000050200720c */ /* 0x000fda0003f66270 */
[----:B------:R-:W-:Y:S01]  /*1ab80*/  @!P3 LEA R3, P5, R21, R3, 0x1 ;  /* 0x000000031503b211 */ /* 0x000fe200078a08ff */
[----:B------:R-:W-:-:S04]  /*1ab90*/  IMAD.MOV.U32 R13, RZ, RZ, R8 ;  /* 0x000000ffff0d7224 */ /* 0x000fc800078e0008 */
        /* <DEDUP_REMOVED lines=13> */
.L_x_1321:
[----:B------:R-:W-:-:S05]  /*1ac70*/  VIADD R3, R0, 0x80 ;  /* 0x0000008000037836 */ /* 0x000fca0000000000 */
[----:B------:R-:W-:Y:S01]  /*1ac80*/  ISETP.GE.AND P3, PT, R3, R5, PT ;  /* 0x000000050300720c */ /* 0x000fe20003f66270 */
[----:B------:R-:W-:Y:S02]  /*1ac90*/  IMAD.MOV.U32 R13, RZ, RZ, R7 ;  /* 0x000000ffff0d7224 */ /* 0x000fe400078e0007 */
[----:B------:R-:W-:Y:S02]  /*1aca0*/  IMAD.MOV.U32 R12, RZ, RZ, 0x1 ;  /* 0x00000001ff0c7424 */ /* 0x000fe400078e00ff */
[----:B------:R-:W-:-:S08]  /*1acb0*/  IMAD.MOV.U32 R4, RZ, RZ, R14 ;  /* 0x000000ffff047224 */ /* 0x000fd000078e000e */
[----:B------:R-:W-:Y:S05]  /*1acc0*/  WARPSYNC.COLLECTIVE R15, `(.L_x_1322) ;  /* 0x000000000f087348 */ /* 0x000fea0003c00000 */
[----:B------:R0:W1:Y:S02]  /*1acd0*/  SHFL.IDX P6, R14, R13, R12, R11 ;  /* 0x0000000c0d0e7389 */ /* 0x00006400000c000b */
[----:B01----:R-:W-:Y:S01]  /*1ace0*/  ENDCOLLECTIVE ;  /* 0x000000000000791b */ /* 0x003fe20003800000 */
.L_x_1322:
[----:B------:R-:W-:-:S05]  /*1acf0*/  @!P3 LEA R4, P5, R21, R4, 0x1 ;  /* 0x000000041504b211 */ /* 0x000fca00078a08ff */
[----:B------:R-:W-:Y:S02]  /*1ad00*/  @!P3 IMAD.X R6, RZ, RZ, R2, P5 ;  /* 0x000000ffff06b224 */ /* 0x000fe400028e0602 */
[----:B------:R-:W-:Y:S02]  /*1ad10*/  @!P3 IMAD.MOV.U32 R2, RZ, RZ, R4 ;  /* 0x000000ffff02b224 */ /* 0x000fe400078e0004 */
[----:B------:R-:W-:Y:S02]  /*1ad20*/  @!P3 IMAD.MOV.U32 R3, RZ, RZ, R6 ;  /* 0x000000ffff03b224 */ /* 0x000fe400078e0006 */
[----:B------:R-:W-:-:S03]  /*1ad30*/  IMAD.MOV.U32 R13, RZ, RZ, R8 ;  /* 0x000000ffff0d7224 */ /* 0x000fc600078e0008 */
[----:B------:R-:W-:Y:S01]  /*1ad40*/  @!PT LDS RZ, [RZ] ;  /* 0x00000000fffff984 */ /* 0x000fe20000000800 */
[----:B------:R-:W-:Y:S01]  /*1ad50*/  @!PT LDS RZ, [RZ] ;  /* 0x00000000fffff984 */ /* 0x000fe20000000800 */
[----:B------:R-:W-:Y:S01]  /*1ad60*/  @!PT LDS RZ, [RZ] ;  /* 0x00000000fffff984 */ /* 0x000fe20000000800 */
[----:B------:R0:W-:Y:S04]  /*1ad70*/  @!P3 LDGSTS.E.BYPASS.LTC128B.128 [R20+0xe400], desc[UR52][R2.64], !P2 ;  /* 0x0e4000000214bfae */ /* 0x0001e8000d101d74 */
[----:B------:R0:W-:Y:S01]  /*1ad80*/  @!P3 LDGSTS.E.BYPASS.LTC128B.128 [R20+0x11400], desc[UR52][R2.64+0x40], !P1 ;  /* 0x114000400214bfae */ /* 0x0001e2000c901d74 */
[----:B------:R-:W-:-:S03]  /*1ad90*/  IMAD.MOV.U32 R7, RZ, RZ, R14 ;  /* 0x000000ffff077224 */ /* 0x000fc600078e000e */
[----:B------:R0:W-:Y:S04]  /*1ada0*/  @!P3 LDGSTS.E.BYPASS.LTC128B.128 [R20+0x14400], desc[UR52][R2.64+0x80], !P0 ;  /* 0x144000800214bfae */ /* 0x0001e8000c101d74 */
[----:B0-----:R-:W-:Y:S05]  /*1adb0*/  WARPSYNC.COLLECTIVE R15, `(.L_x_1323) ;  /* 0x000000000f087348 */ /* 0x001fea0003c00000 */
[----:B------:R1:W2:Y:S02]  /*1adc0*/  SHFL.IDX P6, R14, R13, R12, R11 ;  /* 0x0000000c0d0e7389 */ /* 0x0002a400000c000b */
[----:B012---:R-:W-:Y:S01]  /*1add0*/  ENDCOLLECTIVE ;  /* 0x000000000000791b */ /* 0x007fe20003800000 */
.L_x_1323:
[----:B------:R-:W-:Y:S01]  /*1ade0*/  IMAD.MOV.U32 R2, RZ, RZ, R14 ;  /* 0x000000ffff027224 */ /* 0x000fe200078e000e */
[----:B------:R-:W-:Y:S06]  /*1adf0*/  BRA `(.L_x_1324) ;  /* 0xffffffb000d07947 */ /* 0x000fec000383ffff */
.L_x_1210:
[----:B0-----:R0:W1:Y:S02]  /*1ae00*/  SYNCS.PHASECHK.TRANS64.TRYWAIT P0, [R17+URZ+0x2d820], R0 ;  /* 0x02d82000110075a7 */ /* 0x001064000800017f */
[----:B-1----:R-:W-:Y:S05]  /*1ae10*/  @!P0 NANOSLEEP.SYNCS 0x989680 ;  /* 0x009896800000895d */ /* 0x002fea0003900000 */
[----:B------:R-:W1:Y:S02]  /*1ae20*/  @!P0 SYNCS.PHASECHK.TRANS64 P0, [R17+URZ+0x2d820], R0 ;  /* 0x02d82000110085a7 */ /* 0x000e64000800007f */
[----:B-1----:R-:W-:Y:S05]  /*1ae30*/  @!P0 BRA `(.L_x_1210) ;  /* 0xfffffffc00f08947 */ /* 0x002fea000383ffff */
[----:B------:R-:W-:Y:S05]  /*1ae40*/  BRA `(.L_x_1325) ;  /* 0xffffffb400387947 */ /* 0x000fea000383ffff */
.L_x_1219:
[----:B-1----:R1:W2:Y:S02]  /*1ae50*/  SYNCS.PHASECHK.TRANS64.TRYWAIT P0, [R3+URZ+0x2d840], R2 ;  /* 0x02d84002030075a7 */ /* 0x0022a4000800017f */
[----:B--2---:R-:W-:Y:S05]  /*1ae60*/  @!P0 NANOSLEEP.SYNCS 0x989680 ;  /* 0x009896800000895d */ /* 0x004fea0003900000 */
[----:B------:R-:W2:Y:S02]  /*1ae70*/  @!P0 SYNCS.PHASECHK.TRANS64 P0, [R3+URZ+0x2d840], R2 ;  /* 0x02d84002030085a7 */ /* 0x000ea4000800007f */
[----:B--2---:R-:W-:Y:S05]  /*1ae80*/  @!P0 BRA `(.L_x_1219) ;  /* 0xfffffffc00f08947 */ /* 0x004fea000383ffff */
[----:B------:R-:W-:Y:S05]  /*1ae90*/  BRA `(.L_x_1326) ;  /* 0xffffffb8001c7947 */ /* 0x000fea000383ffff */
.L_x_1226:
[----:B0-----:R0:W1:Y:S02]  /*1aea0*/  SYNCS.PHASECHK.TRANS64.TRYWAIT P0, [R3+URZ+0x60], R2 ;  /* 0x00006002030075a7 */ /* 0x001064000800017f */
[----:B-1----:R-:W-:Y:S05]  /*1aeb0*/  @!P0 NANOSLEEP.SYNCS 0x989680 ;  /* 0x009896800000895d */ /* 0x002fea0003900000 */
[----:B------:R-:W1:Y:S02]  /*1aec0*/  @!P0 SYNCS.PHASECHK.TRANS64 P0, [R3+URZ+0x60], R2 ;  /* 0x00006002030085a7 */ /* 0x000e64000800007f */
[----:B-1----:R-:W-:Y:S05]  /*1aed0*/  @!P0 BRA `(.L_x_1226) ;  /* 0xfffffffc00f08947 */ /* 0x002fea000383ffff */
[----:B------:R-:W-:Y:S05]  /*1aee0*/  BRA `(.L_x_1327) ;  /* 0xffffffbc00287947 */ /* 0x000fea000383ffff */
.L_x_1236:
[----:B-1----:R1:W2:Y:S02]  /*1aef0*/  SYNCS.PHASECHK.TRANS64.TRYWAIT P0, [R3+URZ+0x2d840], R2 ;  /* 0x02d84002030075a7 */ /* 0x0022a4000800017f */
[----:B--2---:R-:W-:Y:S05]  /*1af00*/  @!P0 NANOSLEEP.SYNCS 0x989680 ;  /* 0x009896800000895d */ /* 0x004fea0003900000 */
[----:B------:R-:W2:Y:S02]  /*1af10*/  @!P0 SYNCS.PHASECHK.TRANS64 P0, [R3+URZ+0x2d840], R2 ;  /* 0x02d84002030085a7 */ /* 0x000ea4000800007f */
[----:B--2---:R-:W-:Y:S05]  /*1af20*/  @!P0 BRA `(.L_x_1236) ;  /* 0xfffffffc00f08947 */ /* 0x004fea000383ffff */
[----:B------:R-:W-:Y:S05]  /*1af30*/  BRA `(.L_x_1328) ;  /* 0xffffffc000dc7947 */ /* 0x000fea000383ffff */
.L_x_1243:
[----:B0-----:R0:W1:Y:S02]  /*1af40*/  SYNCS.PHASECHK.TRANS64.TRYWAIT P0, [R12+URZ+0x60], R28 ;  /* 0x0000601c0c0075a7 */ /* 0x001064000800017f */
[----:B-1----:R-:W-:Y:S05]  /*1af50*/  @!P0 NANOSLEEP.SYNCS 0x989680 ;  /* 0x009896800000895d */ /* 0x002fea0003900000 */
[----:B------:R-:W1:Y:S02]  /*1af60*/  @!P0 SYNCS.PHASECHK.TRANS64 P0, [R12+URZ+0x60], R28 ;  /* 0x0000601c0c0085a7 */ /* 0x000e64000800007f */
[----:B-1----:R-:W-:Y:S05]  /*1af70*/  @!P0 BRA `(.L_x_1243) ;  /* 0xfffffffc00f08947 */ /* 0x002fea000383ffff */
[----:B------:R-:W-:Y:S05]  /*1af80*/  BRA `(.L_x_1329) ;  /* 0xffffffc400e87947 */ /* 0x000fea000383ffff */
.L_x_1253:
[----:B-1----:R1:W2:Y:S02]  /*1af90*/  SYNCS.PHASECHK.TRANS64.TRYWAIT P0, [R2+URZ+0x2d840], R3 ;  /* 0x02d84003020075a7 */ /* 0x0022a4000800017f */
[----:B--2---:R-:W-:Y:S05]  /*1afa0*/  @!P0 NANOSLEEP.SYNCS 0x989680 ;  /* 0x009896800000895d */ /* 0x004fea0003900000 */
[----:B------:R-:W2:Y:S02]  /*1afb0*/  @!P0 SYNCS.PHASECHK.TRANS64 P0, [R2+URZ+0x2d840], R3 ;  /* 0x02d84003020085a7 */ /* 0x000ea4000800007f */
[----:B--2---:R-:W-:Y:S05]  /*1afc0*/  @!P0 BRA `(.L_x_1253) ;  /* 0xfffffffc00f08947 */ /* 0x004fea000383ffff */
[----:B------:R-:W-:Y:S05]  /*1afd0*/  BRA `(.L_x_1330) ;  /* 0xffffffcc00707947 */ /* 0x000fea000383ffff */
.L_x_1260:
[----:B0-----:R0:W1:Y:S02]  /*1afe0*/  SYNCS.PHASECHK.TRANS64.TRYWAIT P0, [R7+URZ+0x60], R2 ;  /* 0x00006002070075a7 */ /* 0x001064000800017f */
[----:B-1----:R-:W-:Y:S05]  /*1aff0*/  @!P0 NANOSLEEP.SYNCS 0x989680 ;  /* 0x009896800000895d */ /* 0x002fea0003900000 */
[----:B------:R-:W1:Y:S02]  /*1b000*/  @!P0 SYNCS.PHASECHK.TRANS64 P0, [R7+URZ+0x60], R2 ;  /* 0x00006002070085a7 */ /* 0x000e64000800007f */
[----:B-1----:R-:W-:Y:S05]  /*1b010*/  @!P0 BRA `(.L_x_1260) ;  /* 0xfffffffc00f08947 */ /* 0x002fea000383ffff */
[----:B------:R-:W-:Y:S05]  /*1b020*/  BRA `(.L_x_1331) ;  /* 0xffffffd000807947 */ /* 0x000fea000383ffff */
.L_x_1272:
[----:B0-----:R0:W1:Y:S02]  /*1b030*/  SYNCS.PHASECHK.TRANS64.TRYWAIT P0, [R3+URZ+0x2d860], R0 ;  /* 0x02d86000030075a7 */ /* 0x001064000800017f */
[----:B-1----:R-:W-:Y:S05]  /*1b040*/  @!P0 NANOSLEEP.SYNCS 0x989680 ;  /* 0x009896800000895d */ /* 0x002fea0003900000 */
[----:B------:R-:W1:Y:S02]  /*1b050*/  @!P0 SYNCS.PHASECHK.TRANS64 P0, [R3+URZ+0x2d860], R0 ;  /* 0x02d86000030085a7 */ /* 0x000e64000800007f */
[----:B-1----:R-:W-:Y:S05]  /*1b060*/  @!P0 BRA `(.L_x_1272) ;  /* 0xfffffffc00f08947 */ /* 0x002fea000383ffff */
[----:B------:R-:W-:Y:S05]  /*1b070*/  BRA `(.L_x_1332) ;  /* 0xffffffd400f47947 */ /* 0x000fea000383ffff */
.L_x_1280:
[----:B------:R-:W-:Y:S01]  /*1b080*/  BSSY B0, `(.L_x_1333) ;  /* 0x0000008000007945 */ /* 0x000fe20003800000 */
[----:B------:R-:W-:Y:S02]  /*1b090*/  IMAD.MOV.U32 R13, RZ, RZ, R24 ;  /* 0x000000ffff0d7224 */ /* 0x000fe400078e0018 */
[----:B--2---:R-:W-:Y:S02]  /*1b0a0*/  IMAD.MOV.U32 R12, RZ, RZ, RZ ;  /* 0x000000ffff0c7224 */ /* 0x004fe400078e00ff */
[----:B0-----:R-:W-:Y:S02]  /*1b0b0*/  IMAD.MOV.U32 R11, RZ, RZ, 0x1f ;  /* 0x0000001fff0b7424 */ /* 0x001fe400078e00ff */
[----:B------:R-:W-:-:S07]  /*1b0c0*/  IMAD.MOV.U32 R15, RZ, RZ, -0x1 ;  /* 0xffffffffff0f7424 */ /* 0x000fce00078e00ff */
[----:B-1----:R-:W-:Y:S05]  /*1b0d0*/  WARPSYNC.COLLECTIVE R15, `(.L_x_1334) ;  /* 0x000000000f087348 */ /* 0x002fea0003c00000 */
[----:B------:R0:W2:Y:S02]  /*1b0e0*/  SHFL.IDX P6, R14, R13, R12, R11 ;  /* 0x0000000c0d0e7389 */ /* 0x0000a400000c000b */
[----:B012---:R-:W-:Y:S01]  /*1b0f0*/  ENDCOLLECTIVE ;  /* 0x000000000000791b */ /* 0x007fe20003800000 */
.L_x_1334:
[----:B------:R-:W-:Y:S05]  /*1b100*/  BSYNC B0 ;  /* 0x0000000000007941 */ /* 0x000fea0003800000 */
.L_x_1333:
        /* <DEDUP_REMOVED lines=9> */
.L_x_1335:
[----:B------:R-:W-:Y:S02]  /*1b1a0*/  ULDC UR4, c[0x0][0xc3c] ;  /* 0x00030f0000047ab9 */ /* 0x000fe40000000800 */
[----:B------:R-:W-:-:S13]  /*1b1b0*/  ISETP.GE.OR P1, PT, R9, UR4, !P0 ;  /* 0x0000000409007c0c */ /* 0x000fda000c726670 */
[----:B------:R-:W0:Y:S08]  /*1b1c0*/  @!P1 LDC.64 R2, c[0x0][0xc80] ;  /* 0x00032000ff029b82 */ /* 0x000e300000000a00 */
[----:B------:R-:W1:Y:S01]  /*1b1d0*/  @!P1 LDC.64 R4, c[0x0][0xc78] ;  /* 0x00031e00ff049b82 */ /* 0x000e620000000a00 */
[----:B------:R-:W-:Y:S01]  /*1b1e0*/  CS2R R24, SRZ ;  /* 0x0000000000187805 */ /* 0x000fe2000001ff00 */
[----:B------:R-:W-:-:S02]  /*1b1f0*/  IMAD.MOV.U32 R11, RZ, RZ, RZ ;  /* 0x000000ffff0b7224 */ /* 0x000fc400078e00ff */
[----:B------:R-:W-:Y:S02]  /*1b200*/  IMAD.MOV.U32 R6, RZ, RZ, R14 ;  /* 0x000000ffff067224 */ /* 0x000fe400078e000e */
[----:B0-----:R-:W-:-:S05]  /*1b210*/  @!P1 IMAD.WIDE R2, R9, 0x4, R2 ;  /* 0x0000000409029825 */ /* 0x001fca00078e0202 */
[----:B------:R1:W2:Y:S02]  /*1b220*/  @!P1 LDG.E R7, desc[UR52][R2.64] ;  /* 0x0000003402079981 */ /* 0x0002a4000c1e1900 */
[----:B-1----:R-:W-:-:S05]  /*1b230*/  @!P1 IMAD.WIDE R2, R9, 0x4, R4 ;  /* 0x0000000409029825 */ /* 0x002fca00078e0204 */
[----:B------:R-:W3:Y:S01]  /*1b240*/  @!P1 LDG.E R4, desc[UR52][R2.64] ;  /* 0x0000003402049981 */ /* 0x000ee2000c1e1900 */
[----:B------:R-:W-:Y:S01]  /*1b250*/  IMAD.MOV.U32 R5, RZ, RZ, RZ ;  /* 0x000000ffff057224 */ /* 0x000fe200078e00ff */
[C---:B------:R-:W-:Y:S02]  /*1b260*/  ISETP.GE.U32.AND P2, PT, R8.reuse, 0x2, PT ;  /* 0x000000020800780c */ /* 0x040fe40003f46070 */
[C---:B------:R-:W-:Y:S02]  /*1b270*/  ISETP.GE.U32.AND P3, PT, R8.reuse, 0x4, PT ;  /* 0x000000040800780c */ /* 0x040fe40003f66070 */
        /* <DEDUP_REMOVED lines=9> */
.L_x_1336:
[----:B------:R-:W-:Y:S01]  /*1b310*/  IMAD.MOV.U32 R12, RZ, RZ, 0x2 ;  /* 0x00000002ff0c7424 */ /* 0x000fe200078e00ff */
[----:B------:R-:W-:-:S05]  /*1b320*/  SEL R4, R14, RZ, P1 ;  /* 0x000000ff0e047207 */ /* 0x000fca0000800000 */
[----:B------:R-:W-:-:S04]  /*1b330*/  IMAD.IADD R4, R13, 0x1, R4 ;  /* 0x000000010d047824 */ /* 0x000fc800078e0204 */
[----:B------:R-:W-:-:S07]  /*1b340*/  IMAD.MOV.U32 R13, RZ, RZ, R4 ;  /* 0x000000ffff0d7224 */ /* 0x000fce00078e0004 */
[----:B------:R-:W-:Y:S05]  /*1b350*/  WARPSYNC.COLLECTIVE R15, `(.L_x_1337) ;  /* 0x000000000f087348 */ /* 0x000fea0003c00000 */
[----:B------:R0:W1:Y:S02]  /*1b360*/  SHFL.UP P6, R14, R13, R12, R11 ;  /* 0x0400000c0d0e7389 */ /* 0x00006400000c000b */
[----:B01----:R-:W-:Y:S01]  /*1b370*/  ENDCOLLECTIVE ;  /* 0x000000000000791b */ /* 0x003fe20003800000 */
.L_x_1337:
[----:B------:R-:W-:Y:S01]  /*1b380*/  IMAD.MOV.U32 R12, RZ, RZ, 0x4 ;  /* 0x00000004ff0c7424 */ /* 0x000fe200078e00ff */
[----:B------:R-:W-:-:S05]  /*1b390*/  SEL R3, R14, RZ, P2 ;  /* 0x000000ff0e037207 */ /* 0x000fca0001000000 */
[----:B------:R-:W-:-:S04]  /*1b3a0*/  IMAD.IADD R2, R4, 0x1, R3 ;  /* 0x0000000104027824 */ /* 0x000fc800078e0203 */
[----:B------:R-:W-:-:S07]  /*1b3b0*/  IMAD.MOV.U32 R13, RZ, RZ, R2 ;  /* 0x000000ffff0d7224 */ /* 0x000fce00078e0002 */
[----:B------:R-:W-:Y:S05]  /*1b3c0*/  WARPSYNC.COLLECTIVE R15, `(.L_x_1338) ;  /* 0x000000000f087348 */ /* 0x000fea0003c00000 */
[----:B------:R0:W1:Y:S02]  /*1b3d0*/  SHFL.UP P6, R14, R13, R12, R11 ;  /* 0x0400000c0d0e7389 */ /* 0x00006400000c000b */
[----:B01----:R-:W-:Y:S01]  /*1b3e0*/  ENDCOLLECTIVE ;  /* 0x000000000000791b */ /* 0x003fe20003800000 */
.L_x_1338:
[----:B------:R-:W-:Y:S01]  /*1b3f0*/  IMAD.MOV.U32 R12, RZ, RZ, 0x8 ;  /* 0x00000008ff0c7424 */ /* 0x000fe200078e00ff */
[----:B------:R-:W-:-:S05]  /*1b400*/  SEL R3, R14, RZ, P3 ;  /* 0x000000ff0e037207 */ /* 0x000fca0001800000 */
[----:B------:R-:W-:-:S04]  /*1b410*/  IMAD.IADD R3, R2, 0x1, R3 ;  /* 0x0000000102037824 */ /* 0x000fc800078e0203 */
[----:B------:R-:W-:-:S07]  /*1b420*/  IMAD.MOV.U32 R13, RZ, RZ, R3 ;  /* 0x000000ffff0d7224 */ /* 0x000fce00078e0003 */
[----:B------:R-:W-:Y:S05]  /*1b430*/  WARPSYNC.COLLECTIVE R15, `(.L_x_1339) ;  /* 0x000000000f087348 */ /* 0x000fea0003c00000 */
[----:B------:R0:W1:Y:S02]  /*1b440*/  SHFL.UP P6, R14, R13, R12, R11 ;  /* 0x0400000c0d0e7389 */ /* 0x00006400000c000b */
[----:B01----:R-:W-:Y:S01]  /*1b450*/  ENDCOLLECTIVE ;  /* 0x000000000000791b */ /* 0x003fe20003800000 */
.L_x_1339:
[----:B------:R-:W-:Y:S01]  /*1b460*/  IMAD.MOV.U32 R12, RZ, RZ, 0x10 ;  /* 0x00000010ff0c7424 */ /* 0x000fe200078e00ff */
[----:B------:R-:W-:-:S05]  /*1b470*/  SEL R4, R14, RZ, P4 ;  /* 0x000000ff0e047207 */ /* 0x000fca0002000000 */
[----:B------:R-:W-:-:S04]  /*1b480*/  IMAD.IADD R4, R3, 0x1, R4 ;  /* 0x0000000103047824 */ /* 0x000fc800078e0204 */
[----:B------:R-:W-:-:S07]  /*1b490*/  IMAD.MOV.U32 R13, RZ, RZ, R4 ;  /* 0x000000ffff0d7224 */ /* 0x000fce00078e0004 */
[----:B------:R-:W-:Y:S05]  /*1b4a0*/  WARPSYNC.COLLECTIVE R15, `(.L_x_1340) ;  /* 0x000000000f087348 */ /* 0x000fea0003c00000 */
[----:B------:R0:W1:Y:S02]  /*1b4b0*/  SHFL.UP P6, R14, R13, R12, R11 ;  /* 0x0400000c0d0e7389 */ /* 0x00006400000c000b */
[----:B01----:R-:W-:Y:S01]  /*1b4c0*/  ENDCOLLECTIVE ;  /* 0x000000000000791b */ /* 0x003fe20003800000 */
.L_x_1340:
        /* <DEDUP_REMOVED lines=8> */
.L_x_1341:
[----:B------:R-:W-:Y:S05]  /*1b550*/  BRA `(.L_x_1342) ;  /* 0xffffffd800a87947 */ /* 0x000fea000383ffff */
.L_x_1283:
[----:B------:R-:W-:Y:S01]  /*1b560*/  BSSY B0, `(.L_x_1343) ;  /* 0x0000007000007945 */ /* 0x000fe20003800000 */
[----:B--2---:R-:W-:Y:S02]  /*1b570*/  IMAD.MOV.U32 R12, RZ, RZ, 0x1 ;  /* 0x00000001ff0c7424 */ /* 0x004fe400078e00ff */
[----:B------:R-:W-:Y:S02]  /*1b580*/  IMAD.MOV.U32 R11, RZ, RZ, RZ ;  /* 0x000000ffff0b7224 */ /* 0x000fe400078e00ff */
[----:B------:R-:W-:-:S07]  /*1b590*/  IMAD.MOV.U32 R15, RZ, RZ, -0x1 ;  /* 0xffffffffff0f7424 */ /* 0x000fce00078e00ff */
[----:B------:R-:W-:Y:S05]  /*1b5a0*/  WARPSYNC.COLLECTIVE R15, `(.L_x_1344) ;  /* 0x000000000f087348 */ /* 0x000fea0003c00000 */
[----:B------:R0:W1:Y:S02]  /*1b5b0*/  SHFL.UP P6, R14, R13, R12, R11 ;  /* 0x0400000c0d0e7389 */ /* 0x00006400000c000b */
[----:B01----:R-:W-:Y:S01]  /*1b5c0*/  ENDCOLLECTIVE ;  /* 0x000000000000791b */ /* 0x003fe20003800000 */
.L_x_1344:
[----:B------:R-:W-:Y:S05]  /*1b5d0*/  BSYNC B0 ;  /* 0x0000000000007941 */ /* 0x000fea0003800000 */
.L_x_1343:
        /* <DEDUP_REMOVED lines=8> */
.L_x_1345:
[----:B------:R-:W-:Y:S01]  /*1b660*/  IMAD.MOV.U32 R12, RZ, RZ, 0x4 ;  /* 0x00000004ff0c7424 */ /* 0x000fe200078e00ff */
[----:B------:R-:W-:-:S05]  /*1b670*/  SEL R2, R14, RZ, P2 ;  /* 0x000000ff0e027207 */ /* 0x000fca0001000000 */
[----:B------:R-:W-:-:S04]  /*1b680*/  IMAD.IADD R2, R13, 0x1, R2 ;  /* 0x000000010d027824 */ /* 0x000fc800078e0202 */
[----:B------:R-:W-:-:S07]  /*1b690*/  IMAD.MOV.U32 R13, RZ, RZ, R2 ;  /* 0x000000ffff0d7224 */ /* 0x000fce00078e0002 */
[----:B------:R-:W-:Y:S05]  /*1b6a0*/  WARPSYNC.COLLECTIVE R15, `(.L_x_1346) ;  /* 0x000000000f087348 */ /* 0x000fea0003c00000 */
[----:B------:R0:W1:Y:S02]  /*1b6b0*/  SHFL.UP P6, R14, R13, R12, R11 ;  /* 0x0400000c0d0e7389 */ /* 0x00006400000c000b */
[----:B01----:R-:W-:Y:S01]  /*1b6c0*/  ENDCOLLECTIVE ;  /* 0x000000000000791b */ /* 0x003fe20003800000 */
.L_x_1346:
[----:B------:R-:W-:Y:S01]  /*1b6d0*/  IMAD.MOV.U32 R12, RZ, RZ, 0x8 ;  /* 0x00000008ff0c7424 */ /* 0x000fe200078e00ff */
[----:B------:R-:W-:-:S05]  /*1b6e0*/  SEL R3, R14, RZ, P3 ;  /* 0x000000ff0e037207 */ /* 0x000fca0001800000 */
[----:B------:R-:W-:-:S04]  /*1b6f0*/  IMAD.IADD R3, R2, 0x1, R3 ;  /* 0x0000000102037824 */ /* 0x000fc800078e0203 */
[----:B------:R-:W-:-:S07]  /*1b700*/  IMAD.MOV.U32 R13, RZ, RZ, R3 ;  /* 0x000000ffff0d7224 */ /* 0x000fce00078e0003 */
[----:B------:R-:W-:Y:S05]  /*1b710*/  WARPSYNC.COLLECTIVE R15, `(.L_x_1347) ;  /* 0x000000000f087348 */ /* 0x000fea0003c00000 */
[----:B------:R0:W1:Y:S02]  /*1b720*/  SHFL.UP P6, R14, R13, R12, R11 ;  /* 0x0400000c0d0e7389 */ /* 0x00006400000c000b */
[----:B01----:R-:W-:Y:S01]  /*1b730*/  ENDCOLLECTIVE ;  /* 0x000000000000791b */ /* 0x003fe20003800000 */
.L_x_1347:
[----:B------:R-:W-:Y:S01]  /*1b740*/  IMAD.MOV.U32 R12, RZ, RZ, 0x10 ;  /* 0x00000010ff0c7424 */ /* 0x000fe200078e00ff */
[----:B------:R-:W-:-:S05]  /*1b750*/  SEL R4, R14, RZ, P4 ;  /* 0x000000ff0e047207 */ /* 0x000fca0002000000 */
[----:B------:R-:W-:-:S04]  /*1b760*/  IMAD.IADD R4, R3, 0x1, R4 ;  /* 0x0000000103047824 */ /* 0x000fc800078e0204 */
[----:B------:R-:W-:-:S07]  /*1b770*/  IMAD.MOV.U32 R13, RZ, RZ, R4 ;  /* 0x000000ffff0d7224 */ /* 0x000fce00078e0004 */
[----:B------:R-:W-:Y:S05]  /*1b780*/  WARPSYNC.COLLECTIVE R15, `(.L_x_1348) ;  /* 0x000000000f087348 */ /* 0x000fea0003c00000 */
[----:B------:R0:W1:Y:S02]  /*1b790*/  SHFL.UP P6, R14, R13, R12, R11 ;  /* 0x0400000c0d0e7389 */ /* 0x00006400000c000b */
[----:B01----:R-:W-:Y:S01]  /*1b7a0*/  ENDCOLLECTIVE ;  /* 0x000000000000791b */ /* 0x003fe20003800000 */
.L_x_1348:
        /* <DEDUP_REMOVED lines=8> */
.L_x_1349:
[----:B------:R-:W-:Y:S05]  /*1b830*/  BRA `(.L_x_1350) ;  /* 0xffffffd800947947 */ /* 0x000fea000383ffff */
.L_x_1285:
[----:B------:R-:W-:Y:S01]  /*1b840*/  BSSY B0, `(.L_x_1351) ;  /* 0x0000006000007945 */ /* 0x000fe20003800000 */
[----:B------:R-:W-:Y:S01]  /*1b850*/  PLOP3.LUT P6, PT, P6, PT, PT, 0x8, 0x0 ;  /* 0x000000000000781c */ /* 0x000fe200037ce170 */
[----:B------:R-:W-:-:S12]  /*1b860*/  IMAD.MOV.U32 R15, RZ, RZ, -0x1 ;  /* 0xffffffffff0f7424 */ /* 0x000fd800078e00ff */
[----:B0-2---:R-:W-:Y:S05]  /*1b870*/  WARPSYNC.COLLECTIVE R15, `(.L_x_1352) ;  /* 0x000000000f087348 */ /* 0x005fea0003c00000 */
[----:B------:R-:W-:Y:S01]  /*1b880*/  VOTE.ANY R14, PT, P6 ;  /* 0x00000000000e7806 */ /* 0x000fe200030e0100 */
[----:B0-2---:R-:W-:Y:S06]  /*1b890*/  ENDCOLLECTIVE ;  /* 0x000000000000791b */ /* 0x005fec0003800000 */
.L_x_1352:
[----:B------:R-:W-:Y:S05]  /*1b8a0*/  BSYNC B0 ;  /* 0x0000000000007941 */ /* 0x000fea0003800000 */
.L_x_1351:
[----:B------:R-:W-:Y:S02]  /*1b8b0*/  IMAD.MOV.U32 R3, RZ, RZ, R14 ;  /* 0x000000ffff037224 */ /* 0x000fe400078e000e */
[----:B------:R-:W-:Y:S02]  /*1b8c0*/  IMAD.MOV.U32 R13, RZ, RZ, R25 ;  /* 0x000000ffff0d7224 */ /* 0x000fe400078e0019 */
[----:B------:R-:W0:Y:S01]  /*1b8d0*/  POPC R7, R3 ;  /* 0x0000000300077309 */ /* 0x000e220000000000 */
[----:B------:R-:W-:Y:S02]  /*1b8e0*/  IMAD.MOV.U32 R11, RZ, RZ, 0x1f ;  /* 0x0000001fff0b7424 */ /* 0x000fe400078e00ff */
[----:B------:R-:W-:Y:S02]  /*1b8f0*/  IMAD.MOV.U32 R15, RZ, RZ, -0x1 ;  /* 0xffffffffff0f7424 */ /* 0x000fe400078e00ff */
[----:B0-----:R-:W-:Y:S02]  /*1b900*/  IMAD.MOV.U32 R12, RZ, RZ, R7 ;  /* 0x000000ffff0c7224 */ /* 0x001fe400078e0007 */
[----:B------:R-:W-:-:S07]  /*1b910*/  IMAD.IADD R27, R7, 0x1, R27 ;  /* 0x00000001071b7824 */ /* 0x000fce00078e021b */
[----:B------:R-:W-:Y:S05]  /*1b920*/  WARPSYNC.COLLECTIVE R15, `(.L_x_1353) ;  /* 0x000000000f087348 */ /* 0x000fea0003c00000 */
[----:B------:R0:W1:Y:S02]  /*1b930*/  SHFL.IDX P6, R14, R13, R12, R11 ;  /* 0x0000000c0d0e7389 */ /* 0x00006400000c000b */
[----:B01----:R-:W-:Y:S01]  /*1b940*/  ENDCOLLECTIVE ;  /* 0x000000000000791b */ /* 0x003fe20003800000 */
.L_x_1353:
[----:B------:R-:W-:Y:S02]  /*1b950*/  IMAD.MOV.U32 R13, RZ, RZ, R5 ;  /* 0x000000ffff0d7224 */ /* 0x000fe400078e0005 */
[----:B------:R-:W-:-:S07]  /*1b960*/  IMAD.MOV.U32 R25, RZ, RZ, R14 ;  /* 0x000000ffff197224 */ /* 0x000fce00078e000e */
[----:B------:R-:W-:Y:S05]  /*1b970*/  WARPSYNC.COLLECTIVE R15, `(.L_x_1354) ;  /* 0x000000000f087348 */ /* 0x000fea0003c00000 */
[----:B------:R0:W1:Y:S02]  /*1b980*/  SHFL.IDX P6, R14, R13, R12, R11 ;  /* 0x0000000c0d0e7389 */ /* 0x00006400000c000b */
[----:B01----:R-:W-:Y:S01]  /*1b990*/  ENDCOLLECTIVE ;  /* 0x000000000000791b */ /* 0x003fe20003800000 */
.L_x_1354:
[----:B------:R-:W-:Y:S01]  /*1b9a0*/  IMAD.MOV.U32 R5, RZ, RZ, R14 ;  /* 0x000000ffff057224 */ /* 0x000fe200078e000e */
[----:B------:R-:W-:Y:S06]  /*1b9b0*/  BRA `(.L_x_1355) ;  /* 0xffffffd800747947 */ /* 0x000fec000383ffff */
.L_x_1287:
[----:B------:R-:W-:Y:S01]  /*1b9c0*/  BSSY B0, `(.L_x_1356) ;  /* 0x0000007000007945 */ /* 0x000fe20003800000 */
[----:B------:R-:W-:Y:S02]  /*1b9d0*/  IMAD.MOV.U32 R13, RZ, RZ, R2 ;  /* 0x000000ffff0d7224 */ /* 0x000fe400078e0002 */
[----:B------:R-:W-:Y:S02]  /*1b9e0*/  IMAD.MOV.U32 R11, RZ, RZ, 0x1f ;  /* 0x0000001fff0b7424 */ /* 0x000fe400078e00ff */
[----:B------:R-:W-:-:S07]  /*1b9f0*/  IMAD.MOV.U32 R15, RZ, RZ, -0x1 ;  /* 0xffffffffff0f7424 */ /* 0x000fce00078e00ff */
[----:B01-34-:R-:W-:Y:S05]  /*1ba00*/  WARPSYNC.COLLECTIVE R15, `(.L_x_1357) ;  /* 0x000000000f087348 */ /* 0x01bfea0003c00000 */
[----:B------:R2:W0:Y:S02]  /*1ba10*/  SHFL.IDX P6, R14, R13, R12, R11 ;  /* 0x0000000c0d0e7389 */ /* 0x00042400000c000b */
[----:B01234-:R-:W-:Y:S01]  /*1ba20*/  ENDCOLLECTIVE ;  /* 0x000000000000791b */ /* 0x01ffe20003800000 */
.L_x_1357:
[----:B------:R-:W-:Y:S05]  /*1ba30*/  BSYNC B0 ;  /* 0x0000000000007941 */ /* 0x000fea0003800000 */
.L_x_1356:
[----:B------:R-:W-:Y:S01]  /*1ba40*/  IMAD.MOV.U32 R24, RZ, RZ, R14 ;  /* 0x000000ffff187224 */ /* 0x000fe200078e000e */
[----:B------:R-:W-:Y:S06]  /*1ba50*/  BRA `(.L_x_1286) ;  /* 0xffffffd800647947 */ /* 0x000fec000383ffff */
.L_x_1293:
[----:B0-----:R0:W2:Y:S02]  /*1ba60*/  SYNCS.PHASECHK.TRANS64.TRYWAIT P0, [R9+URZ+0x2d820], R0 ;  /* 0x02d82000090075a7 */ /* 0x0010a4000800017f */
[----:B--2---:R-:W-:Y:S05]  /*1ba70*/  @!P0 NANOSLEEP.SYNCS 0x989680 ;  /* 0x009896800000895d */ /* 0x004fea0003900000 */
[----:B------:R-:W2:Y:S02]  /*1ba80*/  @!P0 SYNCS.PHASECHK.TRANS64 P0, [R9+URZ+0x2d820], R0 ;  /* 0x02d82000090085a7 */ /* 0x000ea4000800007f */
[----:B--2---:R-:W-:Y:S05]  /*1ba90*/  @!P0 BRA `(.L_x_1293) ;  /* 0xfffffffc00f08947 */ /* 0x004fea000383ffff */
[----:B------:R-:W-:Y:S05]  /*1baa0*/  BRA `(.L_x_1358) ;  /* 0xffffffe000bc7947 */ /* 0x000fea000383ffff */
.L_x_1294:
[----:B------:R-:W2:Y:S01]  /*1bab0*/  S2R R2, SR_TID.X ;  /* 0x0000000000027919 */ /* 0x000ea20000002100 */
[----:B------:R-:W-:Y:S01]  /*1bac0*/  BSSY B0, `(.L_x_1359) ;  /* 0x000000a000007945 */ /* 0x000fe20003800000 */
[----:B------:R-:W-:Y:S02]  /*1bad0*/  IMAD.MOV.U32 R12, RZ, RZ, RZ ;  /* 0x000000ffff0c7224 */ /* 0x000fe400078e00ff */
[----:B------:R-:W-:Y:S02]  /*1bae0*/  IMAD.MOV.U32 R11, RZ, RZ, 0x1f ;  /* 0x0000001fff0b7424 */ /* 0x000fe400078e00ff */
[----:B------:R-:W-:Y:S01]  /*1baf0*/  IMAD.MOV.U32 R15, RZ, RZ, -0x1 ;  /* 0xffffffffff0f7424 */ /* 0x000fe200078e00ff */
[----:B--2---:R-:W-:-:S04]  /*1bb00*/  SHF.R.U32.HI R2, RZ, 0x5, R2 ;  /* 0x00000005ff027819 */ /* 0x004fc80000011602 */
[----:B------:R-:W-:-:S05]  /*1bb10*/  LOP3.LUT R2, R2, 0x3, RZ, 0xc0, !PT ;  /* 0x0000000302027812 */ /* 0x000fca00078ec0ff */
[----:B------:R-:W-:-:S07]  /*1bb20*/  IMAD.MOV.U32 R13, RZ, RZ, R2 ;  /* 0x000000ffff0d7224 */ /* 0x000fce00078e0002 */
[----:B01-3--:R-:W-:Y:S05]  /*1bb30*/  WARPSYNC.COLLECTIVE R15, `(.L_x_1360) ;  /* 0x000000000f087348 */ /* 0x00bfea0003c00000 */
[----:B------:R2:W4:Y:S02]  /*1bb40*/  SHFL.IDX P6, R14, R13, R12, R11 ;  /* 0x0000000c0d0e7389 */ /* 0x00052400000c000b */
[----:B01234-:R-:W-:Y:S01]  /*1bb50*/  ENDCOLLECTIVE ;  /* 0x000000000000791b */ /* 0x01ffe20003800000 */
.L_x_1360:
[----:B------:R-:W-:Y:S05]  /*1bb60*/  BSYNC B0 ;  /* 0x0000000000007941 */ /* 0x000fea0003800000 */
.L_x_1359:
[----:B------:R-:W-:Y:S05]  /*1bb70*/  BRA `(.L_x_1361) ;  /* 0xffffffe000a47947 */ /* 0x000fea000383ffff */
.L_x_1297:
[----:B------:R-:W-:Y:S01]  /*1bb80*/  BSSY B1, `(.L_x_1362) ;  /* 0x0000006000017945 */ /* 0x000fe20003800000 */
[----:B------:R-:W-:-:S07]  /*1bb90*/  IMAD.MOV.U32 R15, RZ, RZ, -0x1 ;  /* 0xffffffffff0f7424 */ /* 0x000fce00078e00ff */
[----:B01-3--:R-:W-:Y:S05]  /*1bba0*/  WARPSYNC.COLLECTIVE R15, `(.L_x_1363) ;  /* 0x000000000f0c7348 */ /* 0x00bfea0003c00000 */
[----:B------:R-:W-:Y:S02]  /*1bbb0*/  ELECT P6, UR62, PT ;  /* 0x00000000003e782f */ /* 0x000fe400038c0000 */
[----:B------:R-:W-:Y:S01]  /*1bbc0*/  MOV R14, UR62 ;  /* 0x0000003e000e7c02 */ /* 0x000fe20008000f00 */
[----:B01-3--:R-:W-:Y:S10]  /*1bbd0*/  ENDCOLLECTIVE ;  /* 0x000000000000791b */ /* 0x00bff40003800000 */
.L_x_1363:
[----:B------:R-:W-:Y:S05]  /*1bbe0*/  BSYNC B1 ;  /* 0x0000000000017941 */ /* 0x000fea0003800000 */
.L_x_1362:
[----:B------:R-:W-:Y:S05]  /*1bbf0*/  BRA `(.L_x_1364) ;  /* 0xffffffe0009c7947 */ /* 0x000fea000383ffff */
.L_x_1299:
[----:B0-----:R0:W1:Y:S02]  /*1bc00*/  SYNCS.PHASECHK.TRANS64.TRYWAIT P0, [R7+URZ], R2 ;  /* 0x00000002070075a7 */ /* 0x001064000800017f */
[----:B-1----:R-:W-:Y:S05]  /*1bc10*/  @!P0 NANOSLEEP.SYNCS 0x989680 ;  /* 0x009896800000895d */ /* 0x002fea0003900000 */
[----:B------:R-:W1:Y:S02]  /*1bc20*/  @!P0 SYNCS.PHASECHK.TRANS64 P0, [R7+URZ], R2 ;  /* 0x00000002070085a7 */ /* 0x000e64000800007f */
[----:B-1----:R-:W-:Y:S05]  /*1bc30*/  @!P0 BRA `(.L_x_1299) ;  /* 0xfffffffc00f08947 */ /* 0x002fea000383ffff */
[----:B------:R-:W-:Y:S05]  /*1bc40*/  BRA `(.L_x_1365) ;  /* 0xffffffe000d07947 */ /* 0x000fea000383ffff */
.L_x_1300:
[----:B-1----:R1:W2:Y:S02]  /*1bc50*/  SYNCS.PHASECHK.TRANS64.TRYWAIT P0, [R3+URZ], R0 ;  /* 0x00000000030075a7 */ /* 0x0022a4000800017f */
[----:B--2---:R-:W-:Y:S05]  /*1bc60*/  @!P0 NANOSLEEP.SYNCS 0x989680 ;  /* 0x009896800000895d */ /* 0x004fea0003900000 */
[----:B------:R-:W2:Y:S02]  /*1bc70*/  @!P0 SYNCS.PHASECHK.TRANS64 P0, [R3+URZ], R0 ;  /* 0x00000000030085a7 */ /* 0x000ea4000800007f */
[----:B--2---:R-:W-:Y:S05]  /*1bc80*/  @!P0 BRA `(.L_x_1300) ;  /* 0xfffffffc00f08947 */ /* 0x004fea000383ffff */
[----:B------:R-:W-:Y:S05]  /*1bc90*/  BRA `(.L_x_1366) ;  /* 0xffffffe000c47947 */ /* 0x000fea000383ffff */
.L_x_1302:
[----:B-1----:R1:W2:Y:S02]  /*1bca0*/  SYNCS.PHASECHK.TRANS64.TRYWAIT P0, [R5+URZ], R2 ;  /* 0x00000002050075a7 */ /* 0x0022a4000800017f */
[----:B--2---:R-:W-:Y:S05]  /*1bcb0*/  @!P0 NANOSLEEP.SYNCS 0x989680 ;  /* 0x009896800000895d */ /* 0x004fea0003900000 */
[----:B------:R-:W2:Y:S02]  /*1bcc0*/  @!P0 SYNCS.PHASECHK.TRANS64 P0, [R5+URZ], R2 ;  /* 0x00000002050085a7 */ /* 0x000ea4000800007f */
[----:B--2---:R-:W-:Y:S05]  /*1bcd0*/  @!P0 BRA `(.L_x_1302) ;  /* 0xfffffffc00f08947 */ /* 0x004fea000383ffff */
[----:B------:R-:W-:Y:S05]  /*1bce0*/  BRA `(.L_x_1367) ;  /* 0xffffffe000c87947 */ /* 0x000fea000383ffff */
.L_x_1368:
        /* <DEDUP_REMOVED lines=9> */
.L_x_2780:


//--------------------- .text._ZN7cutlass13device_kernelIN5flash11enable_sm90INS1_16FlashAttnFwdSm90INS1_25CollectiveMainloopFwdSm90ILi2EN4cute5tupleIJNS5_1CILi1EEES8_S8_EEENS6_IJNS7_ILi192EEENS7_ILi128EEENS7_ILi96EEEEEELi96ENS_6half_tEfNS_4arch4Sm90ELb0ELb1ELb1ELb1ELb0ELb1ELb0ELb0ELb1ELb1ELb1ELb0EEENS1_21CollectiveEpilogueFwdINS6_IJSA_SC_SB_EEES9_SE_SG_Li384ELb1ELb1ELb1ELb0EEENS1_36VarlenDynamicPersistentTileSchedulerILi192ELi128ELi384ELi128ELb1ELb1ELb1ELb1ELb0ELb1EEEEEEEEEvNT_6ParamsE --------------------------
	.section	.text._ZN7cutlass13device_kernelIN5flash11enable_sm90INS1_16FlashAttnFwdSm90INS1_25CollectiveMainloopFwdSm90ILi2EN4cute5tupleIJNS5_1CILi1EEES8_S8_EEENS6_IJNS7_ILi192EEENS7_ILi128EEENS7_ILi96EEEEEELi96ENS_6half_tEfNS_4arch4Sm90ELb0ELb1ELb1ELb1ELb0ELb1ELb0ELb0ELb1ELb1ELb1ELb0EEENS1_21CollectiveEpilogueFwdINS6_IJSA_SC_SB_EEES9_SE_SG_Li384ELb1ELb1ELb1ELb0EEENS1_36VarlenDynamicPersistentTileSchedulerILi192ELi128ELi384ELi128ELb1ELb1ELb1ELb1ELb0ELb1EEEEEEEEEvNT_6ParamsE,"ax",@progbits
	.align	128
.text._ZN7cutlass13device_kernelIN5flash11enable_sm90INS1_16FlashAttnFwdSm90INS1_25CollectiveMainloopFwdSm90ILi2EN4cute5tupleIJNS5_1CILi1EEES8_S8_EEENS6_IJNS7_ILi192EEENS7_ILi128EEENS7_ILi96EEEEEELi96ENS_6half_tEfNS_4arch4Sm90ELb0ELb1ELb1ELb1ELb0ELb1ELb0ELb0ELb1ELb1ELb1ELb0EEENS1_21CollectiveEpilogueFwdINS6_IJSA_SC_SB_EEES9_SE_SG_Li384ELb1ELb1ELb1ELb0EEENS1_36VarlenDynamicPersistentTileSchedulerILi192ELi128ELi384ELi128ELb1ELb1ELb1ELb1ELb0ELb1EEEEEEEEEvNT_6ParamsE:
        .type           _ZN7cutlass13device_kernelIN5flash11enable_sm90INS1_16FlashAttnFwdSm90INS1_25CollectiveMainloopFwdSm90ILi2EN4cute5tupleIJNS5_1CILi1EEES8_S8_EEENS6_IJNS7_ILi192EEENS7_ILi128EEENS7_ILi96EEEEEELi96ENS_6half_tEfNS_4arch4Sm90ELb0ELb1ELb1ELb1ELb0ELb1ELb0ELb0ELb1ELb1ELb1ELb0EEENS1_21CollectiveEpilogueFwdINS6_IJSA_SC_SB_EEES9_SE_SG_Li384ELb1ELb1ELb1ELb0EEENS1_36VarlenDynamicPersistentTileSchedulerILi192ELi128ELi384ELi128ELb1ELb1ELb1ELb1ELb0ELb1EEEEEEEEEvNT_6ParamsE,@function
        .size           _ZN7cutlass13device_kernelIN5flash11enable_sm90INS1_16FlashAttnFwdSm90INS1_25CollectiveMainloopFwdSm90ILi2EN4cute5tupleIJNS5_1CILi1EEES8_S8_EEENS6_IJNS7_ILi192EEENS7_ILi128EEENS7_ILi96EEEEEELi96ENS_6half_tEfNS_4arch4Sm90ELb0ELb1ELb1ELb1ELb0ELb1ELb0ELb0ELb1ELb1ELb1ELb0EEENS1_21CollectiveEpilogueFwdINS6_IJSA_SC_SB_EEES9_SE_SG_Li384ELb1ELb1ELb1ELb0EEENS1_36VarlenDynamicPersistentTileSchedulerILi192ELi128ELi384ELi128ELb1ELb1ELb1ELb1ELb0ELb1EEEEEEEEEvNT_6ParamsE,(.L_x_2781 - _ZN7cutlass13device_kernelIN5flash11enable_sm90INS1_16FlashAttnFwdSm90INS1_25CollectiveMainloopFwdSm90ILi2EN4cute5tupleIJNS5_1CILi1EEES8_S8_EEENS6_IJNS7_ILi192EEENS7_ILi128EEENS7_ILi96EEEEEELi96ENS_6half_tEfNS_4arch4Sm90ELb0ELb1ELb1ELb1ELb0ELb1ELb0ELb0ELb1ELb1ELb1ELb0EEENS1_21CollectiveEpilogueFwdINS6_IJSA_SC_SB_EEES9_SE_SG_Li384ELb1ELb1ELb1ELb0EEENS1_36VarlenDynamicPersistentTileSchedulerILi192ELi128ELi384ELi128ELb1ELb1ELb1ELb1ELb0ELb1EEEEEEEEEvNT_6ParamsE)
        .other          _ZN7cutlass13device_kernelIN5flash11enable_sm90INS1_16FlashAttnFwdSm90INS1_25CollectiveMainloopFwdSm90ILi2EN4cute5tupleIJNS5_1CILi1EEES8_S8_EEENS6_IJNS7_ILi192EEENS7_ILi128EEENS7_ILi96EEEEEELi96ENS_6half_tEfNS_4arch4Sm90ELb0ELb1ELb1ELb1ELb0ELb1ELb0ELb0ELb1ELb1ELb1ELb0EEENS1_21CollectiveEpilogueFwdINS6_IJSA_SC_SB_EEES9_SE_SG_Li384ELb1ELb1ELb1ELb0EEENS1_36VarlenDynamicPersistentTileSchedulerILi192ELi128ELi384ELi128ELb1ELb1ELb1ELb1ELb0ELb1EEEEEEEEEvNT_6ParamsE,@"STO_CUDA_ENTRY STV_DEFAULT"
_ZN7cutlass13device_kernelIN5flash11enable_sm90INS1_16FlashAttnFwdSm90INS1_25CollectiveMainloopFwdSm90ILi2EN4cute5tupleIJNS5_1CILi1EEES8_S8_EEENS6_IJNS7_ILi192EEENS7_ILi128EEENS7_ILi96EEEEEELi96ENS_6half_tEfNS_4arch4Sm90ELb0ELb1ELb1ELb1ELb0ELb1ELb0ELb0ELb1ELb1ELb1ELb0EEENS1_21CollectiveEpilogueFwdINS6_IJSA_SC_SB_EEES9_SE_SG_Li384ELb1ELb1ELb1ELb0EEENS1_36VarlenDynamicPersistentTileSchedulerILi192ELi128ELi384ELi128ELb1ELb1ELb1ELb1ELb0ELb1EEEEEEEEEvNT_6ParamsE:
        /* <DEDUP_REMOVED lines=24> */
.L_x_1370:
[----:B------:R-:W-:Y:S05]  /*0180*/  BSYNC B0 ;  /* 0x0000000000007941 */ /* 0x000fea0003800000 */
.L_x_1369:
        /* <DEDUP_REMOVED lines=41> */
.L_x_1371:
        /* <DEDUP_REMOVED lines=22> */
.L_x_1372:
        /* <DEDUP_REMOVED lines=18> */
.L_x_1373:
        /* <DEDUP_REMOVED lines=22> */
.L_x_1374:
        /* <DEDUP_REMOVED lines=22> */
.L_x_1375:
[----:B------:R-:W-:Y:S01]  /*0960*/  PLOP3.LUT P0, PT, PT, PT, UP0, 0x80, 0x0 ;  /* 0x000000000000781c */ /* 0x000fe20003f0f008 */
[----:B------:R-:W-:Y:S01]  /*0970*/  UMOV UR36, 0x1 ;  /* 0x0000000100247882 */ /* 0x000fe20000000000 */
[----:B------:R-:W-:Y:S01]  /*0980*/  NOP ;  /* 0x0000000000007918 */ /* 0x000fe20000000000 */
[----:B------:R-:W-:Y:S01]  /*0990*/  USEL UR36, UR36, 0x2, !UP0 ;  /* 0x0000000224247887 */ /* 0x000fe2000c000000 */
[----:B------:R-:W-:Y:S01]  /*09a0*/  BSSY B9, `(.L_x_1376) ;  /* 0x00025ec000097945 */ /* 0x000fe20003800000 */
[----:B------:R-:W-:Y:S01]  /*09b0*/  ULDC.64 UR38, c[0x0][0x208] ;  /* 0x0000820000267ab9 */ /* 0x000fe20000000a00 */
[----:B012-4-:R-:W-:Y:S07]  /*09c0*/  BAR.SYNC.DEFER_BLOCKING 0x0 ;  /* 0x0000000000007b1d */ /* 0x017fee0000010000 */
[----:B------:R-:W-:Y:S05]  /*09d0*/  @!P0 BRA `(.L_x_1377) ;  /* 0x000001cc00d88947 */ /* 0x000fea0003800000 */
.L_x_1378:
[----:B------:R-:W-:-:S08]  /*09e0*/  NOP ;  /* 0x0000000000007918 */ /* 0x000fd00000000000 */
[----:B------:R-:W0:Y:S02]  /*09f0*/  USETMAXREG.TRY_ALLOC.CTAPOOL UP0, 0xa0 ;  /* 0x000000a0000079c8 */ /* 0x000e240008000600 */
[----:B0-----:R-:W-:-:S13]  /*0a00*/  PLOP3.LUT P0, PT, PT, PT, UP0, 0x80, 0x0 ;  /* 0x000000000000781c */ /* 0x001fda0003f0f008 */
[----:B------:R-:W-:Y:S05]  /*0a10*/  @!P0 BRA `(.L_x_1378) ;  /* 0xfffffffc00f08947 */ /* 0x000fea000383ffff */
[----:B------:R-:W0:Y:S01]  /*0a20*/  S2R R0, SR_TID.X ;  /* 0x0000000000007919 */ /* 0x000e220000002100 */
[----:B------:R-:W1:Y:S01]  /*0a30*/  S2UR UR5, SR_CgaCtaId ;  /* 0x00000000000579c3 */ /* 0x000e620000008800 */
[----:B------:R-:W-:Y:S01]  /*0a40*/  UMOV UR4, 0x400 ;  /* 0x0000040000047882 */ /* 0x000fe20000000000 */
[----:B------:R-:W-:-:S06]  /*0a50*/  LOP3.LUT R23, R23, 0xdfffffff, RZ, 0xc0, !PT ;  /* 0xdfffffff17177812 */ /* 0x000fcc00078ec0ff */
[----:B------:R-:W-:Y:S06]  /*0a60*/  BAR.ARV 0x8, 0x200 ;  /* 0x0208000000007b1d */ /* 0x000fec0000002000 */
[----:B-1----:R-:W-:-:S06]  /*0a70*/  ULEA UR4, UR5, UR4, 0x18 ;  /* 0x0000000405047291 */ /* 0x002fcc000f8ec03f */
[----:B------:R-:W-:Y:S01]  /*0a80*/  IMAD.U32 R2, RZ, RZ, UR4 ;  /* 0x00000004ff027e24 */ /* 0x000fe2000f8e00ff */
[----:B0-----:R-:W-:Y:S01]  /*0a90*/  SHF.R.U32.HI R0, RZ, 0x7, R0 ;  /* 0x00000007ff007819 */ /* 0x001fe20000011600 */
[----:B------:R-:W-:-:S03]  /*0aa0*/  ULDC UR4, c[0x0][0xc3c] ;  /* 0x00030f0000047ab9 */ /* 0x000fc60000000800 */
[----:B------:R-:W-:-:S13]  /*0ab0*/  ISETP.NE.AND P0, PT, R0, 0x1, PT ;  /* 0x000000010000780c */ /* 0x000fda0003f05270 */
[----:B------:R-:W-:Y:S01]  /*0ac0*/  @P0 LOP3.LUT R23, R23, 0x20000000, RZ, 0xfc, !PT ;  /* 0x2000000017170812 */ /* 0x000fe200078efcff */
[----:B------:R-:W-:Y:S08]  /*0ad0*/  @!P0 BAR.ARV 0x9, 0x100 ;  /* 0x0244000000008b1d */ /* 0x000ff00000002000 */
[----:B------:R-:W-:Y:S06]  /*0ae0*/  BAR.SYNC.DEFER_BLOCKING 0x5, 0x200 ;  /* 0x0148000000007b1d */ /* 0x000fec0000010000 */
[----:B------:R-:W0:Y:S02]  /*0af0*/  LDS.128 R72, [R2+0x2d8d0] ;  /* 0x02d8d00002487984 */ /* 0x000e240000000c00 */
[----:B------:R-:W-:Y:S06]  /*0b00*/  BAR.ARV 0x4, 0x200 ;  /* 0x0108000000007b1d */ /* 0x000fec0000002000 */
[----:B0-----:R-:W-:-:S13]  /*0b10*/  ISETP.GE.AND P0, PT, R75, UR4, PT ;  /* 0x000000044b007c0c */ /* 0x001fda000bf06270 */
[----:B------:R-:W-:Y:S05]  /*0b20*/  @P0 BRA `(.L_x_1379) ;  /* 0x0000025c004c0947 */ /* 0x000fea0003800000 */
[----:B------:R-:W0:Y:S01]  /*0b30*/  S2R R0, SR_TID.X ;  /* 0x0000000000007919 */ /* 0x000e220000002100 */
[----:B------:R-:W-:Y:S01]  /*0b40*/  IMAD.MOV.U32 R141, RZ, RZ, 0x40 ;  /* 0x00000040ff8d7424 */ /* 0x000fe200078e00ff */
[----:B------:R-:W-:Y:S01]  /*0b50*/  R2UR UR40, R2 ;  /* 0x00000000022872ca */ /* 0x000fe200000e0000 */
[----:B------:R-:W-:Y:S01]  /*0b60*/  IMAD.MOV.U32 R154, RZ, RZ, RZ ;  /* 0x000000ffff9a7224 */ /* 0x000fe200078e00ff */
[----:B------:R-:W-:Y:S01]  /*0b70*/  ULOP3.LUT UR37, UR36, 0x1, URZ, 0xfc, !UPT ;  /* 0x0000000124257892 */ /* 0x000fe2000f8efc3f */
[----:B------:R-:W-:-:S10]  /*0b80*/  IMAD.MOV.U32 R18, RZ, RZ, RZ ;  /* 0x000000ffff127224 */ /* 0x000fd400078e00ff */
[----:B------:R-:W-:Y:S01]  /*0b90*/  UIADD3 UR40, UR40, 0xc400, URZ ;  /* 0x0000c40028287890 */ /* 0x000fe2000fffe03f */
[----:B0-----:R-:W-:-:S05]  /*0ba0*/  VIADD R0, R0, 0xffffff80 ;  /* 0xffffff8000007836 */ /* 0x001fca0000000000 */
[----:B------:R-:W-:Y:S02]  /*0bb0*/  SHF.R.S32.HI R3, RZ, 0x1f, R0 ;  /* 0x0000001fff037819 */ /* 0x000fe40000011400 */
[-C--:B------:R-:W-:Y:S02]  /*0bc0*/  LEA.HI R10, R0, R0.reuse, RZ, 0x1 ;  /* 0x00000000000a7211 */ /* 0x080fe400078f08ff */
[CC--:B------:R-:W-:Y:S02]  /*0bd0*/  LEA.HI R5, R3.reuse, R0.reuse, RZ, 0x4 ;  /* 0x0000000003057211 */ /* 0x0c0fe400078f20ff */
[CC--:B------:R-:W-:Y:S02]  /*0be0*/  LEA.HI R4, R3.reuse, R0.reuse, RZ, 0x2 ;  /* 0x0000000003047211 */ /* 0x0c0fe400078f10ff */
[CC--:B------:R-:W-:Y:S02]  /*0bf0*/  LEA.HI R8, R3.reuse, R0.reuse, RZ, 0x5 ;  /* 0x0000000003087211 */ /* 0x0c0fe400078f28ff */
[----:B------:R-:W-:-:S02]  /*0c00*/  LEA.HI R3, R3, R0, RZ, 0x7 ;  /* 0x0000000003037211 */ /* 0x000fc400078f38ff */
[--C-:B------:R-:W-:Y:S02]  /*0c10*/  SHF.R.S32.HI R11, RZ, 0x2, R4.reuse ;  /* 0x00000002ff0b7819 */ /* 0x100fe40000011404 */
[----:B------:R-:W-:Y:S02]  /*0c20*/  SHF.R.S32.HI R6, RZ, 0x1f, R4 ;  /* 0x0000001fff067819 */ /* 0x000fe40000011404 */
[----:B------:R-:W-:Y:S02]  /*0c30*/  LOP3.LUT R13, R4, 0xfffffffc, RZ, 0xc0, !PT ;  /* 0xfffffffc040d7812 */ /* 0x000fe400078ec0ff */
[----:B------:R-:W-:Y:S02]  /*0c40*/  SHF.R.S32.HI R4, RZ, 0x7, R3 ;  /* 0x00000007ff047819 */ /* 0x000fe40000011403 */
[----:B------:R-:W-:Y:S01]  /*0c50*/  LOP3.LUT R9, R10, 0xfffffffe, RZ, 0xc0, !PT ;  /* 0xfffffffe0a097812 */ /* 0x000fe200078ec0ff */
[----:B------:R-:W-:Y:S01]  /*0c60*/  IMAD.IADD R13, R0, 0x1, -R13 ;  /* 0x00000001000d7824 */ /* 0x000fe200078e0a0d */
[----:B------:R-:W-:Y:S01]  /*0c70*/  LOP3.LUT R7, R5, 0xfffffff0, RZ, 0xc0, !PT ;  /* 0xfffffff005077812 */ /* 0x000fe200078ec0ff */
[----:B------:R-:W-:Y:S01]  /*0c80*/  IMAD.HI R12, R4, 0x55555556, RZ ;  /* 0x55555556040c7827 */ /* 0x000fe200078e02ff */
[----:B------:R-:W-:-:S02]  /*0c90*/  LOP3.LUT R3, R3, 0xffffff80, RZ, 0xc0, !PT ;  /* 0xffffff8003037812 */ /* 0x000fc400078ec0ff */
[----:B------:R-:W-:Y:S01]  /*0ca0*/  LEA.HI R6, R6, R11, RZ, 0x2 ;  /* 0x0000000b06067211 */ /* 0x000fe200078f10ff */
[C---:B------:R-:W-:Y:S01]  /*0cb0*/  IMAD.IADD R9, R0.reuse, 0x1, -R9 ;  /* 0x0000000100097824 */ /* 0x040fe200078e0a09 */
[----:B------:R-:W-:Y:S01]  /*0cc0*/  SHF.R.S32.HI R19, RZ, 0x1, R10 ;  /* 0x00000001ff137819 */ /* 0x000fe2000001140a */
[C---:B------:R-:W-:Y:S01]  /*0cd0*/  IMAD.IADD R7, R0.reuse, 0x1, -R7 ;  /* 0x0000000100077824 */ /* 0x040fe200078e0a07 */
[----:B------:R-:W-:Y:S01]  /*0ce0*/  SHF.R.S32.HI R8, RZ, 0x5, R8 ;  /* 0x00000005ff087819 */ /* 0x000fe20000011408 */
[----:B------:R-:W-:Y:S01]  /*0cf0*/  IMAD.IADD R21, R0, 0x1, -R3 ;  /* 0x0000000100157824 */ /* 0x000fe200078e0a03 */
[----:B------:R-:W-:Y:S01]  /*0d00*/  LOP3.LUT R0, R6, 0xfffffffc, RZ, 0xc0, !PT ;  /* 0xfffffffc06007812 */ /* 0x000fe200078ec0ff */
[C---:B------:R-:W-:Y:S01]  /*0d10*/  IMAD.SHL.U32 R156, R9.reuse, 0x4, RZ ;  /* 0x00000004099c7824 */ /* 0x040fe200078e00ff */
[----:B------:R-:W-:Y:S01]  /*0d20*/  LEA.HI R3, R12, R12, RZ, 0x1 ;  /* 0x0000000c0c037211 */ /* 0x000fe200078f08ff */
[----:B------:R-:W-:Y:S01]  /*0d30*/  IMAD.SHL.U32 R136, R9, 0x8, RZ ;  /* 0x0000000809887824 */ /* 0x000fe200078e00ff */
[----:B------:R-:W-:Y:S01]  /*0d40*/  SHF.R.S32.HI R14, RZ, 0x1f, R21 ;  /* 0x0000001fff0e7819 */ /* 0x000fe20000011415 */
[----:B------:R-:W-:Y:S01]  /*0d50*/  IMAD.IADD R11, R11, 0x1, -R0 ;  /* 0x000000010b0b7824 */ /* 0x000fe200078e0a00 */
[----:B------:R-:W-:Y:S01]  /*0d60*/  SHF.R.S32.HI R0, RZ, 0x1f, R7 ;  /* 0x0000001fff007819 */ /* 0x000fe20000011407 */
[----:B------:R-:W-:Y:S01]  /*0d70*/  IMAD R12, R3, -0x3, R4 ;  /* 0xfffffffd030c7824 */ /* 0x000fe200078e0204 */
[----:B------:R-:W-:Y:S01]  /*0d80*/  LEA.HI R10, R10, R19, RZ, 0x1 ;  /* 0x000000130a0a7211 */ /* 0x000fe200078f08ff */
[----:B------:R-:W-:Y:S01]  /*0d90*/  STL [R1+0x60], R21 ;  /* 0x0000601501007387 */ /* 0x000fe20000100800 */
[----:B------:R-:W-:Y:S01]  /*0da0*/  SHF.R.S32.HI R6, RZ, 0x4, R5 ;  /* 0x00000004ff067819 */ /* 0x000fe20000011405 */
[----:B------:R-:W-:Y:S01]  /*0db0*/  IMAD.SHL.U32 R11, R11, 0x40, RZ ;  /* 0x000000400b0b7824 */ /* 0x000fe200078e00ff */
[----:B------:R-:W-:-:S02]  /*0dc0*/  LEA.HI R0, R0, R7, RZ, 0x3 ;  /* 0x0000000700007211 */ /* 0x000fc400078f18ff */
[----:B------:R-:W-:Y:S02]  /*0dd0*/  LEA.HI R15, R14, R21, RZ, 0x2 ;  /* 0x000000150e0f7211 */ /* 0x000fe400078f10ff */
[----:B------:R-:W-:Y:S02]  /*0de0*/  LOP3.LUT R10, R10, 0x7fffffe, RZ, 0xc0, !PT ;  /* 0x07fffffe0a0a7812 */ /* 0x000fe400078ec0ff */
[----:B------:R-:W-:Y:S02]  /*0df0*/  LEA.HI R5, R5, R6, RZ, 0x1 ;  /* 0x0000000605057211 */ /* 0x000fe400078f08ff */
[----:B------:R-:W-:Y:S01]  /*0e00*/  LOP3.LUT R4, R0, 0xfffffff8, RZ, 0xc0, !PT ;  /* 0xfffffff800047812 */ /* 0x000fe200078ec0ff */
[----:B------:R-:W-:Y:S01]  /*0e10*/  IMAD.IADD R3, R19, 0x1, -R10 ;  /* 0x0000000113037824 */ /* 0x000fe200078e0a0a */
[--C-:B------:R-:W-:Y:S02]  /*0e20*/  SHF.R.S32.HI R16, RZ, 0x2, R15.reuse ;  /* 0x00000002ff107819 */ /* 0x100fe4000001140f */
[----:B------:R-:W-:Y:S01]  /*0e30*/  SHF.R.S32.HI R17, RZ, 0x1f, R15 ;  /* 0x0000001fff117819 */ /* 0x000fe2000001140f */
[----:B------:R-:W-:Y:S01]  /*0e40*/  IMAD.IADD R4, R7, 0x1, -R4 ;  /* 0x0000000107047824 */ /* 0x000fe200078e0a04 */
[----:B------:R-:W-:Y:S01]  /*0e50*/  LOP3.LUT R5, R5, 0x1ffffffe, RZ, 0xc0, !PT ;  /* 0x1ffffffe05057812 */ /* 0x000fe200078ec0ff */
[----:B------:R-:W-:Y:S01]  /*0e60*/  IMAD R20, R6, 0x8, R3 ;  /* 0x0000000806147824 */ /* 0x000fe200078e0203 */
[----:B------:R-:W-:Y:S01]  /*0e70*/  LEA.HI R17, R17, R16, RZ, 0x3 ;  /* 0x0000001011117211 */ /* 0x000fe200078f18ff */
[----:B------:R-:W-:Y:S01]  /*0e80*/  IMAD.SHL.U32 R3, R4, 0x40, RZ ;  /* 0x0000004004037824 */ /* 0x000fe200078e00ff */
[----:B------:R-:W-:Y:S01]  /*0e90*/  LEA.HI R10, R13, R13, RZ, 0x1 ;  /* 0x0000000d0d0a7211 */ /* 0x000fe200078f08ff */
[----:B------:R-:W-:Y:S01]  /*0ea0*/  IMAD.IADD R5, R6, 0x1, -R5 ;  /* 0x0000000106057824 */ /* 0x000fe200078e0a05 */
[----:B------:R-:W-:Y:S01]  /*0eb0*/  LOP3.LUT R17, R17, 0xfffffff8, RZ, 0xc0, !PT ;  /* 0xfffffff811117812 */ /* 0x000fe200078ec0ff */
[----:B------:R-:W-:Y:S01]  /*0ec0*/  IMAD.SHL.U32 R6, R0, 0x40, RZ ;  /* 0x0000004000067824 */ /* 0x000fe200078e00ff */
[----:B------:R-:W-:Y:S01]  /*0ed0*/  LEA.HI R14, R14, R21, RZ, 0x5 ;  /* 0x000000150e0e7211 */ /* 0x000fe200078f28ff */
[----:B------:R-:W-:Y:S01]  /*0ee0*/  IMAD.SHL.U32 R0, R5, 0x8, RZ ;  /* 0x0000000805007824 */ /* 0x000fe200078e00ff */
[----:B------:R-:W-:Y:S01]  /*0ef0*/  LOP3.LUT R10, R10, 0x1ffffffe, RZ, 0xc0, !PT ;  /* 0x1ffffffe0a0a7812 */ /* 0x000fe200078ec0ff */
[----:B------:R-:W-:Y:S01]  /*0f00*/  IMAD.IADD R17, R16, 0x1, -R17 ;  /* 0x0000000110117824 */ /* 0x000fe200078e0a11 */
[----:B------:R-:W-:Y:S01]  /*0f10*/  LOP3.LUT R3, R3, 0x1c0, RZ, 0xc0, !PT ;  /* 0x000001c003037812 */ /* 0x000fe200078ec0ff */
[----:B------:R-:W-:Y:S01]  /*0f20*/  IMAD R7, R8, 0x10, R7 ;  /* 0x0000001008077824 */ /* 0x000fe200078e0207 */
[----:B------:R-:W-:Y:S01]  /*0f30*/  SHF.R.S32.HI R14, RZ, 0x5, R14 ;  /* 0x00000005ff0e7819 */ /* 0x000fe2000001140e */
[----:B------:R-:W-:Y:S01]  /*0f40*/  IMAD.IADD R13, R13, 0x1, -R10 ;  /* 0x000000010d0d7824 */ /* 0x000fe200078e0a0a */
[--C-:B------:R-:W-:Y:S01]  /*0f50*/  LOP3.LUT R5, R3, 0x8, R0.reuse, 0xf8, !PT ;  /* 0x0000000803057812 */ /* 0x100fe200078ef800 */
[----:B------:R-:W-:Y:S01]  /*0f60*/  IMAD.U32 R0, R7, 0x20, R0 ;  /* 0x0000002007007824 */ /* 0x000fe200078e0000 */
[----:B------:R-:W-:Y:S01]  /*0f70*/  LOP3.LUT R6, R6, 0x7ffffe00, RZ, 0xc0, !PT ;  /* 0x7ffffe0006067812 */ /* 0x000fe200078ec0ff */
[----:B------:R-:W-:Y:S01]  /*0f80*/  IMAD R17, R14, 0x10, R17 ;  /* 0x000000100e117824 */ /* 0x000fe200078e0211 */
[----:B------:R-:W-:-:S02]  /*0f90*/  SHF.R.U32.HI R10, RZ, 0x3, R3 ;  /* 0x00000003ff0a7819 */ /* 0x000fc40000011603 */
[----:B------:R0:W-:Y:S01]  /*0fa0*/  STL [R1+0x68], R0 ;  /* 0x0000680001007387 */ /* 0x0001e20000100800 */
[----:B------:R-:W-:Y:S01]  /*0fb0*/  IMAD R3, R12, 0x40, R17 ;  /* 0x000000400c037824 */ /* 0x000fe200078e0211 */
[----:B------:R-:W-:Y:S01]  /*0fc0*/  LOP3.LUT R5, R5, R10, RZ, 0x3c, !PT ;  /* 0x0000000a05057212 */ /* 0x000fe200078e3cff */
[----:B------:R-:W-:Y:S01]  /*0fd0*/  IMAD R6, R8, 0x400, R6 ;  /* 0x0000040008067824 */ /* 0x000fe200078e0206 */
[----:B------:R-:W-:Y:S01]  /*0fe0*/  R2P PR, R4, 0x6 ;  /* 0x0000000604007804 */ /* 0x000fe20000000000 */
[----:B------:R-:W-:Y:S01]  /*0ff0*/  VIADD R4, R156, 0x10 ;  /* 0x000000109c047836 */ /* 0x000fe20000000000 */
[----:B------:R1:W-:Y:S01]  /*1000*/  STL [R1+0x64], R3 ;  /* 0x0000640301007387 */ /* 0x0003e20000100800 */
[----:B------:R-:W-:Y:S01]  /*1010*/  IMAD.IADD R5, R6, 0x1, R5 ;  /* 0x0000000106057824 */ /* 0x000fe200078e0205 */
[----:B------:R-:W-:Y:S01]  /*1020*/  LOP3.LUT R15, R15, 0x7ffffffc, RZ, 0xc0, !PT ;  /* 0x7ffffffc0f0f7812 */ /* 0x000fe200078ec0ff */
[C---:B------:R-:W-:Y:S01]  /*1030*/  VIADD R6, R156.reuse, 0x8 ;  /* 0x000000089c067836 */ /* 0x040fe20000000000 */
[----:B0-----:R-:W-:Y:S01]  /*1040*/  SHF.R.S32.HI R0, RZ, 0x1f, R19 ;  /* 0x0000001fff007819 */ /* 0x001fe20000011413 */
[----:B------:R-:W-:Y:S01]  /*1050*/  VIADD R0, R156, 0x20 ;  /* 0x000000209c007836 */ /* 0x000fe20000000000 */
[----:B------:R-:W-:Y:S01]  /*1060*/  STL [R1+0x58], RZ ;  /* 0x000058ff01007387 */ /* 0x000fe20000100800 */
[----:B------:R-:W-:Y:S01]  /*1070*/  IMAD.IADD R15, R21, 0x1, -R15 ;  /* 0x00000001150f7824 */ /* 0x000fe200078e0a0f */
[----:B------:R-:W-:Y:S01]  /*1080*/  SEL R141, R141, 0xffffffc0, !P2 ;  /* 0xffffffc08d8d7807 */ /* 0x000fe20005000000 */
[----:B------:R-:W-:Y:S01]  /*1090*/  IMAD.SHL.U32 R12, R20, 0x20, RZ ;  /* 0x00000020140c7824 */ /* 0x000fe200078e00ff */
[----:B------:R0:W-:Y:S01]  /*10a0*/  STL [R1+0x2c], R4 ;  /* 0x00002c0401007387 */ /* 0x0001e20000100800 */
[----:B------:R-:W-:Y:S01]  /*10b0*/  IMAD.SHL.U32 R22, R15, 0x2, RZ ;  /* 0x000000020f167824 */ /* 0x000fe200078e00ff */
[----:B------:R-:W-:Y:S01]  /*10c0*/  CS2R R16, SRZ ;  /* 0x0000000000107805 */ /* 0x000fe2000001ff00 */
[----:B------:R-:W-:Y:S01]  /*10d0*/  IMAD R140, R5, 0x2, R2 ;  /* 0x00000002058c7824 */ /* 0x000fe200078e0202 */
[----:B------:R2:W-:Y:S01]  /*10e0*/  STL [R1+0x28], R0 ;  /* 0x0000280001007387 */ /* 0x0005e20000100800 */
[----:B------:R-:W-:-:S02]  /*10f0*/  VIADD R10, R22, 0x10 ;  /* 0x00000010160a7836 */ /* 0x000fc40000000000 */
[----:B------:R-:W-:Y:S01]  /*1100*/  VIADD R142, R140, 0x21800 ;  /* 0x000218008c8e7836 */ /* 0x000fe20000000000 */
[----:B------:R3:W-:Y:S01]  /*1110*/  STL [R1+0x30], R6 ;  /* 0x0000300601007387 */ /* 0x0007e20000100800 */
[----:B-1----:R-:W-:Y:S01]  /*1120*/  IMAD R3, R13, 0x8, R3 ;  /* 0x000000080d037824 */ /* 0x002fe200078e0203 */
[----:B0-----:R-:W-:Y:S01]  /*1130*/  LOP3.LUT R4, R11, 0xc0, RZ, 0xc0, !PT ;  /* 0x000000c00b047812 */ /* 0x001fe200078ec0ff */
[C---:B------:R-:W-:Y:S02]  /*1140*/  VIADD R9, R22.reuse, 0x18 ;  /* 0x0000001816097836 */ /* 0x040fe40000000000 */
[----:B------:R-:W-:Y:S02]  /*1150*/  VIADD R11, R22, 0x8 ;  /* 0x00000008160b7836 */ /* 0x000fe40000000000 */
[----:B--2---:R-:W-:Y:S01]  /*1160*/  VIADD R0, R156, 0x18 ;  /* 0x000000189c007836 */ /* 0x004fe20000000000 */
[----:B------:R-:W-:Y:S01]  /*1170*/  STL [R1+0x8], R4 ;  /* 0x0000080401007387 */ /* 0x000fe20000100800 */
[----:B------:R-:W-:Y:S01]  /*1180*/  VIADD R8, R22, 0x20 ;  /* 0x0000002016087836 */ /* 0x000fe20000000000 */
[----:B------:R-:W-:Y:S01]  /*1190*/  SHF.R.S32.HI R5, RZ, 0x1f, R9 ;  /* 0x0000001fff057819 */ /* 0x000fe20000011409 */
[----:B---3--:R-:W-:Y:S01]  /*11a0*/  VIADD R6, R156, 0x28 ;  /* 0x000000289c067836 */ /* 0x008fe20000000000 */
[----:B------:R0:W-:Y:S01]  /*11b0*/  STL [R1+0x34], R0 ;  /* 0x0000340001007387 */ /* 0x0001e20000100800 */
[C---:B------:R-:W-:Y:S01]  /*11c0*/  VIADD R7, R22.reuse, 0x28 ;  /* 0x0000002816077836 */ /* 0x040fe20000000000 */
[----:B------:R-:W-:Y:S01]  /*11d0*/  SHF.R.S32.HI R11, RZ, 0x1f, R11 ;  /* 0x0000001fff0b7819 */ /* 0x000fe2000001140b */
[----:B------:R-:W-:Y:S01]  /*11e0*/  VIADD R14, R22, 0x40 ;  /* 0x00000040160e7836 */ /* 0x000fe20000000000 */
[----:B------:R1:W-:Y:S01]  /*11f0*/  STL [R1+0x38], R6 ;  /* 0x0000380601007387 */ /* 0x0003e20000100800 */
[----:B------:R-:W-:-:S02]  /*1200*/  SHF.R.S32.HI R8, RZ, 0x1f, R8 ;  /* 0x0000001fff087819 */ /* 0x000fc40000011408 */
[----:B------:R-:W-:Y:S02]  /*1210*/  SHF.R.S32.HI R7, RZ, 0x1f, R7 ;  /* 0x0000001fff077819 */ /* 0x000fe40000011407 */
[----:B0-----:R-:W-:Y:S02]  /*1220*/  LOP3.LUT R0, R4, 0x8, R136, 0xf8, !PT ;  /* 0x0000000804007812 */ /* 0x001fe400078ef888 */
[----:B------:R-:W-:Y:S01]  /*1230*/  SHF.R.U32.HI R4, RZ, 0x3, R4 ;  /* 0x00000003ff047819 */ /* 0x000fe20000011604 */
[----:B-1----:R-:W-:-:S03]  /*1240*/  VIADD R6, R22, 0x30 ;  /* 0x0000003016067836 */ /* 0x002fc60000000000 */
[----:B------:R-:W-:Y:S01]  /*1250*/  LOP3.LUT R0, R0, R4, RZ, 0x3c, !PT ;  /* 0x0000000400007212 */ /* 0x000fe200078e3cff */
[----:B------:R0:W-:Y:S01]  /*1260*/  STL [R1+0x10], R4 ;  /* 0x0000100401007387 */ /* 0x0001e20000100800 */
[----:B------:R-:W-:-:S03]  /*1270*/  SHF.R.S32.HI R5, RZ, 0x1f, R6 ;  /* 0x0000001fff057819 */ /* 0x000fc60000011406 */
[----:B------:R-:W-:Y:S01]  /*1280*/  IMAD.IADD R0, R12, 0x1, R0 ;  /* 0x000000010c007824 */ /* 0x000fe200078e0200 */
[----:B------:R-:W-:Y:S04]  /*1290*/  STL [R1+0x14], R12 ;  /* 0x0000140c01007387 */ /* 0x000fe80000100800 */
[----:B------:R1:W-:Y:S01]  /*12a0*/  STL [R1+0x48], R0 ;  /* 0x0000480001007387 */ /* 0x0003e20000100800 */
[----:B0-----:R-:W-:Y:S01]  /*12b0*/  SHF.R.S32.HI R4, RZ, 0x1f, R22 ;  /* 0x0000001fff047819 */ /* 0x001fe20000011416 */
[----:B------:R-:W-:-:S05]  /*12c0*/  VIADD R4, R22, 0x38 ;  /* 0x0000003816047836 */ /* 0x000fca0000000000 */
[----:B------:R-:W-:Y:S02]  /*12d0*/  SHF.R.S32.HI R4, RZ, 0x1f, R4 ;  /* 0x0000001fff047819 */ /* 0x000fe40000011404 */
[----:B-1----:R-:W-:Y:S01]  /*12e0*/  SHF.R.S32.HI R0, RZ, 0x1f, R10 ;  /* 0x0000001fff007819 */ /* 0x002fe2000001140a */
[----:B------:R-:W-:Y:S02]  /*12f0*/  VIADD R0, R140, 0x21820 ;  /* 0x000218208c007836 */ /* 0x000fe40000000000 */
[C---:B------:R-:W-:Y:S02]  /*1300*/  @P1 VIADD R0, R142.reuse, 0xffffffe0 ;  /* 0xffffffe08e001836 */ /* 0x040fe40000000000 */
[----:B------:R-:W-:Y:S02]  /*1310*/  IMAD.IADD R142, R142, 0x1, R141 ;  /* 0x000000018e8e7824 */ /* 0x000fe400078e028d */
[----:B------:R-:W-:Y:S01]  /*1320*/  IMAD.IADD R141, R141, 0x1, R0 ;  /* 0x000000018d8d7824 */ /* 0x000fe200078e0200 */
[----:B------:R0:W-:Y:S04]  /*1330*/  STL [R1+0x20], R0 ;  /* 0x0000200001007387 */ /* 0x0001e80000100800 */
[----:B------:R1:W-:Y:S01]  /*1340*/  STL [R1+0x40], R3 ;  /* 0x0000400301007387 */ /* 0x0003e20000100800 */
[----:B0-----:R-:W-:-:S05]  /*1350*/  VIADD R0, R0, 0x6000 ;  /* 0x0000600000007836 */ /* 0x001fca0000000000 */
[----:B------:R1:W-:Y:S02]  /*1360*/  STL [R1+0x24], R0 ;  /* 0x0000240001007387 */ /* 0x0003e40000100800 */
.L_x_1595:
[----:B------:R-:W-:Y:S05]  /*1370*/  YIELD ;  /* 0x0000000000007946 */ /* 0x000fea0003800000 */
[----:B------:R-:W-:Y:S01]  /*1380*/  ULDC.64 UR4, c[0x0][0xa28] ;  /* 0x00028a0000047ab9 */ /* 0x000fe20000000a00 */
[----:B0-23-5:R-:W0:Y:S01]  /*1390*/  LDC.64 R6, c[0x0][0xa08] ;  /* 0x00028200ff067b82 */ /* 0x02de220000000a00 */
[----:B------:R-:W-:Y:S01]  /*13a0*/  ISETP.NE.U32.AND P1, PT, RZ, UR4, PT ;  /* 0x00000004ff007c0c */ /* 0x000fe2000bf25070 */
[----:B----4-:R-:W-:Y:S02]  /*13b0*/  IMAD.MOV.U32 R13, RZ, RZ, RZ ;  /* 0x000000ffff0d7224 */ /* 0x010fe400078e00ff */
[----:B------:R-:W-:Y:S01]  /*13c0*/  IMAD.MOV.U32 R27, RZ, RZ, RZ ;  /* 0x000000ffff1b7224 */ /* 0x000fe200078e00ff */
[----:B------:R-:W-:Y:S01]  /*13d0*/  ISETP.NE.AND.EX P1, PT, RZ, UR5, PT, P1 ;  /* 0x00000005ff007c0c */ /* 0x000fe2000bf25310 */
[----:B------:R-:W-:-:S02]  /*13e0*/  ULDC.64 UR4, c[0x0][0xa18] ;  /* 0x0002860000047ab9 */ /* 0x000fc40000000a00 */
[----:B------:R-:W-:-:S04]  /*13f0*/  ISETP.NE.U32.AND P2, PT, RZ, UR4, PT ;  /* 0x00000004ff007c0c */ /* 0x000fc8000bf45070 */
[----:B------:R-:W-:Y:S01]  /*1400*/  ISETP.NE.AND.EX P2, PT, RZ, UR5, PT, P2 ;  /* 0x00000005ff007c0c */ /* 0x000fe2000bf45320 */
[----:B------:R-:W-:Y:S02]  /*1410*/  ULDC.64 UR4, c[0x0][0xa08] ;  /* 0x0002820000047ab9 */ /* 0x000fe40000000a00 */
[----:B------:R-:W-:-:S03]  /*1420*/  ISETP.NE.U32.AND P0, PT, RZ, UR4, PT ;  /* 0x00000004ff007c0c */ /* 0x000fc6000bf05070 */
[----:B------:R-:W2:Y:S01]  /*1430*/  @P1 LDC.64 R4, c[0x0][0xa28] ;  /* 0x00028a00ff041b82 */ /* 0x000ea20000000a00 */
[----:B------:R-:W-:Y:S01]  /*1440*/  ISETP.NE.AND.EX P0, PT, RZ, UR5, PT, P0 ;  /* 0x00000005ff007c0c */ /* 0x000fe2000bf05300 */
[----:B0-----:R-:W-:-:S06]  /*1450*/  IMAD.WIDE R10, R75, 0x4, R6 ;  /* 0x000000044b0a7825 */ /* 0x001fcc00078e0206 */
[----:B------:R-:W0:Y:S01]  /*1460*/  @P2 LDC.64 R8, c[0x0][0xa18] ;  /* 0x00028600ff082b82 */ /* 0x000e220000000a00 */
[----:B------:R-:W-:Y:S02]  /*1470*/  ULDC UR4, c[0x0][0x288] ;  /* 0x0000a20000047ab9 */ /* 0x000fe40000000800 */
[----:B------:R-:W-:Y:S01]  /*1480*/  IMAD.U32 R138, RZ, RZ, UR4 ;  /* 0x00000004ff8a7e24 */ /* 0x000fe2000f8e00ff */
[----:B------:R-:W-:Y:S02]  /*1490*/  ULDC.64 UR4, c[0x0][0x418] ;  /* 0x0001060000047ab9 */ /* 0x000fe40000000a00 */
[----:B------:R3:W5:Y:S01]  /*14a0*/  @P0 LDG.E R27, desc[UR38][R10.64] ;  /* 0x000000260a1b0981 */ /* 0x000762000c1e1900 */
[----:B--2---:R-:W-:-:S05]  /*14b0*/  @P1 IMAD.WIDE R4, R75, 0x4, R4 ;  /* 0x000000044b041825 */ /* 0x004fca00078e0204 */
[----:B------:R3:W5:Y:S01]  /*14c0*/  @P1 LDG.E R13, desc[UR38][R4.64] ;  /* 0x00000026040d1981 */ /* 0x000762000c1e1900 */
[----:B0-----:R-:W-:-:S05]  /*14d0*/  @P2 IMAD.WIDE R6, R75, 0x4, R8 ;  /* 0x000000044b062825 */ /* 0x001fca00078e0208 */
[----:B------:R3:W5:Y:S01]  /*14e0*/  @P2 LDG.E R138, desc[UR38][R6.64] ;  /* 0x00000026068a2981 */ /* 0x000762000c1e1900 */
[----:B------:R-:W-:-:S03]  /*14f0*/  UISETP.NE.U32.AND UP0, UPT, UR4, URZ, UPT ;  /* 0x0000003f0400728c */ /* 0x000fc6000bf05070 */
[----:B------:R-:W-:Y:S01]  /*1500*/  ULDC UR4, c[0x0][0x424] ;  /* 0x0001090000047ab9 */ /* 0x000fe20000000800 */
[----:B------:R-:W-:-:S03]  /*1510*/  UISETP.NE.AND.EX UP0, UPT, UR5, URZ, UPT, UP0 ;  /* 0x0000003f0500728c */ /* 0x000fc6000bf05300 */
[----:B------:R-:W-:Y:S01]  /*1520*/  ULDC UR5, c[0x0][0x2f0] ;  /* 0x0000bc0000057ab9 */ /* 0x000fe20000000800 */
[----:B------:R-:W-:-:S04]  /*1530*/  USEL UR4, UR4, 0x1, UP0 ;  /* 0x0000000104047887 */ /* 0x000fc80008000000 */
[----:B------:R-:W-:-:S03]  /*1540*/  UIMAD UR4, UR4, UR5, URZ ;  /* 0x00000005040472a4 */ /* 0x000fc6000f8e023f */
[----:B------:R-:W-:Y:S02]  /*1550*/  ULDC UR5, c[0x0][0x348] ;  /* 0x0000d20000057ab9 */ /* 0x000fe40000000800 */
[----:B------:R-:W-:Y:S02]  /*1560*/  IMAD.U32 R24, RZ, RZ, UR5 ;  /* 0x00000005ff187e24 */ /* 0x000fe4000f8e00ff */
[----:B------:R-:W-:Y:S01]  /*1570*/  IMAD.U32 R28, RZ, RZ, UR4 ;  /* 0x00000004ff1c7e24 */ /* 0x000fe2000f8e00ff */
[----:B---3--:R-:W-:Y:S06]  /*1580*/  @P2 BRA `(.L_x_1380) ;  /* 0x0000000000242947 */ /* 0x008fec0003800000 */
[----:B------:R-:W-:Y:S02]  /*1590*/  ULDC.64 UR4, c[0x0][0xa00] ;  /* 0x0002800000047ab9 */ /* 0x000fe40000000a00 */
[----:B------:R-:W-:-:S04]  /*15a0*/  ISETP.NE.U32.AND P1, PT, RZ, UR4, PT ;  /* 0x00000004ff007c0c */ /* 0x000fc8000bf25070 */
[----:B------:R-:W-:-:S13]  /*15b0*/  ISETP.NE.AND.EX P1, PT, RZ, UR5, PT, P1 ;  /* 0x00000005ff007c0c */ /* 0x000fda000bf25310 */
[----:B------:R-:W-:Y:S05]  /*15c0*/  @!P1 BRA `(.L_x_1380) ;  /* 0x0000000000149947 */ /* 0x000fea0003800000 */
[----:B------:R-:W0:Y:S02]  /*15d0*/  LDC.64 R4, c[0x0][0xa00] ;  /* 0x00028000ff047b82 */ /* 0x000e240000000a00 */
[----:B0-----:R-:W-:-:S05]  /*15e0*/  IMAD.WIDE R4, R75, 0x4, R4 ;  /* 0x000000044b047825 */ /* 0x001fca00078e0204 */
[----:B-----5:R-:W2:Y:S04]  /*15f0*/  LDG.E R138, desc[UR38][R4.64] ;  /* 0x00000026048a7981 */ /* 0x020ea8000c1e1900 */
[----:B-1----:R-:W2:Y:S02]  /*1600*/  LDG.E R3, desc[UR38][R4.64+0x4] ;  /* 0x0000042604037981 */ /* 0x002ea4000c1e1900 */
[----:B--2---:R-:W-:-:S07]  /*1610*/  IMAD.IADD R138, R3, 0x1, -R138 ;  /* 0x00000001038a7824 */ /* 0x004fce00078e0a8a */
.L_x_1380:
[C---:B------:R-:W-:Y:S01]  /*1620*/  LOP3.LUT R30, R74.reuse, 0xffff, RZ, 0xc0, !PT ;  /* 0x0000ffff4a1e7812 */ /* 0x040fe200078ec0ff */
[----:B------:R-:W-:Y:S01]  /*1630*/  ULDC.64 UR4, c[0x0][0xa20] ;  /* 0x0002880000047ab9 */ /* 0x000fe20000000a00 */
[----:B------:R0:W-:Y:S01]  /*1640*/  STL [R1+0x54], R75 ;  /* 0x0000544b01007387 */ /* 0x0001e20000100800 */
[----:B------:R-:W-:Y:S02]  /*1650*/  ISETP.NE.U32.AND P1, PT, RZ, UR4, PT ;  /* 0x00000004ff007c0c */ /* 0x000fe4000bf25070 */
[C---:B-1----:R-:W-:Y:S01]  /*1660*/  LOP3.LUT R3, R74.reuse, 0xff000000, RZ, 0xc0, !PT ;  /* 0xff0000004a037812 */ /* 0x042fe200078ec0ff */
[----:B------:R0:W-:Y:S01]  /*1670*/  STL [R1+0x4c], R30 ;  /* 0x00004c1e01007387 */ /* 0x0001e20000100800 */
[----:B------:R-:W-:Y:S02]  /*1680*/  ISETP.NE.AND.EX P1, PT, RZ, UR5, PT, P1 ;  /* 0x00000005ff007c0c */ /* 0x000fe4000bf25310 */
[----:B------:R-:W-:Y:S02]  /*1690*/  LOP3.LUT R0, R74, 0xff0000, RZ, 0xc0, !PT ;  /* 0x00ff00004a007812 */ /* 0x000fe400078ec0ff */
[----:B------:R-:W-:-:S04]  /*16a0*/  SHF.R.U32.HI R3, RZ, 0x8, R3 ;  /* 0x00000008ff037819 */ /* 0x000fc80000011603 */
[----:B------:R-:W-:-:S05]  /*16b0*/  LEA.HI R12, R0, R3, RZ, 0x10 ;  /* 0x00000003000c7211 */ /* 0x000fca00078f80ff */
[----:B0-----:R-:W-:Y:S05]  /*16c0*/  @!P1 BRA `(.L_x_1381) ;  /* 0x0000000000109947 */ /* 0x001fea0003800000 */
[----:B------:R-:W0:Y:S02]  /*16d0*/  LDC.64 R28, c[0x0][0xa20] ;  /* 0x00028800ff1c7b82 */ /* 0x000e240000000a00 */
[----:B0-----:R-:W-:-:S06]  /*16e0*/  IMAD.WIDE R28, R75, 0x4, R28 ;  /* 0x000000044b1c7825 */ /* 0x001fcc00078e021c */
[----:B------:R0:W5:Y:S01]  /*16f0*/  LDG.E R28, desc[UR38][R28.64] ;  /* 0x000000261c1c7981 */ /* 0x000162000c1e1900 */
[----:B------:R-:W-:Y:S05]  /*1700*/  BRA `(.L_x_1382) ;  /* 0x0000000000107947 */ /* 0x000fea0003800000 */
.L_x_1381:
[----:B------:R-:W-:Y:S05]  /*1710*/  @!P0 BRA `(.L_x_1382) ;  /* 0x00000000000c8947 */ /* 0x000fea0003800000 */
[----:B------:R-:W2:Y:S04]  /*1720*/  LDG.E R3, desc[UR38][R10.64] ;  /* 0x000000260a037981 */ /* 0x000ea8000c1e1900 */
[----:B------:R-:W2:Y:S02]  /*1730*/  LDG.E R28, desc[UR38][R10.64+0x4] ;  /* 0x000004260a1c7981 */ /* 0x000ea4000c1e1900 */
[----:B--2---:R-:W-:-:S07]  /*1740*/  IMAD.IADD R28, R28, 0x1, -R3 ;  /* 0x000000011c1c7824 */ /* 0x004fce00078e0a03 */
.L_x_1382:
[----:B------:R-:W-:Y:S01]  /*1750*/  ULDC.64 UR4, c[0x0][0xa10] ;  /* 0x0002840000047ab9 */ /* 0x000fe20000000a00 */
[----:B------:R-:W1:Y:S01]  /*1760*/  LDC R4, c[0x0][0x448] ;  /* 0x00011200ff047b82 */ /* 0x000e620000000800 */
[----:B------:R-:W-:-:S04]  /*1770*/  ISETP.NE.U32.AND P0, PT, RZ, UR4, PT ;  /* 0x00000004ff007c0c */ /* 0x000fc8000bf05070 */
[----:B------:R-:W-:Y:S01]  /*1780*/  ISETP.NE.AND.EX P0, PT, RZ, UR5, PT, P0 ;  /* 0x00000005ff007c0c */ /* 0x000fe2000bf05300 */
[----:B------:R-:W-:Y:S02]  /*1790*/  ULDC.64 UR4, c[0x0][0xa30] ;  /* 0x00028c0000047ab9 */ /* 0x000fe40000000a00 */
[----:B------:R-:W-:-:S04]  /*17a0*/  ISETP.NE.U32.AND P1, PT, RZ, UR4, PT ;  /* 0x00000004ff007c0c */ /* 0x000fc8000bf25070 */
[----:B------:R-:W-:-:S06]  /*17b0*/  ISETP.NE.AND.EX P1, PT, RZ, UR5, PT, P1 ;  /* 0x00000005ff007c0c */ /* 0x000fcc000bf25310 */
[----:B------:R-:W2:Y:S08]  /*17c0*/  @P0 LDC.64 R6, c[0x0][0xa10] ;  /* 0x00028400ff060b82 */ /* 0x000eb00000000a00 */
[----:B------:R-:W3:Y:S01]  /*17d0*/  @P1 LDC.64 R8, c[0x0][0xa30] ;  /* 0x00028c00ff081b82 */ /* 0x000ee20000000a00 */
[----:B--2---:R-:W-:-:S05]  /*17e0*/  @P0 IMAD.WIDE R6, R75, 0x4, R6 ;  /* 0x000000044b060825 */ /* 0x004fca00078e0206 */
[----:B------:R-:W2:Y:S04]  /*17f0*/  @P0 LDG.E R0, desc[UR38][R6.64] ;  /* 0x0000002606000981 */ /* 0x000ea8000c1e1900 */
[----:B------:R-:W2:Y:S01]  /*1800*/  @P0 LDG.E R3, desc[UR38][R6.64+0x4] ;  /* 0x0000042606030981 */ /* 0x000ea2000c1e1900 */
[----:B-----5:R-:W-:Y:S02]  /*1810*/  IMAD.MOV.U32 R106, RZ, RZ, R28 ;  /* 0x000000ffff6a7224 */ /* 0x020fe400078e001c */
[----:B---3--:R-:W-:-:S05]  /*1820*/  @P1 IMAD.WIDE R8, R75, 0x4, R8 ;  /* 0x000000044b081825 */ /* 0x008fca00078e0208 */
[----:B------:R3:W5:Y:S01]  /*1830*/  @P1 LDG.E R106, desc[UR38][R8.64] ;  /* 0x00000026086a1981 */ /* 0x000762000c1e1900 */
[----:B-1----:R-:W-:Y:S01]  /*1840*/  ISETP.NE.AND P1, PT, R4, 0x1, PT ;  /* 0x000000010400780c */ /* 0x002fe20003f25270 */
[----:B------:R-:W-:Y:S01]  /*1850*/  IMAD R14, R73, 0xc0, RZ ;  /* 0x000000c0490e7824 */ /* 0x000fe200078e02ff */
[----:B------:R-:W1:Y:S01]  /*1860*/  LDC.64 R4, c[0x0][0x9e0] ;  /* 0x00027800ff047b82 */ /* 0x000e620000000a00 */
[----:B------:R-:W-:-:S03]  /*1870*/  IMAD.IADD R13, R28, 0x1, -R13 ;  /* 0x000000011c0d7824 */ /* 0x000fc600078e0a0d */
[----:B------:R4:W-:Y:S07]  /*1880*/  STL [R1+0x18], R14 ;  /* 0x0000180e01007387 */ /* 0x0009ee0000100800 */
[----:B------:R-:W0:Y:S08]  /*1890*/  @P1 LDC R11, c[0x0][0x44c] ;  /* 0x00011300ff0b1b82 */ /* 0x000e300000000800 */
[----:B------:R-:W3:Y:S01]  /*18a0*/  @P1 LDC R10, c[0x0][0x450] ;  /* 0x00011400ff0a1b82 */ /* 0x000ee20000000800 */
[----:B-1----:R-:W-:Y:S01]  /*18b0*/  ISETP.GE.AND P2, PT, R5, 0x1, PT ;  /* 0x000000010500780c */ /* 0x002fe20003f46270 */
[----:B--2---:R-:W-:-:S02]  /*18c0*/  @P0 IMAD.IADD R24, R3, 0x1, -R0 ;  /* 0x0000000103180824 */ /* 0x004fc400078e0a00 */
[----:B------:R-:W-:Y:S02]  /*18d0*/  VIADD R0, R14, 0xbf ;  /* 0x000000bf0e007836 */ /* 0x000fe40000000000 */
[----:B------:R-:W-:Y:S02]  /*18e0*/  IMAD.IADD R139, R13, 0x1, R24 ;  /* 0x000000010d8b7824 */ /* 0x000fe400078e0218 */
[----:B0-----:R-:W-:-:S03]  /*18f0*/  @P1 IMAD.HI.U32 R3, R0, R11, RZ ;  /* 0x0000000b00031227 */ /* 0x001fc600078e00ff */
[C---:B------:R-:W-:Y:S01]  /*1900*/  IADD3 R7, R139.reuse, 0x1, -R138 ;  /* 0x000000018b077810 */ /* 0x040fe20007ffe88a */
[----:B------:R-:W-:Y:S01]  /*1910*/  IMAD.MOV.U32 R6, RZ, RZ, R0 ;  /* 0x000000ffff067224 */ /* 0x000fe200078e0000 */
[----:B---3--:R-:W-:Y:S01]  /*1920*/  @P1 SHF.R.U32.HI R6, RZ, R10, R3 ;  /* 0x0000000aff061219 */ /* 0x008fe20000011603 */
[----:B------:R-:W-:-:S04]  /*1930*/  VIADD R0, R139, 0x7f ;  /* 0x0000007f8b007836 */ /* 0x000fc80000000000 */
[----:B------:R-:W-:Y:S01]  /*1940*/  IMAD.IADD R9, R7, 0x1, R6 ;  /* 0x0000000107097824 */ /* 0x000fe200078e0206 */
[----:B------:R-:W-:-:S03]  /*1950*/  SHF.R.S32.HI R3, RZ, 0x1f, R0 ;  /* 0x0000001fff037819 */ /* 0x000fc60000011400 */
[----:B------:R-:W-:Y:S01]  /*1960*/  IMAD.IADD R4, R9, 0x1, R4 ;  /* 0x0000000109047824 */ /* 0x000fe200078e0204 */
[----:B------:R-:W-:-:S04]  /*1970*/  LEA.HI R3, R3, R0, RZ, 0x7 ;  /* 0x0000000003037211 */ /* 0x000fc800078f38ff */
[----:B------:R-:W-:Y:S01]  /*1980*/  SHF.R.S32.HI R112, RZ, 0x7, R3 ;  /* 0x00000007ff707819 */ /* 0x000fe20000011403 */
[----:B----4-:R-:W-:Y:S06]  /*1990*/  @!P2 BRA `(.L_x_1383) ;  /* 0x000000000048a947 */ /* 0x010fec0003800000 */
        /* <DEDUP_REMOVED lines=11> */
.L_x_1385:
[----:B------:R-:W-:-:S13]  /*1a50*/  ISETP.NE.AND P0, PT, R5, 0x1, PT ;  /* 0x000000010500780c */ /* 0x000fda0003f05270 */
[----:B------:R-:W0:Y:S02]  /*1a60*/  @P0 LDC.64 R6, c[0x0][0x9e8] ;  /* 0x00027a00ff060b82 */ /* 0x000e240000000a00 */
[----:B0-----:R-:W-:-:S05]  /*1a70*/  @P0 IMAD.HI.U32 R6, R0, R6, RZ ;  /* 0x0000000600060227 */ /* 0x001fca00078e00ff */
[----:B------:R-:W-:-:S07]  /*1a80*/  @P0 SHF.R.U32.HI R0, RZ, R7, R6 ;  /* 0x00000007ff000219 */ /* 0x000fce0000011606 */
.L_x_1386:
[----:B------:R-:W-:Y:S05]  /*1a90*/  BSYNC B0 ;  /* 0x0000000000007941 */ /* 0x000fea0003800000 */
.L_x_1384:
[----:B------:R-:W-:-:S05]  /*1aa0*/  IMAD R3, R0, R5, R5 ;  /* 0x0000000500037224 */ /* 0x000fca00078e0205 */
[----:B------:R-:W-:-:S07]  /*1ab0*/  VIMNMX R4, R4, R3, PT ;  /* 0x0000000304047248 */ /* 0x000fce0003fe0100 */
.L_x_1383:
[----:B------:R-:W0:Y:S01]  /*1ac0*/  @P1 LDC R6, c[0x0][0x44c] ;  /* 0x00011300ff061b82 */ /* 0x000e220000000800 */
[----:B------:R-:W-:Y:S01]  /*1ad0*/  VIADD R4, R4, 0x7f ;  /* 0x0000007f04047836 */ /* 0x000fe20000000000 */
[----:B------:R-:W-:Y:S01]  /*1ae0*/  ULDC UR4, c[0x0][0x9dc] ;  /* 0x0002770000047ab9 */ /* 0x000fe20000000800 */
[----:B------:R-:W-:Y:S02]  /*1af0*/  IMAD.MOV.U32 R0, RZ, RZ, R14 ;  /* 0x000000ffff007224 */ /* 0x000fe400078e000e */
[----:B------:R-:W-:Y:S01]  /*1b00*/  IMAD.IADD R113, R139, 0x1, -R138 ;  /* 0x000000018b717824 */ /* 0x000fe200078e0a8a */
[----:B------:R-:W-:Y:S02]  /*1b10*/  SHF.R.S32.HI R3, RZ, 0x1f, R4 ;  /* 0x0000001fff037819 */ /* 0x000fe40000011404 */
[----:B------:R-:W1:Y:S02]  /*1b20*/  @P1 LDC R7, c[0x0][0x450] ;  /* 0x00011400ff071b82 */ /* 0x000e640000000800 */
[----:B------:R-:W-:-:S04]  /*1b30*/  LEA.HI R3, R3, R4, RZ, 0x7 ;  /* 0x0000000403037211 */ /* 0x000fc800078f38ff */
[----:B------:R-:W-:-:S04]  /*1b40*/  SHF.R.S32.HI R3, RZ, 0x7, R3 ;  /* 0x00000007ff037819 */ /* 0x000fc80000011403 */
[----:B------:R-:W-:Y:S01]  /*1b50*/  VIMNMX R8, R112, R3, PT ;  /* 0x0000000370087248 */ /* 0x000fe20003fe0100 */
[----:B0-----:R-:W-:-:S05]  /*1b60*/  @P1 IMAD.HI.U32 R6, R14, R6, RZ ;  /* 0x000000060e061227 */ /* 0x001fca00078e00ff */
[----:B-1----:R-:W-:-:S05]  /*1b70*/  @P1 SHF.R.U32.HI R0, RZ, R7, R6 ;  /* 0x00000007ff001219 */ /* 0x002fca0000011606 */
[----:B------:R-:W-:-:S04]  /*1b80*/  IMAD.IADD R0, R113, 0x1, R0 ;  /* 0x0000000171007824 */ /* 0x000fc800078e0200 */
[----:B------:R-:W-:Y:S01]  /*1b90*/  VIADD R3, R0, -UR4 ;  /* 0x8000000400037c36 */ /* 0x000fe20008000000 */
[----:B------:R-:W-:Y:S06]  /*1ba0*/  @!P2 BRA `(.L_x_1387) ;  /* 0x000000000044a947 */ /* 0x000fec0003800000 */
[----:B------:R-:W-:Y:S01]  /*1bb0*/  ISETP.GT.AND P0, PT, R0, -0x1, PT ;  /* 0xffffffff0000780c */ /* 0x000fe20003f04270 */
[----:B------:R-:W-:-:S12]  /*1bc0*/  BSSY B0, `(.L_x_1388) ;  /* 0x000000d000007945 */ /* 0x000fd80003800000 */
[----:B------:R-:W-:Y:S05]  /*1bd0*/  @P0 BRA `(.L_x_1389) ;  /* 0x00000000001c0947 */ /* 0x000fea0003800000 */
[----:B------:R-:W-:Y:S02]  /*1be0*/  ISETP.NE.AND P0, PT, R5, 0x1, PT ;  /* 0x000000010500780c */ /* 0x000fe40003f05270 */
[----:B------:R-:W-:-:S11]  /*1bf0*/  LOP3.LUT R7, RZ, R0, RZ, 0x33, !PT ;  /* 0x00000000ff077212 */ /* 0x000fd600078e33ff */
[----:B------:R-:W0:Y:S02]  /*1c00*/  @P0 LDC.64 R10, c[0x0][0x9e8] ;  /* 0x00027a00ff0a0b82 */ /* 0x000e240000000a00 */
[----:B0-----:R-:W-:-:S05]  /*1c10*/  @P0 IMAD.HI.U32 R0, R7, R10, RZ ;  /* 0x0000000a07000227 */ /* 0x001fca00078e00ff */
[----:B------:R-:W-:-:S04]  /*1c20*/  @P0 SHF.R.U32.HI R7, RZ, R11, R0 ;  /* 0x0000000bff070219 */ /* 0x000fc80000011600 */
[----:B------:R-:W-:Y:S01]  /*1c30*/  LOP3.LUT R0, RZ, R7, RZ, 0x33, !PT ;  /* 0x00000007ff007212 */ /* 0x000fe200078e33ff */
[----:B------:R-:W-:Y:S06]  /*1c40*/  BRA `(.L_x_1390) ;  /* 0x0000000000107947 */ /* 0x000fec0003800000 */
.L_x_1389:
[----:B------:R-:W-:-:S13]  /*1c50*/  ISETP.NE.AND P0, PT, R5, 0x1, PT ;  /* 0x000000010500780c */ /* 0x000fda0003f05270 */
[----:B------:R-:W0:Y:S02]  /*1c60*/  @P0 LDC.64 R6, c[0x0][0x9e8] ;  /* 0x00027a00ff060b82 */ /* 0x000e240000000a00 */
[----:B0-----:R-:W-:-:S05]  /*1c70*/  @P0 IMAD.HI.U32 R4, R0, R6, RZ ;  /* 0x0000000600040227 */ /* 0x001fca00078e00ff */
[----:B------:R-:W-:-:S07]  /*1c80*/  @P0 SHF.R.U32.HI R0, RZ, R7, R4 ;  /* 0x00000007ff000219 */ /* 0x000fce0000011604 */
.L_x_1390:
[----:B------:R-:W-:Y:S05]  /*1c90*/  BSYNC B0 ;  /* 0x0000000000007941 */ /* 0x000fea0003800000 */
.L_x_1388:
[----:B------:R-:W-:-:S05]  /*1ca0*/  IMAD R0, R0, R5, RZ ;  /* 0x0000000500007224 */ /* 0x000fca00078e02ff */
[----:B------:R-:W-:-:S07]  /*1cb0*/  VIMNMX R3, R3, R0, !PT ;  /* 0x0000000003037248 */ /* 0x000fce0007fe0100 */
.L_x_1387:
[----:B------:R-:W-:Y:S01]  /*1cc0*/  SHF.R.S32.HI R0, RZ, 0x1f, R3 ;  /* 0x0000001fff007819 */ /* 0x000fe20000011403 */
[----:B------:R-:W-:Y:S01]  /*1cd0*/  BSSY B0, `(.L_x_1391) ;  /* 0x000002a000007945 */ /* 0x000fe20003800000 */
[----:B------:R-:W-:Y:S02]  /*1ce0*/  LOP3.LUT R14, R12, 0xff, RZ, 0xc0, !PT ;  /* 0x000000ff0c0e7812 */ /* 0x000fe400078ec0ff */
[----:B------:R-:W-:Y:S02]  /*1cf0*/  LEA.HI R0, R0, R3, RZ, 0x7 ;  /* 0x0000000300007211 */ /* 0x000fe400078f38ff */
[----:B------:R-:W-:Y:S01]  /*1d00*/  SHF.R.U32.HI R4, RZ, 0x10, R12 ;  /* 0x00000010ff047819 */ /* 0x000fe2000001160c */
[----:B------:R0:W-:Y:S01]  /*1d10*/  STL [R1+0x5c], R14 ;  /* 0x00005c0e01007387 */ /* 0x0001e20000100800 */
[----:B------:R-:W-:-:S03]  /*1d20*/  SHF.R.S32.HI R0, RZ, 0x7, R0 ;  /* 0x00000007ff007819 */ /* 0x000fc60000011400 */
[----:B------:R0:W-:Y:S01]  /*1d30*/  STL [R1+0x50], R4 ;  /* 0x0000500401007387 */ /* 0x0001e20000100800 */
[----:B------:R-:W-:Y:S01]  /*1d40*/  VIMNMX R9, RZ, R0, !PT ;  /* 0x00000000ff097248 */ /* 0x000fe20007fe0100 */
[----:B------:R-:W-:-:S03]  /*1d50*/  IMAD.MOV.U32 R0, RZ, RZ, RZ ;  /* 0x000000ffff007224 */ /* 0x000fc600078e00ff */
[----:B------:R-:W-:-:S13]  /*1d60*/  ISETP.GT.AND P0, PT, R8, R9, PT ;  /* 0x000000090800720c */ /* 0x000fda0003f04270 */
[----:B0-----:R-:W-:Y:S05]  /*1d70*/  @!P0 BRA `(.L_x_1392) ;  /* 0x00000000007c8947 */ /* 0x001fea0003800000 */
[----:B------:R-:W-:Y:S01]  /*1d80*/  ISETP.NE.AND P0, PT, R4, RZ, PT ;  /* 0x000000ff0400720c */ /* 0x000fe20003f05270 */
[----:B------:R-:W-:-:S03]  /*1d90*/  ULDC UR4, c[0x0][0x9f0] ;  /* 0x00027c0000047ab9 */ /* 0x000fc60000000800 */
[----:B------:R-:W-:-:S04]  /*1da0*/  SEL R11, R4, UR4, P0 ;  /* 0x00000004040b7c07 */ /* 0x000fc80008000000 */
[-C--:B------:R-:W-:Y:S02]  /*1db0*/  IABS R6, R11.reuse ;  /* 0x0000000b00067213 */ /* 0x080fe40000000000 */
[----:B------:R-:W-:Y:S02]  /*1dc0*/  IADD3 R0, R11, -0x1, R8 ;  /* 0xffffffff0b007810 */ /* 0x000fe40007ffe008 */
[----:B------:R-:W0:Y:S01]  /*1dd0*/  I2F.RP R3, R6 ;  /* 0x0000000600037306 */ /* 0x000e220000209400 */
[----:B------:R-:W-:Y:S02]  /*1de0*/  IABS R12, R11 ;  /* 0x0000000b000c7213 */ /* 0x000fe40000000000 */
[----:B------:R-:W-:-:S05]  /*1df0*/  IMAD.IADD R0, R0, 0x1, -R9 ;  /* 0x0000000100007824 */ /* 0x000fca00078e0a09 */
        /* <DEDUP_REMOVED lines=10> */
[----:B------:R-:W-:-:S04]  /*1ea0*/  IMAD.HI.U32 R5, R5, R7, R4 ;  /* 0x0000000705057227 */ /* 0x000fc800078e0004 */
[----:B------:R-:W-:-:S04]  /*1eb0*/  IMAD.MOV.U32 R4, RZ, RZ, R10 ;  /* 0x000000ffff047224 */ /* 0x000fc800078e000a */
        /* <DEDUP_REMOVED lines=11> */
.L_x_1392:
[----:B------:R-:W-:Y:S05]  /*1f70*/  BSYNC B0 ;  /* 0x0000000000007941 */ /* 0x000fea0003800000 */
.L_x_1391:
[----:B------:R-:W-:-:S05]  /*1f80*/  IMAD R3, R14, R0, R9 ;  /* 0x000000000e037224 */ /* 0x000fca00078e0209 */
[C---:B------:R-:W-:Y:S01]  /*1f90*/  VIADDMNMX R0, R3.reuse, R0, R8, PT ;  /* 0x0000000003007246 */ /* 0x040fe20003800108 */
[----:B------:R-:W-:-:S04]  /*1fa0*/  IMAD R3, R3, 0x80, -R13 ;  /* 0x0000008003037824 */ /* 0x000fc800078e0a0d */
[----:B------:R-:W-:Y:S01]  /*1fb0*/  IMAD R5, R0, 0x80, -R13 ;  /* 0x0000008000057824 */ /* 0x000fe200078e0a0d */
[----:B------:R-:W-:-:S04]  /*1fc0*/  VIMNMX R3, RZ, R3, !PT ;  /* 0x00000003ff037248 */ /* 0x000fc80007fe0100 */
[----:B------:R-:W-:Y:S02]  /*1fd0*/  VIMNMX R0, R5, R24, PT ;  /* 0x0000001805007248 */ /* 0x000fe40003fe0100 */
[----:B------:R-:W-:Y:S02]  /*1fe0*/  SHF.R.U32.HI R83, RZ, 0x7, R3 ;  /* 0x00000007ff537819 */ /* 0x000fe40000011603 */
[----:B------:R-:W-:-:S03]  /*1ff0*/  ISETP.GT.AND P0, PT, R0, R3, PT ;  /* 0x000000030000720c */ /* 0x000fc60003f04270 */
[----:B------:R-:W-:-:S10]  /*2000*/  IMAD.MOV.U32 R25, RZ, RZ, R83 ;  /* 0x000000ffff197224 */ /* 0x000fd400078e0053 */
[----:B------:R-:W-:-:S05]  /*2010*/  @P0 VIADD R0, R0, 0x7f ;  /* 0x0000007f00000836 */ /* 0x000fca0000000000 */
[----:B------:R-:W-:-:S04]  /*2020*/  @P0 SHF.R.S32.HI R3, RZ, 0x1f, R0 ;  /* 0x0000001fff030819 */ /* 0x000fc80000011400 */
[----:B------:R-:W-:-:S04]  /*2030*/  @P0 LEA.HI R3, R3, R0, RZ, 0x7 ;  /* 0x0000000003030211 */ /* 0x000fc800078f38ff */
[----:B------:R-:W-:Y:S02]  /*2040*/  @P0 SHF.R.S32.HI R25, RZ, 0x7, R3 ;  /* 0x00000007ff190819 */ /* 0x000fe40000011403 */
        /* <DEDUP_REMOVED lines=22> */
[----:B0----5:R-:W-:Y:S05]  /*21b0*/  CALL.ABS.NOINC R14 ;  /* 0x000000000e007343 */ /* 0x021fea0003c00000 */
.L_x_1395:
[----:B------:R-:W-:Y:S05]  /*21c0*/  BSYNC B6 ;  /* 0x0000000000067941 */ /* 0x000fea0003800000 */
.L_x_1394:
        /* <DEDUP_REMOVED lines=20> */
.L_x_1397:
[----:B------:R-:W-:Y:S05]  /*2310*/  BSYNC B6 ;  /* 0x0000000000067941 */ /* 0x000fea0003800000 */
.L_x_1396:
[----:B------:R-:W-:Y:S01]  /*2320*/  ULDC.64 UR4, c[0x0][0x9f8] ;  /* 0x00027e0000047ab9 */ /* 0x000fe20000000a00 */
[----:B------:R-:W2:Y:S01]  /*2330*/  LDL R32, [R1+0x8] ;  /* 0x0000080001207983 */ /* 0x000ea20000100800 */
[----:B------:R-:W-:Y:S01]  /*2340*/  ISETP.NE.U32.AND P0, PT, RZ, UR4, PT ;  /* 0x00000004ff007c0c */ /* 0x000fe2000bf05070 */
[----:B------:R-:W0:Y:S02]  /*2350*/  LDC.64 R10, c[0x0][0x300] ;  /* 0x0000c000ff0a7b82 */ /* 0x000e240000000a00 */
[----:B------:R-:W3:Y:S01]  /*2360*/  LDL R38, [R1+0x10] ;  /* 0x0000100001267983 */ /* 0x000ee20000100800 */
[----:B------:R-:W-:Y:S01]  /*2370*/  ISETP.NE.AND.EX P0, PT, RZ, UR5, PT, P0 ;  /* 0x00000005ff007c0c */ /* 0x000fe2000bf05300 */
[----:B------:R-:W1:Y:S01]  /*2380*/  S2R R20, SR_TID.X ;  /* 0x0000000000147919 */ /* 0x000e620000002100 */
[----:B------:R-:W-:Y:S01]  /*2390*/  IMAD.IADD R70, R27, 0x1, R28 ;  /* 0x000000011b467824 */ /* 0x000fe200078e021c */
[----:B------:R-:W-:Y:S01]  /*23a0*/  ULDC.64 UR4, c[0x0][0xa08] ;  /* 0x0002820000047ab9 */ /* 0x000fe20000000a00 */
[----:B------:R-:W-:Y:S01]  /*23b0*/  SHF.R.S32.HI R137, RZ, 0x1f, R136 ;  /* 0x0000001fff897819 */ /* 0x000fe20000011488 */
[----:B------:R-:W4:Y:S01]  /*23c0*/  LDL R37, [R1+0x14] ;  /* 0x0000140001257983 */ /* 0x000f220000100800 */
[----:B------:R-:W-:Y:S01]  /*23d0*/  SHF.R.S32.HI R34, RZ, 0x1f, R19 ;  /* 0x0000001fff227819 */ /* 0x000fe20000011413 */
[----:B------:R-:W0:Y:S08]  /*23e0*/  LDC R29, c[0x0][0x3f4] ;  /* 0x0000fd00ff1d7b82 */ /* 0x000e300000000800 */
[----:B------:R-:W1:Y:S02]  /*23f0*/  @P0 LDC.64 R4, c[0x0][0x9f8] ;  /* 0x00027e00ff040b82 */ /* 0x000e640000000a00 */
[----:B-1----:R-:W-:-:S05]  /*2400*/  @P0 IMAD.WIDE R4, R75, 0x4, R4 ;  /* 0x000000044b040825 */ /* 0x002fca00078e0204 */
[----:B------:R1:W2:Y:S01]  /*2410*/  @P0 LDG.E R75, desc[UR38][R4.64] ;  /* 0x00000026044b0981 */ /* 0x0002a2000c1e1900 */
[----:B------:R-:W-:Y:S01]  /*2420*/  SHF.R.S32.HI R13, RZ, 0x1f, R70 ;  /* 0x0000001fff0d7819 */ /* 0x000fe20000011446 */
[----:B------:R-:W-:Y:S01]  /*2430*/  VIADD R8, R20, 0xffffff80 ;  /* 0xffffff8014087836 */ /* 0x000fe20000000000 */
[----:B------:R-:W-:Y:S01]  /*2440*/  ISETP.NE.U32.AND P0, PT, RZ, UR4, PT ;  /* 0x00000004ff007c0c */ /* 0x000fe2000bf05070 */
[CC--:B0-----:R-:W-:Y:S01]  /*2450*/  IMAD.WIDE.U32 R6, R70.reuse, R10.reuse, RZ ;  /* 0x0000000a46067225 */ /* 0x0c1fe200078e00ff */
[----:B------:R-:W-:Y:S02]  /*2460*/  SHF.R.U32.HI R36, RZ, 0x7, R20 ;  /* 0x00000007ff247819 */ /* 0x000fe40000011614 */
[----:B------:R-:W-:Y:S01]  /*2470*/  SHF.R.S32.HI R9, RZ, 0x1f, R8 ;  /* 0x0000001fff097819 */ /* 0x000fe20000011408 */
[----:B------:R-:W-:Y:S01]  /*2480*/  IMAD R0, R13, R10, RZ ;  /* 0x0000000a0d007224 */ /* 0x000fe200078e02ff */
[----:B------:R-:W-:Y:S01]  /*2490*/  ISETP.NE.AND.EX P0, PT, RZ, UR5, PT, P0 ;  /* 0x00000005ff007c0c */ /* 0x000fe2000bf05300 */
[----:B------:R-:W-:Y:S01]  /*24a0*/  ULDC.64 UR4, c[0x0][0x308] ;  /* 0x0000c20000047ab9 */ /* 0x000fe20000000a00 */
[----:B------:R-:W-:Y:S01]  /*24b0*/  LEA.HI R9, R9, R8, RZ, 0x2 ;  /* 0x0000000809097211 */ /* 0x000fe200078f10ff */
[----:B------:R-:W-:Y:S01]  /*24c0*/  IMAD R3, R70, R11, R0 ;  /* 0x0000000b46037224 */ /* 0x000fe200078e0200 */
[----:B------:R-:W-:-:S02]  /*24d0*/  ISETP.NE.AND P6, PT, R36, 0x1, PT ;  /* 0x000000012400780c */ /* 0x000fc40003fc5270 */
[----:B------:R-:W-:Y:S01]  /*24e0*/  SHF.R.S32.HI R77, RZ, 0x2, R9 ;  /* 0x00000002ff4d7819 */ /* 0x000fe20000011409 */
[----:B------:R-:W-:Y:S01]  /*24f0*/  IMAD.IADD R7, R7, 0x1, R3 ;  /* 0x0000000107077824 */ /* 0x000fe200078e0203 */
[----:B------:R-:W-:Y:S01]  /*2500*/  SHF.R.S32.HI R8, RZ, 0x1f, R9 ;  /* 0x0000001fff087819 */ /* 0x000fe20000011409 */
[----:B-1----:R-:W-:-:S03]  /*2510*/  IMAD.WIDE.U32 R4, R30, UR4, R6 ;  /* 0x000000041e047c25 */ /* 0x002fc6000f8e0006 */
[----:B------:R-:W-:Y:S01]  /*2520*/  LEA.HI R8, R8, R77, RZ, 0x2 ;  /* 0x0000004d08087211 */ /* 0x000fe200078f10ff */
[----:B------:R-:W0:Y:S01]  /*2530*/  LDC.64 R6, c[0x0][0x408] ;  /* 0x00010200ff067b82 */ /* 0x000e220000000a00 */
[----:B------:R-:W-:Y:S01]  /*2540*/  IMAD R5, R30, UR5, R5 ;  /* 0x000000051e057c24 */ /* 0x000fe2000f8e0205 */
[----:B------:R-:W-:Y:S01]  /*2550*/  ULDC.64 UR4, c[0x0][0x310] ;  /* 0x0000c40000047ab9 */ /* 0x000fe20000000a00 */
[----:B------:R-:W-:-:S05]  /*2560*/  LOP3.LUT R8, R8, 0xfffffffc, RZ, 0xc0, !PT ;  /* 0xfffffffc08087812 */ /* 0x000fca00078ec0ff */
[----:B------:R-:W-:Y:S02]  /*2570*/  IMAD.IADD R77, R77, 0x1, -R8 ;  /* 0x000000014d4d7824 */ /* 0x000fe400078e0a08 */
[----:B------:R-:W-:-:S04]  /*2580*/  IMAD R8, R34, R10, RZ ;  /* 0x0000000a22087224 */ /* 0x000fc800078e02ff */
[----:B------:R-:W-:Y:S01]  /*2590*/  IMAD R95, R19, R11, R8 ;  /* 0x0000000b135f7224 */ /* 0x000fe200078e0208 */
[----:B------:R-:W-:Y:S01]  /*25a0*/  LOP3.LUT R23, R23, 0xfffffffd, RZ, 0xc0, !PT ;  /* 0xfffffffd17177812 */ /* 0x000fe200078ec0ff */
[C---:B------:R-:W-:Y:S02]  /*25b0*/  VIADD R72, R136.reuse, 0x30 ;  /* 0x0000003088487836 */ /* 0x040fe40000000000 */
[----:B------:R-:W-:Y:S02]  /*25c0*/  VIADD R27, R136, 0x40 ;  /* 0x00000040881b7836 */ /* 0x000fe40000000000 */
[----:B0-----:R-:W-:-:S04]  /*25d0*/  IMAD R12, R34, R6, RZ ;  /* 0x00000006220c7224 */ /* 0x001fc800078e02ff */
[C---:B------:R-:W-:Y:S01]  /*25e0*/  IMAD R31, R19.reuse, R7, R12 ;  /* 0x00000007131f7224 */ /* 0x040fe200078e020c */
[----:B------:R-:W-:Y:S01]  /*25f0*/  SHF.R.S32.HI R157, RZ, 0x1f, R156 ;  /* 0x0000001fff9d7819 */ /* 0x000fe2000001149c */
[----:B------:R-:W-:-:S04]  /*2600*/  IMAD.WIDE.U32 R62, R19, R6, R136 ;  /* 0x00000006133e7225 */ /* 0x000fc800078e0088 */
[----:B------:R-:W-:-:S04]  /*2610*/  IMAD.WIDE.U32 R64, R19, R6, R156 ;  /* 0x0000000613407225 */ /* 0x000fc800078e009c */
[----:B------:R-:W-:Y:S02]  /*2620*/  IMAD.IADD R63, R63, 0x1, R31 ;  /* 0x000000013f3f7824 */ /* 0x000fe400078e021f */
[----:B------:R-:W-:Y:S02]  /*2630*/  IMAD.IADD R65, R31, 0x1, R65 ;  /* 0x000000011f417824 */ /* 0x000fe400078e0241 */
[----:B------:R-:W-:Y:S01]  /*2640*/  VIADD R82, R136, 0x50 ;  /* 0x0000005088527836 */ /* 0x000fe20000000000 */
[----:B------:R-:W-:Y:S01]  /*2650*/  SHF.L.U64.HI R98, R6, 0x7, R7 ;  /* 0x0000000706627819 */ /* 0x000fe20000010207 */
[----:B-----5:R-:W-:Y:S01]  /*2660*/  IMAD.WIDE.U32 R62, R106, R6, R62 ;  /* 0x000000066a3e7225 */ /* 0x020fe200078e003e */
[----:B------:R-:W-:-:S03]  /*2670*/  SHF.L.U64.HI R97, R10, 0x7, R11 ;  /* 0x000000070a617819 */ /* 0x000fc6000001020b */
[----:B------:R-:W-:-:S04]  /*2680*/  IMAD.WIDE.U32 R64, R106, R6, R64 ;  /* 0x000000066a407225 */ /* 0x000fc800078e0040 */
[----:B------:R-:W-:Y:S02]  /*2690*/  VIADD R111, R36, 0x8 ;  /* 0x00000008246f7836 */ /* 0x000fe40000000000 */
[----:B------:R-:W-:Y:S01]  /*26a0*/  IMAD.SHL.U32 R108, R29, 0x2, RZ ;  /* 0x000000021d6c7824 */ /* 0x000fe200078e00ff */
[----:B--2---:R-:W-:Y:S02]  /*26b0*/  SHF.R.S32.HI R0, RZ, 0x1f, R75 ;  /* 0x0000001fff007819 */ /* 0x004fe4000001144b */
[----:B------:R-:W-:Y:S02]  /*26c0*/  SEL R75, R75, RZ, !P0 ;  /* 0x000000ff4b4b7207 */ /* 0x000fe40004000000 */
[----:B------:R-:W-:-:S03]  /*26d0*/  SEL R15, R0, RZ, !P0 ;  /* 0x000000ff000f7207 */ /* 0x000fc60004000000 */
[----:B------:R-:W-:-:S04]  /*26e0*/  IMAD.WIDE.U32 R20, R75, UR4, R4 ;  /* 0x000000044b147c25 */ /* 0x000fc8000f8e0004 */
[----:B------:R-:W-:-:S04]  /*26f0*/  IMAD R0, R15, UR4, RZ ;  /* 0x000000040f007c24 */ /* 0x000fc8000f8e02ff */
[----:B------:R-:W-:Y:S01]  /*2700*/  IMAD R3, R75, UR5, R0 ;  /* 0x000000054b037c24 */ /* 0x000fe2000f8e0200 */
[----:B------:R-:W-:Y:S05]  /*2710*/  @!P6 WARPSYNC.ALL ;  /* 0x000000000000e948 */ /* 0x000fea0003800000 */
[----:B------:R-:W-:Y:S01]  /*2720*/  ULDC.64 UR4, c[0x0][0x330] ;  /* 0x0000cc0000047ab9 */ /* 0x000fe20000000a00 */
[----:B------:R-:W-:Y:S01]  /*2730*/  VIADD R0, R136, 0x10 ;  /* 0x0000001088007836 */ /* 0x000fe20000000000 */
[----:B------:R-:W-:Y:S01]  /*2740*/  ULDC.64 UR6, c[0x0][0x338] ;  /* 0x0000ce0000067ab9 */ /* 0x000fe20000000a00 */
[--C-:B------:R-:W-:Y:S01]  /*2750*/  IMAD.WIDE.U32 R60, R30, UR4, R136.reuse ;  /* 0x000000041e3c7c25 */ /* 0x100fe2000f8e0088 */
[----:B------:R-:W-:Y:S01]  /*2760*/  ULDC UR4, c[0x0][0x2f4] ;  /* 0x0000bd0000047ab9 */ /* 0x000fe20000000800 */
[----:B------:R-:W-:Y:S01]  /*2770*/  @!P6 BAR.SYNC.DEFER_BLOCKING 0x9, 0x100 ;  /* 0x024400000000eb1d */ /* 0x000fe20000010000 */
[----:B------:R-:W-:Y:S01]  /*2780*/  ISETP.GE.AND P1, PT, R0, UR4, PT ;  /* 0x0000000400007c0c */ /* 0x000fe2000bf26270 */
[----:B------:R-:W-:Y:S01]  /*2790*/  IMAD.WIDE.U32 R4, R19, R10, R136 ;  /* 0x0000000a13047225 */ /* 0x000fe200078e0088 */
[----:B------:R-:W-:-:S02]  /*27a0*/  ISETP.GE.AND P0, PT, R136, UR4, PT ;  /* 0x0000000488007c0c */ /* 0x000fc4000bf06270 */
[----:B------:R-:W-:Y:S01]  /*27b0*/  SEL R8, RZ, 0xffffffff, P1 ;  /* 0xffffffffff087807 */ /* 0x000fe20000800000 */
[----:B------:R-:W-:Y:S01]  /*27c0*/  IMAD.IADD R3, R21, 0x1, R3 ;  /* 0x0000000115037824 */ /* 0x000fe200078e0203 */
[----:B------:R-:W-:Y:S01]  /*27d0*/  IADD3 R96, P1, R20, R4, RZ ;  /* 0x0000000414607210 */ /* 0x000fe20007f3e0ff */
[----:B------:R-:W-:Y:S01]  /*27e0*/  IMAD R61, R30, UR5, R61 ;  /* 0x000000051e3d7c24 */ /* 0x000fe2000f8e023d */
[----:B------:R-:W-:Y:S02]  /*27f0*/  SEL R4, RZ, 0x1, P0 ;  /* 0x00000001ff047807 */ /* 0x000fe40000000000 */
[----:B------:R-:W-:Y:S01]  /*2800*/  LOP3.LUT P0, RZ, R77, 0x2, RZ, 0xc0, !PT ;  /* 0x000000024dff7812 */ /* 0x000fe2000780c0ff */
[----:B------:R-:W-:Y:S01]  /*2810*/  IMAD.SHL.U32 R9, R8, 0x2, RZ ;  /* 0x0000000208097824 */ /* 0x000fe200078e00ff */
[----:B------:R-:W-:-:S04]  /*2820*/  IADD3.X R95, R3, R5, R95, P1, !PT ;  /* 0x00000005035f7210 */ /* 0x000fc80000ffe45f */
[----:B------:R-:W-:Y:S01]  /*2830*/  LOP3.LUT R5, R9, 0x2, R4, 0xe2, !PT ;  /* 0x0000000209057812 */ /* 0x000fe200078ee204 */
[----:B------:R-:W-:Y:S01]  /*2840*/  VIADD R4, R136, 0x20 ;  /* 0x0000002088047836 */ /* 0x000fe20000000000 */
[----:B------:R-:W0:Y:S01]  /*2850*/  LDC.64 R8, c[0x0][0x3f8] ;  /* 0x0000fe00ff087b82 */ /* 0x000e220000000a00 */
[----:B------:R-:W-:-:S04]  /*2860*/  ISETP.GE.AND P1, PT, R72, UR4, PT ;  /* 0x0000000448007c0c */ /* 0x000fc8000bf26270 */
[----:B------:R-:W-:Y:S02]  /*2870*/  @P0 LOP3.LUT R23, R23, 0x2, RZ, 0xfc, !PT ;  /* 0x0000000217170812 */ /* 0x000fe400078efcff */
[----:B------:R-:W-:Y:S02]  /*2880*/  ISETP.GE.AND P0, PT, R4, UR4, PT ;  /* 0x0000000404007c0c */ /* 0x000fe4000bf06270 */
[----:B------:R-:W-:Y:S02]  /*2890*/  SEL R14, RZ, 0x8, P1 ;  /* 0x00000008ff0e7807 */ /* 0x000fe40000800000 */
[----:B------:R-:W-:Y:S02]  /*28a0*/  SEL R12, RZ, 0x4, P0 ;  /* 0x00000004ff0c7807 */ /* 0x000fe40000000000 */
[----:B------:R-:W-:Y:S02]  /*28b0*/  ISETP.GE.AND P0, PT, R27, UR4, PT ;  /* 0x000000041b007c0c */ /* 0x000fe4000bf06270 */
[----:B------:R-:W-:-:S02]  /*28c0*/  LOP3.LUT R12, R14, R5, R12, 0xfe, !PT ;  /* 0x000000050e0c7212 */ /* 0x000fc400078efe0c */
[----:B------:R-:W-:Y:S02]  /*28d0*/  SEL R5, RZ, 0x10, P0 ;  /* 0x00000010ff057807 */ /* 0x000fe40000000000 */
[----:B------:R-:W-:Y:S02]  /*28e0*/  ISETP.GE.AND P0, PT, R136, R29, PT ;  /* 0x0000001d8800720c */ /* 0x000fe40003f06270 */
[----:B------:R-:W-:Y:S02]  /*28f0*/  LOP3.LUT R12, R12, R5, RZ, 0xfc, !PT ;  /* 0x000000050c0c7212 */ /* 0x000fe400078efcff */
[----:B------:R-:W-:Y:S01]  /*2900*/  SEL R5, R29, RZ, P0 ;  /* 0x000000ff1d057207 */ /* 0x000fe20000000000 */
[----:B0-----:R-:W-:-:S04]  /*2910*/  IMAD R14, R34, R8, RZ ;  /* 0x00000008220e7224 */ /* 0x001fc800078e02ff */
[----:B------:R-:W-:Y:S02]  /*2920*/  IMAD.IADD R5, R136, 0x1, R5 ;  /* 0x0000000188057824 */ /* 0x000fe400078e0205 */
[----:B------:R-:W-:Y:S01]  /*2930*/  IMAD R35, R19, R9, R14 ;  /* 0x0000000913237224 */ /* 0x000fe200078e020e */
[-C--:B------:R-:W-:Y:S02]  /*2940*/  ISETP.GE.AND P1, PT, R0, R29.reuse, PT ;  /* 0x0000001d0000720c */ /* 0x080fe40003f26270 */
[----:B------:R-:W-:Y:S02]  /*2950*/  SHF.R.S32.HI R14, RZ, 0x1f, R5 ;  /* 0x0000001fff0e7819 */ /* 0x000fe40000011405 */
[----:B------:R-:W-:Y:S02]  /*2960*/  ISETP.GE.AND P2, PT, R4, R29, PT ;  /* 0x0000001d0400720c */ /* 0x000fe40003f46270 */
[----:B------:R-:W-:Y:S02]  /*2970*/  LEA.HI R76, R14, R5, RZ, 0x3 ;  /* 0x000000050e4c7211 */ /* 0x000fe400078f18ff */
[----:B------:R-:W-:-:S02]  /*2980*/  SEL R31, R29, RZ, P1 ;  /* 0x000000ff1d1f7207 */ /* 0x000fc40000800000 */
[----:B------:R-:W-:Y:S02]  /*2990*/  LEA.HI R5, R14, R5, RZ, 0x5 ;  /* 0x000000050e057211 */ /* 0x000fe400078f28ff */
[----:B------:R-:W-:Y:S01]  /*29a0*/  SEL R33, R29, RZ, P2 ;  /* 0x000000ff1d217207 */ /* 0x000fe20001000000 */
[----:B------:R-:W-:Y:S01]  /*29b0*/  IMAD.WIDE.U32 R66, R19, R8, R136 ;  /* 0x0000000813427225 */ /* 0x000fe200078e0088 */
[----:B------:R-:W-:-:S03]  /*29c0*/  LOP3.LUT R23, R23, 0xfffffffe, RZ, 0xc0, !PT ;  /* 0xfffffffe17177812 */ /* 0x000fc600078ec0ff */
[----:B------:R-:W-:-:S04]  /*29d0*/  IMAD.WIDE.U32 R68, R19, R8, R156 ;  /* 0x0000000813447225 */ /* 0x000fc800078e009c */
[----:B------:R-:W-:Y:S02]  /*29e0*/  IMAD.IADD R31, R0, 0x1, R31 ;  /* 0x00000001001f7824 */ /* 0x000fe400078e021f */
[----:B------:R-:W-:Y:S01]  /*29f0*/  IMAD.SHL.U32 R14, R5, 0x80, RZ ;  /* 0x00000080050e7824 */ /* 0x000fe200078e00ff */
[----:B------:R-:W-:Y:S01]  /*2a00*/  LOP3.LUT R5, R32, 0x18, R76, 0xf8, !PT ;  /* 0x0000001820057812 */ /* 0x000fe200078ef84c */
[----:B------:R-:W-:Y:S01]  /*2a10*/  IMAD.IADD R33, R4, 0x1, R33 ;  /* 0x0000000104217824 */ /* 0x000fe200078e0221 */
[----:B------:R-:W-:Y:S01]  /*2a20*/  @P2 LOP3.LUT R23, R23, 0x1, RZ, 0xfc, !PT ;  /* 0x0000000117172812 */ /* 0x000fe200078efcff */
[----:B------:R-:W-:Y:S01]  /*2a30*/  IMAD R15, R15, UR6, RZ ;  /* 0x000000060f0f7c24 */ /* 0x000fe2000f8e02ff */
[----:B------:R-:W-:Y:S01]  /*2a40*/  SHF.R.S32.HI R28, RZ, 0x1f, R31 ;  /* 0x0000001fff1c7819 */ /* 0x000fe2000001141f */
[----:B------:R-:W-:Y:S01]  /*2a50*/  IMAD.IADD R67, R67, 0x1, R35 ;  /* 0x0000000143437824 */ /* 0x000fe200078e0223 */
[----:B------:R-:W-:Y:S01]  /*2a60*/  LOP3.LUT R14, R14, 0xfffff000, RZ, 0xc0, !PT ;  /* 0xfffff0000e0e7812 */ /* 0x000fe200078ec0ff */
[----:B------:R-:W-:Y:S01]  /*2a70*/  IMAD.IADD R69, R35, 0x1, R69 ;  /* 0x0000000123457824 */ /* 0x000fe200078e0245 */
[----:B------:R-:W-:-:S02]  /*2a80*/  SHF.R.S32.HI R35, RZ, 0x1f, R106 ;  /* 0x0000001fff237819 */ /* 0x000fc4000001146a */
[----:B---3--:R-:W-:Y:S02]  /*2a90*/  LOP3.LUT R5, R5, R38, RZ, 0x3c, !PT ;  /* 0x0000002605057212 */ /* 0x008fe400078e3cff */
[----:B------:R-:W-:Y:S02]  /*2aa0*/  SHF.R.S32.HI R30, RZ, 0x1f, R33 ;  /* 0x0000001fff1e7819 */ /* 0x000fe40000011421 */
[----:B------:R-:W-:Y:S01]  /*2ab0*/  IADD3 R70, P2, R19, R70, RZ ;  /* 0x0000004613467210 */ /* 0x000fe20007f5e0ff */
[----:B------:R-:W-:Y:S01]  /*2ac0*/  IMAD R15, R75, UR7, R15 ;  /* 0x000000074b0f7c24 */ /* 0x000fe2000f8e020f */
[----:B----4-:R-:W-:Y:S01]  /*2ad0*/  IADD3 R105, R5, R14, R37 ;  /* 0x0000000e05697210 */ /* 0x010fe20007ffe025 */
[----:B------:R-:W-:Y:S01]  /*2ae0*/  IMAD.WIDE.U32 R60, R75, UR6, R60 ;  /* 0x000000064b3c7c25 */ /* 0x000fe2000f8e003c */
[CC--:B------:R-:W-:Y:S02]  /*2af0*/  LEA.HI R75, R28.reuse, R31.reuse, RZ, 0x3 ;  /* 0x0000001f1c4b7211 */ /* 0x0c0fe400078f18ff */
[----:B------:R-:W-:Y:S01]  /*2b00*/  LEA.HI R28, R28, R31, RZ, 0x5 ;  /* 0x0000001f1c1c7211 */ /* 0x000fe200078f28ff */
[C---:B------:R-:W-:Y:S01]  /*2b10*/  IMAD R14, R35.reuse, R6, RZ ;  /* 0x00000006230e7224 */ /* 0x040fe200078e02ff */
[CC--:B------:R-:W-:Y:S01]  /*2b20*/  LEA.HI R74, R30.reuse, R33.reuse, RZ, 0x3 ;  /* 0x000000211e4a7211 */ /* 0x0c0fe200078f18ff */
[----:B------:R-:W-:Y:S01]  /*2b30*/  IMAD R35, R35, R8, RZ ;  /* 0x0000000823237224 */ /* 0x000fe200078e02ff */
[----:B------:R-:W-:Y:S01]  /*2b40*/  LEA.HI R33, R30, R33, RZ, 0x5 ;  /* 0x000000211e217211 */ /* 0x000fe200078f28ff */
[----:B------:R-:W-:Y:S01]  /*2b50*/  IMAD.X R71, R34, 0x1, R13, P2 ;  /* 0x0000000122477824 */ /* 0x000fe200010e060d */
[----:B------:R-:W-:Y:S01]  /*2b60*/  ISETP.GE.AND P2, PT, R82, UR4, PT ;  /* 0x0000000452007c0c */ /* 0x000fe2000bf46270 */
[----:B------:R-:W-:Y:S01]  /*2b70*/  IMAD.SHL.U32 R30, R28, 0x80, RZ ;  /* 0x000000801c1e7824 */ /* 0x000fe200078e00ff */
[----:B------:R-:W-:Y:S01]  /*2b80*/  SHF.L.U64.HI R99, R8, 0x7, R9 ;  /* 0x0000000708637819 */ /* 0x000fe20000010209 */
[----:B------:R-:W-:Y:S01]  /*2b90*/  IMAD R35, R106, R9, R35 ;  /* 0x000000096a237224 */ /* 0x000fe200078e0223 */
[----:B------:R-:W-:Y:S01]  /*2ba0*/  LOP3.LUT R28, R32, 0x18, R75, 0xf8, !PT ;  /* 0x00000018201c7812 */ /* 0x000fe200078ef84b */
[----:B------:R-:W-:Y:S01]  /*2bb0*/  IMAD.SHL.U32 R33, R33, 0x80, RZ ;  /* 0x0000008021217824 */ /* 0x000fe200078e00ff */
[----:B------:R-:W-:-:S02]  /*2bc0*/  SEL R9, RZ, 0x20, P2 ;  /* 0x00000020ff097807 */ /* 0x000fc40001000000 */
[----:B------:R-:W-:Y:S01]  /*2bd0*/  LOP3.LUT R32, R32, 0x18, R74, 0xf8, !PT ;  /* 0x0000001820207812 */ /* 0x000fe200078ef84a */
[----:B------:R-:W-:Y:S01]  /*2be0*/  IMAD R91, R106, R7, R14 ;  /* 0x000000076a5b7224 */ /* 0x000fe200078e020e */
[----:B------:R-:W-:Y:S01]  /*2bf0*/  LOP3.LUT R13, R12, R9, RZ, 0xfc, !PT ;  /* 0x000000090c0d7212 */ /* 0x000fe200078efcff */
[----:B------:R-:W-:Y:S01]  /*2c00*/  IMAD.WIDE.U32 R66, R106, R8, R66 ;  /* 0x000000086a427225 */ /* 0x000fe200078e0042 */
[----:B------:R-:W-:Y:S02]  /*2c10*/  LOP3.LUT R30, R30, 0xfffff000, RZ, 0xc0, !PT ;  /* 0xfffff0001e1e7812 */ /* 0x000fe400078ec0ff */
[----:B------:R-:W-:Y:S01]  /*2c20*/  LOP3.LUT R31, R28, R38, RZ, 0x3c, !PT ;  /* 0x000000261c1f7212 */ /* 0x000fe200078e3cff */
[----:B------:R-:W-:Y:S01]  /*2c30*/  IMAD.WIDE.U32 R68, R106, R8, R68 ;  /* 0x000000086a447225 */ /* 0x000fe200078e0044 */
[----:B------:R-:W-:Y:S02]  /*2c40*/  LOP3.LUT R33, R33, 0xfffff000, RZ, 0xc0, !PT ;  /* 0xfffff00021217812 */ /* 0x000fe400078ec0ff */
[----:B------:R-:W-:Y:S01]  /*2c50*/  LOP3.LUT R32, R32, R38, RZ, 0x3c, !PT ;  /* 0x0000002620207212 */ /* 0x000fe200078e3cff */
[----:B------:R-:W-:Y:S01]  /*2c60*/  IMAD.SHL.U32 R7, R8, 0x80, RZ ;  /* 0x0000008008077824 */ /* 0x000fe200078e00ff */
[----:B------:R-:W-:-:S02]  /*2c70*/  LOP3.LUT R81, R76, 0xfffffff8, RZ, 0xc0, !PT ;  /* 0xfffffff84c517812 */ /* 0x000fc400078ec0ff */
[----:B------:R-:W-:Y:S02]  /*2c80*/  LOP3.LUT R80, R75, 0xfffffff8, RZ, 0xc0, !PT ;  /* 0xfffffff84b507812 */ /* 0x000fe400078ec0ff */
[----:B------:R-:W-:Y:S01]  /*2c90*/  LOP3.LUT R79, R74, 0xfffffff8, RZ, 0xc0, !PT ;  /* 0xfffffff84a4f7812 */ /* 0x000fe200078ec0ff */
[----:B------:R-:W-:Y:S01]  /*2ca0*/  IMAD.SHL.U32 R5, R10, 0x80, RZ ;  /* 0x000000800a057824 */ /* 0x000fe200078e00ff */
[----:B------:R-:W-:Y:S01]  /*2cb0*/  LOP3.LUT R8, R12, 0x1, RZ, 0xc0, !PT ;  /* 0x000000010c087812 */ /* 0x000fe200078ec0ff */
[----:B------:R-:W-:Y:S01]  /*2cc0*/  IMAD.IADD R93, R63, 0x1, R91 ;  /* 0x000000013f5d7824 */ /* 0x000fe200078e025b */
[C---:B------:R-:W-:Y:S01]  /*2cd0*/  LOP3.LUT R9, R13.reuse, 0x2, RZ, 0xc0, !PT ;  /* 0x000000020d097812 */ /* 0x040fe200078ec0ff */
[----:B------:R-:W-:Y:S01]  /*2ce0*/  IMAD.SHL.U32 R6, R6, 0x80, RZ ;  /* 0x0000008006067824 */ /* 0x000fe200078e00ff */
[----:B------:R-:W-:Y:S01]  /*2cf0*/  LOP3.LUT R10, R13, 0x4, RZ, 0xc0, !PT ;  /* 0x000000040d0a7812 */ /* 0x000fe200078ec0ff */
[----:B------:R-:W-:Y:S01]  /*2d00*/  IMAD.IADD R91, R91, 0x1, R65 ;  /* 0x000000015b5b7824 */ /* 0x000fe200078e0241 */
[----:B------:R-:W-:Y:S01]  /*2d10*/  LOP3.LUT R11, R13, 0x8, RZ, 0xc0, !PT ;  /* 0x000000080d0b7812 */ /* 0x000fe200078ec0ff */
[----:B------:R-:W-:Y:S01]  /*2d20*/  IMAD.IADD R92, R67, 0x1, R35 ;  /* 0x00000001435c7824 */ /* 0x000fe200078e0223 */
[----:B------:R-:W-:Y:S01]  /*2d30*/  LOP3.LUT R12, R13, 0x10, RZ, 0xc0, !PT ;  /* 0x000000100d0c7812 */ /* 0x000fe200078ec0ff */
[----:B------:R-:W-:Y:S01]  /*2d40*/  IMAD.IADD R90, R35, 0x1, R69 ;  /* 0x00000001235a7824 */ /* 0x000fe200078e0245 */
[----:B------:R-:W-:Y:S01]  /*2d50*/  IADD3 R104, R31, R30, R37 ;  /* 0x0000001e1f687210 */ /* 0x000fe20007ffe025 */
[----:B------:R-:W-:Y:S01]  /*2d60*/  IMAD.IADD R94, R61, 0x1, R15 ;  /* 0x000000013d5e7824 */ /* 0x000fe200078e020f */
[----:B------:R-:W-:-:S02]  /*2d70*/  IADD3 R103, R32, R33, R37 ;  /* 0x0000002120677210 */ /* 0x000fc40007ffe025 */
[----:B------:R-:W-:Y:S02]  /*2d80*/  SHF.R.S32.HI R102, RZ, 0x1f, R81 ;  /* 0x0000001fff667819 */ /* 0x000fe40000011451 */
[----:B------:R-:W-:Y:S02]  /*2d90*/  SHF.R.S32.HI R101, RZ, 0x1f, R80 ;  /* 0x0000001fff657819 */ /* 0x000fe40000011450 */
[----:B------:R-:W-:Y:S02]  /*2da0*/  SHF.R.S32.HI R100, RZ, 0x1f, R79 ;  /* 0x0000001fff647819 */ /* 0x000fe4000001144f */
[----:B------:R-:W-:-:S07]  /*2db0*/  LOP3.LUT R13, R13, 0x20, RZ, 0xc0, !PT ;  /* 0x000000200d0d7812 */ /* 0x000fce00078ec0ff */
.L_x_1453:
[----:B---3--:R-:W2:Y:S01]  /*2dc0*/  LDL R29, [R1+0x48] ;  /* 0x00004800011d7983 */ /* 0x008ea20000100800 */
[----:B0-----:R-:W0:Y:S01]  /*2dd0*/  LDC.64 R86, c[0x0][0x2e8] ;  /* 0x0000ba00ff567b82 */ /* 0x001e220000000a00 */
[----:B-1----:R-:W-:Y:S01]  /*2de0*/  VIADD R28, R25, 0xffffffff ;  /* 0xffffffff191c7836 */ /* 0x002fe20000000000 */
[----:B------:R-:W-:Y:S01]  /*2df0*/  LOP3.LUT P4, RZ, R77, 0x2, RZ, 0xc0, !PT ;  /* 0x000000024dff7812 */ /* 0x000fe2000788c0ff */
[----:B------:R-:W-:Y:S05]  /*2e00*/  YIELD ;  /* 0x0000000000007946 */ /* 0x000fea0003800000 */
[----:B------:R-:W1:Y:S01]  /*2e10*/  LDC R107, c[0x0][0x3f4] ;  /* 0x0000fd00ff6b7b82 */ /* 0x000e620000000800 */
        /* <DEDUP_REMOVED lines=8> */
[----:B0-----:R-:W-:Y:S02]  /*2ea0*/  LEA R32, P3, R14, R86, 0x1 ;  /* 0x000000560e207211 */ /* 0x001fe400078608ff */
[----:B------:R-:W-:Y:S02]  /*2eb0*/  ISETP.GT.AND P2, PT, R28, R83, PT ;  /* 0x000000531c00720c */ /* 0x000fe40003f44270 */
[----:B------:R-:W-:Y:S01]  /*2ec0*/  LEA.HI.X R33, R14, R87, R25, 0x1, P3 ;  /* 0x000000570e217211 */ /* 0x000fe200018f0c19 */
[----:B------:R-:W-:Y:S01]  /*2ed0*/  IMAD.MOV.U32 R25, RZ, RZ, R28 ;  /* 0x000000ffff197224 */ /* 0x000fe200078e001c */
[----:B-1----:R-:W-:Y:S01]  /*2ee0*/  ISETP.GE.AND P3, PT, R107, 0x1, PT ;  /* 0x000000016b00780c */ /* 0x002fe20003f66270 */
[----:B--2---:R-:W-:-:S04]  /*2ef0*/  IMAD R15, R17, 0x3000, R29 ;  /* 0x00003000110f7824 */ /* 0x004fc800078e021d */
[C---:B------:R-:W-:Y:S02]  /*2f00*/  VIADD R29, R15.reuse, 0x10 ;  /* 0x000000100f1d7836 */ /* 0x040fe40000000000 */
[C---:B------:R-:W-:Y:S02]  /*2f10*/  @P4 VIADD R29, R15.reuse, 0xfffffff0 ;  /* 0xfffffff00f1d4836 */ /* 0x040fe40000000000 */
[--C-:B------:R-:W-:Y:S02]  /*2f20*/  IMAD R78, R15, 0x2, R26.reuse ;  /* 0x000000020f4e7824 */ /* 0x100fe400078e021a */
[----:B------:R-:W-:Y:S02]  /*2f30*/  IMAD R15, R29, 0x2, R26 ;  /* 0x000000021d0f7824 */ /* 0x000fe400078e021a */
[----:B------:R-:W-:Y:S05]  /*2f40*/  @!P3 BRA `(.L_x_1399) ;  /* 0x0000003800c4b947 */ /* 0x000fea0003800000 */
[----:B------:R-:W-:Y:S01]  /*2f50*/  ULDC.U8 UR4, c[0x0][0x410] ;  /* 0x0001040000047ab9 */ /* 0x000fe20000000000 */
[-C--:B------:R-:W-:Y:S01]  /*2f60*/  IMAD R14, R99, R28.reuse, RZ ;  /* 0x0000001c630e7224 */ /* 0x080fe200078e02ff */
[----:B------:R-:W-:Y:S01]  /*2f70*/  ISETP.NE.AND P3, PT, RZ, UR4, PT ;  /* 0x00000004ff007c0c */ /* 0x000fe2000bf65270 */
[----:B------:R-:W-:Y:S02]  /*2f80*/  IMAD R31, R98, R28, RZ ;  /* 0x0000001c621f7224 */ /* 0x000fe400078e02ff */
        /* <DEDUP_REMOVED lines=24> */
[----:B------:R-:W2:Y:S04]  /*3110*/  LDL R115, [R1+0x30] ;  /* 0x0000300001737983 */ /* 0x000ea80000100800 */
[----:B------:R-:W3:Y:S04]  /*3120*/  LDL R114, [R1+0x2c] ;  /* 0x00002c0001727983 */ /* 0x000ee80000100800 */
        /* <DEDUP_REMOVED lines=17> */
[----:B------:R-:W-:-:S09]  /*3240*/  CS2R R56, SRZ ;  /* 0x0000000000387805 */ /* 0x000fd2000001ff00 */
[----:B------:R0:W5:Y:S04]  /*3250*/  @!P3 LDG.E.64 R58, desc[UR38][R30.64] ;  /* 0x000000261e3ab981 */ /* 0x000168000c1e1b00 */
[----:B------:R0:W5:Y:S01]  /*3260*/  @!P3 LDG.E.64 R86, desc[UR38][R28.64] ;  /* 0x000000261c56b981 */ /* 0x000162000c1e1b00 */
        /* <DEDUP_REMOVED lines=23> */
.L_x_1402:
[----:B------:R-:W-:Y:S05]  /*33e0*/  BSYNC B1 ;  /* 0x0000000000017941 */ /* 0x000fea0003800000 */
.L_x_1401:
[----:B-----5:R-:W-:Y:S01]  /*33f0*/  IMAD.MOV.U32 R14, RZ, RZ, R34 ;  /* 0x000000ffff0e7224 */ /* 0x020fe200078e0022 */
[----:B------:R-:W-:Y:S01]  /*3400*/  UISETP.NE.AND UP0, UPT, UR37, 0x3, UPT ;  /* 0x000000032500788c */ /* 0x000fe2000bf05270 */
[----:B0-----:R-:W-:-:S05]  /*3410*/  IMAD.MOV.U32 R28, RZ, RZ, R35 ;  /* 0x000000ffff1c7224 */ /* 0x001fca00078e0023 */
[----:B------:R-:W-:Y:S01]  /*3420*/  PRMT R88, R14, 0x5410, R28 ;  /* 0x000054100e587816 */ /* 0x000fe2000000001c */
[----:B------:R-:W-:Y:S01]  /*3430*/  IMAD.MOV.U32 R14, RZ, RZ, R38 ;  /* 0x000000ffff0e7224 */ /* 0x000fe200078e0026 */
[----:B------:R-:W-:Y:S01]  /*3440*/  PLOP3.LUT P3, PT, PT, PT, UP0, 0x80, 0x0 ;  /* 0x000000000000781c */ /* 0x000fe20003f6f008 */
        /* <DEDUP_REMOVED lines=35> */
[----:B------:R-:W-:Y:S06]  /*3680*/  @!P3 BRA `(.L_x_1403) ;  /* 0x000000000004b947 */ /* 0x000fec0003800000 */
[----:B------:R-:W-:Y:S01]  /*3690*/  BPT.TRAP 0x1 ;  /* 0x000000040000795c */ /* 0x000fe20000300000 */
.L_x_1403:
[----:B------:R-:W-:Y:S01]  /*36a0*/  IMAD R14, R17, 0x8, R2 ;  /* 0x00000008110e7824 */ /* 0x000fe200078e0202 */
[----:B------:R-:W-:Y:S01]  /*36b0*/  SHF.L.U32 R85, R154, 0x1f, RZ ;  /* 0x0000001f9a557819 */ /* 0x000fe200000006ff */
[----:B------:R-:W-:Y:S03]  /*36c0*/  BSSY B1, `(.L_x_1404) ;  /* 0x0000003000017945 */ /* 0x000fe60003800000 */
[----:B------:R-:W0:Y:S02]  /*36d0*/  SYNCS.PHASECHK.TRANS64.TRYWAIT P5, [R14+URZ+0x2d890], R85 ;  /* 0x02d890550e0075a7 */ /* 0x000e2400080a017f */
[----:B0-----:R-:W-:Y:S05]  /*36e0*/  @!P5 BRA `(.L_x_1405) ;  /* 0x000002300064d947 */ /* 0x001fea0003800000 */
.L_x_1780:
[----:B------:R-:W-:Y:S05]  /*36f0*/  BSYNC B1 ;  /* 0x0000000000017941 */ /* 0x000fea0003800000 */
.L_x_1404:
[----:B------:R-:W-:Y:S05]  /*3700*/  @P4 BRA `(.L_x_1406) ;  /* 0x0000003400544947 */ /* 0x000fea0003800000 */
[----:B------:R-:W-:Y:S01]  /*3710*/  ISETP.NE.AND P4, PT, R8, RZ, PT ;  /* 0x000000ff0800720c */ /* 0x000fe20003f85270 */
[----:B------:R-:W-:-:S12]  /*3720*/  BSSY B1, `(.L_x_1407) ;  /* 0x0000031000017945 */ /* 0x000fd80003800000 */
[----:B------:R-:W-:Y:S05]  /*3730*/  @!P4 BRA `(.L_x_1408) ;  /* 0x0000000000bcc947 */ /* 0x000fea0003800000 */
[----:B------:R1:W2:Y:S01]  /*3740*/  LDS.128 R28, [R78+0x15000] ;  /* 0x015000004e1c7984 */ /* 0x0002a20000000c00 */
[----:B------:R-:W-:Y:S01]  /*3750*/  ISETP.GE.AND P4, PT, R156, R107, PT ;  /* 0x0000006b9c00720c */ /* 0x000fe20003f86270 */
[----:B------:R-:W-:-:S12]  /*3760*/  BSSY B2, `(.L_x_1409) ;  /* 0x000002b000027945 */ /* 0x000fd80003800000 */
[----:B-1----:R-:W-:Y:S05]  /*3770*/  @P4 BRA `(.L_x_1410) ;  /* 0x0000000000a44947 */ /* 0x002fea0003800000 */
[----:B------:R-:W-:Y:S01]  /*3780*/  SHF.R.U64 R53, R86, 0x10, R87 ;  /* 0x0000001056357819 */ /* 0x000fe20000001257 */
[--C-:B--2---:R-:W-:Y:S01]  /*3790*/  HADD2.F32 R54, -RZ, R29.reuse.H1_H1 ;  /* 0x3000001dff367230 */ /* 0x104fe20000004100 */
[----:B------:R-:W-:Y:S01]  /*37a0*/  SHF.R.U64 R52, R58, 0x10, R59 ;  /* 0x000000103a347819 */ /* 0x000fe2000000123b */
[----:B------:R-:W-:Y:S01]  /*37b0*/  HADD2.F32 R55, -RZ, R29.H0_H0 ;  /* 0x2000001dff377230 */ /* 0x000fe20000004100 */
[----:B------:R-:W-:Y:S01]  /*37c0*/  SHF.R.U32.HI R86, RZ, 0x10, R87 ;  /* 0x00000010ff567819 */ /* 0x000fe20000011657 */
[----:B------:R-:W-:Y:S01]  /*37d0*/  HADD2.F32 R53, -RZ, R53.H0_H0 ;  /* 0x20000035ff357230 */ /* 0x000fe20000004100 */
[----:B------:R-:W-:Y:S01]  /*37e0*/  SHF.R.U32.HI R58, RZ, 0x10, R59 ;  /* 0x00000010ff3a7819 */ /* 0x000fe2000001163b */
[----:B------:R-:W-:Y:S02]  /*37f0*/  HADD2.F32 R52, -RZ, R52.H0_H0 ;  /* 0x20000034ff347230 */ /* 0x000fe40000004100 */
[----:B------:R-:W-:Y:S02]  /*3800*/  HADD2.F32 R86, -RZ, R86.H0_H0 ;  /* 0x20000056ff567230 */ /* 0x000fe40000004100 */
[-C--:B------:R-:W-:Y:S01]  /*3810*/  FMUL.FTZ R29, R54, R53.reuse ;  /* 0x00000035361d7220 */ /* 0x080fe20000410000 */
[----:B------:R-:W-:Y:S01]  /*3820*/  FMUL.FTZ R53, R55, R53 ;  /* 0x0000003537357220 */ /* 0x000fe20000410000 */
[----:B------:R-:W-:-:S02]  /*3830*/  HADD2.F32 R58, -RZ, R58.H0_H0 ;  /* 0x2000003aff3a7230 */ /* 0x000fc40000004100 */
[-C--:B------:R-:W-:Y:S01]  /*3840*/  FFMA.FTZ R29, R55, R52.reuse, -R29 ;  /* 0x00000034371d7223 */ /* 0x080fe2000001081d */
[----:B------:R-:W-:Y:S01]  /*3850*/  FFMA.FTZ R52, R54, R52, R53 ;  /* 0x0000003436347223 */ /* 0x000fe20000010035 */
[--C-:B------:R-:W-:Y:S02]  /*3860*/  HADD2.F32 R53, -RZ, R31.reuse.H1_H1 ;  /* 0x3000001fff357230 */ /* 0x100fe40000004100 */
[----:B------:R-:W-:Y:S02]  /*3870*/  HADD2.F32 R54, -RZ, R31.H0_H0 ;  /* 0x2000001fff367230 */ /* 0x000fe40000004100 */
[----:B------:R-:W-:Y:S02]  /*3880*/  IMAD.MOV.U32 R59, RZ, RZ, R28 ;  /* 0x000000ffff3b7224 */ /* 0x000fe400078e001c */
[----:B------:R-:W-:Y:S01]  /*3890*/  FMUL.FTZ R31, R53, R86 ;  /* 0x00000056351f7220 */ /* 0x000fe20000410000 */
[----:B------:R-:W-:-:S03]  /*38a0*/  F2FP.F16.F32.PACK_AB R29, R52, R29 ;  /* 0x0000001d341d723e */ /* 0x000fc600000000ff */
[C---:B------:R-:W-:Y:S01]  /*38b0*/  FFMA.FTZ R31, R54.reuse, R58, -R31 ;  /* 0x0000003a361f7223 */ /* 0x040fe2000001081f */
[----:B------:R-:W-:Y:S01]  /*38c0*/  FMUL.FTZ R54, R54, R86 ;  /* 0x0000005636367220 */ /* 0x000fe20000410000 */
[--C-:B------:R-:W-:Y:S02]  /*38d0*/  HADD2.F32 R28, -RZ, R59.reuse.H1_H1 ;  /* 0x3000003bff1c7230 */ /* 0x100fe40000004100 */
[----:B------:R-:W-:Y:S02]  /*38e0*/  HADD2.F32 R59, -RZ, R59.H0_H0 ;  /* 0x2000003bff3b7230 */ /* 0x000fe40000004100 */
[----:B------:R-:W-:Y:S01]  /*38f0*/  FFMA.FTZ R53, R53, R58, R54 ;  /* 0x0000003a35357223 */ /* 0x000fe20000010036 */
[----:B------:R-:W-:Y:S02]  /*3900*/  HADD2.F32 R58, -RZ, R121.H1_H1 ;  /* 0x30000079ff3a7230 */ /* 0x000fe40000004100 */
[----:B------:R-:W-:Y:S02]  /*3910*/  HADD2.F32 R54, -RZ, R118.H0_H0 ;  /* 0x20000076ff367230 */ /* 0x000fe40000004100 */
[----:B------:R-:W-:Y:S01]  /*3920*/  F2FP.F16.F32.PACK_AB R31, R53, R31 ;  /* 0x0000001f351f723e */ /* 0x000fe200000000ff */
[-C--:B------:R-:W-:Y:S01]  /*3930*/  FMUL.FTZ R55, R28, R58.reuse ;  /* 0x0000003a1c377220 */ /* 0x080fe20000410000 */
[----:B------:R-:W-:-:S03]  /*3940*/  FMUL.FTZ R58, R59, R58 ;  /* 0x0000003a3b3a7220 */ /* 0x000fc60000410000 */
[-C--:B------:R-:W-:Y:S01]  /*3950*/  FFMA.FTZ R55, R59, R54.reuse, -R55 ;  /* 0x000000363b377223 */ /* 0x080fe20000010837 */
[----:B------:R-:W-:Y:S01]  /*3960*/  FFMA.FTZ R28, R28, R54, R58 ;  /* 0x000000361c1c7223 */ /* 0x000fe2000001003a */
[----:B------:R-:W-:Y:S02]  /*3970*/  HADD2.F32 R54, -RZ, R121.H0_H0 ;  /* 0x20000079ff367230 */ /* 0x000fe40000004100 */
[----:B------:R-:W-:Y:S02]  /*3980*/  HADD2.F32 R58, -RZ, R30.H1_H1 ;  /* 0x3000001eff3a7230 */ /* 0x000fe40000004100 */
[----:B------:R-:W-:Y:S01]  /*3990*/  HADD2.F32 R59, -RZ, R118.H1_H1 ;  /* 0x30000076ff3b7230 */ /* 0x000fe20000004100 */
[----:B------:R-:W-:Y:S01]  /*39a0*/  F2FP.F16.F32.PACK_AB R28, R28, R55 ;  /* 0x000000371c1c723e */ /* 0x000fe200000000ff */
[----:B------:R-:W-:Y:S02]  /*39b0*/  HADD2.F32 R30, -RZ, R30.H0_H0 ;  /* 0x2000001eff1e7230 */ /* 0x000fe40000004100 */
[----:B------:R-:W-:-:S04]  /*39c0*/  FMUL.FTZ R86, R58, R54 ;  /* 0x000000363a567220 */ /* 0x000fc80000410000 */
[C---:B------:R-:W-:Y:S01]  /*39d0*/  FFMA.FTZ R86, R30.reuse, R59, -R86 ;  /* 0x0000003b1e567223 */ /* 0x040fe20000010856 */
[----:B------:R-:W-:-:S04]  /*39e0*/  FMUL.FTZ R30, R30, R54 ;  /* 0x000000361e1e7220 */ /* 0x000fc80000410000 */
[----:B------:R-:W-:-:S05]  /*39f0*/  FFMA.FTZ R30, R58, R59, R30 ;  /* 0x0000003b3a1e7223 */ /* 0x000fca000001001e */
[----:B------:R-:W-:-:S07]  /*3a00*/  F2FP.F16.F32.PACK_AB R30, R30, R86 ;  /* 0x000000561e1e723e */ /* 0x000fce00000000ff */
.L_x_1410:
[----:B------:R-:W-:Y:S05]  /*3a10*/  BSYNC B2 ;  /* 0x0000000000027941 */ /* 0x000fea0003800000 */
.L_x_1409:
[----:B--2---:R1:W-:Y:S02]  /*3a20*/  STG.E.128 desc[UR38][R32.64], R28 ;  /* 0x0000001c20007986 */ /* 0x0043e4000c101d26 */
.L_x_1408:
[----:B------:R-:W-:Y:S05]  /*3a30*/  BSYNC B1 ;  /* 0x0000000000017941 */ /* 0x000fea0003800000 */
.L_x_1407:
        /* <DEDUP_REMOVED lines=8> */
[--C-:B------:R-:W-:Y:S01]  /*3ac0*/  SHF.R.U64 R52, R50, 0x10, R51.reuse ;  /* 0x0000001032347819 */ /* 0x100fe20000001233 */
[----:B------:R-:W-:Y:S01]  /*3ad0*/  IMAD.MOV.U32 R55, RZ, RZ, R28 ;  /* 0x000000ffff377224 */ /* 0x000fe200078e001c */
[----:B------:R-:W-:Y:S01]  /*3ae0*/  SHF.R.U32.HI R50, RZ, 0x10, R51 ;  /* 0x00000010ff327819 */ /* 0x000fe20000011633 */
[----:B------:R-:W-:Y:S01]  /*3af0*/  IMAD.MOV.U32 R51, RZ, RZ, R29 ;  /* 0x000000ffff337224 */ /* 0x000fe200078e001d */
[--C-:B------:R-:W-:Y:S01]  /*3b00*/  SHF.R.U64 R53, R56, 0x10, R57.reuse ;  /* 0x0000001038357819 */ /* 0x100fe20000001239 */
[----:B------:R-:W-:Y:S01]  /*3b10*/  HADD2.F32 R52, -RZ, R52.H0_H0 ;  /* 0x20000034ff347230 */ /* 0x000fe20000004100 */
[----:B------:R-:W-:Y:S01]  /*3b20*/  SHF.R.U32.HI R56, RZ, 0x10, R57 ;  /* 0x00000010ff387819 */ /* 0x000fe20000011639 */
[----:B------:R-:W-:Y:S02]  /*3b30*/  HADD2.F32 R28, -RZ, R55.H1_H1 ;  /* 0x30000037ff1c7230 */ /* 0x000fe40000004100 */
[----:B------:R-:W-:Y:S02]  /*3b40*/  HADD2.F32 R29, -RZ, R53.H0_H0 ;  /* 0x20000035ff1d7230 */ /* 0x000fe40000004100 */
[----:B------:R-:W-:-:S02]  /*3b50*/  HADD2.F32 R53, -RZ, R51.H1_H1 ;  /* 0x30000033ff357230 */ /* 0x000fc40000004100 */
[----:B------:R-:W-:Y:S02]  /*3b60*/  HADD2.F32 R54, -RZ, R51.H0_H0 ;  /* 0x20000033ff367230 */ /* 0x000fe40000004100 */
[----:B------:R-:W-:Y:S02]  /*3b70*/  HADD2.F32 R56, -RZ, R56.H0_H0 ;  /* 0x20000038ff387230 */ /* 0x000fe40000004100 */
[CC--:B------:R-:W-:Y:S01]  /*3b80*/  FMUL.FTZ R51, R53.reuse, R29.reuse ;  /* 0x0000001d35337220 */ /* 0x0c0fe20000410000 */
[----:B------:R-:W-:Y:S02]  /*3b90*/  HADD2.F32 R55, -RZ, R55.H0_H0 ;  /* 0x20000037ff377230 */ /* 0x000fe40000004100 */
[C---:B------:R-:W-:Y:S01]  /*3ba0*/  FMUL.FTZ R29, R54.reuse, R29 ;  /* 0x0000001d361d7220 */ /* 0x040fe20000410000 */
[-C--:B------:R-:W-:Y:S01]  /*3bb0*/  FFMA.FTZ R51, R54, R52.reuse, -R51 ;  /* 0x0000003436337223 */ /* 0x080fe20000010833 */
[----:B------:R-:W-:Y:S02]  /*3bc0*/  HADD2.F32 R54, -RZ, R120.H0_H0 ;  /* 0x20000078ff367230 */ /* 0x000fe40000004100 */
[----:B------:R-:W-:Y:S01]  /*3bd0*/  FFMA.FTZ R29, R53, R52, R29 ;  /* 0x00000034351d7223 */ /* 0x000fe2000001001d */
[----:B------:R-:W-:-:S02]  /*3be0*/  IMAD.MOV.U32 R52, RZ, RZ, R31 ;  /* 0x000000ffff347224 */ /* 0x000fc400078e001f */
[----:B------:R-:W-:Y:S02]  /*3bf0*/  HADD2.F32 R53, -RZ, R50.H0_H0 ;  /* 0x20000032ff357230 */ /* 0x000fe40000004100 */
[----:B------:R-:W-:Y:S01]  /*3c00*/  F2FP.F16.F32.PACK_AB R29, R29, R51 ;  /* 0x000000331d1d723e */ /* 0x000fe200000000ff */
[--C-:B------:R-:W-:Y:S02]  /*3c10*/  HADD2.F32 R31, -RZ, R52.reuse.H1_H1 ;  /* 0x30000034ff1f7230 */ /* 0x100fe40000004100 */
[----:B------:R-:W-:-:S03]  /*3c20*/  HADD2.F32 R52, -RZ, R52.H0_H0 ;  /* 0x20000034ff347230 */ /* 0x000fc60000004100 */
[----:B------:R-:W-:-:S04]  /*3c30*/  FMUL.FTZ R50, R31, R56 ;  /* 0x000000381f327220 */ /* 0x000fc80000410000 */
[C---:B------:R-:W-:Y:S01]  /*3c40*/  FFMA.FTZ R50, R52.reuse, R53, -R50 ;  /* 0x0000003534327223 */ /* 0x040fe20000010832 */
[----:B------:R-:W-:-:S04]  /*3c50*/  FMUL.FTZ R52, R52, R56 ;  /* 0x0000003834347220 */ /* 0x000fc80000410000 */
[----:B------:R-:W-:Y:S01]  /*3c60*/  FFMA.FTZ R31, R31, R53, R52 ;  /* 0x000000351f1f7223 */ /* 0x000fe20000010034 */
[----:B------:R-:W-:Y:S02]  /*3c70*/  HADD2.F32 R52, -RZ, R117.H0_H0 ;  /* 0x20000075ff347230 */ /* 0x000fe40000004100 */
[CC--:B------:R-:W-:Y:S01]  /*3c80*/  FMUL.FTZ R53, R28.reuse, R54.reuse ;  /* 0x000000361c357220 */ /* 0x0c0fe20000410000 */
[----:B------:R-:W-:Y:S01]  /*3c90*/  FMUL.FTZ R54, R55, R54 ;  /* 0x0000003637367220 */ /* 0x000fe20000410000 */
[----:B------:R-:W-:Y:S02]  /*3ca0*/  F2FP.F16.F32.PACK_AB R31, R31, R50 ;  /* 0x000000321f1f723e */ /* 0x000fe400000000ff */
[-C--:B------:R-:W-:Y:S01]  /*3cb0*/  FFMA.FTZ R53, R55, R52.reuse, -R53 ;  /* 0x0000003437357223 */ /* 0x080fe20000010835 */
[----:B------:R-:W-:Y:S01]  /*3cc0*/  FFMA.FTZ R28, R28, R52, R54 ;  /* 0x000000341c1c7223 */ /* 0x000fe20000010036 */
[----:B------:R-:W-:Y:S02]  /*3cd0*/  HADD2.F32 R52, -RZ, R120.H1_H1 ;  /* 0x30000078ff347230 */ /* 0x000fe40000004100 */
[----:B------:R-:W-:-:S02]  /*3ce0*/  HADD2.F32 R54, -RZ, R30.H1_H1 ;  /* 0x3000001eff367230 */ /* 0x000fc40000004100 */
        /* <DEDUP_REMOVED lines=8> */
.L_x_1414:
[----:B------:R-:W-:Y:S05]  /*3d70*/  BSYNC B2 ;  /* 0x0000000000027941 */ /* 0x000fea0003800000 */
.L_x_1413:
[----:B------:R2:W-:Y:S02]  /*3d80*/  STG.E.128 desc[UR38][R32.64+0x20], R28 ;  /* 0x0000201c20007986 */ /* 0x0005e4000c101d26 */
.L_x_1412:
[----:B------:R-:W-:Y:S05]  /*3d90*/  BSYNC B1 ;  /* 0x0000000000017941 */ /* 0x000fea0003800000 */
.L_x_1411:
        /* <DEDUP_REMOVED lines=8> */
[--C-:B------:R-:W-:Y:S01]  /*3e20*/  SHF.R.U64 R50, R46, 0x10, R47.reuse ;  /* 0x000000102e327819 */ /* 0x100fe2000000122f */
[----:B------:R-:W-:Y:S01]  /*3e30*/  HADD2.F32 R51, -RZ, R29.H0_H0 ;  /* 0x2000001dff337230 */ /* 0x000fe20000004100 */
[----:B------:R-:W-:Y:S01]  /*3e40*/  SHF.R.U32.HI R46, RZ, 0x10, R47 ;  /* 0x00000010ff2e7819 */ /* 0x000fe2000001162f */
[----:B------:R-:W-:Y:S01]  /*3e50*/  HADD2.F32 R52, -RZ, R119.H1_H1 ;  /* 0x30000077ff347230 */ /* 0x000fe20000004100 */
[--C-:B------:R-:W-:Y:S01]  /*3e60*/  SHF.R.U64 R47, R48, 0x10, R49.reuse ;  /* 0x00000010302f7819 */ /* 0x100fe20000001231 */
[----:B------:R-:W-:Y:S01]  /*3e70*/  HADD2.F32 R50, -RZ, R50.H0_H0 ;  /* 0x20000032ff327230 */ /* 0x000fe20000004100 */
[----:B------:R-:W-:Y:S01]  /*3e80*/  SHF.R.U32.HI R48, RZ, 0x10, R49 ;  /* 0x00000010ff307819 */ /* 0x000fe20000011631 */
[----:B------:R-:W-:Y:S02]  /*3e90*/  HADD2.F32 R49, -RZ, R29.H1_H1 ;  /* 0x3000001dff317230 */ /* 0x000fe40000004100 */
[----:B------:R-:W-:Y:S02]  /*3ea0*/  HADD2.F32 R47, -RZ, R47.H0_H0 ;  /* 0x2000002fff2f7230 */ /* 0x000fe40000004100 */
[----:B------:R-:W-:-:S03]  /*3eb0*/  HADD2.F32 R46, -RZ, R46.H0_H0 ;  /* 0x2000002eff2e7230 */ /* 0x000fc60000004100 */
[-C--:B------:R-:W-:Y:S01]  /*3ec0*/  FMUL.FTZ R29, R49, R47.reuse ;  /* 0x0000002f311d7220 */ /* 0x080fe20000410000 */
[----:B------:R-:W-:-:S03]  /*3ed0*/  FMUL.FTZ R47, R51, R47 ;  /* 0x0000002f332f7220 */ /* 0x000fc60000410000 */
[-C--:B------:R-:W-:Y:S01]  /*3ee0*/  FFMA.FTZ R29, R51, R50.reuse, -R29 ;  /* 0x00000032331d7223 */ /* 0x080fe2000001081d */
[----:B------:R-:W-:Y:S01]  /*3ef0*/  FFMA.FTZ R47, R49, R50, R47 ;  /* 0x00000032312f7223 */ /* 0x000fe2000001002f */
[----:B------:R-:W-:Y:S02]  /*3f00*/  HADD2.F32 R49, -RZ, R48.H0_H0 ;  /* 0x20000030ff317230 */ /* 0x000fe40000004100 */
[--C-:B------:R-:W-:Y:S02]  /*3f10*/  HADD2.F32 R48, -RZ, R31.reuse.H1_H1 ;  /* 0x3000001fff307230 */ /* 0x100fe40000004100 */
[----:B------:R-:W-:Y:S01]  /*3f20*/  HADD2.F32 R50, -RZ, R31.H0_H0 ;  /* 0x2000001fff327230 */ /* 0x000fe20000004100 */
[----:B------:R-:W-:Y:S02]  /*3f30*/  F2FP.F16.F32.PACK_AB R29, R47, R29 ;  /* 0x0000001d2f1d723e */ /* 0x000fe400000000ff */
[-C--:B------:R-:W-:Y:S02]  /*3f40*/  FMUL.FTZ R31, R48, R49.reuse ;  /* 0x00000031301f7220 */ /* 0x080fe40000410000 */
[----:B------:R-:W-:-:S02]  /*3f50*/  FMUL.FTZ R49, R50, R49 ;  /* 0x0000003132317220 */ /* 0x000fc40000410000 */
[-C--:B------:R-:W-:Y:S01]  /*3f60*/  FFMA.FTZ R31, R50, R46.reuse, -R31 ;  /* 0x0000002e321f7223 */ /* 0x080fe2000001081f */
[----:B------:R-:W-:Y:S02]  /*3f70*/  HADD2.F32 R50, -RZ, R119.H0_H0 ;  /* 0x20000077ff327230 */ /* 0x000fe40000004100 */
[----:B------:R-:W-:Y:S01]  /*3f80*/  FFMA.FTZ R46, R48, R46, R49 ;  /* 0x0000002e302e7223 */ /* 0x000fe20000010031 */
[----:B------:R-:W-:Y:S02]  /*3f90*/  IMAD.MOV.U32 R48, RZ, RZ, R30 ;  /* 0x000000ffff307224 */ /* 0x000fe400078e001e */
[--C-:B------:R-:W-:Y:S02]  /*3fa0*/  HADD2.F32 R30, -RZ, R28.reuse.H0_H0 ;  /* 0x2000001cff1e7230 */ /* 0x100fe40000004100 */
[----:B------:R-:W-:Y:S01]  /*3fb0*/  HADD2.F32 R28, -RZ, R28.H1_H1 ;  /* 0x3000001cff1c7230 */ /* 0x000fe20000004100 */
[----:B------:R-:W-:Y:S01]  /*3fc0*/  F2FP.F16.F32.PACK_AB R31, R46, R31 ;  /* 0x0000001f2e1f723e */ /* 0x000fe200000000ff */
[----:B------:R-:W-:-:S03]  /*3fd0*/  HADD2.F32 R49, -RZ, R116.H1_H1 ;  /* 0x30000074ff317230 */ /* 0x000fc60000004100 */
[-C--:B------:R-:W-:Y:S01]  /*3fe0*/  FMUL.FTZ R51, R28, R50.reuse ;  /* 0x000000321c337220 */ /* 0x080fe20000410000 */
[----:B------:R-:W-:-:S03]  /*3ff0*/  FMUL.FTZ R50, R30, R50 ;  /* 0x000000321e327220 */ /* 0x000fc60000410000 */
[-C--:B------:R-:W-:Y:S01]  /*4000*/  FFMA.FTZ R30, R30, R49.reuse, -R51 ;  /* 0x000000311e1e7223 */ /* 0x080fe20000010833 */
[----:B------:R-:W-:Y:S01]  /*4010*/  FFMA.FTZ R28, R28, R49, R50 ;  /* 0x000000311c1c7223 */ /* 0x000fe20000010032 */
[--C-:B------:R-:W-:Y:S02]  /*4020*/  HADD2.F32 R50, -RZ, R48.reuse.H0_H0 ;  /* 0x20000030ff327230 */ /* 0x100fe40000004100 */
[----:B------:R-:W-:Y:S02]  /*4030*/  HADD2.F32 R48, -RZ, R48.H1_H1 ;  /* 0x30000030ff307230 */ /* 0x000fe40000004100 */
[----:B------:R-:W-:Y:S01]  /*4040*/  HADD2.F32 R49, -RZ, R116.H0_H0 ;  /* 0x20000074ff317230 */ /* 0x000fe20000004100 */
[----:B------:R-:W-:Y:S02]  /*4050*/  F2FP.F16.F32.PACK_AB R28, R28, R30 ;  /* 0x0000001e1c1c723e */ /* 0x000fe400000000ff */
[-C--:B------:R-:W-:Y:S01]  /*4060*/  FMUL.FTZ R51, R48, R52.reuse ;  /* 0x0000003430337220 */ /* 0x080fe20000410000 */
[----:B------:R-:W-:-:S03]  /*4070*/  FMUL.FTZ R52, R50, R52 ;  /* 0x0000003432347220 */ /* 0x000fc60000410000 */
[-C--:B------:R-:W-:Y:S01]  /*4080*/  FFMA.FTZ R51, R50, R49.reuse, -R51 ;  /* 0x0000003132337223 */ /* 0x080fe20000010833 */
[----:B------:R-:W-:-:S05]  /*4090*/  FFMA.FTZ R52, R48, R49, R52 ;  /* 0x0000003130347223 */ /* 0x000fca0000010034 */
[----:B------:R-:W-:-:S05]  /*40a0*/  F2FP.F16.F32.PACK_AB R51, R52, R51 ;  /* 0x000000333433723e */ /* 0x000fca00000000ff */
[----:B------:R-:W-:-:S07]  /*40b0*/  IMAD.MOV.U32 R30, RZ, RZ, R51 ;  /* 0x000000ffff1e7224 */ /* 0x000fce00078e0033 */
.L_x_1418:
[----:B------:R-:W-:Y:S05]  /*40c0*/  BSYNC B2 ;  /* 0x0000000000027941 */ /* 0x000fea0003800000 */
.L_x_1417:
[----:B------:R3:W-:Y:S02]  /*40d0*/  STG.E.128 desc[UR38][R32.64+0x40], R28 ;  /* 0x0000401c20007986 */ /* 0x0007e4000c101d26 */
.L_x_1416:
[----:B------:R-:W-:Y:S05]  /*40e0*/  BSYNC B1 ;  /* 0x0000000000017941 */ /* 0x000fea0003800000 */
.L_x_1415:
        /* <DEDUP_REMOVED lines=10> */
[----:B------:R-:W-:-:S03]  /*4190*/  SHF.R.U64 R42, R42, 0x10, R43 ;  /* 0x000000102a2a7819 */ /* 0x000fc6000000122b */
[----:B------:R-:W-:Y:S02]  /*41a0*/  HADD2.F32 R47, -RZ, R47.H0_H0 ;  /* 0x2000002fff2f7230 */ /* 0x000fe40000004100 */
[--C-:B------:R-:W-:Y:S02]  /*41b0*/  HADD2.F32 R29, -RZ, R44.reuse.H1_H1 ;  /* 0x3000002cff1d7230 */ /* 0x100fe40000004100 */
[----:B------:R-:W-:Y:S02]  /*41c0*/  HADD2.F32 R44, -RZ, R44.H0_H0 ;  /* 0x2000002cff2c7230 */ /* 0x000fe40000004100 */
[----:B------:R-:W-:Y:S02]  /*41d0*/  HADD2.F32 R42, -RZ, R42.H0_H0 ;  /* 0x2000002aff2a7230 */ /* 0x000fe40000004100 */
[-C--:B------:R-:W-:Y:S01]  /*41e0*/  FMUL.FTZ R46, R29, R47.reuse ;  /* 0x0000002f1d2e7220 */ /* 0x080fe20000410000 */
[----:B------:R-:W-:-:S03]  /*41f0*/  FMUL.FTZ R47, R44, R47 ;  /* 0x0000002f2c2f7220 */ /* 0x000fc60000410000 */
[-C--:B------:R-:W-:Y:S01]  /*4200*/  FFMA.FTZ R46, R44, R42.reuse, -R46 ;  /* 0x0000002a2c2e7223 */ /* 0x080fe2000001082e */
[----:B------:R-:W-:Y:S01]  /*4210*/  FFMA.FTZ R47, R29, R42, R47 ;  /* 0x0000002a1d2f7223 */ /* 0x000fe2000001002f */
[----:B------:R-:W-:Y:S01]  /*4220*/  SHF.R.U32.HI R42, RZ, 0x10, R43 ;  /* 0x00000010ff2a7819 */ /* 0x000fe2000001162b */
[--C-:B------:R-:W-:Y:S01]  /*4230*/  HADD2.F32 R29, -RZ, R31.reuse.H1_H1 ;  /* 0x3000001fff1d7230 */ /* 0x100fe20000004100 */
[----:B------:R-:W-:Y:S01]  /*4240*/  SHF.R.U32.HI R43, RZ, 0x10, R45 ;  /* 0x00000010ff2b7819 */ /* 0x000fe2000001162d */
[----:B------:R-:W-:Y:S01]  /*4250*/  HADD2.F32 R31, -RZ, R31.H0_H0 ;  /* 0x2000001fff1f7230 */ /* 0x000fe20000004100 */
[----:B------:R-:W-:Y:S01]  /*4260*/  F2FP.F16.F32.PACK_AB R46, R47, R46 ;  /* 0x0000002e2f2e723e */ /* 0x000fe200000000ff */
[----:B------:R-:W-:Y:S02]  /*4270*/  HADD2.F32 R42, -RZ, R42.H0_H0 ;  /* 0x2000002aff2a7230 */ /* 0x000fe40000004100 */
[----:B------:R-:W-:-:S05]  /*4280*/  HADD2.F32 R43, -RZ, R43.H0_H0 ;  /* 0x2000002bff2b7230 */ /* 0x000fca0000004100 */
[-C--:B------:R-:W-:Y:S01]  /*4290*/  FMUL.FTZ R44, R29, R43.reuse ;  /* 0x0000002b1d2c7220 */ /* 0x080fe20000410000 */
[----:B------:R-:W-:-:S03]  /*42a0*/  FMUL.FTZ R43, R31, R43 ;  /* 0x0000002b1f2b7220 */ /* 0x000fc60000410000 */
[-C--:B------:R-:W-:Y:S01]  /*42b0*/  FFMA.FTZ R44, R31, R42.reuse, -R44 ;  /* 0x0000002a1f2c7223 */ /* 0x080fe2000001082c */
[----:B------:R-:W-:Y:S01]  /*42c0*/  FFMA.FTZ R43, R29, R42, R43 ;  /* 0x0000002a1d2b7223 */ /* 0x000fe2000001002b */
[--C-:B------:R-:W-:Y:S02]  /*42d0*/  HADD2.F32 R31, -RZ, R28.reuse.H0_H0 ;  /* 0x2000001cff1f7230 */ /* 0x100fe40000004100 */
[----:B------:R-:W-:Y:S02]  /*42e0*/  HADD2.F32 R29, -RZ, R28.H1_H1 ;  /* 0x3000001cff1d7230 */ /* 0x000fe40000004100 */
[--C-:B------:R-:W-:Y:S01]  /*42f0*/  HADD2.F32 R28, -RZ, R115.reuse.H0_H0 ;  /* 0x20000073ff1c7230 */ /* 0x100fe20000004100 */
[----:B------:R-:W-:Y:S01]  /*4300*/  F2FP.F16.F32.PACK_AB R43, R43, R44 ;  /* 0x0000002c2b2b723e */ /* 0x000fe200000000ff */
[----:B------:R-:W-:Y:S02]  /*4310*/  HADD2.F32 R42, -RZ, R114.H1_H1 ;  /* 0x30000072ff2a7230 */ /* 0x000fe40000004100 */
[----:B------:R-:W-:-:S02]  /*4320*/  HADD2.F32 R115, -RZ, R115.H1_H1 ;  /* 0x30000073ff737230 */ /* 0x000fc40000004100 */
[-C--:B------:R-:W-:Y:S01]  /*4330*/  FMUL.FTZ R48, R29, R28.reuse ;  /* 0x0000001c1d307220 */ /* 0x080fe20000410000 */
[C---:B------:R-:W-:Y:S01]  /*4340*/  FMUL.FTZ R50, R31.reuse, R28 ;  /* 0x0000001c1f327220 */ /* 0x040fe20000410000 */
[----:B------:R-:W-:Y:S02]  /*4350*/  HADD2.F32 R114, -RZ, R114.H0_H0 ;  /* 0x20000072ff727230 */ /* 0x000fe40000004100 */
[-C--:B------:R-:W-:Y:S01]  /*4360*/  FFMA.FTZ R28, R31, R42.reuse, -R48 ;  /* 0x0000002a1f1c7223 */ /* 0x080fe20000010830 */
[--C-:B------:R-:W-:Y:S02]  /*4370*/  HADD2.F32 R31, -RZ, R30.reuse.H0_H0 ;  /* 0x2000001eff1f7230 */ /* 0x100fe40000004100 */
[----:B------:R-:W-:Y:S01]  /*4380*/  FFMA.FTZ R29, R29, R42, R50 ;  /* 0x0000002a1d1d7223 */ /* 0x000fe20000010032 */
[----:B------:R-:W-:-:S04]  /*4390*/  HADD2.F32 R30, -RZ, R30.H1_H1 ;  /* 0x3000001eff1e7230 */ /* 0x000fc80000004100 */
[----:B------:R-:W-:Y:S01]  /*43a0*/  F2FP.F16.F32.PACK_AB R28, R29, R28 ;  /* 0x0000001c1d1c723e */ /* 0x000fe200000000ff */
[CC--:B------:R-:W-:Y:S01]  /*43b0*/  FMUL.FTZ R42, R30.reuse, R115.reuse ;  /* 0x000000731e2a7220 */ /* 0x0c0fe20000410000 */
[C---:B------:R-:W-:Y:S01]  /*43c0*/  FMUL.FTZ R115, R31.reuse, R115 ;  /* 0x000000731f737220 */ /* 0x040fe20000410000 */
[----:B------:R-:W-:Y:S02]  /*43d0*/  IMAD.MOV.U32 R29, RZ, RZ, R46 ;  /* 0x000000ffff1d7224 */ /* 0x000fe400078e002e */
[-C--:B------:R-:W-:Y:S01]  /*43e0*/  FFMA.FTZ R31, R31, R114.reuse, -R42 ;  /* 0x000000721f1f7223 */ /* 0x080fe2000001082a */
[----:B------:R-:W-:-:S05]  /*43f0*/  FFMA.FTZ R30, R30, R114, R115 ;  /* 0x000000721e1e7223 */ /* 0x000fca0000010073 */
[----:B------:R-:W-:Y:S01]  /*4400*/  F2FP.F16.F32.PACK_AB R30, R30, R31 ;  /* 0x0000001f1e1e723e */ /* 0x000fe200000000ff */
[----:B------:R-:W-:-:S07]  /*4410*/  IMAD.MOV.U32 R31, RZ, RZ, R43 ;  /* 0x000000ffff1f7224 */ /* 0x000fce00078e002b */
.L_x_1422:
[----:B------:R-:W-:Y:S05]  /*4420*/  BSYNC B2 ;  /* 0x0000000000027941 */ /* 0x000fea0003800000 */
.L_x_1421:
[----:B------:R4:W-:Y:S02]  /*4430*/  STG.E.128 desc[UR38][R32.64+0x60], R28 ;  /* 0x0000601c20007986 */ /* 0x0009e4000c101d26 */
.L_x_1420:
[----:B------:R-:W-:Y:S05]  /*4440*/  BSYNC B1 ;  /* 0x0000000000017941 */ /* 0x000fea0003800000 */
.L_x_1419:
        /* <DEDUP_REMOVED lines=8> */
[--C-:B------:R-:W-:Y:S02]  /*44d0*/  SHF.R.U64 R42, R38, 0x10, R39.reuse ;  /* 0x00000010262a7819 */ /* 0x100fe40000001227 */
[----:B------:R-:W-:Y:S01]  /*44e0*/  SHF.R.U32.HI R38, RZ, 0x10, R39 ;  /* 0x00000010ff267819 */ /* 0x000fe20000011627 */
[----:B------:R-:W-:Y:S01]  /*44f0*/  IMAD.MOV.U32 R39, RZ, RZ, R31 ;  /* 0x000000ffff277224 */ /* 0x000fe200078e001f */
[--C-:B------:R-:W-:Y:S01]  /*4500*/  SHF.R.U64 R44, R40, 0x10, R41.reuse ;  /* 0x00000010282c7819 */ /* 0x100fe20000001229 */
[--C-:B------:R-:W-:Y:S01]  /*4510*/  HADD2.F32 R31, -RZ, R29.reuse.H1_H1 ;  /* 0x3000001dff1f7230 */ /* 0x100fe20000004100 */
[----:B------:R-:W-:Y:S01]  /*4520*/  SHF.R.U32.HI R43, RZ, 0x10, R41 ;  /* 0x00000010ff2b7819 */ /* 0x000fe20000011629 */
[----:B------:R-:W-:Y:S02]  /*4530*/  HADD2.F32 R29, -RZ, R29.H0_H0 ;  /* 0x2000001dff1d7230 */ /* 0x000fe40000004100 */
[----:B------:R-:W-:Y:S02]  /*4540*/  HADD2.F32 R44, -RZ, R44.H0_H0 ;  /* 0x2000002cff2c7230 */ /* 0x000fe40000004100 */
[----:B------:R-:W-:-:S02]  /*4550*/  HADD2.F32 R43, -RZ, R43.H0_H0 ;  /* 0x2000002bff2b7230 */ /* 0x000fc40000004100 */
[--C-:B------:R-:W-:Y:S02]  /*4560*/  HADD2.F32 R40, -RZ, R39.reuse.H1_H1 ;  /* 0x30000027ff287230 */ /* 0x100fe40000004100 */
[----:B------:R-:W-:Y:S02]  /*4570*/  HADD2.F32 R39, -RZ, R39.H0_H0 ;  /* 0x20000027ff277230 */ /* 0x000fe40000004100 */
[----:B------:R-:W-:Y:S02]  /*4580*/  HADD2.F32 R42, -RZ, R42.H0_H0 ;  /* 0x2000002aff2a7230 */ /* 0x000fe40000004100 */
[-C--:B------:R-:W-:Y:S01]  /*4590*/  FMUL.FTZ R46, R40, R43.reuse ;  /* 0x0000002b282e7220 */ /* 0x080fe20000410000 */
[----:B------:R-:W-:Y:S02]  /*45a0*/  HADD2.F32 R41, -RZ, R38.H0_H0 ;  /* 0x20000026ff297230 */ /* 0x000fe40000004100 */
[-C--:B------:R-:W-:Y:S01]  /*45b0*/  FMUL.FTZ R38, R31, R44.reuse ;  /* 0x0000002c1f267220 */ /* 0x080fe20000410000 */
[----:B------:R-:W-:Y:S01]  /*45c0*/  FMUL.FTZ R44, R29, R44 ;  /* 0x0000002c1d2c7220 */ /* 0x000fe20000410000 */
[----:B------:R-:W-:-:S02]  /*45d0*/  FMUL.FTZ R43, R39, R43 ;  /* 0x0000002b272b7220 */ /* 0x000fc40000410000 */
[-C--:B------:R-:W-:Y:S01]  /*45e0*/  FFMA.FTZ R29, R29, R42.reuse, -R38 ;  /* 0x0000002a1d1d7223 */ /* 0x080fe20000010826 */
[----:B------:R-:W-:Y:S01]  /*45f0*/  FFMA.FTZ R38, R31, R42, R44 ;  /* 0x0000002a1f267223 */ /* 0x000fe2000001002c */
[-C--:B------:R-:W-:Y:S01]  /*4600*/  FFMA.FTZ R40, R40, R41.reuse, R43 ;  /* 0x0000002928287223 */ /* 0x080fe2000001002b */
[----:B------:R-:W-:Y:S01]  /*4610*/  FFMA.FTZ R31, R39, R41, -R46 ;  /* 0x00000029271f7223 */ /* 0x000fe2000001082e */
[--C-:B------:R-:W-:Y:S02]  /*4620*/  HADD2.F32 R43, -RZ, R110.reuse.H0_H0 ;  /* 0x2000006eff2b7230 */ /* 0x100fe40000004100 */
[----:B------:R-:W-:Y:S01]  /*4630*/  HADD2.F32 R110, -RZ, R110.H1_H1 ;  /* 0x3000006eff6e7230 */ /* 0x000fe20000004100 */
[----:B------:R-:W-:Y:S01]  /*4640*/  F2FP.F16.F32.PACK_AB R29, R38, R29 ;  /* 0x0000001d261d723e */ /* 0x000fe200000000ff */
[----:B------:R-:W-:Y:S01]  /*4650*/  HADD2.F32 R42, -RZ, R28.H1_H1 ;  /* 0x3000001cff2a7230 */ /* 0x000fe20000004100 */
[----:B------:R-:W-:Y:S01]  /*4660*/  F2FP.F16.F32.PACK_AB R31, R40, R31 ;  /* 0x0000001f281f723e */ /* 0x000fe200000000ff */
[----:B------:R-:W-:-:S02]  /*4670*/  HADD2.F32 R41, -RZ, R30.H1_H1 ;  /* 0x3000001eff297230 */ /* 0x000fc40000004100 */
[----:B------:R-:W-:Y:S02]  /*4680*/  HADD2.F32 R28, -RZ, R28.H0_H0 ;  /* 0x2000001cff1c7230 */ /* 0x000fe40000004100 */
[-C--:B------:R-:W-:Y:S01]  /*4690*/  FMUL.FTZ R45, R42, R43.reuse ;  /* 0x0000002b2a2d7220 */ /* 0x080fe20000410000 */
[----:B------:R-:W-:Y:S02]  /*46a0*/  HADD2.F32 R30, -RZ, R30.H0_H0 ;  /* 0x2000001eff1e7230 */ /* 0x000fe40000004100 */
[CC--:B------:R-:W-:Y:S01]  /*46b0*/  FMUL.FTZ R47, R41.reuse, R110.reuse ;  /* 0x0000006e292f7220 */ /* 0x0c0fe20000410000 */
[--C-:B------:R-:W-:Y:S02]  /*46c0*/  HADD2.F32 R39, -RZ, R109.reuse.H0_H0 ;  /* 0x2000006dff277230 */ /* 0x100fe40000004100 */
[----:B------:R-:W-:Y:S01]  /*46d0*/  FMUL.FTZ R43, R28, R43 ;  /* 0x0000002b1c2b7220 */ /* 0x000fe20000410000 */
        /* <DEDUP_REMOVED lines=8> */
.L_x_1426:
[----:B------:R-:W-:Y:S05]  /*4760*/  BSYNC B2 ;  /* 0x0000000000027941 */ /* 0x000fea0003800000 */
.L_x_1425:
[----:B------:R1:W-:Y:S02]  /*4770*/  STG.E.128 desc[UR38][R32.64+0x80], R28 ;  /* 0x0000801c20007986 */ /* 0x0003e4000c101d26 */
.L_x_1424:
[----:B------:R-:W-:Y:S05]  /*4780*/  BSYNC B1 ;  /* 0x0000000000017941 */ /* 0x000fea0003800000 */
.L_x_1423:
[----:B------:R-:W-:-:S13]  /*4790*/  ISETP.NE.AND P4, PT, R13, RZ, PT ;  /* 0x000000ff0d00720c */ /* 0x000fda0003f85270 */
        /* <DEDUP_REMOVED lines=8> */
[----:B------:R-:W-:Y:S01]  /*4820*/  IMAD.MOV.U32 R34, RZ, RZ, R28 ;  /* 0x000000ffff227224 */ /* 0x000fe200078e001c */
[----:B------:R-:W-:Y:S01]  /*4830*/  SHF.R.U32.HI R38, RZ, 0x10, R35 ;  /* 0x00000010ff267819 */ /* 0x000fe20000011623 */
[----:B------:R-:W-:Y:S01]  /*4840*/  IMAD.MOV.U32 R35, RZ, RZ, R31 ;  /* 0x000000ffff237224 */ /* 0x000fe200078e001f */
[----:B------:R-:W-:Y:S01]  /*4850*/  SHF.R.U32.HI R40, RZ, 0x10, R37 ;  /* 0x00000010ff287819 */ /* 0x000fe20000011625 */
[----:B------:R-:W-:Y:S02]  /*4860*/  HADD2.F32 R39, -RZ, R39.H0_H0 ;  /* 0x20000027ff277230 */ /* 0x000fe40000004100 */
[--C-:B------:R-:W-:Y:S02]  /*4870*/  HADD2.F32 R31, -RZ, R29.reuse.H1_H1 ;  /* 0x3000001dff1f7230 */ /* 0x100fe40000004100 */
[----:B------:R-:W-:-:S02]  /*4880*/  HADD2.F32 R28, -RZ, R29.H0_H0 ;  /* 0x2000001dff1c7230 */ /* 0x000fc40000004100 */
[----:B------:R-:W-:Y:S02]  /*4890*/  HADD2.F32 R40, -RZ, R40.H0_H0 ;  /* 0x20000028ff287230 */ /* 0x000fe40000004100 */
[-C--:B------:R-:W-:Y:S01]  /*48a0*/  FMUL.FTZ R29, R31, R39.reuse ;  /* 0x000000271f1d7220 */ /* 0x080fe20000410000 */
[----:B------:R-:W-:Y:S02]  /*48b0*/  HADD2.F32 R36, -RZ, R35.H1_H1 ;  /* 0x30000023ff247230 */ /* 0x000fe40000004100 */
[----:B------:R-:W-:Y:S01]  /*48c0*/  FMUL.FTZ R42, R28, R39 ;  /* 0x000000271c2a7220 */ /* 0x000fe20000410000 */
[----:B------:R-:W-:Y:S02]  /*48d0*/  HADD2.F32 R37, -RZ, R41.H0_H0 ;  /* 0x20000029ff257230 */ /* 0x000fe40000004100 */
[----:B------:R-:W-:Y:S02]  /*48e0*/  HADD2.F32 R35, -RZ, R35.H0_H0 ;  /* 0x20000023ff237230 */ /* 0x000fe40000004100 */
[----:B------:R-:W-:Y:S01]  /*48f0*/  FMUL.FTZ R44, R36, R40 ;  /* 0x00000028242c7220 */ /* 0x000fe20000410000 */
[----:B------:R-:W-:-:S02]  /*4900*/  HADD2.F32 R38, -RZ, R38.H0_H0 ;  /* 0x20000026ff267230 */ /* 0x000fc40000004100 */
[-C--:B------:R-:W-:Y:S01]  /*4910*/  FFMA.FTZ R28, R28, R37.reuse, -R29 ;  /* 0x000000251c1c7223 */ /* 0x080fe2000001081d */
[----:B------:R-:W-:Y:S01]  /*4920*/  FFMA.FTZ R29, R31, R37, R42 ;  /* 0x000000251f1d7223 */ /* 0x000fe2000001002a */
[C---:B------:R-:W-:Y:S01]  /*4930*/  FMUL.FTZ R39, R35.reuse, R40 ;  /* 0x0000002823277220 */ /* 0x040fe20000410000 */
[--C-:B------:R-:W-:Y:S02]  /*4940*/  HADD2.F32 R31, -RZ, R34.reuse.H1_H1 ;  /* 0x30000022ff1f7230 */ /* 0x100fe40000004100 */
[-C--:B------:R-:W-:Y:S01]  /*4950*/  FFMA.FTZ R44, R35, R38.reuse, -R44 ;  /* 0x00000026232c7223 */ /* 0x080fe2000001082c */
[----:B------:R-:W-:Y:S02]  /*4960*/  HADD2.F32 R37, -RZ, R89.H0_H0 ;  /* 0x20000059ff257230 */ /* 0x000fe40000004100 */
[----:B------:R-:W-:Y:S01]  /*4970*/  FFMA.FTZ R41, R36, R38, R39 ;  /* 0x0000002624297223 */ /* 0x000fe20000010027 */
[----:B------:R-:W-:Y:S01]  /*4980*/  HADD2.F32 R34, -RZ, R34.H0_H0 ;  /* 0x20000022ff227230 */ /* 0x000fe20000004100 */
[----:B------:R-:W-:Y:S01]  /*4990*/  F2FP.F16.F32.PACK_AB R29, R29, R28 ;  /* 0x0000001c1d1d723e */ /* 0x000fe200000000ff */
[----:B------:R-:W-:-:S02]  /*49a0*/  HADD2.F32 R35, -RZ, R30.H1_H1 ;  /* 0x3000001eff237230 */ /* 0x000fc40000004100 */
[-C--:B------:R-:W-:Y:S01]  /*49b0*/  FMUL.FTZ R39, R31, R37.reuse ;  /* 0x000000251f277220 */ /* 0x080fe20000410000 */
[----:B------:R-:W-:Y:S02]  /*49c0*/  HADD2.F32 R89, -RZ, R89.H1_H1 ;  /* 0x30000059ff597230 */ /* 0x000fe40000004100 */
[----:B------:R-:W-:Y:S01]  /*49d0*/  FMUL.FTZ R38, R34, R37 ;  /* 0x0000002522267220 */ /* 0x000fe20000410000 */
[----:B------:R-:W-:Y:S02]  /*49e0*/  HADD2.F32 R30, -RZ, R30.H0_H0 ;  /* 0x2000001eff1e7230 */ /* 0x000fe40000004100 */
[--C-:B------:R-:W-:Y:S02]  /*49f0*/  HADD2.F32 R36, -RZ, R88.reuse.H0_H0 ;  /* 0x20000058ff247230 */ /* 0x100fe40000004100 */
[-C--:B------:R-:W-:Y:S01]  /*4a00*/  FMUL.FTZ R37, R35, R89.reuse ;  /* 0x0000005923257220 */ /* 0x080fe20000410000 */
[----:B------:R-:W-:Y:S02]  /*4a10*/  HADD2.F32 R88, -RZ, R88.H1_H1 ;  /* 0x30000058ff587230 */ /* 0x000fe40000004100 */
[----:B------:R-:W-:Y:S01]  /*4a20*/  FMUL.FTZ R40, R30, R89 ;  /* 0x000000591e287220 */ /* 0x000fe20000410000 */
[-C--:B------:R-:W-:Y:S01]  /*4a30*/  FFMA.FTZ R39, R34, R36.reuse, -R39 ;  /* 0x0000002422277223 */ /* 0x080fe20000010827 */
[----:B------:R-:W-:Y:S01]  /*4a40*/  FFMA.FTZ R38, R31, R36, R38 ;  /* 0x000000241f267223 */ /* 0x000fe20000010026 */
[-C--:B------:R-:W-:Y:S01]  /*4a50*/  FFMA.FTZ R37, R30, R88.reuse, -R37 ;  /* 0x000000581e257223 */ /* 0x080fe20000010825 */
[----:B------:R-:W-:Y:S01]  /*4a60*/  FFMA.FTZ R40, R35, R88, R40 ;  /* 0x0000005823287223 */ /* 0x000fe20000010028 */
[----:B------:R-:W-:-:S02]  /*4a70*/  F2FP.F16.F32.PACK_AB R31, R41, R44 ;  /* 0x0000002c291f723e */ /* 0x000fc400000000ff */
[----:B------:R-:W-:Y:S02]  /*4a80*/  F2FP.F16.F32.PACK_AB R28, R38, R39 ;  /* 0x00000027261c723e */ /* 0x000fe400000000ff */
[----:B------:R-:W-:-:S07]  /*4a90*/  F2FP.F16.F32.PACK_AB R30, R40, R37 ;  /* 0x00000025281e723e */ /* 0x000fce00000000ff */
.L_x_1428:
[----:B------:R-:W-:Y:S05]  /*4aa0*/  BSYNC B1 ;  /* 0x0000000000017941 */ /* 0x000fea0003800000 */
.L_x_1427:
[----:B------:R1:W-:Y:S01]  /*4ab0*/  STG.E.128 desc[UR38][R32.64+0xa0], R28 ;  /* 0x0000a01c20007986 */ /* 0x0003e2000c101d26 */
[----:B------:R-:W-:Y:S05]  /*4ac0*/  BRA `(.L_x_1406) ;  /* 0x0000002000647947 */ /* 0x000fea0003800000 */
.L_x_1400:
        /* <DEDUP_REMOVED lines=19> */
[----:B------:R-:W-:Y:S01]  /*4c00*/  CS2R R50, SRZ ;  /* 0x0000000000327805 */ /* 0x000fe2000001ff00 */
[----:B------:R-:W-:Y:S01]  /*4c10*/  IMAD.X R29, R14, 0x1, R92, P3 ;  /* 0x000000010e1d7824 */ /* 0x000fe200018e065c */
[----:B------:R-:W-:Y:S02]  /*4c20*/  IADD3 R53, P3, R62, R52, RZ ;  /* 0x000000343e357210 */ /* 0x000fe40007f7e0ff */
        /* <DEDUP_REMOVED lines=24> */
.L_x_1430:
[----:B------:R-:W-:Y:S05]  /*4db0*/  BSYNC B1 ;  /* 0x0000000000017941 */ /* 0x000fea0003800000 */
.L_x_1429:
        /* <DEDUP_REMOVED lines=47> */
.L_x_1431:
[----:B------:R-:W-:Y:S01]  /*50b0*/  IMAD R14, R17, 0x8, R2 ;  /* 0x00000008110e7824 */ /* 0x000fe200078e0202 */
[----:B------:R-:W-:Y:S01]  /*50c0*/  SHF.L.U32 R85, R154, 0x1f, RZ ;  /* 0x0000001f9a557819 */ /* 0x000fe200000006ff */
[----:B------:R-:W-:Y:S03]  /*50d0*/  BSSY B1, `(.L_x_1432) ;  /* 0x0000003000017945 */ /* 0x000fe60003800000 */
[----:B------:R-:W0:Y:S02]  /*50e0*/  SYNCS.PHASECHK.TRANS64.TRYWAIT P5, [R14+URZ+0x2d890], R85 ;  /* 0x02d890550e0075a7 */ /* 0x000e2400080a017f */
[----:B0-----:R-:W-:Y:S05]  /*50f0*/  @!P5 BRA `(.L_x_1433) ;  /* 0x0000021400f4d947 */ /* 0x001fea0003800000 */
.L_x_1781:
[----:B------:R-:W-:Y:S05]  /*5100*/  BSYNC B1 ;  /* 0x0000000000017941 */ /* 0x000fea0003800000 */
.L_x_1432:
        /* <DEDUP_REMOVED lines=17> */
[----:B------:R-:W-:Y:S01]  /*5220*/  SEL R52, R108, R114, !P0 ;  /* 0x000000726c347207 */ /* 0x000fe20004000000 */
[----:B------:R-:W-:Y:S01]  /*5230*/  BSSY B2, `(.L_x_1436) ;  /* 0x000006f000027945 */ /* 0x000fe20003800000 */
[----:B------:R-:W-:-:S02]  /*5240*/  ISETP.GE.AND P4, PT, R136, R107, PT ;  /* 0x0000006b8800720c */ /* 0x000fc40003f86270 */
[----:B------:R-:W-:-:S04]  /*5250*/  SHF.R.S32.HI R53, RZ, 0x1f, R52 ;  /* 0x0000001fff357819 */ /* 0x000fc80000011434 */
[----:B------:R-:W-:-:S04]  /*5260*/  LEA.HI R53, R53, R52, RZ, 0x4 ;  /* 0x0000003435357211 */ /* 0x000fc800078f20ff */
[----:B------:R-:W-:-:S04]  /*5270*/  SHF.R.S32.HI R53, RZ, 0x4, R53 ;  /* 0x00000004ff357819 */ /* 0x000fc80000011435 */
[----:B------:R-:W-:-:S04]  /*5280*/  LEA.HI.SX32 R115, R76, R53, 0x1d ;  /* 0x000000354c737211 */ /* 0x000fc800078feaff */
[----:B------:R-:W-:-:S04]  /*5290*/  SHF.R.S32.HI R52, RZ, 0x1f, R115 ;  /* 0x0000001fff347819 */ /* 0x000fc80000011473 */
[----:B------:R-:W-:Y:S01]  /*52a0*/  LEA.HI R52, R52, R115, RZ, 0x2 ;  /* 0x0000007334347211 */ /* 0x000fe200078f10ff */
[----:B------:R-:W-:-:S04]  /*52b0*/  IMAD.SHL.U32 R115, R115, 0x8, RZ ;  /* 0x0000000873737824 */ /* 0x000fc800078e00ff */
[----:B------:R-:W-:-:S05]  /*52c0*/  IMAD.SHL.U32 R52, R52, 0x400, RZ ;  /* 0x0000040034347824 */ /* 0x000fca00078e00ff */
[----:B------:R-:W-:Y:S02]  /*52d0*/  LOP3.LUT R52, R52, 0x7ffff000, RZ, 0xc0, !PT ;  /* 0x7ffff00034347812 */ /* 0x000fe400078ec0ff */
[----:B--2---:R-:W-:-:S04]  /*52e0*/  LOP3.LUT R53, R58, 0x18, R115, 0xf8, !PT ;  /* 0x000000183a357812 */ /* 0x004fc800078ef873 */
[----:B---3--:R-:W-:-:S04]  /*52f0*/  LOP3.LUT R53, R53, R55, RZ, 0x3c, !PT ;  /* 0x0000003735357212 */ /* 0x008fc800078e3cff */
[----:B----4-:R-:W-:-:S05]  /*5300*/  IADD3 R52, R53, R52, R54 ;  /* 0x0000003435347210 */ /* 0x010fca0007ffe036 */
        /* <DEDUP_REMOVED lines=16> */
[CC--:B------:R-:W-:Y:S01]  /*5410*/  FMUL.FTZ R57, R53.reuse, R116.reuse ;  /* 0x0000007435397220 */ /* 0x0c0fe20000410000 */
        /* <DEDUP_REMOVED lines=21> */
[--C-:B------:R-:W-:Y:S01]  /*5570*/  HADD2.F32 R120, -RZ, R48.reuse.H0_H0 ;  /* 0x20000030ff787230 */ /* 0x100fe20000004100 */
[----:B------:R-:W-:Y:S01]  /*5580*/  F2FP.F16.F32.PACK_AB R37, R37, R53 ;  /* 0x000000352525723e */ /* 0x000fe200000000ff */
[----:B------:R-:W-:Y:S02]  /*5590*/  HADD2.F32 R48, -RZ, R48.H1_H1 ;  /* 0x30000030ff307230 */ /* 0x000fe40000004100 */
[----:B------:R-:W-:-:S02]  /*55a0*/  IMAD.MOV.U32 R53, RZ, RZ, R49 ;  /* 0x000000ffff357224 */ /* 0x000fc400078e0031 */
        /* <DEDUP_REMOVED lines=9> */
[----:B------:R-:W-:-:S02]  /*5640*/  HADD2.F32 R117, -RZ, R117.H0_H0 ;  /* 0x20000075ff757230 */ /* 0x000fc40000004100 */
[----:B------:R-:W-:Y:S02]  /*5650*/  HADD2.F32 R39, -RZ, R39.H0_H0 ;  /* 0x20000027ff277230 */ /* 0x000fe40000004100 */
[----:B------:R-:W-:-:S05]  /*5660*/  HADD2.F32 R51, -RZ, R51.H0_H0 ;  /* 0x20000033ff337230 */ /* 0x000fca0000004100 */
[----:B------:R-:W-:-:S04]  /*5670*/  FMUL.FTZ R59, R50, R51 ;  /* 0x00000033323b7220 */ /* 0x000fc80000410000 */
[C---:B------:R-:W-:Y:S01]  /*5680*/  FFMA.FTZ R59, R48.reuse, R117, -R59 ;  /* 0x00000075303b7223 */ /* 0x040fe2000001083b */
[----:B------:R-:W-:Y:S01]  /*5690*/  FMUL.FTZ R48, R48, R51 ;  /* 0x0000003330307220 */ /* 0x000fe20000410000 */
[----:B------:R-:W-:-:S03]  /*56a0*/  HADD2.F32 R51, -RZ, R130.H0_H0 ;  /* 0x20000082ff337230 */ /* 0x000fc60000004100 */
[----:B------:R-:W-:Y:S01]  /*56b0*/  FFMA.FTZ R48, R50, R117, R48 ;  /* 0x0000007532307223 */ /* 0x000fe20000010030 */
[----:B------:R-:W-:Y:S01]  /*56c0*/  HADD2.F32 R50, -RZ, R56.H0_H0 ;  /* 0x20000038ff327230 */ /* 0x000fe20000004100 */
[----:B------:R-:W-:Y:S01]  /*56d0*/  F2FP.F16.F32.PACK_AB R55, R59, R55 ;  /* 0x000000373b37723e */ /* 0x000fe200000000ff */
[--C-:B------:R-:W-:Y:S02]  /*56e0*/  HADD2.F32 R117, -RZ, R52.reuse.H0_H0 ;  /* 0x20000034ff757230 */ /* 0x100fe40000004100 */
[----:B------:R-:W-:Y:S02]  /*56f0*/  HADD2.F32 R52, -RZ, R52.H1_H1 ;  /* 0x30000034ff347230 */ /* 0x000fe40000004100 */
[----:B------:R-:W-:Y:S01]  /*5700*/  FMUL.FTZ R119, R50, R120 ;  /* 0x0000007832777220 */ /* 0x000fe20000410000 */
[----:B------:R-:W-:Y:S01]  /*5710*/  F2FP.F16.F32.PACK_AB R48, R48, R118 ;  /* 0x000000763030723e */ /* 0x000fe200000000ff */
[C---:B------:R-:W-:Y:S02]  /*5720*/  FMUL.FTZ R120, R117.reuse, R120 ;  /* 0x0000007875787220 */ /* 0x040fe40000410000 */
[----:B------:R-:W-:Y:S01]  /*5730*/  FFMA.FTZ R119, R117, R51, -R119 ;  /* 0x0000003375777223 */ /* 0x000fe20000010877 */
[----:B------:R-:W-:-:S02]  /*5740*/  HADD2.F32 R117, -RZ, R130.H1_H1 ;  /* 0x30000082ff757230 */ /* 0x000fc40000004100 */
[----:B------:R-:W-:Y:S01]  /*5750*/  FFMA.FTZ R120, R50, R51, R120 ;  /* 0x0000003332787223 */ /* 0x000fe20000010078 */
[----:B------:R-:W-:Y:S02]  /*5760*/  HADD2.F32 R50, -RZ, R56.H1_H1 ;  /* 0x30000038ff327230 */ /* 0x000fe40000004100 */
[----:B------:R-:W-:Y:S02]  /*5770*/  HADD2.F32 R51, -RZ, R36.H0_H0 ;  /* 0x20000024ff337230 */ /* 0x000fe40000004100 */
[--C-:B------:R-:W-:Y:S02]  /*5780*/  HADD2.F32 R56, -RZ, R54.reuse.H0_H0 ;  /* 0x20000036ff387230 */ /* 0x100fe40000004100 */
[-C--:B------:R-:W-:Y:S01]  /*5790*/  FMUL.FTZ R36, R50, R116.reuse ;  /* 0x0000007432247220 */ /* 0x080fe20000410000 */
[C---:B------:R-:W-:Y:S01]  /*57a0*/  FMUL.FTZ R116, R52.reuse, R116 ;  /* 0x0000007434747220 */ /* 0x040fe20000410000 */
[----:B------:R-:W-:Y:S02]  /*57b0*/  HADD2.F32 R54, -RZ, R54.H1_H1 ;  /* 0x30000036ff367230 */ /* 0x000fe40000004100 */
[-C--:B------:R-:W-:Y:S01]  /*57c0*/  FFMA.FTZ R36, R52, R51.reuse, -R36 ;  /* 0x0000003334247223 */ /* 0x080fe20000010824 */
[----:B------:R-:W-:Y:S01]  /*57d0*/  FFMA.FTZ R50, R50, R51, R116 ;  /* 0x0000003332327223 */ /* 0x000fe20000010074 */
[----:B------:R-:W-:-:S02]  /*57e0*/  HADD2.F32 R51, -RZ, R58.H0_H0 ;  /* 0x2000003aff337230 */ /* 0x000fc40000004100 */
[----:B------:R-:W-:Y:S01]  /*57f0*/  HADD2.F32 R52, -RZ, R129.H0_H0 ;  /* 0x20000081ff347230 */ /* 0x000fe20000004100 */
[----:B------:R-:W-:Y:S01]  /*5800*/  F2FP.F16.F32.PACK_AB R36, R36, R119 ;  /* 0x000000772424723e */ /* 0x000fe200000000ff */
[----:B------:R-:W-:Y:S02]  /*5810*/  HADD2.F32 R58, -RZ, R58.H1_H1 ;  /* 0x3000003aff3a7230 */ /* 0x000fe40000004100 */
[CC--:B------:R-:W-:Y:S01]  /*5820*/  FMUL.FTZ R116, R51.reuse, R117.reuse ;  /* 0x0000007533747220 */ /* 0x0c0fe20000410000 */
[----:B------:R-:W-:Y:S01]  /*5830*/  FMUL.FTZ R117, R56, R117 ;  /* 0x0000007538757220 */ /* 0x000fe20000410000 */
[----:B------:R-:W-:Y:S01]  /*5840*/  F2FP.F16.F32.PACK_AB R50, R50, R120 ;  /* 0x000000783232723e */ /* 0x000fe200000000ff */
[----:B------:R-:W-:Y:S02]  /*5850*/  IMAD.MOV.U32 R59, RZ, RZ, R48 ;  /* 0x000000ffff3b7224 */ /* 0x000fe400078e0030 */
[-C--:B------:R-:W-:Y:S01]  /*5860*/  FFMA.FTZ R116, R56, R52.reuse, -R116 ;  /* 0x0000003438747223 */ /* 0x080fe20000010874 */
[----:B------:R-:W-:Y:S01]  /*5870*/  FFMA.FTZ R117, R51, R52, R117 ;  /* 0x0000003433757223 */ /* 0x000fe20000010075 */
[-C--:B------:R-:W-:Y:S01]  /*5880*/  FMUL.FTZ R51, R58, R39.reuse ;  /* 0x000000273a337220 */ /* 0x080fe20000410000 */
[----:B------:R-:W-:Y:S01]  /*5890*/  FMUL.FTZ R39, R54, R39 ;  /* 0x0000002736277220 */ /* 0x000fe20000410000 */
[----:B------:R-:W-:-:S02]  /*58a0*/  IMAD.MOV.U32 R52, RZ, RZ, R36 ;  /* 0x000000ffff347224 */ /* 0x000fc400078e0024 */
[-C--:B------:R-:W-:Y:S01]  /*58b0*/  FFMA.FTZ R51, R54, R38.reuse, -R51 ;  /* 0x0000002636337223 */ /* 0x080fe20000010833 */
[----:B------:R-:W-:Y:S01]  /*58c0*/  FFMA.FTZ R39, R58, R38, R39 ;  /* 0x000000263a277223 */ /* 0x000fe20000010027 */
[----:B------:R-:W-:-:S03]  /*58d0*/  IMAD.MOV.U32 R56, RZ, RZ, R50 ;  /* 0x000000ffff387224 */ /* 0x000fc600078e0032 */
[----:B------:R-:W-:Y:S02]  /*58e0*/  F2FP.F16.F32.PACK_AB R51, R51, R116 ;  /* 0x000000743333723e */ /* 0x000fe400000000ff */
[----:B------:R-:W-:-:S03]  /*58f0*/  F2FP.F16.F32.PACK_AB R39, R39, R117 ;  /* 0x000000752727723e */ /* 0x000fc600000000ff */
[----:B------:R-:W-:Y:S02]  /*5900*/  IMAD.MOV.U32 R54, RZ, RZ, R51 ;  /* 0x000000ffff367224 */ /* 0x000fe400078e0033 */
[----:B------:R-:W-:-:S07]  /*5910*/  IMAD.MOV.U32 R58, RZ, RZ, R39 ;  /* 0x000000ffff3a7224 */ /* 0x000fce00078e0027 */
.L_x_1437:
[----:B------:R-:W-:Y:S05]  /*5920*/  BSYNC B2 ;  /* 0x0000000000027941 */ /* 0x000fea0003800000 */
.L_x_1436:
        /* <DEDUP_REMOVED lines=12> */
.L_x_1435:
[----:B------:R-:W-:Y:S05]  /*59f0*/  BSYNC B1 ;  /* 0x0000000000017941 */ /* 0x000fea0003800000 */
.L_x_1434:
[----:B------:R-:W-:Y:S01]  /*5a00*/  ISETP.NE.AND P4, PT, R9, RZ, PT ;  /* 0x000000ff0900720c */ /* 0x000fe20003f85270 */
[----:B------:R-:W-:-:S12]  /*5a10*/  BSSY B1, `(.L_x_1438) ;  /* 0x0000082000017945 */ /* 0x000fd80003800000 */
[----:B------:R-:W-:Y:S05]  /*5a20*/  @!P4 BRA `(.L_x_1439) ;  /* 0x000000080000c947 */ /* 0x000fea0003800000 */
[----:B------:R-:W3:Y:S04]  /*5a30*/  LDL R48, [R1+0x8] ;  /* 0x0000080001307983 */ /* 0x000ee80000100800 */
[----:B--2---:R-:W2:Y:S04]  /*5a40*/  LDL R39, [R1+0x10] ;  /* 0x0000100001277983 */ /* 0x004ea80000100800 */
        /* <DEDUP_REMOVED lines=13> */
[----:B---3--:R-:W-:-:S04]  /*5b20*/  LOP3.LUT R37, R48, 0x18, R52, 0xf8, !PT ;  /* 0x0000001830257812 */ /* 0x008fc800078ef834 */
[----:B--2---:R-:W-:-:S04]  /*5b30*/  LOP3.LUT R37, R37, R39, RZ, 0x3c, !PT ;  /* 0x0000002725257212 */ /* 0x004fc800078e3cff */
        /* <DEDUP_REMOVED lines=12> */
[----:B------:R-:W-:Y:S01]  /*5c00*/  HADD2.F32 R55, -RZ, R128.H1_H1 ;  /* 0x30000080ff377230 */ /* 0x000fe20000004100 */
[----:B------:R-:W-:Y:S01]  /*5c10*/  SHF.R.U64 R34, R34, 0x10, R35 ;  /* 0x0000001022227819 */ /* 0x000fe20000001223 */
[----:B------:R-:W-:Y:S02]  /*5c20*/  HADD2.F32 R37, -RZ, R54.H0_H0 ;  /* 0x20000036ff257230 */ /* 0x000fe40000004100 */
[----:B------:R-:W-:Y:S02]  /*5c30*/  HADD2.F32 R57, -RZ, R53.H0_H0 ;  /* 0x20000035ff397230 */ /* 0x000fe40000004100 */
[----:B------:R-:W-:-:S02]  /*5c40*/  HADD2.F32 R56, -RZ, R128.H0_H0 ;  /* 0x20000080ff387230 */ /* 0x000fc40000004100 */
[-C--:B------:R-:W-:Y:S01]  /*5c50*/  FMUL.FTZ R49, R37, R55.reuse ;  /* 0x0000003725317220 */ /* 0x080fe20000410000 */
[----:B------:R-:W-:Y:S02]  /*5c60*/  HADD2.F32 R54, -RZ, R54.H1_H1 ;  /* 0x30000036ff367230 */ /* 0x000fe40000004100 */
        /* <DEDUP_REMOVED lines=10> */
[----:B------:R-:W-:Y:S02]  /*5d10*/  HADD2.F32 R45, -RZ, R45.H0_H0 ;  /* 0x2000002dff2d7230 */ /* 0x000fe40000004100 */
[----:B------:R-:W-:Y:S02]  /*5d20*/  HADD2.F32 R34, -RZ, R34.H0_H0 ;  /* 0x20000022ff227230 */ /* 0x000fe40000004100 */
        /* <DEDUP_REMOVED lines=29> */
[----:B------:R-:W-:Y:S01]  /*5f00*/  HADD2.F32 R53, -RZ, R126.H1_H1 ;  /* 0x3000007eff357230 */ /* 0x000fe20000004100 */
        /* <DEDUP_REMOVED lines=37> */
.L_x_1441:
[----:B------:R-:W-:Y:S05]  /*6160*/  BSYNC B2 ;  /* 0x0000000000027941 */ /* 0x000fea0003800000 */
.L_x_1440:
        /* <DEDUP_REMOVED lines=12> */
.L_x_1439:
[----:B------:R-:W-:Y:S05]  /*6230*/  BSYNC B1 ;  /* 0x0000000000017941 */ /* 0x000fea0003800000 */
.L_x_1438:
[----:B------:R-:W-:-:S13]  /*6240*/  ISETP.NE.AND P4, PT, R10, RZ, PT ;  /* 0x000000ff0a00720c */ /* 0x000fda0003f85270 */
[----:B------:R-:W-:Y:S05]  /*6250*/  @!P4 BRA `(.L_x_1406) ;  /* 0x000000080080c947 */ /* 0x000fea0003800000 */
[----:B--23--:R-:W2:Y:S04]  /*6260*/  LDL R36, [R1+0x8] ;  /* 0x0000080001247983 */ /* 0x00cea80000100800 */
[----:B------:R-:W3:Y:S04]  /*6270*/  LDL R35, [R1+0x10] ;  /* 0x0000100001237983 */ /* 0x000ee80000100800 */
[----:B------:R-:W4:Y:S01]  /*6280*/  LDL R34, [R1+0x14] ;  /* 0x0000140001227983 */ /* 0x000f220000100800 */
[----:B------:R-:W-:Y:S01]  /*6290*/  LOP3.LUT P5, RZ, R23, 0x1, RZ, 0xc0, !PT ;  /* 0x0000000117ff7812 */ /* 0x000fe200078ac0ff */
[----:B------:R-:W-:Y:S01]  /*62a0*/  BSSY B1, `(.L_x_1442) ;  /* 0x000006d000017945 */ /* 0x000fe20003800000 */
[----:B------:R-:W-:-:S02]  /*62b0*/  ISETP.GE.AND P4, PT, R4, R107, PT ;  /* 0x0000006b0400720c */ /* 0x000fc40003f86270 */
[----:B------:R-:W-:-:S04]  /*62c0*/  SEL R114, R108, R114, !P5 ;  /* 0x000000726c727207 */ /* 0x000fc80006800000 */
[----:B------:R-:W-:-:S04]  /*62d0*/  SHF.R.S32.HI R33, RZ, 0x1f, R114 ;  /* 0x0000001fff217819 */ /* 0x000fc80000011472 */
[----:B------:R-:W-:-:S04]  /*62e0*/  LEA.HI R33, R33, R114, RZ, 0x4 ;  /* 0x0000007221217211 */ /* 0x000fc800078f20ff */
[----:B------:R-:W-:-:S04]  /*62f0*/  SHF.R.S32.HI R33, RZ, 0x4, R33 ;  /* 0x00000004ff217819 */ /* 0x000fc80000011421 */
[----:B------:R-:W-:-:S04]  /*6300*/  LEA.HI.SX32 R33, R74, R33, 0x1d ;  /* 0x000000214a217211 */ /* 0x000fc800078feaff */
[----:B------:R-:W-:Y:S01]  /*6310*/  SHF.R.S32.HI R32, RZ, 0x1f, R33 ;  /* 0x0000001fff207819 */ /* 0x000fe20000011421 */
[----:B------:R-:W-:-:S03]  /*6320*/  IMAD.SHL.U32 R44, R33, 0x8, RZ ;  /* 0x00000008212c7824 */ /* 0x000fc600078e00ff */
[----:B------:R-:W-:-:S05]  /*6330*/  LEA.HI R33, R32, R33, RZ, 0x2 ;  /* 0x0000002120217211 */ /* 0x000fca00078f10ff */
[----:B------:R-:W-:-:S05]  /*6340*/  IMAD.SHL.U32 R33, R33, 0x400, RZ ;  /* 0x0000040021217824 */ /* 0x000fca00078e00ff */
[----:B------:R-:W-:Y:S02]  /*6350*/  LOP3.LUT R33, R33, 0x7ffff000, RZ, 0xc0, !PT ;  /* 0x7ffff00021217812 */ /* 0x000fe400078ec0ff */
[----:B--2---:R-:W-:-:S04]  /*6360*/  LOP3.LUT R32, R36, 0x18, R44, 0xf8, !PT ;  /* 0x0000001824207812 */ /* 0x004fc800078ef82c */
[----:B---3--:R-:W-:-:S04]  /*6370*/  LOP3.LUT R32, R32, R35, RZ, 0x3c, !PT ;  /* 0x0000002320207212 */ /* 0x008fc800078e3cff */
[----:B----4-:R-:W-:Y:S01]  /*6380*/  IADD3 R32, R32, R33, R34 ;  /* 0x0000002120207210 */ /* 0x010fe20007ffe022 */
[----:B------:R-:W-:-:S04]  /*6390*/  IMAD R33, R17, 0x3000, R103 ;  /* 0x0000300011217824 */ /* 0x000fc800078e0267 */
[----:B------:R-:W-:Y:S02]  /*63a0*/  IMAD R35, R17, 0x3000, R32 ;  /* 0x0000300011237824 */ /* 0x000fe400078e0220 */
[--C-:B------:R-:W-:Y:S02]  /*63b0*/  IMAD R33, R33, 0x2, R2.reuse ;  /* 0x0000000221217824 */ /* 0x100fe400078e0202 */
[----:B------:R-:W-:-:S04]  /*63c0*/  IMAD R36, R35, 0x2, R2 ;  /* 0x0000000223247824 */ /* 0x000fc800078e0202 */
[----:B------:R-:W1:Y:S04]  /*63d0*/  LDS.128 R32, [R33+0x15400] ;  /* 0x0154000021207984 */ /* 0x000e680000000c00 */
[----:B------:R-:W2:Y:S01]  /*63e0*/  LDS.128 R36, [R36+0x15400] ;  /* 0x0154000024247984 */ /* 0x000ea20000000c00 */
[----:B------:R-:W-:Y:S05]  /*63f0*/  @P4 BRA `(.L_x_1443) ;  /* 0x00000004005c4947 */ /* 0x000fea0003800000 */
[----:B------:R-:W-:Y:S01]  /*6400*/  HADD2.F32 R47, -RZ, R124.H1_H1 ;  /* 0x3000007cff2f7230 */ /* 0x000fe20000004100 */
[----:B------:R-:W-:Y:S01]  /*6410*/  SHF.R.U64 R28, R28, 0x10, R29 ;  /* 0x000000101c1c7819 */ /* 0x000fe2000000121d */
[----:B--2---:R-:W-:Y:S01]  /*6420*/  HADD2.F32 R45, -RZ, R37.H0_H0 ;  /* 0x20000025ff2d7230 */ /* 0x004fe20000004100 */
[----:B------:R-:W-:Y:S01]  /*6430*/  SHF.R.U64 R40, R40, 0x10, R41 ;  /* 0x0000001028287819 */ /* 0x000fe20000001229 */
[----:B-1----:R-:W-:Y:S01]  /*6440*/  HADD2.F32 R46, -RZ, R33.H0_H0 ;  /* 0x20000021ff2e7230 */ /* 0x002fe20000004100 */
[----:B------:R-:W-:Y:S01]  /*6450*/  SHF.R.U64 R42, R42, 0x10, R43 ;  /* 0x000000102a2a7819 */ /* 0x000fe2000000122b */
[----:B------:R-:W-:Y:S02]  /*6460*/  HADD2.F32 R48, -RZ, R122.H1_H1 ;  /* 0x3000007aff307230 */ /* 0x000fe40000004100 */
[-C--:B------:R-:W-:Y:S01]  /*6470*/  FMUL.FTZ R49, R45, R47.reuse ;  /* 0x0000002f2d317220 */ /* 0x080fe20000410000 */
[----:B------:R-:W-:Y:S02]  /*6480*/  HADD2.F32 R37, -RZ, R37.H1_H1 ;  /* 0x30000025ff257230 */ /* 0x000fe40000004100 */
[----:B------:R-:W-:Y:S01]  /*6490*/  FMUL.FTZ R47, R46, R47 ;  /* 0x0000002f2e2f7220 */ /* 0x000fe20000410000 */
[----:B------:R-:W-:-:S02]  /*64a0*/  HADD2.F32 R124, -RZ, R124.H0_H0 ;  /* 0x2000007cff7c7230 */ /* 0x000fc40000004100 */
[-C--:B------:R-:W-:Y:S01]  /*64b0*/  FFMA.FTZ R49, R46, R48.reuse, -R49 ;  /* 0x000000302e317223 */ /* 0x080fe20000010831 */
[----:B------:R-:W-:Y:S02]  /*64c0*/  HADD2.F32 R46, -RZ, R33.H1_H1 ;  /* 0x30000021ff2e7230 */ /* 0x000fe40000004100 */
[----:B------:R-:W-:Y:S01]  /*64d0*/  FFMA.FTZ R47, R45, R48, R47 ;  /* 0x000000302d2f7223 */ /* 0x000fe2000001002f */
[----:B------:R-:W-:Y:S01]  /*64e0*/  SHF.R.U32.HI R45, RZ, 0x10, R41 ;  /* 0x00000010ff2d7819 */ /* 0x000fe20000011629 */
[----:B------:R-:W-:Y:S01]  /*64f0*/  HADD2.F32 R122, -RZ, R122.H0_H0 ;  /* 0x2000007aff7a7230 */ /* 0x000fe20000004100 */
[----:B------:R-:W-:Y:S01]  /*6500*/  SHF.R.U32.HI R48, RZ, 0x10, R29 ;  /* 0x00000010ff307819 */ /* 0x000fe2000001161d */
[----:B------:R-:W-:Y:S02]  /*6510*/  IMAD.MOV.U32 R29, RZ, RZ, R39 ;  /* 0x000000ffff1d7224 */ /* 0x000fe400078e0027 */
[----:B------:R-:W-:Y:S02]  /*6520*/  HADD2.F32 R45, -RZ, R45.H0_H0 ;  /* 0x2000002dff2d7230 */ /* 0x000fe40000004100 */
[----:B------:R-:W-:-:S02]  /*6530*/  HADD2.F32 R33, -RZ, R48.H0_H0 ;  /* 0x20000030ff217230 */ /* 0x000fc40000004100 */
[----:B------:R-:W-:Y:S02]  /*6540*/  HADD2.F32 R39, -RZ, R121.H1_H1 ;  /* 0x30000079ff277230 */ /* 0x000fe40000004100 */
[CC--:B------:R-:W-:Y:S01]  /*6550*/  FMUL.FTZ R48, R37.reuse, R45.reuse ;  /* 0x0000002d25307220 */ /* 0x0c0fe20000410000 */
[C---:B------:R-:W-:Y:S01]  /*6560*/  FMUL.FTZ R45, R46.reuse, R45 ;  /* 0x0000002d2e2d7220 */ /* 0x040fe20000410000 */
[----:B------:R-:W-:Y:S02]  /*6570*/  HADD2.F32 R40, -RZ, R40.H0_H0 ;  /* 0x20000028ff287230 */ /* 0x000fe40000004100 */
[-C--:B------:R-:W-:Y:S01]  /*6580*/  FFMA.FTZ R48, R46, R33.reuse, -R48 ;  /* 0x000000212e307223 */ /* 0x080fe20000010830 */
[----:B------:R-:W-:Y:S01]  /*6590*/  FFMA.FTZ R45, R37, R33, R45 ;  /* 0x00000021252d7223 */ /* 0x000fe2000001002d */
[----:B------:R-:W-:Y:S02]  /*65a0*/  IMAD.MOV.U32 R33, RZ, RZ, R35 ;  /* 0x000000ffff217224 */ /* 0x000fe400078e0023 */
[----:B------:R-:W-:Y:S01]  /*65b0*/  HADD2.F32 R37, -RZ, R123.H1_H1 ;  /* 0x3000007bff257230 */ /* 0x000fe20000004100 */
[----:B------:R-:W-:Y:S01]  /*65c0*/  F2FP.F16.F32.PACK_AB R48, R48, R49 ;  /* 0x000000313030723e */ /* 0x000fe200000000ff */
[----:B------:R-:W-:Y:S01]  /*65d0*/  HADD2.F32 R35, -RZ, R29.H0_H0 ;  /* 0x2000001dff237230 */ /* 0x000fe20000004100 */
[----:B------:R-:W-:Y:S01]  /*65e0*/  F2FP.F16.F32.PACK_AB R45, R45, R47 ;  /* 0x0000002f2d2d723e */ /* 0x000fe200000000ff */
[----:B------:R-:W-:-:S02]  /*65f0*/  HADD2.F32 R41, -RZ, R33.H0_H0 ;  /* 0x20000021ff297230 */ /* 0x000fc40000004100 */
[----:B------:R-:W-:Y:S02]  /*6600*/  HADD2.F32 R29, -RZ, R29.H1_H1 ;  /* 0x3000001dff1d7230 */ /* 0x000fe40000004100 */
[-C--:B------:R-:W-:Y:S01]  /*6610*/  FMUL.FTZ R46, R35, R37.reuse ;  /* 0x00000025232e7220 */ /* 0x080fe20000410000 */
[----:B------:R-:W-:Y:S02]  /*6620*/  HADD2.F32 R123, -RZ, R123.H0_H0 ;  /* 0x2000007bff7b7230 */ /* 0x000fe40000004100 */
[C---:B------:R-:W-:Y:S01]  /*6630*/  FMUL.FTZ R37, R41.reuse, R37 ;  /* 0x0000002529257220 */ /* 0x040fe20000410000 */
[----:B------:R-:W-:Y:S02]  /*6640*/  HADD2.F32 R121, -RZ, R121.H0_H0 ;  /* 0x20000079ff797230 */ /* 0x000fe40000004100 */
[-C--:B------:R-:W-:Y:S01]  /*6650*/  FFMA.FTZ R46, R41, R39.reuse, -R46 ;  /* 0x00000027292e7223 */ /* 0x080fe2000001082e */
[----:B------:R-:W-:Y:S01]  /*6660*/  SHF.R.U32.HI R41, RZ, 0x10, R31 ;  /* 0x00000010ff297819 */ /* 0x000fe2000001161f */
[----:B------:R-:W-:Y:S01]  /*6670*/  FFMA.FTZ R37, R35, R39, R37 ;  /* 0x0000002723257223 */ /* 0x000fe20000010025 */
[----:B------:R-:W-:Y:S01]  /*6680*/  SHF.R.U32.HI R35, RZ, 0x10, R43 ;  /* 0x00000010ff237819 */ /* 0x000fe2000001162b */
[----:B------:R-:W-:Y:S01]  /*6690*/  HADD2.F32 R39, -RZ, R33.H1_H1 ;  /* 0x30000021ff277230 */ /* 0x000fe20000004100 */
[----:B------:R-:W-:Y:S01]  /*66a0*/  SHF.R.U64 R31, R30, 0x10, R31 ;  /* 0x000000101e1f7819 */ /* 0x000fe2000000121f */
[----:B------:R-:W-:-:S02]  /*66b0*/  HADD2.F32 R33, -RZ, R41.H0_H0 ;  /* 0x20000029ff217230 */ /* 0x000fc40000004100 */
[----:B------:R-:W-:Y:S02]  /*66c0*/  HADD2.F32 R35, -RZ, R35.H0_H0 ;  /* 0x20000023ff237230 */ /* 0x000fe40000004100 */
[----:B------:R-:W-:-:S03]  /*66d0*/  HADD2.F32 R31, -RZ, R31.H0_H0 ;  /* 0x2000001fff1f7230 */ /* 0x000fc60000004100 */
[-C--:B------:R-:W-:Y:S01]  /*66e0*/  FMUL.FTZ R41, R29, R35.reuse ;  /* 0x000000231d297220 */ /* 0x080fe20000410000 */
[----:B------:R-:W-:-:S03]  /*66f0*/  FMUL.FTZ R35, R39, R35 ;  /* 0x0000002327237220 */ /* 0x000fc60000410000 */
[-C--:B------:R-:W-:Y:S01]  /*6700*/  FFMA.FTZ R41, R39, R33.reuse, -R41 ;  /* 0x0000002127297223 */ /* 0x080fe20000010829 */
[----:B------:R-:W-:Y:S01]  /*6710*/  FFMA.FTZ R35, R29, R33, R35 ;  /* 0x000000211d237223 */ /* 0x000fe20000010023 */
[----:B------:R-:W-:Y:S02]  /*6720*/  HADD2.F32 R29, -RZ, R36.H0_H0 ;  /* 0x20000024ff1d7230 */ /* 0x000fe40000004100 */
[--C-:B------:R-:W-:Y:S01]  /*6730*/  HADD2.F32 R33, -RZ, R32.reuse.H0_H0 ;  /* 0x20000020ff217230 */ /* 0x100fe20000004100 */
[----:B------:R-:W-:Y:S01]  /*6740*/  F2FP.F16.F32.PACK_AB R41, R41, R46 ;  /* 0x0000002e2929723e */ /* 0x000fe200000000ff */
[----:B------:R-:W-:Y:S02]  /*6750*/  HADD2.F32 R32, -RZ, R32.H1_H1 ;  /* 0x30000020ff207230 */ /* 0x000fe40000004100 */
[-C--:B------:R-:W-:Y:S01]  /*6760*/  FMUL.FTZ R39, R29, R124.reuse ;  /* 0x0000007c1d277220 */ /* 0x080fe20000410000 */
[----:B------:R-:W-:Y:S01]  /*6770*/  F2FP.F16.F32.PACK_AB R30, R35, R37 ;  /* 0x00000025231e723e */ /* 0x000fe200000000ff */
[----:B------:R-:W-:Y:S01]  /*6780*/  FMUL.FTZ R124, R33, R124 ;  /* 0x0000007c217c7220 */ /* 0x000fe20000410000 */
[----:B------:R-:W-:-:S02]  /*6790*/  IMAD.MOV.U32 R37, RZ, RZ, R45 ;  /* 0x000000ffff257224 */ /* 0x000fc400078e002d */
[-C--:B------:R-:W-:Y:S01]  /*67a0*/  FFMA.FTZ R39, R33, R122.reuse, -R39 ;  /* 0x0000007a21277223 */ /* 0x080fe20000010827 */
[----:B------:R-:W-:Y:S02]  /*67b0*/  HADD2.F32 R33, -RZ, R28.H0_H0 ;  /* 0x2000001cff217230 */ /* 0x000fe40000004100 */
[----:B------:R-:W-:Y:S01]  /*67c0*/  FFMA.FTZ R124, R29, R122, R124 ;  /* 0x0000007a1d7c7223 */ /* 0x000fe2000001007c */
[----:B------:R-:W-:Y:S02]  /*67d0*/  HADD2.F32 R29, -RZ, R36.H1_H1 ;  /* 0x30000024ff1d7230 */ /* 0x000fe40000004100 */
[----:B------:R-:W-:-:S03]  /*67e0*/  IMAD.MOV.U32 R35, RZ, RZ, R41 ;  /* 0x000000ffff237224 */ /* 0x000fc600078e0029 */
[-C--:B------:R-:W-:Y:S01]  /*67f0*/  FMUL.FTZ R43, R29, R40.reuse ;  /* 0x000000281d2b7220 */ /* 0x080fe20000410000 */
[----:B------:R-:W-:-:S03]  /*6800*/  FMUL.FTZ R40, R32, R40 ;  /* 0x0000002820287220 */ /* 0x000fc60000410000 */
        /* <DEDUP_REMOVED lines=9> */
[----:B------:R-:W-:Y:S01]  /*68a0*/  FFMA.FTZ R32, R32, R121, -R43 ;  /* 0x0000007920207223 */ /* 0x000fe2000001082b */
[----:B------:R-:W-:-:S02]  /*68b0*/  HADD2.F32 R43, -RZ, R42.H0_H0 ;  /* 0x2000002aff2b7230 */ /* 0x000fc40000004100 */
[----:B------:R-:W-:Y:S01]  /*68c0*/  FFMA.FTZ R33, R33, R121, R36 ;  /* 0x0000007921217223 */ /* 0x000fe20000010024 */
[----:B------:R-:W-:Y:S02]  /*68d0*/  F2FP.F16.F32.PACK_AB R36, R29, R124 ;  /* 0x0000007c1d24723e */ /* 0x000fe400000000ff */
[-C--:B------:R-:W-:Y:S01]  /*68e0*/  FMUL.FTZ R51, R38, R43.reuse ;  /* 0x0000002b26337220 */ /* 0x080fe20000410000 */
[----:B------:R-:W-:-:S03]  /*68f0*/  FMUL.FTZ R43, R34, R43 ;  /* 0x0000002b222b7220 */ /* 0x000fc60000410000 */
[-C--:B------:R-:W-:Y:S01]  /*6900*/  FFMA.FTZ R51, R34, R31.reuse, -R51 ;  /* 0x0000001f22337223 */ /* 0x080fe20000010833 */
[----:B------:R-:W-:-:S04]  /*6910*/  FFMA.FTZ R38, R38, R31, R43 ;  /* 0x0000001f26267223 */ /* 0x000fc8000001002b */
[----:B------:R-:W-:Y:S01]  /*6920*/  F2FP.F16.F32.PACK_AB R34, R51, R32 ;  /* 0x000000203322723e */ /* 0x000fe200000000ff */
[----:B------:R-:W-:Y:S01]  /*6930*/  IMAD.MOV.U32 R32, RZ, RZ, R39 ;  /* 0x000000ffff207224 */ /* 0x000fe200078e0027 */
[----:B------:R-:W-:Y:S01]  /*6940*/  F2FP.F16.F32.PACK_AB R38, R38, R33 ;  /* 0x000000212626723e */ /* 0x000fe200000000ff */
[----:B------:R-:W-:Y:S02]  /*6950*/  IMAD.MOV.U32 R33, RZ, RZ, R48 ;  /* 0x000000ffff217224 */ /* 0x000fe400078e0030 */
[----:B------:R-:W-:-:S07]  /*6960*/  IMAD.MOV.U32 R39, RZ, RZ, R30 ;  /* 0x000000ffff277224 */ /* 0x000fce00078e001e */
.L_x_1443:
[----:B------:R-:W-:Y:S05]  /*6970*/  BSYNC B1 ;  /* 0x0000000000017941 */ /* 0x000fea0003800000 */
.L_x_1442:
[----:B------:R-:W-:-:S04]  /*6980*/  IADD3 R29, P4, P5, R20, R88, R79 ;  /* 0x00000058141d7210 */ /* 0x000fc80007d9e04f */
[----:B------:R-:W-:Y:S02]  /*6990*/  IADD3.X R30, R3, R110, R100, P4, P5 ;  /* 0x0000006e031e7210 */ /* 0x000fe400027ea464 */
[----:B------:R-:W-:-:S04]  /*69a0*/  LEA R28, P4, R29, R86, 0x1 ;  /* 0x000000561d1c7211 */ /* 0x000fc800078808ff */
[----:B------:R-:W-:Y:S02]  /*69b0*/  LEA.HI.X R29, R29, R87, R30, 0x1, P4 ;  /* 0x000000571d1d7211 */ /* 0x000fe400020f0c1e */
[----:B------:R-:W-:-:S03]  /*69c0*/  ISETP.GE.AND P4, PT, R44, R109, PT ;  /* 0x0000006d2c00720c */ /* 0x000fc60003f86270 */
[----:B-1----:R4:W-:Y:S10]  /*69d0*/  STG.E.128 desc[UR38][R28.64], R32 ;  /* 0x000000201c007986 */ /* 0x0029f4000c101d26 */
[----:B------:R-:W-:Y:S05]  /*69e0*/  @P4 BRA `(.L_x_1406) ;  /* 0x00000000009c4947 */ /* 0x000fea0003800000 */
[--C-:B----4-:R-:W-:Y:S02]  /*69f0*/  SHF.R.S32.HI R28, RZ, 0x1f, R44.reuse ;  /* 0x0000001fff1c7819 */ /* 0x110fe4000001142c */
[----:B------:R-:W-:-:S04]  /*6a00*/  IADD3 R44, P4, P5, R20, R88, R44 ;  /* 0x00000058142c7210 */ /* 0x000fc80007d9e02c */
[----:B------:R-:W-:Y:S02]  /*6a10*/  IADD3.X R28, R3, R110, R28, P4, P5 ;  /* 0x0000006e031c7210 */ /* 0x000fe400027ea41c */
[----:B------:R-:W-:-:S04]  /*6a20*/  LEA R86, P4, R44, R86, 0x1 ;  /* 0x000000562c567211 */ /* 0x000fc800078808ff */
[----:B------:R-:W-:-:S05]  /*6a30*/  LEA.HI.X R87, R44, R87, R28, 0x1, P4 ;  /* 0x000000572c577211 */ /* 0x000fca00020f0c1c */
[----:B--2---:R1:W-:Y:S01]  /*6a40*/  STG.E.128 desc[UR38][R86.64], R36 ;  /* 0x0000002456007986 */ /* 0x0043e2000c101d26 */
[----:B------:R-:W-:Y:S05]  /*6a50*/  BRA `(.L_x_1406) ;  /* 0x0000000000807947 */ /* 0x000fea0003800000 */
.L_x_1399:
[----:B------:R-:W-:-:S06]  /*6a60*/  UISETP.NE.AND UP0, UPT, UR37, 0x3, UPT ;  /* 0x000000032500788c */ /* 0x000fcc000bf05270 */
[----:B------:R-:W-:-:S13]  /*6a70*/  PLOP3.LUT P3, PT, PT, PT, UP0, 0x80, 0x0 ;  /* 0x000000000000781c */ /* 0x000fda0003f6f008 */
[----:B------:R-:W-:Y:S05]  /*6a80*/  @!P3 BRA `(.L_x_1444) ;  /* 0x000000000004b947 */ /* 0x000fea0003800000 */
[----:B------:R-:W-:Y:S01]  /*6a90*/  BPT.TRAP 0x1 ;  /* 0x000000040000795c */ /* 0x000fe20000300000 */
.L_x_1444:
[----:B------:R-:W-:Y:S01]  /*6aa0*/  IMAD R14, R17, 0x8, R2 ;  /* 0x00000008110e7824 */ /* 0x000fe200078e0202 */
[----:B------:R-:W-:Y:S01]  /*6ab0*/  SHF.L.U32 R85, R154, 0x1f, RZ ;  /* 0x0000001f9a557819 */ /* 0x000fe200000006ff */
[----:B------:R-:W-:Y:S01]  /*6ac0*/  IMAD R84, R25, -0x80, R24 ;  /* 0xffffff8019547824 */ /* 0x000fe200078e0218 */
[----:B------:R-:W-:Y:S02]  /*6ad0*/  BSSY B1, `(.L_x_1445) ;  /* 0x0000004000017945 */ /* 0x000fe40003800000 */
[----:B------:R-:W0:Y:S02]  /*6ae0*/  SYNCS.PHASECHK.TRANS64.TRYWAIT P4, [R14+URZ+0x2d890], R85 ;  /* 0x02d890550e0075a7 */ /* 0x000e24000808017f */
[----:B------:R-:W-:Y:S01]  /*6af0*/  VIMNMX R84, R84, 0x80, PT ;  /* 0x0000008054547848 */ /* 0x000fe20003fe0100 */
[----:B0-----:R-:W-:Y:S06]  /*6b00*/  @!P4 BRA `(.L_x_1446) ;  /* 0x000001fc0084c947 */ /* 0x001fec0003800000 */
.L_x_1782:
[----:B------:R-:W-:Y:S05]  /*6b10*/  BSYNC B1 ;  /* 0x0000000000017941 */ /* 0x000fea0003800000 */
.L_x_1445:
        /* <DEDUP_REMOVED lines=20> */
.L_x_1406:
[----:B------:R-:W-:Y:S05]  /*6c60*/  BSYNC B0 ;  /* 0x0000000000007941 */ /* 0x000fea0003800000 */
.L_x_1398:
        /* <DEDUP_REMOVED lines=17> */
.L_x_1448:
[----:B------:R-:W-:Y:S05]  /*6d80*/  BSYNC B0 ;  /* 0x0000000000007941 */ /* 0x000fea0003800000 */
.L_x_1447:
[----:B------:R-:W2:Y:S01]  /*6d90*/  SYNCS.PHASECHK.TRANS64.TRYWAIT P3, [R14+URZ+0x2d8b0], R85 ;  /* 0x02d8b0550e0075a7 */ /* 0x000ea2000806017f */
[----:B------:R-:W-:Y:S04]  /*6da0*/  BSSY B0, `(.L_x_1449) ;  /* 0x0000002000007945 */ /* 0x000fe80003800000 */
[----:B--2---:R-:W-:Y:S05]  /*6db0*/  @!P3 BRA `(.L_x_1450) ;  /* 0x000001f800ecb947 */ /* 0x004fea0003800000 */
.L_x_1783:
[----:B------:R-:W-:Y:S05]  /*6dc0*/  BSYNC B0 ;  /* 0x0000000000007941 */ /* 0x000fea0003800000 */
.L_x_1449:
        /* <DEDUP_REMOVED lines=10> */
[----:B------:R-:W-:-:S03]  /*6e70*/  ULDC.64 UR4, c[0x0][0x318] ;  /* 0x0000c60000047ab9 */ /* 0x000fc60000000a00 */
[----:B------:R-:W-:Y:S01]  /*6e80*/  IMAD.IADD R29, R29, 0x1, R31 ;  /* 0x000000011d1d7824 */ /* 0x000fe200078e021f */
        /* <DEDUP_REMOVED lines=21> */
.L_x_1452:
[----:B------:R-:W-:Y:S05]  /*6fe0*/  BSYNC B0 ;  /* 0x0000000000007941 */ /* 0x000fea0003800000 */
.L_x_1451:
        /* <DEDUP_REMOVED lines=21> */
.L_x_1393:
[----:B------:R-:W2:Y:S01]  /*7140*/  LDL R8, [R1+0x18] ;  /* 0x0000180001087983 */ /* 0x000ea20000100800 */
[----:B------:R-:W1:Y:S01]  /*7150*/  LDC R0, c[0x0][0x448] ;  /* 0x00011200ff007b82 */ /* 0x000e620000000800 */
[----:B------:R-:W-:-:S07]  /*7160*/  IADD3 R7, R139, 0x1, -R138 ;  /* 0x000000018b077810 */ /* 0x000fce0007ffe88a */
[----:B------:R-:W3:Y:S01]  /*7170*/  LDC.64 R4, c[0x0][0x9e0] ;  /* 0x00027800ff047b82 */ /* 0x000ee20000000a00 */
[----:B-1----:R-:W-:Y:S02]  /*7180*/  ISETP.NE.AND P1, PT, R0, 0x1, PT ;  /* 0x000000010000780c */ /* 0x002fe40003f25270 */
[----:B---3--:R-:W-:-:S11]  /*7190*/  ISETP.GE.AND P2, PT, R5, 0x1, PT ;  /* 0x000000010500780c */ /* 0x008fd60003f46270 */
[----:B------:R-:W1:Y:S08]  /*71a0*/  @P1 LDC R3, c[0x0][0x44c] ;  /* 0x00011300ff031b82 */ /* 0x000e700000000800 */
[----:B------:R-:W3:Y:S01]  /*71b0*/  @P1 LDC R6, c[0x0][0x450] ;  /* 0x00011400ff061b82 */ /* 0x000ee20000000800 */
[----:B--2---:R-:W-:-:S04]  /*71c0*/  VIADD R0, R8, 0xbf ;  /* 0x000000bf08007836 */ /* 0x004fc80000000000 */
[----:B-1----:R-:W-:-:S05]  /*71d0*/  @P1 IMAD.HI.U32 R3, R0, R3, RZ ;  /* 0x0000000300031227 */ /* 0x002fca00078e00ff */
[----:B---3--:R-:W-:-:S05]  /*71e0*/  @P1 SHF.R.U32.HI R0, RZ, R6, R3 ;  /* 0x00000006ff001219 */ /* 0x008fca0000011603 */
[----:B------:R-:W-:Y:S01]  /*71f0*/  IMAD.IADD R3, R7, 0x1, R0 ;  /* 0x0000000107037824 */ /* 0x000fe200078e0200 */
[----:B------:R-:W-:Y:S06]  /*7200*/  @P0 BRA `(.L_x_1454) ;  /* 0x00000000000c0947 */ /* 0x000fec0003800000 */
[----:B------:R-:W1:Y:S01]  /*7210*/  FENCE.VIEW.ASYNC.G ;  /* 0x00000000000073c6 */ /* 0x000e620000000100 */
[----:B------:R-:W-:Y:S05]  /*7220*/  WARPSYNC.ALL ;  /* 0x0000000000007948 */ /* 0x000fea0003800000 */
[----:B-1----:R-:W-:Y:S06]  /*7230*/  BAR.ARV 0xc, 0x200 ;  /* 0x0308000000007b1d */ /* 0x002fec0000002000 */
.L_x_1454:
[----:B------:R-:W-:Y:S01]  /*7240*/  IMAD.IADD R4, R3, 0x1, R4 ;  /* 0x0000000103047824 */ /* 0x000fe200078e0204 */
[----:B------:R-:W-:Y:S06]  /*7250*/  @!P2 BRA `(.L_x_1455) ;  /* 0x000000000048a947 */ /* 0x000fec0003800000 */
[C---:B------:R-:W-:Y:S01]  /*7260*/  ISETP.GT.AND P0, PT, R3.reuse, RZ, PT ;  /* 0x000000ff0300720c */ /* 0x040fe20003f04270 */
[----:B------:R-:W-:Y:S01]  /*7270*/  BSSY B0, `(.L_x_1456) ;  /* 0x000000e000007945 */ /* 0x000fe20003800000 */
[----:B------:R-:W-:-:S11]  /*7280*/  VIADD R0, R3, 0xffffffff ;  /* 0xffffffff03007836 */ /* 0x000fd60000000000 */
[----:B------:R-:W-:Y:S05]  /*7290*/  @P0 BRA `(.L_x_1457) ;  /* 0x00000000001c0947 */ /* 0x000fea0003800000 */
[----:B------:R-:W-:Y:S01]  /*72a0*/  ISETP.NE.AND P0, PT, R5, 0x1, PT ;  /* 0x000000010500780c */ /* 0x000fe20003f05270 */
[----:B------:R-:W-:-:S12]  /*72b0*/  IMAD.MOV R3, RZ, RZ, -R3 ;  /* 0x000000ffff037224 */ /* 0x000fd800078e0a03 */
[----:B------:R-:W1:Y:S02]  /*72c0*/  @P0 LDC.64 R6, c[0x0][0x9e8] ;  /* 0x00027a00ff060b82 */ /* 0x000e640000000a00 */
[----:B-1----:R-:W-:-:S05]  /*72d0*/  @P0 IMAD.HI.U32 R0, R3, R6, RZ ;  /* 0x0000000603000227 */ /* 0x002fca00078e00ff */
[----:B------:R-:W-:-:S04]  /*72e0*/  @P0 SHF.R.U32.HI R3, RZ, R7, R0 ;  /* 0x00000007ff030219 */ /* 0x000fc80000011600 */
[----:B------:R-:W-:Y:S01]  /*72f0*/  LOP3.LUT R0, RZ, R3, RZ, 0x33, !PT ;  /* 0x00000003ff007212 */ /* 0x000fe200078e33ff */
[----:B------:R-:W-:Y:S06]  /*7300*/  BRA `(.L_x_1458) ;  /* 0x0000000000107947 */ /* 0x000fec0003800000 */
.L_x_1457:
[----:B------:R-:W-:-:S13]  /*7310*/  ISETP.NE.AND P0, PT, R5, 0x1, PT ;  /* 0x000000010500780c */ /* 0x000fda0003f05270 */
[----:B------:R-:W1:Y:S02]  /*7320*/  @P0 LDC.64 R6, c[0x0][0x9e8] ;  /* 0x00027a00ff060b82 */ /* 0x000e640000000a00 */
[----:B-1----:R-:W-:-:S05]  /*7330*/  @P0 IMAD.HI.U32 R6, R0, R6, RZ ;  /* 0x0000000600060227 */ /* 0x002fca00078e00ff */
[----:B------:R-:W-:-:S07]  /*7340*/  @P0 SHF.R.U32.HI R0, RZ, R7, R6 ;  /* 0x00000007ff000219 */ /* 0x000fce0000011606 */
.L_x_1458:
[----:B------:R-:W-:Y:S05]  /*7350*/  BSYNC B0 ;  /* 0x0000000000007941 */ /* 0x000fea0003800000 */
.L_x_1456:
[----:B------:R-:W-:-:S05]  /*7360*/  IMAD R3, R0, R5, R5 ;  /* 0x0000000500037224 */ /* 0x000fca00078e0205 */
[----:B------:R-:W-:-:S07]  /*7370*/  VIMNMX R4, R4, R3, PT ;  /* 0x0000000304047248 */ /* 0x000fce0003fe0100 */
.L_x_1455:
[----:B------:R-:W1:Y:S01]  /*7380*/  @P1 LDC R0, c[0x0][0x44c] ;  /* 0x00011300ff001b82 */ /* 0x000e620000000800 */
[----:B------:R-:W-:Y:S01]  /*7390*/  VIADD R4, R4, 0x7f ;  /* 0x0000007f04047836 */ /* 0x000fe20000000000 */
[----:B------:R-:W-:-:S04]  /*73a0*/  ULDC UR4, c[0x0][0x9dc] ;  /* 0x0002770000047ab9 */ /* 0x000fc80000000800 */
[----:B------:R-:W-:Y:S02]  /*73b0*/  SHF.R.S32.HI R3, RZ, 0x1f, R4 ;  /* 0x0000001fff037819 */ /* 0x000fe40000011404 */
[----:B------:R-:W2:Y:S02]  /*73c0*/  @P1 LDC R7, c[0x0][0x450] ;  /* 0x00011400ff071b82 */ /* 0x000ea40000000800 */
[----:B------:R-:W-:-:S04]  /*73d0*/  LEA.HI R3, R3, R4, RZ, 0x7 ;  /* 0x0000000403037211 */ /* 0x000fc800078f38ff */
[----:B------:R-:W-:-:S04]  /*73e0*/  SHF.R.S32.HI R3, RZ, 0x7, R3 ;  /* 0x00000007ff037819 */ /* 0x000fc80000011403 */
[----:B------:R-:W-:Y:S01]  /*73f0*/  VIMNMX R9, R112, R3, PT ;  /* 0x0000000370097248 */ /* 0x000fe20003fe0100 */
[----:B-1----:R-:W-:-:S04]  /*7400*/  @P1 IMAD.HI.U32 R6, R8, R0, RZ ;  /* 0x0000000008061227 */ /* 0x002fc800078e00ff */
[----:B------:R-:W-:Y:S01]  /*7410*/  IMAD.MOV.U32 R0, RZ, RZ, R8 ;  /* 0x000000ffff007224 */ /* 0x000fe200078e0008 */
[----:B--2---:R-:W-:-:S05]  /*7420*/  @P1 SHF.R.U32.HI R0, RZ, R7, R6 ;  /* 0x00000007ff001219 */ /* 0x004fca0000011606 */
        /* <DEDUP_REMOVED lines=8> */
[----:B------:R-:W1:Y:S02]  /*74b0*/  @P0 LDC.64 R10, c[0x0][0x9e8] ;  /* 0x00027a00ff0a0b82 */ /* 0x000e640000000a00 */
[----:B-1----:R-:W-:-:S05]  /*74c0*/  @P0 IMAD.HI.U32 R0, R7, R10, RZ ;  /* 0x0000000a07000227 */ /* 0x002fca00078e00ff */
[----:B------:R-:W-:-:S04]  /*74d0*/  @P0 SHF.R.U32.HI R7, RZ, R11, R0 ;  /* 0x0000000bff070219 */ /* 0x000fc80000011600 */
[----:B------:R-:W-:Y:S01]  /*74e0*/  LOP3.LUT R0, RZ, R7, RZ, 0x33, !PT ;  /* 0x00000007ff007212 */ /* 0x000fe200078e33ff */
[----:B------:R-:W-:Y:S06]  /*74f0*/  BRA `(.L_x_1462) ;  /* 0x0000000000107947 */ /* 0x000fec0003800000 */
.L_x_1461:
[----:B------:R-:W-:-:S13]  /*7500*/  ISETP.NE.AND P0, PT, R5, 0x1, PT ;  /* 0x000000010500780c */ /* 0x000fda0003f05270 */
[----:B------:R-:W1:Y:S02]  /*7510*/  @P0 LDC.64 R6, c[0x0][0x9e8] ;  /* 0x00027a00ff060b82 */ /* 0x000e640000000a00 */
[----:B-1----:R-:W-:-:S05]  /*7520*/  @P0 IMAD.HI.U32 R4, R0, R6, RZ ;  /* 0x0000000600040227 */ /* 0x002fca00078e00ff */
[----:B------:R-:W-:-:S07]  /*7530*/  @P0 SHF.R.U32.HI R0, RZ, R7, R4 ;  /* 0x00000007ff000219 */ /* 0x000fce0000011604 */
.L_x_1462:
[----:B------:R-:W-:Y:S05]  /*7540*/  BSYNC B0 ;  /* 0x0000000000007941 */ /* 0x000fea0003800000 */
.L_x_1460:
[----:B------:R-:W-:-:S05]  /*7550*/  IMAD R0, R0, R5, RZ ;  /* 0x0000000500007224 */ /* 0x000fca00078e02ff */
[----:B------:R-:W-:-:S07]  /*7560*/  VIMNMX R3, R3, R0, !PT ;  /* 0x0000000003037248 */ /* 0x000fce0007fe0100 */
.L_x_1459:
[----:B------:R-:W-:Y:S01]  /*7570*/  SHF.R.S32.HI R0, RZ, 0x1f, R3 ;  /* 0x0000001fff007819 */ /* 0x000fe20000011403 */
[----:B------:R-:W-:Y:S01]  /*7580*/  BSSY B0, `(.L_x_1463) ;  /* 0x0000027000007945 */ /* 0x000fe20003800000 */
[----:B------:R-:W-:Y:S02]  /*7590*/  IMAD.MOV.U32 R88, RZ, RZ, RZ ;  /* 0x000000ffff587224 */ /* 0x000fe400078e00ff */
[----:B------:R-:W-:-:S04]  /*75a0*/  LEA.HI R0, R0, R3, RZ, 0x7 ;  /* 0x0000000300007211 */ /* 0x000fc800078f38ff */
[----:B------:R-:W-:-:S04]  /*75b0*/  SHF.R.S32.HI R0, RZ, 0x7, R0 ;  /* 0x00000007ff007819 */ /* 0x000fc80000011400 */
[----:B------:R-:W-:-:S04]  /*75c0*/  VIMNMX R11, RZ, R0, !PT ;  /* 0x00000000ff0b7248 */ /* 0x000fc80007fe0100 */
[----:B------:R-:W-:-:S13]  /*75d0*/  ISETP.GT.AND P0, PT, R9, R11, PT ;  /* 0x0000000b0900720c */ /* 0x000fda0003f04270 */
[----:B------:R-:W-:Y:S05]  /*75e0*/  @!P0 BRA `(.L_x_1464) ;  /* 0x0000000000808947 */ /* 0x000fea0003800000 */
[----:B------:R-:W2:Y:S01]  /*75f0*/  LDL R4, [R1+0x50] ;  /* 0x0000500001047983 */ /* 0x000ea20000100800 */
[----:B------:R-:W-:Y:S01]  /*7600*/  ULDC UR4, c[0x0][0x9f0] ;  /* 0x00027c0000047ab9 */ /* 0x000fe20000000800 */
[----:B--2---:R-:W-:-:S04]  /*7610*/  ISETP.NE.AND P0, PT, R4, RZ, PT ;  /* 0x000000ff0400720c */ /* 0x004fc80003f05270 */
[----:B------:R-:W-:-:S04]  /*7620*/  SEL R8, R4, UR4, P0 ;  /* 0x0000000404087c07 */ /* 0x000fc80008000000 */
[-C--:B------:R-:W-:Y:S02]  /*7630*/  IABS R6, R8.reuse ;  /* 0x0000000800067213 */ /* 0x080fe40000000000 */
[----:B------:R-:W-:Y:S02]  /*7640*/  IADD3 R0, R8, -0x1, R9 ;  /* 0xffffffff08007810 */ /* 0x000fe40007ffe009 */
[----:B------:R-:W1:Y:S01]  /*7650*/  I2F.RP R3, R6 ;  /* 0x0000000600037306 */ /* 0x000e620000209400 */
[----:B------:R-:W-:Y:S02]  /*7660*/  IABS R12, R8 ;  /* 0x00000008000c7213 */ /* 0x000fe40000000000 */
[----:B------:R-:W-:-:S05]  /*7670*/  IMAD.IADD R0, R0, 0x1, -R11 ;  /* 0x0000000100007824 */ /* 0x000fca00078e0a0b */
[----:B------:R-:W-:Y:S02]  /*7680*/  IABS R10, R0 ;  /* 0x00000000000a7213 */ /* 0x000fe40000000000 */
[----:B------:R-:W-:-:S04]  /*7690*/  LOP3.LUT R0, R0, R8, RZ, 0x3c, !PT ;  /* 0x0000000800007212 */ /* 0x000fc800078e3cff */
[----:B------:R-:W-:Y:S01]  /*76a0*/  ISETP.GE.AND P2, PT, R0, RZ, PT ;  /* 0x000000ff0000720c */ /* 0x000fe20003f46270 */
[----:B-1----:R-:W1:Y:S02]  /*76b0*/  MUFU.RCP R3, R3 ;  /* 0x0000000300037308 */ /* 0x002e640000001000 */
[----:B-1----:R-:W-:Y:S02]  /*76c0*/  VIADD R4, R3, 0xffffffe ;  /* 0x0ffffffe03047836 */ /* 0x002fe40000000000 */
[----:B------:R-:W-:-:S04]  /*76d0*/  IMAD.MOV R3, RZ, RZ, -R12 ;  /* 0x000000ffff037224 */ /* 0x000fc800078e0a0c */
[----:B------:R1:W2:Y:S02]  /*76e0*/  F2I.FTZ.U32.TRUNC.NTZ R5, R4 ;  /* 0x0000000400057305 */ /* 0x0002a4000021f000 */
[----:B-1----:R-:W-:Y:S02]  /*76f0*/  IMAD.MOV.U32 R4, RZ, RZ, RZ ;  /* 0x000000ffff047224 */ /* 0x002fe400078e00ff */
[----:B--2---:R-:W-:-:S04]  /*7700*/  IMAD.MOV R7, RZ, RZ, -R5 ;  /* 0x000000ffff077224 */ /* 0x004fc800078e0a05 */
        /* <DEDUP_REMOVED lines=14> */
.L_x_1464:
[----:B------:R-:W-:Y:S05]  /*77f0*/  BSYNC B0 ;  /* 0x0000000000007941 */ /* 0x000fea0003800000 */
.L_x_1463:
[----:B------:R-:W2:Y:S01]  /*7800*/  LDL R0, [R1+0x5c] ;  /* 0x00005c0001007983 */ /* 0x000ea20000100800 */
[----:B------:R-:W-:Y:S01]  /*7810*/  PLOP3.LUT P0, PT, PT, PT, PT, 0x80, 0x0 ;  /* 0x000000000000781c */ /* 0x000fe20003f0f070 */
        /* <DEDUP_REMOVED lines=13> */
[----:B0-----:R-:W-:Y:S02]  /*78f0*/  CS2R R110, SRZ ;  /* 0x00000000006e7805 */ /* 0x001fe4000001ff00 */
        /* <DEDUP_REMOVED lines=10> */
[----:B--2---:R-:W-:-:S02]  /*79a0*/  IMAD R4, R0, R88, R11 ;  /* 0x0000005800047224 */ /* 0x004fc400078e020b */
[----:B------:R-:W-:-:S03]  /*79b0*/  IMAD.MOV.U32 R0, RZ, RZ, RZ ;  /* 0x000000ffff007224 */ /* 0x000fc600078e00ff */
[----:B------:R-:W-:Y:S01]  /*79c0*/  VIADDMNMX R88, R4, R88, R9, PT ;  /* 0x0000005804587246 */ /* 0x000fe20003800109 */
[----:B------:R0:W-:Y:S03]  /*79d0*/  STL [R1+0x44], R4 ;  /* 0x0000440401007387 */ /* 0x0001e60000100800 */
[----:B------:R-:W-:Y:S02]  /*79e0*/  ISETP.GT.AND P1, PT, R88, R4, PT ;  /* 0x000000045800720c */ /* 0x000fe40003f24270 */
[----:B0-----:R-:W-:-:S11]  /*79f0*/  CS2R R4, SRZ ;  /* 0x0000000000047805 */ /* 0x001fd6000001ff00 */
[----:B------:R-:W-:Y:S05]  /*7a00*/  @!P1 BRA `(.L_x_1465) ;  /* 0x0000013000909947 */ /* 0x000fea0003800000 */
        /* <DEDUP_REMOVED lines=8> */
[----:B0-----:R1:W-:Y:S02]  /*7a90*/  STL [R1], R0 ;  /* 0x0000000001007387 */ /* 0x0013e40000100800 */
.L_x_1786:
[----:B------:R-:W1:Y:S01]  /*7aa0*/  LDL R3, [R1] ;  /* 0x0000000001037983 */ /* 0x000e620000100800 */
[----:B------:R-:W-:Y:S01]  /*7ab0*/  BSSY B6, `(.L_x_1467) ;  /* 0x0000020000067945 */ /* 0x000fe20003800000 */
[----:B-1----:R-:W-:-:S05]  /*7ac0*/  IMAD.HI R0, R3, 0x55555556, RZ ;  /* 0x5555555603007827 */ /* 0x002fca00078e02ff */
[----:B------:R-:W-:-:S05]  /*7ad0*/  LEA.HI R0, R0, R0, RZ, 0x1 ;  /* 0x0000000000007211 */ /* 0x000fca00078f08ff */
[----:B------:R-:W-:Y:S02]  /*7ae0*/  IMAD R4, R0, -0x3, R3 ;  /* 0xfffffffd00047824 */ /* 0x000fe400078e0203 */
[----:B------:R-:W-:Y:S02]  /*7af0*/  VIADD R3, R2, 0x21800 ;  /* 0x0002180002037836 */ /* 0x000fe40000000000 */
[----:B------:R-:W-:Y:S01]  /*7b00*/  IMAD R0, R4, 0x1000, R2 ;  /* 0x0000100004007824 */ /* 0x000fe200078e0202 */
[----:B------:R1:W-:Y:S02]  /*7b10*/  STL [R1+0x1c], R4 ;  /* 0x00001c0401007387 */ /* 0x0003e40000100800 */
[----:B------:R-:W-:Y:S01]  /*7b20*/  LOP3.LUT P0, RZ, R3, 0x3ff, RZ, 0xc0, !PT ;  /* 0x000003ff03ff7812 */ /* 0x000fe2000780c0ff */
[----:B------:R-:W-:-:S05]  /*7b30*/  VIADD R0, R0, 0xc400 ;  /* 0x0000c40000007836 */ /* 0x000fca0000000000 */
[----:B------:R-:W-:Y:S01]  /*7b40*/  SHF.R.U32.HI R0, RZ, 0x4, R0 ;  /* 0x00000004ff007819 */ /* 0x000fe20000011600 */
[----:B-1----:R-:W-:-:S03]  /*7b50*/  IMAD R4, R4, 0x2000, R3 ;  /* 0x0000200004047824 */ /* 0x002fc600078e0203 */
[----:B------:R-:W-:Y:S02]  /*7b60*/  LOP3.LUT R44, R0, 0x3fff, RZ, 0xc0, !PT ;  /* 0x00003fff002c7812 */ /* 0x000fe400078ec0ff */
[----:B------:R-:W-:-:S04]  /*7b70*/  SHF.R.U32.HI R4, RZ, 0x4, R4 ;  /* 0x00000004ff047819 */ /* 0x000fc80000011604 */
[----:B------:R-:W-:-:S05]  /*7b80*/  LOP3.LUT R3, R4, 0x3fff, RZ, 0xc0, !PT ;  /* 0x00003fff04037812 */ /* 0x000fca00078ec0ff */
[----:B------:R1:W-:Y:S01]  /*7b90*/  STL [R1+0x3c], R3 ;  /* 0x00003c0301007387 */ /* 0x0003e20000100800 */
[----:B------:R-:W-:Y:S05]  /*7ba0*/  @!P0 BRA `(.L_x_1468) ;  /* 0x0000000000408947 */ /* 0x000fea0003800000 */
[----:B0-----:R-:W-:Y:S01]  /*7bb0*/  MOV R14, 0x0 ;  /* 0x00000000000e7802 */ /* 0x001fe20000000f00 */
        /* <DEDUP_REMOVED lines=14> */
[----:B01---5:R-:W-:Y:S05]  /*7ca0*/  CALL.ABS.NOINC R14 ;  /* 0x000000000e007343 */ /* 0x023fea0003c00000 */
.L_x_1468:
[----:B------:R-:W-:Y:S05]  /*7cb0*/  BSYNC B6 ;  /* 0x0000000000067941 */ /* 0x000fea0003800000 */
.L_x_1467:
[----:B------:R-:W-:Y:S02]  /*7cc0*/  ULDC UR4, c[0x0][0x3f4] ;  /* 0x0000fd0000047ab9 */ /* 0x000fe40000000800 */
[----:B------:R-:W-:-:S13]  /*7cd0*/  ISETP.LT.AND P0, PT, RZ, UR4, PT ;  /* 0x00000004ff007c0c */ /* 0x000fda000bf01270 */
[----:B------:R-:W-:Y:S05]  /*7ce0*/  @P0 BRA `(.L_x_1469) ;  /* 0x0000000000400947 */ /* 0x000fea0003800000 */
[----:B------:R-:W2:Y:S02]  /*7cf0*/  LDL R20, [R1+0x58] ;  /* 0x0000580001147983 */ /* 0x000ea40000100800 */
[----:B--2---:R-:W-:-:S04]  /*7d00*/  LEA.HI R0, R20, R20, RZ, 0x1 ;  /* 0x0000001414007211 */ /* 0x004fc800078f08ff */
[----:B------:R-:W-:-:S05]  /*7d10*/  LOP3.LUT R0, R0, 0xfffffffe, RZ, 0xc0, !PT ;  /* 0xfffffffe00007812 */ /* 0x000fca00078ec0ff */
[----:B------:R-:W-:-:S05]  /*7d20*/  IMAD.IADD R0, R20, 0x1, -R0 ;  /* 0x0000000114007824 */ /* 0x000fca00078e0a00 */
[----:B-1----:R-:W-:-:S04]  /*7d30*/  SHF.L.U32 R3, R0, 0x1f, RZ ;  /* 0x0000001f00037819 */ /* 0x002fc800000006ff */
[----:B------:R1:W2:Y:S03]  /*7d40*/  SYNCS.PHASECHK.TRANS64.TRYWAIT P0, [R2+URZ+0x2d800], R3 ;  /* 0x02d80003020075a7 */ /* 0x0002a6000800017f */
[----:B--2---:R-:W-:Y:S05]  /*7d50*/  @!P0 NANOSLEEP.SYNCS 0x989680 ;  /* 0x009896800000895d */ /* 0x004fea0003900000 */
[----:B------:R-:W2:Y:S01]  /*7d60*/  @!P0 SYNCS.PHASECHK.TRANS64 P0, [R2+URZ+0x2d800], R3 ;  /* 0x02d80003020085a7 */ /* 0x000ea2000800007f */
[----:B------:R-:W-:Y:S04]  /*7d70*/  BSSY B0, `(.L_x_1470) ;  /* 0x0000006000007945 */ /* 0x000fe80003800000 */
[----:B--2---:R-:W-:Y:S05]  /*7d80*/  @P0 BRA `(.L_x_1471) ;  /* 0x0000000000100947 */ /* 0x004fea0003800000 */
.L_x_1472:
[----:B--2---:R2:W3:Y:S02]  /*7d90*/  SYNCS.PHASECHK.TRANS64.TRYWAIT P0, [R2+URZ+0x2d800], R3 ;  /* 0x02d80003020075a7 */ /* 0x0044e4000800017f */
[----:B---3--:R-:W-:Y:S05]  /*7da0*/  @!P0 NANOSLEEP.SYNCS 0x989680 ;  /* 0x009896800000895d */ /* 0x008fea0003900000 */
[----:B------:R-:W3:Y:S02]  /*7db0*/  @!P0 SYNCS.PHASECHK.TRANS64 P0, [R2+URZ+0x2d800], R3 ;  /* 0x02d80003020085a7 */ /* 0x000ee4000800007f */
[----:B---3--:R-:W-:Y:S05]  /*7dc0*/  @!P0 BRA `(.L_x_1472) ;  /* 0xfffffffc00f08947 */ /* 0x008fea000383ffff */
.L_x_1471:
[----:B------:R-:W-:Y:S05]  /*7dd0*/  BSYNC B0 ;  /* 0x0000000000007941 */ /* 0x000fea0003800000 */
.L_x_1470:
[----:B------:R-:W-:Y:S05]  /*7de0*/  BRA `(.L_x_1473) ;  /* 0x0000003c008c7947 */ /* 0x000fea0003800000 */
.L_x_1469:
[----:B------:R-:W-:Y:S01]  /*7df0*/  ULOP3.LUT UP0, URZ, UR40, 0x1bf, URZ, 0xc0, !UPT ;  /* 0x000001bf283f7892 */ /* 0x000fe2000f80c03f */
[----:B-----5:R-:W-:Y:S01]  /*7e00*/  SHF.R.S32.HI R0, RZ, 0x1f, R106 ;  /* 0x0000001fff007819 */ /* 0x020fe2000001146a */
[----:B------:R-:W-:Y:S01]  /*7e10*/  ULDC.64 UR4, c[0x0][0x3f8] ;  /* 0x0000fe0000047ab9 */ /* 0x000fe20000000a00 */
[----:B------:R-:W-:Y:S01]  /*7e20*/  ULDC.64 UR6, c[0x0][0x408] ;  /* 0x0001020000067ab9 */ /* 0x000fe20000000a00 */
[----:B------:R-:W-:Y:S02]  /*7e30*/  IMAD.WIDE.U32 R24, R106, UR4, RZ ;  /* 0x000000046a187c25 */ /* 0x000fe4000f8e00ff */
[----:B------:R-:W-:Y:S02]  /*7e40*/  PLOP3.LUT P0, PT, PT, PT, UP0, 0x80, 0x0 ;  /* 0x000000000000781c */ /* 0x000fe40003f0f008 */
[C---:B-1----:R-:W-:Y:S02]  /*7e50*/  IMAD R3, R0.reuse, UR4, RZ ;  /* 0x0000000400037c24 */ /* 0x042fe4000f8e02ff */
[----:B------:R-:W-:-:S02]  /*7e60*/  IMAD R5, R0, UR6, RZ ;  /* 0x0000000600057c24 */ /* 0x000fc4000f8e02ff */
[C---:B------:R-:W-:Y:S02]  /*7e70*/  IMAD R3, R106.reuse, UR5, R3 ;  /* 0x000000056a037c24 */ /* 0x040fe4000f8e0203 */
[C---:B------:R-:W-:Y:S02]  /*7e80*/  IMAD R5, R106.reuse, UR7, R5 ;  /* 0x000000076a057c24 */ /* 0x040fe4000f8e0205 */
[----:B------:R-:W-:-:S04]  /*7e90*/  IMAD.WIDE.U32 R106, R106, UR6, RZ ;  /* 0x000000066a6a7c25 */ /* 0x000fc8000f8e00ff */
[----:B------:R-:W-:Y:S02]  /*7ea0*/  IMAD.IADD R27, R3, 0x1, R25 ;  /* 0x00000001031b7824 */ /* 0x000fe400078e0219 */
[----:B------:R-:W-:Y:S01]  /*7eb0*/  IMAD.IADD R29, R5, 0x1, R107 ;  /* 0x00000001051d7824 */ /* 0x000fe200078e026b */
[----:B------:R-:W-:Y:S06]  /*7ec0*/  @!P0 BRA `(.L_x_1474) ;  /* 0x0000000000408947 */ /* 0x000fec0003800000 */
        /* <DEDUP_REMOVED lines=16> */
.L_x_1474:
[----:B------:R-:W2:Y:S01]  /*7fd0*/  LDL R20, [R1+0x18] ;  /* 0x0000180001147983 */ /* 0x000ea20000100800 */
[----:B------:R-:W-:Y:S01]  /*7fe0*/  ULDC.U8 UR4, c[0x0][0x410] ;  /* 0x0001040000047ab9 */ /* 0x000fe20000000000 */
[----:B------:R-:W-:Y:S01]  /*7ff0*/  BSSY B0, `(.L_x_1475) ;  /* 0x00003ba000007945 */ /* 0x000fe20003800000 */
[----:B------:R-:W-:Y:S01]  /*8000*/  ISETP.NE.AND P0, PT, RZ, UR4, PT ;  /* 0x00000004ff007c0c */ /* 0x000fe2000bf05270 */
[----:B--2---:R-:W-:-:S12]  /*8010*/  IMAD.IADD R10, R19, 0x1, R20 ;  /* 0x00000001130a7824 */ /* 0x004fd800078e0214 */
[----:B------:R-:W-:Y:S05]  /*8020*/  @!P0 BRA `(.L_x_1476) ;  /* 0x0000001c00648947 */ /* 0x000fea0003800000 */
[----:B------:R-:W1:Y:S01]  /*8030*/  LDC R7, c[0x0][0x448] ;  /* 0x00011200ff077b82 */ /* 0x000e620000000800 */
[----:B------:R-:W-:Y:S01]  /*8040*/  ULDC.64 UR4, c[0x0][0x3f8] ;  /* 0x0000fe0000047ab9 */ /* 0x000fe20000000a00 */
[----:B------:R-:W-:Y:S01]  /*8050*/  ULDC.64 UR6, c[0x0][0x408] ;  /* 0x0001020000067ab9 */ /* 0x000fe20000000a00 */
[----:B------:R-:W-:Y:S02]  /*8060*/  IMAD.MOV.U32 R4, RZ, RZ, R24 ;  /* 0x000000ffff047224 */ /* 0x000fe400078e0018 */
[----:B------:R-:W-:Y:S02]  /*8070*/  IMAD.MOV.U32 R8, RZ, RZ, R106 ;  /* 0x000000ffff087224 */ /* 0x000fe400078e006a */
[----:B------:R-:W-:Y:S01]  /*8080*/  IMAD.MOV.U32 R9, RZ, RZ, R29 ;  /* 0x000000ffff097224 */ /* 0x000fe200078e001d */
[----:B-1----:R-:W-:-:S13]  /*8090*/  ISETP.NE.AND P0, PT, R7, 0x1, PT ;  /* 0x000000010700780c */ /* 0x002fda0003f05270 */
[----:B------:R-:W1:Y:S08]  /*80a0*/  @P0 LDC R3, c[0x0][0x44c] ;  /* 0x00011300ff030b82 */ /* 0x000e700000000800 */
[----:B------:R-:W2:Y:S01]  /*80b0*/  @P0 LDC R5, c[0x0][0x450] ;  /* 0x00011400ff050b82 */ /* 0x000ea20000000800 */
[----:B-1----:R-:W-:-:S04]  /*80c0*/  @P0 IMAD.HI.U32 R0, R10, R3, RZ ;  /* 0x000000030a000227 */ /* 0x002fc800078e00ff */
[----:B------:R-:W-:Y:S01]  /*80d0*/  IMAD.MOV.U32 R3, RZ, RZ, R10 ;  /* 0x000000ffff037224 */ /* 0x000fe200078e000a */
[----:B--2---:R-:W-:Y:S01]  /*80e0*/  @P0 SHF.R.U32.HI R3, RZ, R5, R0 ;  /* 0x00000005ff030219 */ /* 0x004fe20000011600 */
[----:B------:R-:W-:-:S03]  /*80f0*/  IMAD.MOV.U32 R5, RZ, RZ, R27 ;  /* 0x000000ffff057224 */ /* 0x000fc600078e001b */
[----:B------:R-:W-:Y:S01]  /*8100*/  SHF.R.S32.HI R0, RZ, 0x1f, R3 ;  /* 0x0000001fff007819 */ /* 0x000fe20000011403 */
[----:B------:R-:W-:-:S04]  /*8110*/  IMAD.WIDE.U32 R4, R3, UR4, R4 ;  /* 0x0000000403047c25 */ /* 0x000fc8000f8e0004 */
[C---:B------:R-:W-:Y:S02]  /*8120*/  IMAD R6, R0.reuse, UR4, RZ ;  /* 0x0000000400067c24 */ /* 0x040fe4000f8e02ff */
[----:B------:R-:W-:Y:S02]  /*8130*/  IMAD R0, R0, UR6, RZ ;  /* 0x0000000600007c24 */ /* 0x000fe4000f8e02ff */
[C---:B------:R-:W-:Y:S01]  /*8140*/  IMAD R13, R3.reuse, UR5, R6 ;  /* 0x00000005030d7c24 */ /* 0x040fe2000f8e0206 */
[----:B------:R-:W-:Y:S01]  /*8150*/  ULDC.64 UR4, c[0x0][0x3e8] ;  /* 0x0000fa0000047ab9 */ /* 0x000fe20000000a00 */
[C---:B------:R-:W-:Y:S01]  /*8160*/  IMAD.WIDE.U32 R8, R3.reuse, UR6, R8 ;  /* 0x0000000603087c25 */ /* 0x040fe2000f8e0008 */
[----:B------:R-:W-:Y:S01]  /*8170*/  LEA R6, P0, R4, UR4, 0x1 ;  /* 0x0000000404067c11 */ /* 0x000fe2000f8008ff */
[----:B------:R-:W-:Y:S02]  /*8180*/  UMOV UR4, 0xffffffff ;  /* 0xffffffff00047882 */ /* 0x000fe40000000000 */
[----:B------:R-:W-:Y:S01]  /*8190*/  IMAD R3, R3, UR7, R0 ;  /* 0x0000000703037c24 */ /* 0x000fe2000f8e0200 */
[----:B------:R-:W-:Y:S01]  /*81a0*/  ULDC.64 UR6, c[0x0][0x400] ;  /* 0x0001000000067ab9 */ /* 0x000fe20000000a00 */
[----:B------:R-:W-:Y:S01]  /*81b0*/  IMAD.IADD R13, R5, 0x1, R13 ;  /* 0x00000001050d7824 */ /* 0x000fe200078e020d */
[----:B------:R-:W-:Y:S01]  /*81c0*/  LEA R39, P1, R8, UR6, 0x1 ;  /* 0x0000000608277c11 */ /* 0x000fe2000f8208ff */
[----:B------:R-:W-:-:S03]  /*81d0*/  IMAD.IADD R3, R9, 0x1, R3 ;  /* 0x0000000109037824 */ /* 0x000fc600078e0203 */
[----:B------:R-:W-:Y:S02]  /*81e0*/  LEA.HI.X R13, R4, UR5, R13, 0x1, P0 ;  /* 0x00000005040d7c11 */ /* 0x000fe400080f0c0d */
[----:B------:R-:W-:Y:S01]  /*81f0*/  LEA.HI.X R0, R8, UR7, R3, 0x1, P1 ;  /* 0x0000000708007c11 */ /* 0x000fe200088f0c03 */
[----:B------:R-:W-:Y:S06]  /*8200*/  BRA.DIV UR4, `(.L_x_1477) ;  /* 0x000001ea04147947 */ /* 0x000fec000b800000 */
[----:B------:R1:W2:Y:S04]  /*8210*/  SHFL.IDX PT, R3, R13, RZ, 0x1e1f ;  /* 0x001e1fff0d037589 */ /* 0x0002a800000e0000 */
[----:B------:R-:W3:Y:S04]  /*8220*/  SHFL.IDX PT, R6, R6, RZ, 0x1e1f ;  /* 0x001e1fff06067589 */ /* 0x000ee800000e0000 */
[----:B------:R-:W4:Y:S04]  /*8230*/  SHFL.IDX PT, R0, R0, RZ, 0x1e1f ;  /* 0x001e1fff00007589 */ /* 0x000f2800000e0000 */
[----:B-1----:R-:W0:Y:S02]  /*8240*/  SHFL.IDX PT, R39, R39, RZ, 0x1e1f ;  /* 0x001e1fff27277589 */ /* 0x002e2400000e0000 */
.L_x_1792:
[----:B------:R-:W5:Y:S01]  /*8250*/  LDL R54, [R1+0x58] ;  /* 0x0000580001367983 */ /* 0x000f620000100800 */
[----:B------:R-:W-:Y:S01]  /*8260*/  IMAD R5, R138, R7, RZ ;  /* 0x000000078a057224 */ /* 0x000fe200078e02ff */
[----:B------:R-:W-:Y:S01]  /*8270*/  BSSY B1, `(.L_x_1478) ;  /* 0x000005f000017945 */ /* 0x000fe20003800000 */
[----:B------:R-:W-:Y:S02]  /*8280*/  CS2R R34, SRZ ;  /* 0x0000000000227805 */ /* 0x000fe4000001ff00 */
[----:B------:R-:W-:Y:S01]  /*8290*/  CS2R R30, SRZ ;  /* 0x00000000001e7805 */ /* 0x000fe2000001ff00 */
[----:B------:R-:W-:Y:S01]  /*82a0*/  IMAD R73, R73, -0xc0, R5 ;  /* 0xffffff4049497824 */ /* 0x000fe200078e0205 */
[----:B------:R-:W-:Y:S02]  /*82b0*/  ISETP.GE.AND P1, PT, R10, R5, PT ;  /* 0x000000050a00720c */ /* 0x000fe40003f26270 */
[----:B------:R-:W-:Y:S02]  /*82c0*/  CS2R R26, SRZ ;  /* 0x00000000001a7805 */ /* 0x000fe4000001ff00 */
        /* <DEDUP_REMOVED lines=28> */
[C---:B--2---:R-:W-:Y:S01]  /*8490*/  ISETP.GE.AND P4, PT, R42.reuse, UR4, PT ;  /* 0x000000042a007c0c */ /* 0x044fe2000bf86270 */
[C---:B------:R-:W-:Y:S01]  /*84a0*/  IMAD.SHL.U32 R8, R42.reuse, 0x2, RZ ;  /* 0x000000022a087824 */ /* 0x040fe200078e00ff */
[----:B------:R-:W-:Y:S02]  /*84b0*/  SHF.R.S32.HI R4, RZ, 0x1f, R42 ;  /* 0x0000001fff047819 */ /* 0x000fe4000001142a */
[----:B---3--:R-:W-:Y:S02]  /*84c0*/  ISETP.GE.AND P3, PT, R41, UR4, PT ;  /* 0x0000000429007c0c */ /* 0x008fe4000bf66270 */
[----:B------:R-:W-:-:S07]  /*84d0*/  SHF.L.U64.HI R7, R42, 0x1, R4 ;  /* 0x000000012a077819 */ /* 0x000fce0000010204 */
[-C--:B------:R-:W-:Y:S02]  /*84e0*/  @!P4 IADD3 R4, P1, R6, R8.reuse, RZ ;  /* 0x000000080604c210 */ /* 0x080fe40007f3e0ff */
[----:B------:R-:W-:Y:S01]  /*84f0*/  @!P4 IADD3 R8, P2, R39, R8, RZ ;  /* 0x000000082708c210 */ /* 0x000fe20007f5e0ff */
[----:B------:R-:W-:-:S04]  /*8500*/  IMAD.SHL.U32 R48, R41, 0x2, RZ ;  /* 0x0000000229307824 */ /* 0x000fc800078e00ff */
[--C-:B----4-:R-:W-:Y:S01]  /*8510*/  @!P4 IMAD.X R9, R0, 0x1, R7.reuse, P2 ;  /* 0x000000010009c824 */ /* 0x110fe200010e0607 */
[C---:B------:R-:W-:Y:S01]  /*8520*/  ISETP.GE.AND P2, PT, R40.reuse, UR4, PT ;  /* 0x0000000428007c0c */ /* 0x040fe2000bf46270 */
[----:B------:R-:W-:Y:S01]  /*8530*/  @!P4 IMAD.X R5, R3, 0x1, R7, P1 ;  /* 0x000000010305c824 */ /* 0x000fe200008e0607 */
[----:B------:R-:W-:Y:S01]  /*8540*/  SHF.R.S32.HI R7, RZ, 0x1f, R41 ;  /* 0x0000001fff077819 */ /* 0x000fe20000011429 */
[----:B------:R-:W-:Y:S01]  /*8550*/  IMAD.SHL.U32 R42, R40, 0x2, RZ ;  /* 0x00000002282a7824 */ /* 0x000fe200078e00ff */
[----:B------:R-:W5:Y:S01]  /*8560*/  @!P4 LD.E.64 R30, desc[UR38][R8.64] ;  /* 0x00000026081ec980 */ /* 0x000f62000c101b00 */
[----:B------:R-:W-:Y:S02]  /*8570*/  ISETP.GE.AND P1, PT, R38, UR4, PT ;  /* 0x0000000426007c0c */ /* 0x000fe4000bf26270 */
        /* <DEDUP_REMOVED lines=8> */
[----:B------:R-:W-:Y:S01]  /*8600*/  SHF.L.U64.HI R11, R40, 0x1, R11 ;  /* 0x00000001280b7819 */ /* 0x000fe2000001020b */
[----:B0-----:R-:W-:Y:S01]  /*8610*/  IMAD.SHL.U32 R4, R38, 0x2, RZ ;  /* 0x0000000226047824 */ /* 0x001fe200078e00ff */
[----:B------:R-:W-:Y:S01]  /*8620*/  @!P2 IADD3 R42, P4, R39, R42, RZ ;  /* 0x0000002a272aa210 */ /* 0x000fe20007f9e0ff */
[----:B------:R-:W5:Y:S01]  /*8630*/  @!P3 LD.E.64 R28, desc[UR38][R50.64] ;  /* 0x00000026321cb980 */ /* 0x000f62000c101b00 */
[----:B------:R-:W-:Y:S01]  /*8640*/  SHF.R.S32.HI R10, RZ, 0x1f, R38 ;  /* 0x0000001fff0a7819 */ /* 0x000fe20000011426 */
[----:B------:R-:W-:-:S02]  /*8650*/  @!P2 IMAD.X R47, R3, 0x1, R11, P5 ;  /* 0x00000001032fa824 */ /* 0x000fc400028e060b */
[----:B------:R-:W-:Y:S01]  /*8660*/  @!P2 IMAD.X R43, R0, 0x1, R11, P4 ;  /* 0x00000001002ba824 */ /* 0x000fe200020e060b */
[----:B------:R-:W-:Y:S01]  /*8670*/  SHF.L.U64.HI R10, R38, 0x1, R10 ;  /* 0x00000001260a7819 */ /* 0x000fe2000001020a */
[----:B------:R-:W5:Y:S01]  /*8680*/  @!P3 LD.E.64 R26, desc[UR38][R48.64] ;  /* 0x00000026301ab980 */ /* 0x000f62000c101b00 */
[-C--:B------:R-:W-:Y:S02]  /*8690*/  @!P1 IADD3 R40, P4, R6, R4.reuse, RZ ;  /* 0x0000000406289210 */ /* 0x080fe40007f9e0ff */
[----:B------:R-:W-:Y:S01]  /*86a0*/  ISETP.GE.AND P5, PT, R156, UR4, PT ;  /* 0x000000049c007c0c */ /* 0x000fe2000bfa6270 */
[----:B------:R-:W5:Y:S02]  /*86b0*/  @!P2 LD.E.64 R24, desc[UR38][R46.64] ;  /* 0x000000262e18a980 */ /* 0x000f64000c101b00 */
[--C-:B------:R-:W-:Y:S01]  /*86c0*/  @!P1 IMAD.X R41, R3, 0x1, R10.reuse, P4 ;  /* 0x0000000103299824 */ /* 0x100fe200020e060a */
[----:B------:R-:W-:Y:S01]  /*86d0*/  @!P1 IADD3 R4, P4, R39, R4, RZ ;  /* 0x0000000427049210 */ /* 0x000fe20007f9e0ff */
[----:B------:R-:W-:Y:S01]  /*86e0*/  IMAD.SHL.U32 R38, R12, 0x2, RZ ;  /* 0x000000020c267824 */ /* 0x000fe200078e00ff */
[----:B------:R-:W5:Y:S03]  /*86f0*/  @!P2 LD.E.64 R20, desc[UR38][R42.64] ;  /* 0x000000262a14a980 */ /* 0x000f66000c101b00 */
[----:B------:R-:W-:Y:S01]  /*8700*/  @!P1 IMAD.X R5, R0, 0x1, R10, P4 ;  /* 0x0000000100059824 */ /* 0x000fe200020e060a */
[----:B------:R-:W-:Y:S01]  /*8710*/  ISETP.GE.AND P4, PT, R12, UR4, PT ;  /* 0x000000040c007c0c */ /* 0x000fe2000bf86270 */
[----:B------:R-:W5:Y:S02]  /*8720*/  @!P1 LD.E.64 R14, desc[UR38][R40.64] ;  /* 0x00000026280e9980 */ /* 0x000f64000c101b00 */
[----:B------:R-:W-:-:S02]  /*8730*/  @!P5 IMAD.MOV.U32 R7, RZ, RZ, R3 ;  /* 0x000000ffff07d224 */ /* 0x000fc400078e0003 */
[----:B------:R-:W-:Y:S02]  /*8740*/  @!P5 IMAD.MOV.U32 R8, RZ, RZ, R39 ;  /* 0x000000ffff08d224 */ /* 0x000fe400078e0027 */
[----:B------:R-:W-:Y:S02]  /*8750*/  @!P5 IMAD.MOV.U32 R9, RZ, RZ, R0 ;  /* 0x000000ffff09d224 */ /* 0x000fe400078e0000 */
        /* <DEDUP_REMOVED lines=9> */
[----:B0-----:R-:W-:Y:S02]  /*87f0*/  CS2R R10, SRZ ;  /* 0x00000000000a7805 */ /* 0x001fe4000001ff00 */
[----:B-1----:R-:W-:Y:S01]  /*8800*/  CS2R R8, SRZ ;  /* 0x0000000000087805 */ /* 0x002fe2000001ff00 */
[----:B------:R-:W-:Y:S01]  /*8810*/  @!P4 IMAD.X R39, R0, 0x1, R12, P5 ;  /* 0x000000010027c824 */ /* 0x000fe200028e060c */
[----:B------:R-:W-:Y:S02]  /*8820*/  CS2R R12, SRZ ;  /* 0x00000000000c7805 */ /* 0x000fe4000001ff00 */
[----:B------:R0:W5:Y:S04]  /*8830*/  @!P4 LD.E.64 R10, desc[UR38][R6.64] ;  /* 0x00000026060ac980 */ /* 0x000168000c101b00 */
[----:B------:R0:W5:Y:S04]  /*8840*/  @!P4 LD.E.64 R8, desc[UR38][R38.64] ;  /* 0x000000262608c980 */ /* 0x000168000c101b00 */
[----:B------:R0:W5:Y:S02]  /*8850*/  @!P1 LD.E.64 R12, desc[UR38][R4.64] ;  /* 0x00000026040c9980 */ /* 0x000164000c101b00 */
.L_x_1479:
[----:B------:R-:W-:Y:S05]  /*8860*/  BSYNC B1 ;  /* 0x0000000000017941 */ /* 0x000fea0003800000 */
.L_x_1478:
[----:B--2--5:R-:W-:Y:S01]  /*8870*/  IMAD.MOV.U32 R3, RZ, RZ, R35 ;  /* 0x000000ffff037224 */ /* 0x024fe200078e0023 */
[----:B------:R-:W-:Y:S01]  /*8880*/  LOP3.LUT R53, R53, 0xfffffffe, RZ, 0xc0, !PT ;  /* 0xfffffffe35357812 */ /* 0x000fe200078ec0ff */
[----:B----4-:R-:W-:Y:S01]  /*8890*/  IMAD.MOV.U32 R0, RZ, RZ, R34 ;  /* 0x000000ffff007224 */ /* 0x010fe200078e0022 */
        /* <DEDUP_REMOVED lines=13> */
[----:B------:R-:W-:Y:S01]  /*8970*/  PRMT R47, R4, 0x7610, R47 ;  /* 0x00007610042f7816 */ /* 0x000fe2000000002f */
[----:B------:R-:W-:Y:S01]  /*8980*/  IMAD.MOV.U32 R4, RZ, RZ, R21 ;  /* 0x000000ffff047224 */ /* 0x000fe200078e0015 */
[----:B------:R-:W-:Y:S01]  /*8990*/  PRMT R46, R46, 0x5410, R5 ;  /* 0x000054102e2e7816 */ /* 0x000fe20000000005 */
[----:B------:R-:W-:-:S02]  /*89a0*/  IMAD.MOV.U32 R5, RZ, RZ, R12 ;  /* 0x000000ffff057224 */ /* 0x000fc400078e000c */
[----:B---3--:R-:W-:Y:S01]  /*89b0*/  IMAD.MOV.U32 R6, RZ, RZ, R13 ;  /* 0x000000ffff067224 */ /* 0x008fe200078e000d */
        /* <DEDUP_REMOVED lines=21> */
[----:B------:R-:W-:-:S02]  /*8b10*/  IMAD.MOV.U32 R0, RZ, RZ, R10 ;  /* 0x000000ffff007224 */ /* 0x000fc400078e000a */
[----:B------:R-:W-:Y:S01]  /*8b20*/  IMAD.MOV.U32 R4, RZ, RZ, R11 ;  /* 0x000000ffff047224 */ /* 0x000fe200078e000b */
[----:B------:R-:W-:Y:S01]  /*8b30*/  PRMT R41, R5, 0x5410, R6 ;  /* 0x0000541005297816 */ /* 0x000fe20000000006 */
[----:B0-----:R-:W-:Y:S06]  /*8b40*/  @!P1 BRA `(.L_x_1481) ;  /* 0x000001e000349947 */ /* 0x001fec0003800000 */
.L_x_1793:
[----:B------:R-:W-:Y:S05]  /*8b50*/  BSYNC B1 ;  /* 0x0000000000017941 */ /* 0x000fea0003800000 */
.L_x_1480:
[----:B------:R-:W-:Y:S01]  /*8b60*/  PRMT R39, R0, 0x5410, R4 ;  /* 0x0000541000277816 */ /* 0x000fe20000000004 */
[----:B------:R-:W-:Y:S06]  /*8b70*/  @P0 BRA `(.L_x_1482) ;  /* 0x0000003000040947 */ /* 0x000fec0003800000 */
[----:B------:R-:W0:Y:S01]  /*8b80*/  LDL R54, [R1+0x48] ;  /* 0x0000480001367983 */ /* 0x000e220000100800 */
[----:B------:R-:W1:Y:S03]  /*8b90*/  LDC R5, c[0x0][0x3f4] ;  /* 0x0000fd00ff057b82 */ /* 0x000e660000000800 */
[----:B------:R-:W2:Y:S04]  /*8ba0*/  LDL R53, [R1+0x30] ;  /* 0x0000300001357983 */ /* 0x000ea80000100800 */
[----:B------:R-:W3:Y:S04]  /*8bb0*/  LDL R51, [R1+0x2c] ;  /* 0x00002c0001337983 */ /* 0x000ee80000100800 */
[----:B------:R-:W4:Y:S04]  /*8bc0*/  LDL R49, [R1+0x34] ;  /* 0x0000340001317983 */ /* 0x000f280000100800 */
[----:B------:R-:W5:Y:S04]  /*8bd0*/  LDL R7, [R1+0x28] ;  /* 0x0000280001077983 */ /* 0x000f680000100800 */
[----:B------:R-:W5:Y:S01]  /*8be0*/  LDL R6, [R1+0x38] ;  /* 0x0000380001067983 */ /* 0x000f620000100800 */
[----:B------:R-:W-:Y:S01]  /*8bf0*/  LEA.HI R45, R52, R45, RZ, 0x2 ;  /* 0x0000002d342d7211 */ /* 0x000fe200078f10ff */
[----:B------:R-:W-:Y:S03]  /*8c00*/  BSSY B1, `(.L_x_1483) ;  /* 0x000003a000017945 */ /* 0x000fe60003800000 */
[----:B------:R-:W-:-:S02]  /*8c10*/  SHF.R.S32.HI R0, RZ, 0x2, R45 ;  /* 0x00000002ff007819 */ /* 0x000fc4000001142d */
[----:B------:R-:W-:Y:S02]  /*8c20*/  SHF.R.S32.HI R45, RZ, 0x1f, R45 ;  /* 0x0000001fff2d7819 */ /* 0x000fe4000001142d */
[----:B-1----:R-:W-:Y:S02]  /*8c30*/  ISETP.GE.AND P6, PT, R156, R5, PT ;  /* 0x000000059c00720c */ /* 0x002fe40003fc6270 */
[----:B------:R-:W-:-:S04]  /*8c40*/  LEA.HI R45, R45, R0, RZ, 0x2 ;  /* 0x000000002d2d7211 */ /* 0x000fc800078f10ff */
[----:B------:R-:W-:-:S05]  /*8c50*/  LOP3.LUT R45, R45, 0xfffffffc, RZ, 0xc0, !PT ;  /* 0xfffffffc2d2d7812 */ /* 0x000fca00078ec0ff */
[----:B------:R-:W-:-:S05]  /*8c60*/  IMAD.IADD R45, R0, 0x1, -R45 ;  /* 0x00000001002d7824 */ /* 0x000fca00078e0a2d */
[----:B------:R-:W-:Y:S01]  /*8c70*/  LOP3.LUT P0, RZ, R45, 0x2, RZ, 0xc0, !PT ;  /* 0x000000022dff7812 */ /* 0x000fe2000780c0ff */
[----:B0-----:R-:W-:-:S04]  /*8c80*/  IMAD R3, R54, 0x2, R2 ;  /* 0x0000000236037824 */ /* 0x001fc800078e0202 */
[----:B------:R-:W-:Y:S01]  /*8c90*/  VIADD R0, R3, 0x20 ;  /* 0x0000002003007836 */ /* 0x000fe20000000000 */
[-C--:B--2---:R-:W-:Y:S02]  /*8ca0*/  ISETP.GE.AND P1, PT, R53, R5.reuse, PT ;  /* 0x000000053500720c */ /* 0x084fe40003f26270 */
[-C--:B---3--:R-:W-:Y:S02]  /*8cb0*/  ISETP.GE.AND P2, PT, R51, R5.reuse, PT ;  /* 0x000000053300720c */ /* 0x088fe40003f46270 */
[-C--:B----4-:R-:W-:Y:S02]  /*8cc0*/  ISETP.GE.AND P3, PT, R49, R5.reuse, PT ;  /* 0x000000053100720c */ /* 0x090fe40003f66270 */
[-C--:B-----5:R-:W-:Y:S02]  /*8cd0*/  ISETP.GE.AND P4, PT, R7, R5.reuse, PT ;  /* 0x000000050700720c */ /* 0x0a0fe40003f86270 */
        /* <DEDUP_REMOVED lines=16> */
[----:B------:R-:W-:Y:S01]  /*8de0*/  FMUL.FTZ R53, R37, R51 ;  /* 0x0000003325357220 */ /* 0x000fe20000410000 */
[--C-:B------:R-:W-:Y:S02]  /*8df0*/  HADD2.F32 R34, -RZ, R6.reuse.H0_H0 ;  /* 0x20000006ff227230 */ /* 0x100fe40000004100 */
[----:B------:R-:W-:Y:S01]  /*8e00*/  FMUL.FTZ R52, R4, R50 ;  /* 0x0000003204347220 */ /* 0x000fe20000410000 */
[----:B------:R-:W-:-:S02]  /*8e10*/  HADD2.F32 R35, -RZ, R6.H1_H1 ;  /* 0x30000006ff237230 */ /* 0x000fc40000004100 */
[C---:B------:R-:W-:Y:S01]  /*8e20*/  FFMA.FTZ R56, R36.reuse, R51, R54 ;  /* 0x0000003324387223 */ /* 0x040fe20000010036 */
[--C-:B------:R-:W-:Y:S02]  /*8e30*/  HADD2.F32 R6, -RZ, R5.reuse.H0_H0 ;  /* 0x20000005ff067230 */ /* 0x100fe40000004100 */
[----:B------:R-:W-:Y:S01]  /*8e40*/  FFMA.FTZ R53, R36, R49, -R53 ;  /* 0x0000003124357223 */ /* 0x000fe20000010835 */
[-C--:B------:R-:W-:Y:S01]  /*8e50*/  FMUL.FTZ R54, R4, R45.reuse ;  /* 0x0000002d04367220 */ /* 0x080fe20000410000 */
[C---:B------:R-:W-:Y:S01]  /*8e60*/  FFMA.FTZ R52, R7.reuse, R45, -R52 ;  /* 0x0000002d07347223 */ /* 0x040fe20000010834 */
[----:B------:R-:W-:Y:S02]  /*8e70*/  HADD2.F32 R5, -RZ, R5.H1_H1 ;  /* 0x30000005ff057230 */ /* 0x000fe40000004100 */
[----:B------:R-:W-:Y:S02]  /*8e80*/  HADD2.F32 R45, -RZ, R48.H1_H1 ;  /* 0x30000030ff2d7230 */ /* 0x000fe40000004100 */
[----:B------:R-:W-:Y:S01]  /*8e90*/  FFMA.FTZ R49, R7, R50, R54 ;  /* 0x0000003207317223 */ /* 0x000fe20000010036 */
[----:B------:R-:W-:-:S02]  /*8ea0*/  HADD2.F32 R36, -RZ, R58.H1_H1 ;  /* 0x3000003aff247230 */ /* 0x000fc40000004100 */
[----:B------:R-:W-:Y:S02]  /*8eb0*/  HADD2.F32 R37, -RZ, R55.H0_H0 ;  /* 0x20000037ff257230 */ /* 0x000fe40000004100 */
[C---:B------:R-:W-:Y:S01]  /*8ec0*/  FMUL.FTZ R51, R35.reuse, R45 ;  /* 0x0000002d23337220 */ /* 0x040fe20000410000 */
[----:B------:R-:W-:Y:S02]  /*8ed0*/  HADD2.F32 R4, -RZ, R57.H0_H0 ;  /* 0x20000039ff047230 */ /* 0x000fe40000004100 */
[-C--:B------:R-:W-:Y:S01]  /*8ee0*/  FMUL.FTZ R54, R35, R36.reuse ;  /* 0x0000002423367220 */ /* 0x080fe20000410000 */
        /* <DEDUP_REMOVED lines=11> */
.L_x_1484:
[----:B------:R-:W-:Y:S05]  /*8fa0*/  BSYNC B1 ;  /* 0x0000000000017941 */ /* 0x000fea0003800000 */
.L_x_1483:
[----:B------:R-:W-:Y:S01]  /*8fb0*/  BSSY B1, `(.L_x_1485) ;  /* 0x000002d000017945 */ /* 0x000fe20003800000 */
[----:B------:R-:W-:-:S03]  /*8fc0*/  @P0 VIADD R0, R3, 0xffffffe0 ;  /* 0xffffffe003000836 */ /* 0x000fc60000000000 */
[----:B------:R-:W-:Y:S05]  /*8fd0*/  @P1 BRA `(.L_x_1486) ;  /* 0x0000000000a81947 */ /* 0x000fea0003800000 */
[----:B0-----:R-:W0:Y:S01]  /*8fe0*/  LDS.128 R4, [R0+0xc400] ;  /* 0x00c4000000047984 */ /* 0x001e220000000c00 */
[----:B------:R-:W-:Y:S01]  /*8ff0*/  SHF.R.U32.HI R35, RZ, 0x10, R33 ;  /* 0x00000010ff237819 */ /* 0x000fe20000011621 */
[----:B------:R-:W-:Y:S01]  /*9000*/  HADD2.F32 R34, -RZ, R59.H0_H0 ;  /* 0x2000003bff227230 */ /* 0x000fe20000004100 */
[----:B------:R-:W-:Y:S01]  /*9010*/  SHF.R.U32.HI R37, RZ, 0x10, R31 ;  /* 0x00000010ff257819 */ /* 0x000fe2000001161f */
[----:B------:R-:W-:Y:S01]  /*9020*/  HADD2.F32 R36, -RZ, R58.H0_H0 ;  /* 0x2000003aff247230 */ /* 0x000fe20000004100 */
[----:B------:R-:W-:Y:S01]  /*9030*/  SHF.R.U64 R51, R32, 0x10, R33 ;  /* 0x0000001020337819 */ /* 0x000fe20000001221 */
[----:B------:R-:W-:Y:S01]  /*9040*/  HADD2.F32 R35, -RZ, R35.H0_H0 ;  /* 0x20000023ff237230 */ /* 0x000fe20000004100 */
[----:B------:R-:W-:Y:S01]  /*9050*/  SHF.R.U64 R49, R30, 0x10, R31 ;  /* 0x000000101e317819 */ /* 0x000fe2000000121f */
[----:B------:R-:W-:Y:S02]  /*9060*/  HADD2.F32 R37, -RZ, R37.H0_H0 ;  /* 0x20000025ff257230 */ /* 0x000fe40000004100 */
[----:B------:R-:W-:-:S02]  /*9070*/  HADD2.F32 R48, -RZ, R48.H0_H0 ;  /* 0x20000030ff307230 */ /* 0x000fc40000004100 */
        /* <DEDUP_REMOVED lines=15> */
[----:B------:R-:W-:-:S02]  /*9170*/  HADD2.F32 R32, -RZ, R59.H1_H1 ;  /* 0x3000003bff207230 */ /* 0x000fc40000004100 */
[----:B------:R-:W-:Y:S01]  /*9180*/  FFMA.FTZ R35, R7, R36, R52 ;  /* 0x0000002407237223 */ /* 0x000fe20000010034 */
[----:B------:R-:W-:Y:S02]  /*9190*/  HADD2.F32 R33, -RZ, R49.H0_H0 ;  /* 0x20000031ff217230 */ /* 0x000fe40000004100 */
[C---:B------:R-:W-:Y:S01]  /*91a0*/  FMUL.FTZ R37, R31.reuse, R48 ;  /* 0x000000301f257220 */ /* 0x040fe20000410000 */
[----:B------:R-:W-:Y:S02]  /*91b0*/  HADD2.F32 R4, -RZ, R51.H0_H0 ;  /* 0x20000033ff047230 */ /* 0x000fe40000004100 */
[-C--:B------:R-:W-:Y:S01]  /*91c0*/  FMUL.FTZ R31, R31, R32.reuse ;  /* 0x000000201f1f7220 */ /* 0x080fe20000410000 */
[C---:B------:R-:W-:Y:S01]  /*91d0*/  FMUL.FTZ R7, R5.reuse, R33 ;  /* 0x0000002105077220 */ /* 0x040fe20000410000 */
[C---:B------:R-:W-:Y:S01]  /*91e0*/  FFMA.FTZ R37, R30.reuse, R32, -R37 ;  /* 0x000000201e257223 */ /* 0x040fe20000010825 */
[----:B------:R-:W-:Y:S01]  /*91f0*/  FMUL.FTZ R34, R5, R4 ;  /* 0x0000000405227220 */ /* 0x000fe20000410000 */
        /* <DEDUP_REMOVED lines=8> */
.L_x_1486:
[----:B------:R-:W-:Y:S05]  /*9280*/  BSYNC B1 ;  /* 0x0000000000017941 */ /* 0x000fea0003800000 */
.L_x_1485:
[----:B------:R-:W-:Y:S04]  /*9290*/  BSSY B1, `(.L_x_1487) ;  /* 0x000002c000017945 */ /* 0x000fe80003800000 */
[----:B------:R-:W-:Y:S05]  /*92a0*/  @P2 BRA `(.L_x_1488) ;  /* 0x0000000000a82947 */ /* 0x000fea0003800000 */
[----:B01----:R-:W0:Y:S01]  /*92b0*/  LDS.128 R4, [R3+0xf400] ;  /* 0x00f4000003047984 */ /* 0x003e220000000c00 */
[----:B------:R-:W-:Y:S01]  /*92c0*/  SHF.R.U32.HI R32, RZ, 0x10, R27 ;  /* 0x00000010ff207819 */ /* 0x000fe2000001161b */
[--C-:B------:R-:W-:Y:S01]  /*92d0*/  HADD2.F32 R30, -RZ, R47.reuse.H1_H1 ;  /* 0x3000002fff1e7230 */ /* 0x100fe20000004100 */
        /* <DEDUP_REMOVED lines=39> */
.L_x_1488:
[----:B------:R-:W-:Y:S05]  /*9550*/  BSYNC B1 ;  /* 0x0000000000017941 */ /* 0x000fea0003800000 */
.L_x_1487:
        /* <DEDUP_REMOVED lines=44> */
.L_x_1490:
[----:B------:R-:W-:Y:S05]  /*9820*/  BSYNC B1 ;  /* 0x0000000000017941 */ /* 0x000fea0003800000 */
.L_x_1489:
        /* <DEDUP_REMOVED lines=44> */
.L_x_1492:
[----:B------:R-:W-:Y:S05]  /*9af0*/  BSYNC B1 ;  /* 0x0000000000017941 */ /* 0x000fea0003800000 */
.L_x_1491:
        /* <DEDUP_REMOVED lines=44> */
.L_x_1476:
        /* <DEDUP_REMOVED lines=34> */
.L_x_1799:
        /* <DEDUP_REMOVED lines=11> */
[----:B0-----:R-:W-:Y:S02]  /*a090*/  CS2R R14, SRZ ;  /* 0x00000000000e7805 */ /* 0x001fe4000001ff00 */
[----:B------:R-:W-:Y:S02]  /*a0a0*/  CS2R R24, SRZ ;  /* 0x0000000000187805 */ /* 0x000fe4000001ff00 */
[----:B------:R-:W-:Y:S02]  /*a0b0*/  CS2R R26, SRZ ;  /* 0x00000000001a7805 */ /* 0x000fe4000001ff00 */
[----:B------:R-:W-:-:S02]  /*a0c0*/  ISETP.GE.AND P0, PT, R19, R0, PT ;  /* 0x000000001300720c */ /* 0x000fc40003f06270 */
[----:B------:R-:W-:Y:S02]  /*a0d0*/  CS2R R28, SRZ ;  /* 0x00000000001c7805 */ /* 0x000fe4000001ff00 */
[----:B------:R-:W-:Y:S02]  /*a0e0*/  CS2R R30, SRZ ;  /* 0x00000000001e7805 */ /* 0x000fe4000001ff00 */
[----:B------:R-:W-:Y:S02]  /*a0f0*/  CS2R R32, SRZ ;  /* 0x0000000000207805 */ /* 0x000fe4000001ff00 */
[----:B------:R-:W-:Y:S02]  /*a100*/  CS2R R34, SRZ ;  /* 0x0000000000227805 */ /* 0x000fe4000001ff00 */
[----:B-----5:R-:W-:Y:S01]  /*a110*/  LEA.HI R0, R48, R48, RZ, 0x1 ;  /* 0x0000003030007211 */ /* 0x020fe200078f08ff */
[----:B------:R-:W-:Y:S06]  /*a120*/  @P1 BRA `(.L_x_1495) ;  /* 0x0000000000a81947 */ /* 0x000fec0003800000 */
[----:B------:R-:W4:Y:S04]  /*a130*/  LDL R21, [R1+0x2c] ;  /* 0x00002c0001157983 */ /* 0x000f280000100800 */
[----:B------:R-:W4:Y:S01]  /*a140*/  LDL R20, [R1+0x28] ;  /* 0x0000280001147983 */ /* 0x000f220000100800 */
[C---:B------:R-:W-:Y:S01]  /*a150*/  VIADD R3, R136.reuse, 0x10 ;  /* 0x0000001088037836 */ /* 0x040fe20000000000 */
[----:B------:R-:W-:Y:S01]  /*a160*/  ULDC UR4, c[0x0][0x3f4] ;  /* 0x0000fd0000047ab9 */ /* 0x000fe20000000800 */
[C---:B------:R-:W-:Y:S01]  /*a170*/  VIADD R4, R136.reuse, 0x20 ;  /* 0x0000002088047836 */ /* 0x040fe20000000000 */
[----:B------:R-:W-:Y:S02]  /*a180*/  ISETP.GE.AND P1, PT, R136, UR4, PT ;  /* 0x0000000488007c0c */ /* 0x000fe4000bf26270 */
[----:B------:R-:W-:-:S02]  /*a190*/  CS2R R24, SRZ ;  /* 0x0000000000187805 */ /* 0x000fc4000001ff00 */
[----:B------:R-:W-:Y:S02]  /*a1a0*/  ISETP.GE.AND P2, PT, R3, UR4, PT ;  /* 0x0000000403007c0c */ /* 0x000fe4000bf46270 */
[----:B------:R-:W-:Y:S02]  /*a1b0*/  CS2R R26, SRZ ;  /* 0x00000000001a7805 */ /* 0x000fe4000001ff00 */
[----:B------:R-:W-:Y:S02]  /*a1c0*/  ISETP.GE.AND P3, PT, R4, UR4, PT ;  /* 0x0000000404007c0c */ /* 0x000fe4000bf66270 */
[----:B------:R-:W-:Y:S02]  /*a1d0*/  CS2R R28, SRZ ;  /* 0x00000000001c7805 */ /* 0x000fe4000001ff00 */
[----:B------:R-:W-:Y:S02]  /*a1e0*/  CS2R R30, SRZ ;  /* 0x00000000001e7805 */ /* 0x000fe4000001ff00 */
[----:B------:R-:W-:Y:S01]  /*a1f0*/  CS2R R8, SRZ ;  /* 0x0000000000087805 */ /* 0x000fe2000001ff00 */
[----:B--23--:R-:W-:Y:S01]  /*a200*/  @!P1 IMAD.WIDE R12, R136, 0x2, R36 ;  /* 0x00000002880c9825 */ /* 0x00cfe200078e0224 */
[----:B------:R-:W-:-:S02]  /*a210*/  CS2R R10, SRZ ;  /* 0x00000000000a7805 */ /* 0x000fc4000001ff00 */
[----:B------:R-:W-:Y:S02]  /*a220*/  CS2R R32, SRZ ;  /* 0x0000000000207805 */ /* 0x000fe4000001ff00 */
[----:B------:R-:W-:Y:S02]  /*a230*/  CS2R R34, SRZ ;  /* 0x0000000000227805 */ /* 0x000fe4000001ff00 */
[----:B------:R-:W-:Y:S01]  /*a240*/  CS2R R14, SRZ ;  /* 0x00000000000e7805 */ /* 0x000fe2000001ff00 */
[----:B------:R0:W5:Y:S02]  /*a250*/  @!P1 LD.E.128 R24, desc[UR38][R12.64] ;  /* 0x000000260c189980 */ /* 0x000164000c101d00 */
[----:B0-----:R-:W-:Y:S01]  /*a260*/  CS2R R12, SRZ ;  /* 0x00000000000c7805 */ /* 0x001fe2000001ff00 */
[C---:B----4-:R-:W-:Y:S02]  /*a270*/  IMAD.IADD R3, R156.reuse, 0x1, R21 ;  /* 0x000000019c037824 */ /* 0x050fe400078e0215 */
[----:B------:R-:W-:-:S03]  /*a280*/  IMAD.IADD R5, R156, 0x1, R20 ;  /* 0x000000019c057824 */ /* 0x000fc600078e0214 */
[----:B------:R-:W-:Y:S02]  /*a290*/  SHF.R.S32.HI R4, RZ, 0x1f, R3 ;  /* 0x0000001fff047819 */ /* 0x000fe40000011403 */
[----:B------:R-:W-:Y:S02]  /*a2a0*/  SHF.R.S32.HI R6, RZ, 0x1f, R5 ;  /* 0x0000001fff067819 */ /* 0x000fe40000011405 */
[----:B------:R-:W-:Y:S02]  /*a2b0*/  LEA.HI R3, R4, R3, RZ, 0x3 ;  /* 0x0000000304037211 */ /* 0x000fe400078f18ff */
[----:B------:R-:W-:Y:S02]  /*a2c0*/  LEA.HI R6, R6, R5, RZ, 0x3 ;  /* 0x0000000506067211 */ /* 0x000fe400078f18ff */
[----:B------:R-:W-:Y:S02]  /*a2d0*/  SHF.R.S32.HI R3, RZ, 0x3, R3 ;  /* 0x00000003ff037819 */ /* 0x000fe40000011403 */
[----:B------:R-:W-:-:S03]  /*a2e0*/  SHF.R.S32.HI R41, RZ, 0x3, R6 ;  /* 0x00000003ff297819 */ /* 0x000fc60000011406 */
[----:B------:R-:W-:Y:S02]  /*a2f0*/  @!P2 IMAD.SHL.U32 R39, R3, 0x8, RZ ;  /* 0x000000080327a824 */ /* 0x000fe400078e00ff */
[----:B------:R-:W-:Y:S02]  /*a300*/  @!P3 IMAD.SHL.U32 R41, R41, 0x8, RZ ;  /* 0x000000082929b824 */ /* 0x000fe400078e00ff */
[--C-:B------:R-:W-:Y:S01]  /*a310*/  @!P2 IMAD.WIDE R20, R39, 0x2, R36.reuse ;  /* 0x000000022714a825 */ /* 0x100fe200078e0224 */
[----:B------:R-:W-:Y:S02]  /*a320*/  CS2R R4, SRZ ;  /* 0x0000000000047805 */ /* 0x000fe4000001ff00 */
[----:B------:R-:W-:Y:S01]  /*a330*/  CS2R R6, SRZ ;  /* 0x0000000000067805 */ /* 0x000fe2000001ff00 */
        /* <DEDUP_REMOVED lines=9> */
.L_x_1495:
[----:B------:R-:W-:Y:S05]  /*a3d0*/  BSYNC B1 ;  /* 0x0000000000017941 */ /* 0x000fea0003800000 */
.L_x_1494:
        /* <DEDUP_REMOVED lines=10> */
[----:B---3--:R-:W-:Y:S01]  /*a480*/  IMAD.MOV.U32 R36, RZ, RZ, R9 ;  /* 0x000000ffff247224 */ /* 0x008fe200078e0009 */
[----:B------:R-:W-:Y:S01]  /*a490*/  PRMT R67, R21, 0x7610, R67 ;  /* 0x0000761015437816 */ /* 0x000fe20000000043 */
[----:B------:R-:W-:Y:S01]  /*a4a0*/  IMAD.MOV.U32 R21, RZ, RZ, R8 ;  /* 0x000000ffff157224 */ /* 0x000fe200078e0008 */
[----:B------:R-:W0:Y:S01]  /*a4b0*/  SYNCS.PHASECHK.TRANS64.TRYWAIT P1, [R2+URZ+0x2d800], R3 ;  /* 0x02d80003020075a7 */ /* 0x000e22000802017f */
        /* <DEDUP_REMOVED lines=13> */
[----:B--2---:R-:W-:Y:S01]  /*a590*/  IMAD.MOV.U32 R37, RZ, RZ, R25 ;  /* 0x000000ffff257224 */ /* 0x004fe200078e0019 */
        /* <DEDUP_REMOVED lines=19> */
.L_x_1800:
[----:B------:R-:W-:Y:S05]  /*a6d0*/  BSYNC B1 ;  /* 0x0000000000017941 */ /* 0x000fea0003800000 */
.L_x_1496:
[----:B------:R-:W-:Y:S01]  /*a6e0*/  PRMT R48, R0, 0x5410, R20 ;  /* 0x0000541000307816 */ /* 0x000fe20000000014 */
[----:B------:R-:W-:Y:S06]  /*a6f0*/  @P0 BRA `(.L_x_1482) ;  /* 0x0000001400240947 */ /* 0x000fec0003800000 */
[----:B------:R1:W5:Y:S01]  /*a700*/  LDL R71, [R1+0x8] ;  /* 0x0000080001477983 */ /* 0x0003620000100800 */
[----:B0-----:R-:W0:Y:S03]  /*a710*/  LDC R3, c[0x0][0x3f4] ;  /* 0x0000fd00ff037b82 */ /* 0x001e260000000800 */
        /* <DEDUP_REMOVED lines=11> */
[----:B-----5:R-:W-:Y:S02]  /*a7d0*/  LOP3.LUT R20, R71, 0x18, R136, 0xf8, !PT ;  /* 0x0000001847147812 */ /* 0x020fe400078ef888 */
[----:B------:R-:W-:Y:S02]  /*a7e0*/  LOP3.LUT R0, R0, 0xfffffffe, RZ, 0xc0, !PT ;  /* 0xfffffffe00007812 */ /* 0x000fe400078ec0ff */
[----:B------:R-:W-:Y:S02]  /*a7f0*/  LOP3.LUT R20, R20, R69, RZ, 0x3c, !PT ;  /* 0x0000004514147212 */ /* 0x000fe400078e3cff */
[--C-:B------:R-:W-:Y:S01]  /*a800*/  SHF.R.U64 R24, R24, 0x10, R25.reuse ;  /* 0x0000001018187819 */ /* 0x100fe20000001219 */
[----:B------:R-:W-:Y:S01]  /*a810*/  IMAD.IADD R0, R45, 0x1, -R0 ;  /* 0x000000012d007824 */ /* 0x000fe200078e0a00 */
[----:B------:R-:W-:Y:S01]  /*a820*/  SHF.R.U32.HI R64, RZ, 0x10, R25 ;  /* 0x00000010ff407819 */ /* 0x000fe20000011619 */
[----:B------:R-:W-:Y:S01]  /*a830*/  IMAD.IADD R36, R70, 0x1, R20 ;  /* 0x0000000146247824 */ /* 0x000fe200078e0214 */
[----:B------:R-:W-:-:S02]  /*a840*/  SHF.R.U64 R25, R4, 0x10, R5 ;  /* 0x0000001004197819 */ /* 0x000fc40000001205 */
[----:B------:R-:W-:Y:S02]  /*a850*/  LEA.HI R0, R3, R0, RZ, 0x1d ;  /* 0x0000000003007211 */ /* 0x000fe400078fe8ff */
[----:B------:R-:W-:Y:S01]  /*a860*/  SHF.R.U32.HI R63, RZ, 0x10, R5 ;  /* 0x00000010ff3f7819 */ /* 0x000fe20000011605 */
[----:B------:R-:W-:Y:S01]  /*a870*/  HADD2.F32 R25, -RZ, R25.H0_H0 ;  /* 0x20000019ff197230 */ /* 0x000fe20000004100 */
[----:B------:R-:W-:Y:S02]  /*a880*/  SHF.R.S32.HI R37, RZ, 0x1f, R0 ;  /* 0x0000001fff257819 */ /* 0x000fe40000011400 */
[----:B------:R-:W-:Y:S01]  /*a890*/  SHF.R.U64 R5, R6, 0x10, R7 ;  /* 0x0000001006057819 */ /* 0x000fe20000001207 */
[----:B------:R-:W-:Y:S01]  /*a8a0*/  HADD2.F32 R63, -RZ, R63.H0_H0 ;  /* 0x2000003fff3f7230 */ /* 0x000fe20000004100 */
[----:B------:R-:W-:Y:S01]  /*a8b0*/  LEA.HI R37, R37, R0, RZ, 0x2 ;  /* 0x0000000025257211 */ /* 0x000fe200078f10ff */
[----:B------:R-:W-:Y:S01]  /*a8c0*/  IMAD.SHL.U32 R0, R0, 0x8, RZ ;  /* 0x0000000800007824 */ /* 0x000fe200078e00ff */
[----:B------:R-:W-:-:S02]  /*a8d0*/  SHF.R.U64 R4, R26, 0x10, R27 ;  /* 0x000000101a047819 */ /* 0x000fc4000000121b */
[----:B------:R-:W-:Y:S02]  /*a8e0*/  SHF.R.S32.HI R37, RZ, 0x2, R37 ;  /* 0x00000002ff257819 */ /* 0x000fe40000011425 */
[----:B------:R-:W-:Y:S02]  /*a8f0*/  LOP3.LUT R20, R71, 0x18, R0, 0xf8, !PT ;  /* 0x0000001847147812 */ /* 0x000fe400078ef800 */
[----:B------:R-:W-:Y:S01]  /*a900*/  LEA R0, R36, UR40, 0x1 ;  /* 0x0000002824007c11 */ /* 0x000fe2000f8e08ff */
[----:B------:R-:W-:Y:S01]  /*a910*/  IMAD R40, R37, 0x1800, R70 ;  /* 0x0000180025287824 */ /* 0x000fe200078e0246 */
[----:B------:R-:W-:Y:S02]  /*a920*/  LOP3.LUT R41, R20, R69, RZ, 0x3c, !PT ;  /* 0x0000004514297212 */ /* 0x000fe400078e3cff */
[----:B------:R-:W-:Y:S01]  /*a930*/  SHF.R.U32.HI R26, RZ, 0x10, R27 ;  /* 0x00000010ff1a7819 */ /* 0x000fe2000001161b */
[----:B------:R-:W0:Y:S01]  /*a940*/  LDS.128 R36, [R0] ;  /* 0x0000000000247984 */ /* 0x000e220000000c00 */
[----:B------:R-:W-:Y:S01]  /*a950*/  SHF.R.U32.HI R53, RZ, 0x10, R7 ;  /* 0x00000010ff357819 */ /* 0x000fe20000011607 */
[----:B------:R-:W-:-:S02]  /*a960*/  IMAD.IADD R41, R40, 0x1, R41 ;  /* 0x0000000128297824 */ /* 0x000fc400078e0229 */
[----:B------:R-:W-:Y:S02]  /*a970*/  HADD2.F32 R26, -RZ, R26.H0_H0 ;  /* 0x2000001aff1a7230 */ /* 0x000fe40000004100 */
[----:B------:R-:W-:-:S05]  /*a980*/  IMAD R20, R41, 0x2, R2 ;  /* 0x0000000229147824 */ /* 0x000fca00078e0202 */
[----:B----4-:R-:W1:Y:S01]  /*a990*/  LDS.128 R40, [R20+0xc400] ;  /* 0x00c4000014287984 */ /* 0x010e620000000c00 */
[--C-:B0-----:R-:W-:Y:S02]  /*a9a0*/  HADD2.F32 R27, -RZ, R37.reuse.H0_H0 ;  /* 0x20000025ff1b7230 */ /* 0x101fe40000004100 */
[----:B------:R-:W-:Y:S02]  /*a9b0*/  HADD2.F32 R54, -RZ, R37.H1_H1 ;  /* 0x30000025ff367230 */ /* 0x000fe40000004100 */
[----:B------:R-:W-:Y:S02]  /*a9c0*/  HADD2.F32 R37, -RZ, R55.H0_H0 ;  /* 0x20000037ff257230 */ /* 0x000fe40000004100 */
[----:B------:R-:W-:Y:S02]  /*a9d0*/  HADD2.F32 R57, -RZ, R36.H0_H0 ;  /* 0x20000024ff397230 */ /* 0x000fe40000004100 */
[----:B------:R-:W-:Y:S02]  /*a9e0*/  HADD2.F32 R45, -RZ, R38.H0_H0 ;  /* 0x20000026ff2d7230 */ /* 0x000fe40000004100 */
[----:B------:R-:W-:-:S02]  /*a9f0*/  HADD2.F32 R7, -RZ, R39.H0_H0 ;  /* 0x20000027ff077230 */ /* 0x000fc40000004100 */
[--C-:B-1----:R-:W-:Y:S02]  /*aa00*/  HADD2.F32 R6, -RZ, R41.reuse.H0_H0 ;  /* 0x20000029ff067230 */ /* 0x102fe40000004100 */
[----:B------:R-:W-:Y:S02]  /*aa10*/  HADD2.F32 R59, -RZ, R41.H1_H1 ;  /* 0x30000029ff3b7230 */ /* 0x000fe40000004100 */
[--C-:B------:R-:W-:Y:S02]  /*aa20*/  HADD2.F32 R56, -RZ, R43.reuse.H0_H0 ;  /* 0x2000002bff387230 */ /* 0x100fe40000004100 */
[C---:B------:R-:W-:Y:S01]  /*aa30*/  FMUL.FTZ R62, R6.reuse, R61 ;  /* 0x0000003d063e7220 */ /* 0x040fe20000410000 */
[----:B------:R-:W-:Y:S02]  /*aa40*/  HADD2.F32 R55, -RZ, R43.H1_H1 ;  /* 0x3000002bff377230 */ /* 0x000fe40000004100 */
[----:B------:R-:W-:Y:S01]  /*aa50*/  FMUL.FTZ R66, R6, R37 ;  /* 0x0000002506427220 */ /* 0x000fe20000410000 */
[----:B------:R-:W-:-:S02]  /*aa60*/  HADD2.F32 R43, -RZ, R64.H0_H0 ;  /* 0x20000040ff2b7230 */ /* 0x000fc40000004100 */
[----:B------:R-:W-:Y:S01]  /*aa70*/  FFMA.FTZ R6, R27, R37, -R62 ;  /* 0x000000251b067223 */ /* 0x000fe2000001083e */
[----:B------:R-:W-:Y:S02]  /*aa80*/  HADD2.F32 R41, -RZ, R40.H0_H0 ;  /* 0x20000028ff297230 */ /* 0x000fe40000004100 */
[----:B------:R-:W-:Y:S01]  /*aa90*/  FMUL.FTZ R65, R59, R63 ;  /* 0x0000003f3b417220 */ /* 0x000fe20000410000 */
[----:B------:R-:W-:Y:S02]  /*aaa0*/  HADD2.F32 R64, -RZ, R58.H1_H1 ;  /* 0x3000003aff407230 */ /* 0x000fe40000004100 */
[----:B------:R-:W-:Y:S01]  /*aab0*/  FFMA.FTZ R37, R27, R61, R66 ;  /* 0x0000003d1b257223 */ /* 0x000fe20000010042 */
[----:B------:R-:W-:Y:S02]  /*aac0*/  HADD2.F32 R62, -RZ, R67.H1_H1 ;  /* 0x30000043ff3e7230 */ /* 0x000fe40000004100 */
[-C--:B------:R-:W-:Y:S01]  /*aad0*/  FMUL.FTZ R59, R59, R43.reuse ;  /* 0x0000002b3b3b7220 */ /* 0x080fe20000410000 */
[----:B------:R-:W-:Y:S01]  /*aae0*/  FFMA.FTZ R27, R54, R43, -R65 ;  /* 0x0000002b361b7223 */ /* 0x000fe20000010841 */
[----:B------:R-:W-:Y:S01]  /*aaf0*/  FMUL.FTZ R66, R41, R64 ;  /* 0x0000004029427220 */ /* 0x000fe20000410000 */
[----:B------:R-:W-:-:S02]  /*ab00*/  HADD2.F32 R60, -RZ, R42.H0_H0 ;  /* 0x2000002aff3c7230 */ /* 0x000fc40000004100 */
[-C--:B------:R-:W-:Y:S01]  /*ab10*/  FMUL.FTZ R43, R41, R62.reuse ;  /* 0x0000003e292b7220 */ /* 0x080fe20000410000 */
[----:B------:R-:W-:Y:S01]  /*ab20*/  FFMA.FTZ R54, R54, R63, R59 ;  /* 0x0000003f36367223 */ /* 0x000fe2000001003b */
[----:B------:R-:W-:Y:S02]  /*ab30*/  HADD2.F32 R61, -RZ, R67.H0_H0 ;  /* 0x20000043ff3d7230 */ /* 0x000fe40000004100 */
[C---:B------:R-:W-:Y:S01]  /*ab40*/  FFMA.FTZ R41, R57.reuse, R62, -R66 ;  /* 0x0000003e39297223 */ /* 0x040fe20000010842 */
[--C-:B------:R-:W-:Y:S02]  /*ab50*/  HADD2.F32 R59, -RZ, R68.reuse.H0_H0 ;  /* 0x20000044ff3b7230 */ /* 0x100fe40000004100 */
[----:B------:R-:W-:Y:S01]  /*ab60*/  FFMA.FTZ R43, R57, R64, R43 ;  /* 0x00000040392b7223 */ /* 0x000fe2000001002b */
[----:B------:R-:W-:Y:S02]  /*ab70*/  HADD2.F32 R57, -RZ, R68.H1_H1 ;  /* 0x30000044ff397230 */ /* 0x000fe40000004100 */
[----:B------:R-:W-:Y:S01]  /*ab80*/  FMUL.FTZ R62, R60, R61 ;  /* 0x0000003d3c3e7220 */ /* 0x000fe20000410000 */
[----:B------:R-:W-:-:S02]  /*ab90*/  HADD2.F32 R58, -RZ, R58.H0_H0 ;  /* 0x2000003aff3a7230 */ /* 0x000fc40000004100 */
[----:B------:R-:W-:Y:S01]  /*aba0*/  FMUL.FTZ R64, R60, R59 ;  /* 0x0000003b3c407220 */ /* 0x000fe20000410000 */
[----:B------:R-:W-:Y:S02]  /*abb0*/  HADD2.F32 R60, -RZ, R53.H0_H0 ;  /* 0x20000035ff3c7230 */ /* 0x000fe40000004100 */
[C---:B------:R-:W-:Y:S01]  /*abc0*/  FMUL.FTZ R53, R56.reuse, R57 ;  /* 0x0000003938357220 */ /* 0x040fe20000410000 */
[----:B------:R-:W-:Y:S02]  /*abd0*/  HADD2.F32 R39, -RZ, R39.H1_H1 ;  /* 0x30000027ff277230 */ /* 0x000fe40000004100 */
[----:B------:R-:W-:Y:S01]  /*abe0*/  FMUL.FTZ R66, R56, R58 ;  /* 0x0000003a38427220 */ /* 0x000fe20000410000 */
[C---:B------:R-:W-:Y:S01]  /*abf0*/  FFMA.FTZ R62, R45.reuse, R59, -R62 ;  /* 0x0000003b2d3e7223 */ /* 0x040fe2000001083e */
[----:B------:R-:W-:Y:S01]  /*ac00*/  FFMA.FTZ R64, R45, R61, R64 ;  /* 0x0000003d2d407223 */ /* 0x000fe20000010040 */
[----:B------:R-:W-:Y:S02]  /*ac10*/  HADD2.F32 R40, -RZ, R40.H1_H1 ;  /* 0x30000028ff287230 */ /* 0x000fe40000004100 */
[----:B------:R-:W-:Y:S01]  /*ac20*/  FMUL.FTZ R56, R55, R60 ;  /* 0x0000003c37387220 */ /* 0x000fe20000410000 */
[----:B------:R-:W-:-:S02]  /*ac30*/  HADD2.F32 R42, -RZ, R42.H1_H1 ;  /* 0x3000002aff2a7230 */ /* 0x000fc40000004100 */
[C---:B------:R-:W-:Y:S01]  /*ac40*/  FFMA.FTZ R66, R7.reuse, R57, -R66 ;  /* 0x0000003907427223 */ /* 0x040fe20000010842 */
[----:B------:R-:W-:Y:S01]  /*ac50*/  FFMA.FTZ R58, R7, R58, R53 ;  /* 0x0000003a073a7223 */ /* 0x000fe20000010035 */
[-C--:B------:R-:W-:Y:S01]  /*ac60*/  FMUL.FTZ R68, R55, R26.reuse ;  /* 0x0000001a37447220 */ /* 0x080fe20000410000 */
[----:B------:R-:W-:Y:S02]  /*ac70*/  HADD2.F32 R45, -RZ, R5.H0_H0 ;  /* 0x20000005ff2d7230 */ /* 0x000fe40000004100 */
[C---:B------:R-:W-:Y:S01]  /*ac80*/  FFMA.FTZ R55, R39.reuse, R26, -R56 ;  /* 0x0000001a27377223 */ /* 0x040fe20000010838 */
[----:B------:R-:W-:Y:S02]  /*ac90*/  HADD2.F32 R7, -RZ, R24.H0_H0 ;  /* 0x20000018ff077230 */ /* 0x000fe40000004100 */
[----:B------:R-:W-:Y:S01]  /*aca0*/  FFMA.FTZ R57, R39, R60, R68 ;  /* 0x0000003c27397223 */ /* 0x000fe20000010044 */
[----:B------:R-:W-:Y:S02]  /*acb0*/  HADD2.F32 R5, -RZ, R4.H0_H0 ;  /* 0x20000004ff057230 */ /* 0x000fe40000004100 */
[----:B------:R-:W-:Y:S01]  /*acc0*/  FMUL.FTZ R39, R40, R25 ;  /* 0x0000001928277220 */ /* 0x000fe20000410000 */
[----:B------:R-:W-:-:S02]  /*acd0*/  HADD2.F32 R36, -RZ, R36.H1_H1 ;  /* 0x30000024ff247230 */ /* 0x000fc40000004100 */
        /* <DEDUP_REMOVED lines=18> */
.L_x_1499:
[----:B------:R-:W-:Y:S05]  /*ae00*/  BSYNC B1 ;  /* 0x0000000000017941 */ /* 0x000fea0003800000 */
.L_x_1498:
[----:B------:R-:W-:Y:S04]  /*ae10*/  BSSY B1, `(.L_x_1500) ;  /* 0x000006c000017945 */ /* 0x000fe80003800000 */
[----:B------:R-:W-:Y:S05]  /*ae20*/  @P1 BRA `(.L_x_1501) ;  /* 0x0000000400a81947 */ /* 0x000fea0003800000 */
[----:B0-----:R-:W2:Y:S01]  /*ae30*/  LDL R0, [R1+0x2c] ;  /* 0x00002c0001007983 */ /* 0x001ea20000100800 */
[--C-:B------:R-:W-:Y:S01]  /*ae40*/  SHF.R.U64 R28, R28, 0x10, R29.reuse ;  /* 0x000000101c1c7819 */ /* 0x100fe2000000121d */
[--C-:B------:R-:W-:Y:S01]  /*ae50*/  HADD2.F32 R40, -RZ, R52.reuse.H1_H1 ;  /* 0x30000034ff287230 */ /* 0x100fe20000004100 */
[----:B----4-:R-:W-:Y:S01]  /*ae60*/  SHF.R.U32.HI R43, RZ, 0x10, R29 ;  /* 0x00000010ff2b7819 */ /* 0x010fe2000001161d */
[----:B------:R-:W-:Y:S01]  /*ae70*/  HADD2.F32 R52, -RZ, R52.H0_H0 ;  /* 0x20000034ff347230 */ /* 0x000fe20000004100 */
[----:B------:R-:W-:Y:S02]  /*ae80*/  SHF.R.U64 R29, R8, 0x10, R9 ;  /* 0x00000010081d7819 */ /* 0x000fe40000001209 */
[--C-:B------:R-:W-:Y:S02]  /*ae90*/  SHF.R.U64 R8, R30, 0x10, R31.reuse ;  /* 0x000000101e087819 */ /* 0x100fe4000000121f */
[----:B------:R-:W-:Y:S01]  /*aea0*/  SHF.R.U32.HI R55, RZ, 0x10, R31 ;  /* 0x00000010ff377819 */ /* 0x000fe2000001161f */
[----:B------:R-:W-:Y:S01]  /*aeb0*/  HADD2.F32 R29, -RZ, R29.H0_H0 ;  /* 0x2000001dff1d7230 */ /* 0x000fe20000004100 */
[----:B------:R-:W-:-:S02]  /*aec0*/  SHF.R.U32.HI R41, RZ, 0x10, R9 ;  /* 0x00000010ff297819 */ /* 0x000fc40000011609 */
[--C-:B------:R-:W-:Y:S02]  /*aed0*/  SHF.R.U64 R9, R10, 0x10, R11.reuse ;  /* 0x000000100a097819 */ /* 0x100fe4000000120b */
[----:B------:R-:W-:Y:S01]  /*aee0*/  SHF.R.U32.HI R53, RZ, 0x10, R11 ;  /* 0x00000010ff357819 */ /* 0x000fe2000001160b */
[----:B------:R-:W-:Y:S02]  /*aef0*/  HADD2.F32 R41, -RZ, R41.H0_H0 ;  /* 0x20000029ff297230 */ /* 0x000fe40000004100 */
        /* <DEDUP_REMOVED lines=15> */
[----:B------:R-:W-:-:S02]  /*aff0*/  LOP3.LUT R4, R71, 0x18, R0, 0xf8, !PT ;  /* 0x0000001847047812 */ /* 0x000fc400078ef800 */
[----:B------:R-:W-:Y:S01]  /*b000*/  LEA R0, R6, UR40, 0x1 ;  /* 0x0000002806007c11 */ /* 0x000fe2000f8e08ff */
[----:B------:R-:W-:Y:S01]  /*b010*/  IMAD R20, R5, 0x1800, R70 ;  /* 0x0000180005147824 */ /* 0x000fe200078e0246 */
[----:B------:R-:W-:-:S03]  /*b020*/  LOP3.LUT R25, R4, R69, RZ, 0x3c, !PT ;  /* 0x0000004504197212 */ /* 0x000fc600078e3cff */
[----:B------:R-:W0:Y:S02]  /*b030*/  LDS.128 R4, [R0] ;  /* 0x0000000000047984 */ /* 0x000e240000000c00 */
        /* <DEDUP_REMOVED lines=11> */
[--C-:B------:R-:W-:Y:S02]  /*b0f0*/  HADD2.F32 R38, -RZ, R27.reuse.H0_H0 ;  /* 0x2000001bff267230 */ /* 0x100fe40000004100 */
[C---:B------:R-:W-:Y:S01]  /*b100*/  FMUL.FTZ R42, R7.reuse, R52 ;  /* 0x00000034072a7220 */ /* 0x040fe20000410000 */
[-C--:B------:R-:W-:Y:S01]  /*b110*/  FMUL.FTZ R54, R7, R40.reuse ;  /* 0x0000002807367220 */ /* 0x080fe20000410000 */
[----:B------:R-:W-:Y:S02]  /*b120*/  HADD2.F32 R39, -RZ, R27.H1_H1 ;  /* 0x3000001bff277230 */ /* 0x000fe40000004100 */
[----:B------:R-:W-:Y:S01]  /*b130*/  FFMA.FTZ R7, R11, R40, -R42 ;  /* 0x000000280b077223 */ /* 0x000fe2000001082a */
[----:B------:R-:W-:-:S02]  /*b140*/  HADD2.F32 R40, -RZ, R43.H0_H0 ;  /* 0x2000002bff287230 */ /* 0x000fc40000004100 */
[----:B------:R-:W-:Y:S01]  /*b150*/  FMUL.FTZ R43, R37, R41 ;  /* 0x00000029252b7220 */ /* 0x000fe20000410000 */
[----:B------:R-:W-:Y:S02]  /*b160*/  HADD2.F32 R42, -RZ, R50.H0_H0 ;  /* 0x20000032ff2a7230 */ /* 0x000fe40000004100 */
[----:B------:R-:W-:Y:S01]  /*b170*/  FFMA.FTZ R54, R11, R52, R54 ;  /* 0x000000340b367223 */ /* 0x000fe20000010036 */
[----:B------:R-:W-:Y:S02]  /*b180*/  HADD2.F32 R11, -RZ, R51.H1_H1 ;  /* 0x30000033ff0b7230 */ /* 0x000fe40000004100 */
[-C--:B------:R-:W-:Y:S01]  /*b190*/  FMUL.FTZ R45, R37, R40.reuse ;  /* 0x00000028252d7220 */ /* 0x080fe20000410000 */
[----:B------:R-:W-:Y:S01]  /*b1a0*/  FFMA.FTZ R52, R30, R40, -R43 ;  /* 0x000000281e347223 */ /* 0x000fe2000001082b */
[C---:B------:R-:W-:Y:S01]  /*b1b0*/  FMUL.FTZ R40, R38.reuse, R42 ;  /* 0x0000002a26287220 */ /* 0x040fe20000410000 */
[----:B------:R-:W-:Y:S02]  /*b1c0*/  HADD2.F32 R37, -RZ, R53.H0_H0 ;  /* 0x20000035ff257230 */ /* 0x000fe40000004100 */
[----:B------:R-:W-:Y:S01]  /*b1d0*/  FMUL.FTZ R43, R38, R11 ;  /* 0x0000000b262b7220 */ /* 0x000fe20000410000 */
[----:B------:R-:W-:Y:S01]  /*b1e0*/  FFMA.FTZ R45, R30, R41, R45 ;  /* 0x000000291e2d7223 */ /* 0x000fe2000001002d */
[----:B------:R-:W-:Y:S01]  /*b1f0*/  FFMA.FTZ R41, R31, R11, -R40 ;  /* 0x0000000b1f297223 */ /* 0x000fe20000010828 */
[----:B------:R-:W-:-:S02]  /*b200*/  HADD2.F32 R11, -RZ, R55.H0_H0 ;  /* 0x20000037ff0b7230 */ /* 0x000fc40000004100 */
[----:B------:R-:W-:Y:S01]  /*b210*/  FFMA.FTZ R43, R31, R42, R43 ;  /* 0x0000002a1f2b7223 */ /* 0x000fe2000001002b */
[----:B------:R-:W-:Y:S02]  /*b220*/  HADD2.F32 R25, -RZ, R24.H0_H0 ;  /* 0x20000018ff197230 */ /* 0x000fe40000004100 */
[C---:B------:R-:W-:Y:S01]  /*b230*/  FMUL.FTZ R53, R39.reuse, R37 ;  /* 0x0000002527357220 */ /* 0x040fe20000410000 */
[----:B------:R-:W-:Y:S02]  /*b240*/  HADD2.F32 R50, -RZ, R50.H1_H1 ;  /* 0x30000032ff327230 */ /* 0x000fe40000004100 */
[-C--:B------:R-:W-:Y:S01]  /*b250*/  FMUL.FTZ R39, R39, R11.reuse ;  /* 0x0000000b27277220 */ /* 0x080fe20000410000 */
[----:B------:R-:W-:Y:S02]  /*b260*/  HADD2.F32 R31, -RZ, R49.H0_H0 ;  /* 0x20000031ff1f7230 */ /* 0x000fe40000004100 */
[----:B------:R-:W-:Y:S01]  /*b270*/  FFMA.FTZ R42, R36, R11, -R53 ;  /* 0x0000000b242a7223 */ /* 0x000fe20000010835 */
[----:B------:R-:W-:-:S02]  /*b280*/  HADD2.F32 R27, -RZ, R26.H0_H0 ;  /* 0x2000001aff1b7230 */ /* 0x000fc40000004100 */
[CC--:B------:R-:W-:Y:S01]  /*b290*/  FMUL.FTZ R40, R25.reuse, R50.reuse ;  /* 0x0000003219287220 */ /* 0x0c0fe20000410000 */
[----:B------:R-:W-:Y:S02]  /*b2a0*/  HADD2.F32 R38, -RZ, R49.H1_H1 ;  /* 0x30000031ff267230 */ /* 0x000fe40000004100 */
[----:B------:R-:W-:Y:S01]  /*b2b0*/  FMUL.FTZ R11, R25, R31 ;  /* 0x0000001f190b7220 */ /* 0x000fe20000410000 */
[----:B------:R-:W-:Y:S02]  /*b2c0*/  HADD2.F32 R30, -RZ, R51.H0_H0 ;  /* 0x20000033ff1e7230 */ /* 0x000fe40000004100 */
[----:B------:R-:W-:Y:S01]  /*b2d0*/  FFMA.FTZ R56, R36, R37, R39 ;  /* 0x0000002524387223 */ /* 0x000fe20000010027 */
[C---:B------:R-:W-:Y:S01]  /*b2e0*/  FFMA.FTZ R40, R10.reuse, R31, R40 ;  /* 0x0000001f0a287223 */ /* 0x040fe20000010028 */
[----:B------:R-:W-:Y:S01]  /*b2f0*/  FFMA.FTZ R50, R10, R50, -R11 ;  /* 0x000000320a327223 */ /* 0x000fe2000001080b */
[----:B------:R-:W-:Y:S02]  /*b300*/  HADD2.F32 R24, -RZ, R24.H1_H1 ;  /* 0x30000018ff187230 */ /* 0x000fe40000004100 */
        /* <DEDUP_REMOVED lines=28> */
.L_x_1501:
[----:B------:R-:W-:Y:S05]  /*b4d0*/  BSYNC B1 ;  /* 0x0000000000017941 */ /* 0x000fea0003800000 */
.L_x_1500:
[----:B------:R-:W-:Y:S05]  /*b4e0*/  @P2 BRA `(.L_x_1482) ;  /* 0x0000000400a82947 */ /* 0x000fea0003800000 */
[----:B01----:R-:W2:Y:S01]  /*b4f0*/  LDL R0, [R1+0x28] ;  /* 0x0000280001007983 */ /* 0x003ea20000100800 */
[----:B------:R-:W-:Y:S01]  /*b500*/  SHF.R.U32.HI R28, RZ, 0x10, R13 ;  /* 0x00000010ff1c7819 */ /* 0x000fe2000001160d */
[----:B------:R-:W-:Y:S01]  /*b510*/  HADD2.F32 R27, -RZ, R47.H1_H1 ;  /* 0x3000002fff1b7230 */ /* 0x000fe20000004100 */
[----:B------:R-:W-:Y:S01]  /*b520*/  SHF.R.U32.HI R30, RZ, 0x10, R33 ;  /* 0x00000010ff1e7819 */ /* 0x000fe20000011621 */
[----:B------:R-:W-:Y:S01]  /*b530*/  HADD2.F32 R29, -RZ, R21.H1_H1 ;  /* 0x30000015ff1d7230 */ /* 0x000fe20000004100 */
[----:B------:R-:W-:Y:S01]  /*b540*/  SHF.R.U64 R36, R12, 0x10, R13 ;  /* 0x000000100c247819 */ /* 0x000fe2000000120d */
[----:B------:R-:W-:Y:S01]  /*b550*/  HADD2.F32 R28, -RZ, R28.H0_H0 ;  /* 0x2000001cff1c7230 */ /* 0x000fe20000004100 */
[----:B------:R-:W-:Y:S02]  /*b560*/  SHF.R.U64 R38, R32, 0x10, R33 ;  /* 0x0000001020267819 */ /* 0x000fe40000001221 */
[----:B------:R-:W-:Y:S02]  /*b570*/  SHF.R.U32.HI R32, RZ, 0x10, R15 ;  /* 0x00000010ff207819 */ /* 0x000fe4000001160f */
[----:B------:R-:W-:-:S02]  /*b580*/  SHF.R.U64 R37, R34, 0x10, R35 ;  /* 0x0000001022257819 */ /* 0x000fc40000001223 */
        /* <DEDUP_REMOVED lines=17> */
[----:B------:R-:W-:Y:S02]  /*b6a0*/  LOP3.LUT R3, R71, 0x18, R3, 0xf8, !PT ;  /* 0x0000001847037812 */ /* 0x000fe400078ef803 */
        /* <DEDUP_REMOVED lines=20> */
[C---:B------:R-:W-:Y:S01]  /*b7f0*/  FFMA.FTZ R31, R12.reuse, R27, -R31 ;  /* 0x0000001b0c1f7223 */ /* 0x040fe2000001081f */
[----:B------:R-:W-:Y:S01]  /*b800*/  FFMA.FTZ R33, R12, R29, R33 ;  /* 0x0000001d0c217223 */ /* 0x000fe20000010021 */
[----:B------:R-:W-:-:S02]  /*b810*/  HADD2.F32 R27, -RZ, R46.H1_H1 ;  /* 0x3000002eff1b7230 */ /* 0x000fc40000004100 */
[-C--:B------:R-:W-:Y:S01]  /*b820*/  FMUL.FTZ R24, R24, R20.reuse ;  /* 0x0000001418187220 */ /* 0x080fe20000410000 */
[----:B------:R-:W-:Y:S02]  /*b830*/  HADD2.F32 R12, -RZ, R48.H1_H1 ;  /* 0x30000030ff0c7230 */ /* 0x000fe40000004100 */
[----:B------:R-:W-:Y:S01]  /*b840*/  FFMA.FTZ R30, R13, R20, -R30 ;  /* 0x000000140d1e7223 */ /* 0x000fe2000001081e */
[----:B------:R-:W-:Y:S02]  /*b850*/  HADD2.F32 R20, -RZ, R32.H0_H0 ;  /* 0x20000020ff147230 */ /* 0x000fe40000004100 */
[C---:B------:R-:W-:Y:S01]  /*b860*/  FMUL.FTZ R29, R25.reuse, R27 ;  /* 0x0000001b191d7220 */ /* 0x040fe20000410000 */
[----:B------:R-:W-:Y:S02]  /*b870*/  HADD2.F32 R26, -RZ, R11.H1_H1 ;  /* 0x3000000bff1a7230 */ /* 0x000fe40000004100 */
[----:B------:R-:W-:Y:S01]  /*b880*/  FMUL.FTZ R32, R25, R12 ;  /* 0x0000000c19207220 */ /* 0x000fe20000410000 */
[----:B------:R-:W-:Y:S01]  /*b890*/  FFMA.FTZ R28, R13, R28, R24 ;  /* 0x0000001c0d1c7223 */ /* 0x000fe20000010018 */
[----:B------:R-:W-:-:S02]  /*b8a0*/  HADD2.F32 R13, -RZ, R34.H0_H0 ;  /* 0x20000022ff0d7230 */ /* 0x000fc40000004100 */
[C---:B------:R-:W-:Y:S01]  /*b8b0*/  FFMA.FTZ R29, R14.reuse, R12, -R29 ;  /* 0x0000000c0e1d7223 */ /* 0x040fe2000001081d */
[----:B------:R-:W-:Y:S01]  /*b8c0*/  FFMA.FTZ R32, R14, R27, R32 ;  /* 0x0000001b0e207223 */ /* 0x000fe20000010020 */
[----:B------:R-:W-:Y:S02]  /*b8d0*/  HADD2.F32 R9, -RZ, R8.H0_H0 ;  /* 0x20000008ff097230 */ /* 0x000fe40000004100 */
[C---:B------:R-:W-:Y:S01]  /*b8e0*/  FMUL.FTZ R24, R26.reuse, R20 ;  /* 0x000000141a187220 */ /* 0x040fe20000410000 */
[----:B------:R-:W-:Y:S02]  /*b8f0*/  HADD2.F32 R14, -RZ, R21.H0_H0 ;  /* 0x20000015ff0e7230 */ /* 0x000fe40000004100 */
[-C--:B------:R-:W-:Y:S01]  /*b900*/  FMUL.FTZ R34, R26, R13.reuse ;  /* 0x0000000d1a227220 */ /* 0x080fe20000410000 */
[----:B------:R-:W-:Y:S02]  /*b910*/  HADD2.F32 R12, -RZ, R47.H0_H0 ;  /* 0x2000002fff0c7230 */ /* 0x000fe40000004100 */
[----:B------:R-:W-:Y:S01]  /*b920*/  FFMA.FTZ R26, R15, R13, -R24 ;  /* 0x0000000d0f1a7223 */ /* 0x000fe20000010818 */
[----:B------:R-:W-:-:S02]  /*b930*/  HADD2.F32 R11, -RZ, R10.H0_H0 ;  /* 0x2000000aff0b7230 */ /* 0x000fc40000004100 */
[C---:B------:R-:W-:Y:S01]  /*b940*/  FMUL.FTZ R24, R9.reuse, R14 ;  /* 0x0000000e09187220 */ /* 0x040fe20000410000 */
[----:B------:R-:W-:Y:S02]  /*b950*/  HADD2.F32 R46, -RZ, R46.H0_H0 ;  /* 0x2000002eff2e7230 */ /* 0x000fe40000004100 */
[----:B------:R-:W-:Y:S01]  /*b960*/  FMUL.FTZ R9, R9, R12 ;  /* 0x0000000c09097220 */ /* 0x000fe20000410000 */
[----:B------:R-:W-:Y:S02]  /*b970*/  HADD2.F32 R48, -RZ, R48.H0_H0 ;  /* 0x20000030ff307230 */ /* 0x000fe40000004100 */
[----:B------:R-:W-:Y:S01]  /*b980*/  FFMA.FTZ R27, R15, R20, R34 ;  /* 0x000000140f1b7223 */ /* 0x000fe20000010022 */
[----:B------:R-:W-:Y:S01]  /*b990*/  FFMA.FTZ R24, R5, R12, -R24 ;  /* 0x0000000c05187223 */ /* 0x000fe20000010818 */
[C---:B------:R-:W-:Y:S01]  /*b9a0*/  FMUL.FTZ R20, R11.reuse, R46 ;  /* 0x0000002e0b147220 */ /* 0x040fe20000410000 */
[----:B------:R-:W-:Y:S02]  /*b9b0*/  HADD2.F32 R8, -RZ, R8.H1_H1 ;  /* 0x30000008ff087230 */ /* 0x000fe40000004100 */
[----:B------:R-:W-:Y:S01]  /*b9c0*/  FMUL.FTZ R12, R11, R48 ;  /* 0x000000300b0c7220 */ /* 0x000fe20000410000 */
[----:B------:R-:W-:-:S02]  /*b9d0*/  HADD2.F32 R10, -RZ, R10.H1_H1 ;  /* 0x3000000aff0a7230 */ /* 0x000fc40000004100 */
[----:B------:R-:W-:Y:S01]  /*b9e0*/  FFMA.FTZ R14, R5, R14, R9 ;  /* 0x0000000e050e7223 */ /* 0x000fe20000010009 */
[----:B------:R-:W-:Y:S02]  /*b9f0*/  HADD2.F32 R11, -RZ, R36.H0_H0 ;  /* 0x20000024ff0b7230 */ /* 0x000fe40000004100 */
[C---:B------:R-:W-:Y:S01]  /*ba00*/  FFMA.FTZ R20, R7.reuse, R48, -R20 ;  /* 0x0000003007147223 */ /* 0x040fe20000010814 */
[----:B------:R-:W-:Y:S02]  /*ba10*/  HADD2.F32 R13, -RZ, R35.H0_H0 ;  /* 0x20000023ff0d7230 */ /* 0x000fe40000004100 */
[----:B------:R-:W-:Y:S01]  /*ba20*/  FFMA.FTZ R12, R7, R46, R12 ;  /* 0x0000002e070c7223 */ /* 0x000fe2000001000c */
[----:B------:R-:W-:Y:S02]  /*ba30*/  HADD2.F32 R5, -RZ, R38.H0_H0 ;  /* 0x20000026ff057230 */ /* 0x000fe40000004100 */
[----:B------:R-:W-:Y:S01]  /*ba40*/  FMUL.FTZ R7, R8, R11 ;  /* 0x0000000b08077220 */ /* 0x000fe20000410000 */
[----:B------:R-:W-:-:S02]  /*ba50*/  HADD2.F32 R9, -RZ, R37.H0_H0 ;  /* 0x20000025ff097230 */ /* 0x000fc40000004100 */
[----:B------:R-:W-:Y:S01]  /*ba60*/  FMUL.FTZ R25, R10, R13 ;  /* 0x0000000d0a197220 */ /* 0x000fe20000410000 */
[----:B------:R-:W-:Y:S02]  /*ba70*/  HADD2.F32 R4, -RZ, R4.H1_H1 ;  /* 0x30000004ff047230 */ /* 0x000fe40000004100 */
[----:B------:R-:W-:Y:S01]  /*ba80*/  FMUL.FTZ R8, R8, R5 ;  /* 0x0000000508087220 */ /* 0x000fe20000410000 */
[----:B------:R-:W-:Y:S02]  /*ba90*/  HADD2.F32 R6, -RZ, R6.H1_H1 ;  /* 0x30000006ff067230 */ /* 0x000fe40000004100 */
        /* <DEDUP_REMOVED lines=12> */
[----:B------:R-:W-:-:S02]  /*bb60*/  F2FP.F16.F32.PACK_AB R8, R21, R14 ;  /* 0x0000000e1508723e */ /* 0x000fc400000000ff */
[----:B------:R-:W-:-:S05]  /*bb70*/  F2FP.F16.F32.PACK_AB R10, R13, R12 ;  /* 0x0000000c0d0a723e */ /* 0x000fca00000000ff */
[----:B------:R0:W-:Y:S02]  /*bb80*/  STS.128 [R3+0xc400], R8 ;  /* 0x00c4000803007388 */ /* 0x0001e40000000c00 */
.L_x_1482:
[----:B------:R-:W-:Y:S05]  /*bb90*/  BSYNC B0 ;  /* 0x0000000000007941 */ /* 0x000fea0003800000 */
.L_x_1475:
        /* <DEDUP_REMOVED lines=8> */
.L_x_1473:
[----:B0--3--:R-:W-:-:S05]  /*bc20*/  IMAD.U32 R0, RZ, RZ, UR37 ;  /* 0x00000025ff007e24 */ /* 0x009fca000f8e00ff */
[----:B------:R-:W-:-:S13]  /*bc30*/  ISETP.NE.AND P0, PT, R0, 0x3, PT ;  /* 0x000000030000780c */ /* 0x000fda0003f05270 */
[----:B------:R-:W-:Y:S05]  /*bc40*/  @!P0 BRA `(.L_x_1502) ;  /* 0x0000000000048947 */ /* 0x000fea0003800000 */
[----:B------:R-:W-:Y:S01]  /*bc50*/  BPT.TRAP 0x1 ;  /* 0x000000040000795c */ /* 0x000fe20000300000 */
.L_x_1502:
[----:B------:R-:W-:Y:S01]  /*bc60*/  IMAD R0, R16, 0x8, R2 ;  /* 0x0000000810007824 */ /* 0x000fe200078e0202 */
[----:B-12-4-:R-:W-:-:S04]  /*bc70*/  SHF.L.U32 R3, R18, 0x1f, RZ ;  /* 0x0000001f12037819 */ /* 0x016fc800000006ff */
[----:B------:R0:W1:Y:S01]  /*bc80*/  SYNCS.PHASECHK.TRANS64.TRYWAIT P2, [R0+URZ+0x2d830], R3 ;  /* 0x02d83003000075a7 */ /* 0x000062000804017f */
[----:B------:R-:W-:Y:S05]  /*bc90*/  @!P0 BRA `(.L_x_1503) ;  /* 0x0000000000048947 */ /* 0x000fea0003800000 */
[----:B------:R-:W-:Y:S01]  /*bca0*/  BPT.TRAP 0x1 ;  /* 0x000000040000795c */ /* 0x000fe20000300000 */
.L_x_1503:
[----:B------:R-:W2:Y:S02]  /*bcb0*/  S2R R4, SR_TID.X ;  /* 0x0000000000047919 */ /* 0x000ea40000002100 */
[----:B--2---:R-:W-:-:S04]  /*bcc0*/  LOP3.LUT R4, R4, 0x7f, RZ, 0xc0, !PT ;  /* 0x0000007f04047812 */ /* 0x004fc800078ec0ff */
[----:B------:R-:W-:Y:S01]  /*bcd0*/  ISETP.NE.AND P1, PT, R4, RZ, PT ;  /* 0x000000ff0400720c */ /* 0x000fe20003f25270 */
[----:B-1----:R-:W-:-:S12]  /*bce0*/  @P2 BRA `(.L_x_1504) ;  /* 0x0000000000082947 */ /* 0x002fd80003800000 */
[----:B------:R-:W1:Y:S02]  /*bcf0*/  SYNCS.PHASECHK.TRANS64.TRYWAIT P2, [R0+URZ+0x2d830], R3 ;  /* 0x02d83003000075a7 */ /* 0x000e64000804017f */
[----:B-1----:R-:W-:Y:S05]  /*bd00*/  @!P2 BRA `(.L_x_1505) ;  /* 0x000001b0005ca947 */ /* 0x002fea0003800000 */
.L_x_1504:
[----:B------:R-:W-:Y:S05]  /*bd10*/  WARPSYNC.ALL ;  /* 0x0000000000007948 */ /* 0x000fea0003800000 */
[----:B01----:R-:W-:Y:S01]  /*bd20*/  VIADD R3, R2, 0x15400 ;  /* 0x0001540002037836 */ /* 0x003fe20000000000 */
[----:B------:R-:W-:Y:S01]  /*bd30*/  LOP3.LUT R6, R44, 0x10000, RZ, 0xfc, !PT ;  /* 0x000100002c067812 */ /* 0x000fe200078efcff */
[----:B------:R-:W-:Y:S01]  /*bd40*/  IMAD.MOV.U32 R7, RZ, RZ, -0x7fffffe0 ;  /* 0x80000020ff077424 */ /* 0x000fe200078e00ff */
[----:B------:R-:W-:Y:S02]  /*bd50*/  ULDC UR52, c[0x0][0x9dc] ;  /* 0x0002770000347ab9 */ /* 0x000fe40000000800 */
[----:B------:R-:W-:-:S04]  /*bd60*/  SHF.R.U32.HI R3, RZ, 0x4, R3 ;  /* 0x00000004ff037819 */ /* 0x000fc80000011603 */
[----:B------:R-:W-:-:S04]  /*bd70*/  LOP3.LUT R3, R3, 0x3fff, RZ, 0xc0, !PT ;  /* 0x00003fff03037812 */ /* 0x000fc800078ec0ff */
[----:B------:R-:W-:Y:S01]  /*bd80*/  LOP3.LUT R4, R3, 0x10000, RZ, 0xfc, !PT ;  /* 0x0001000003047812 */ /* 0x000fe200078efcff */
[----:B------:R-:W-:-:S04]  /*bd90*/  IMAD.MOV.U32 R5, RZ, RZ, -0x7fffffe0 ;  /* 0x80000020ff057424 */ /* 0x000fc800078e00ff */
[----:B------:R0:W-:Y:S01]  /*bda0*/  STL [R1+0x4], R4 ;  /* 0x0000040401007387 */ /* 0x0001e20000100800 */
[C---:B------:R-:W-:Y:S02]  /*bdb0*/  R2UR UR4, R6.reuse ;  /* 0x00000000060472ca */ /* 0x040fe400000e0000 */
[----:B------:R-:W-:Y:S01]  /*bdc0*/  R2UR UR5, R7 ;  /* 0x00000000070572ca */ /* 0x000fe200000e0000 */
[----:B-----5:R-:W-:Y:S01]  /*bdd0*/  WARPGROUP.ARRIVE ;  /* 0x00000000000079c5 */ /* 0x020fe20000000000 */
[----:B------:R-:W-:Y:S01]  /*bde0*/  R2UR UR7, R5 ;  /* 0x00000000050772ca */ /* 0x000fe200000e0000 */
[----:B------:R-:W-:Y:S01]  /*bdf0*/  VIADD R152, R6, 0x2 ;  /* 0x0000000206987836 */ /* 0x000fe20000000000 */
[----:B------:R-:W2:Y:S01]  /*be00*/  LDL R90, [R1+0x40] ;  /* 0x00004000015a7983 */ /* 0x000ea20000100800 */
[----:B0-----:R-:W-:-:S03]  /*be10*/  IMAD R4, R16, 0x600, R4 ;  /* 0x0000060010047824 */ /* 0x001fc600078e0204 */
[----:B------:R-:W2:Y:S02]  /*be20*/  LDL R89, [R1+0x18] ;  /* 0x0000180001597983 */ /* 0x000ea40000100800 */
[----:B------:R-:W-:-:S13]  /*be30*/  R2UR UR6, R4 ;  /* 0x00000000040672ca */ /* 0x000fda00000e0000 */
[----:B------:R-:W-:Y:S01]  /*be40*/  HGMMA.64x128x16.F32 R24, gdesc[UR4], RZ, !UPT, gsb0 ;  /* 0x01e00000041879f0 */ /* 0x000fe2000c0008ff */
[----:B------:R-:W-:Y:S02]  /*be50*/  VIADD R8, R4, 0x2 ;  /* 0x0000000204087836 */ /* 0x000fe40000000000 */
[----:B------:R-:W-:Y:S02]  /*be60*/  IMAD.MOV.U32 R153, RZ, RZ, -0x7fffffe0 ;  /* 0x80000020ff997424 */ /* 0x000fe400078e00ff */
[----:B------:R-:W-:Y:S01]  /*be70*/  IMAD.MOV.U32 R9, RZ, RZ, -0x7fffffe0 ;  /* 0x80000020ff097424 */ /* 0x000fe200078e00ff */
[----:B------:R-:W-:Y:S02]  /*be80*/  R2UR UR4, R152 ;  /* 0x00000000980472ca */ /* 0x000fe400000e0000 */
[----:B------:R-:W-:Y:S02]  /*be90*/  R2UR UR5, R153 ;  /* 0x00000000990572ca */ /* 0x000fe400000e0000 */
[----:B------:R-:W-:-:S02]  /*bea0*/  R2UR UR6, R8 ;  /* 0x00000000080672ca */ /* 0x000fc400000e0000 */
[----:B------:R-:W-:Y:S01]  /*beb0*/  R2UR UR7, R9 ;  /* 0x00000000090772ca */ /* 0x000fe200000e0000 */
[----:B------:R-:W-:Y:S02]  /*bec0*/  VIADD R150, R6, 0x300 ;  /* 0x0000030006967836 */ /* 0x000fe40000000000 */
[----:B------:R-:W-:Y:S02]  /*bed0*/  VIADD R8, R4, 0x200 ;  /* 0x0000020004087836 */ /* 0x000fe40000000000 */
[----:B------:R-:W-:Y:S02]  /*bee0*/  IMAD.MOV.U32 R151, RZ, RZ, -0x7fffffe0 ;  /* 0x80000020ff977424 */ /* 0x000fe400078e00ff */
[----:B------:R-:W-:Y:S01]  /*bef0*/  IMAD.MOV.U32 R9, RZ, RZ, -0x7fffffe0 ;  /* 0x80000020ff097424 */ /* 0x000fe200078e00ff */
[----:B------:R-:W-:Y:S02]  /*bf00*/  WARPGROUP.DEPBAR.LE gsb0, 0x0 ;  /* 0x00008000000079c5 */ /* 0x000fe40000010000 */
[----:B------:R-:W-:-:S06]  /*bf10*/  WARPGROUP.ARRIVE ;  /* 0x00000000000079c5 */ /* 0x000fcc0000000000 */
[----:B------:R-:W-:Y:S01]  /*bf20*/  HGMMA.64x128x16.F32 R24, gdesc[UR4], R24, gsb0 ;  /* 0x01e00000041879f0 */ /* 0x000fe20008000818 */
[----:B------:R-:W-:Y:S02]  /*bf30*/  R2UR UR4, R150 ;  /* 0x00000000960472ca */ /* 0x000fe400000e0000 */
[----:B------:R-:W-:Y:S02]  /*bf40*/  R2UR UR5, R151 ;  /* 0x00000000970572ca */ /* 0x000fe400000e0000 */
[----:B------:R-:W-:Y:S02]  /*bf50*/  R2UR UR6, R8 ;  /* 0x00000000080672ca */ /* 0x000fe400000e0000 */
[----:B------:R-:W-:Y:S01]  /*bf60*/  R2UR UR7, R9 ;  /* 0x00000000090772ca */ /* 0x000fe200000e0000 */
[----:B------:R-:W-:Y:S02]  /*bf70*/  VIADD R148, R6, 0x302 ;  /* 0x0000030206947836 */ /* 0x000fe40000000000 */
[----:B------:R-:W-:-:S02]  /*bf80*/  VIADD R8, R4, 0x202 ;  /* 0x0000020204087836 */ /* 0x000fc40000000000 */
        /* <DEDUP_REMOVED lines=31> */
[----:B------:R-:W-:Y:S02]  /*c180*/  WARPGROUP.DEPBAR.LE gsb0, 0x0 ;  /* 0x00008000000079c5 */ /* 0x000fe40000010000 */
[----:B------:R-:W-:-:S10]  /*c190*/  WARPGROUP.ARRIVE ;  /* 0x00000000000079c5 */ /* 0x000fd40000000000 */
[----:B------:R-:W-:Y:S01]  /*c1a0*/  HGMMA.64x128x16.F32 R24, gdesc[UR4], R24, gsb0 ;  /* 0x01e00000041879f0 */ /* 0x000fe20008000818 */
[----:B------:R-:W-:Y:S01]  /*c1b0*/  ULDC UR4, c[0x0][0x9d8] ;  /* 0x0002760000047ab9 */ /* 0x000fe20000000800 */
[----:B------:R-:W-:Y:S01]  /*c1c0*/  @!P1 VIADD R0, R0, 0x2d840 ;  /* 0x0002d84000009836 */ /* 0x000fe20000000000 */
[----:B------:R-:W-:Y:S02]  /*c1d0*/  ULDC.64 UR6, c[0x0][0x9e0] ;  /* 0x0002780000067ab9 */ /* 0x000fe40000000a00 */
[----:B------:R-:W-:Y:S02]  /*c1e0*/  UISETP.GE.AND UP0, UPT, UR7, 0x1, UPT ;  /* 0x000000010700788c */ /* 0x000fe4000bf06270 */
[----:B------:R-:W-:-:S04]  /*c1f0*/  @!P1 PRMT R0, RZ, 0x654, R0 ;  /* 0x00000654ff009816 */ /* 0x000fc80000000000 */
[----:B------:R-:W-:Y:S01]  /*c200*/  PLOP3.LUT P3, PT, PT, PT, UP0, 0x40, 0x0 ;  /* 0x000000000000781c */ /* 0x000fe20003f6e808 */
[----:B------:R-:W-:Y:S01]  /*c210*/  ULOP3.LUT UR52, URZ, UR52, URZ, 0x33, !UPT ;  /* 0x000000343f347292 */ /* 0x000fe2000f8e333f */
[----:B------:R-:W-:Y:S02]  /*c220*/  WARPGROUP.DEPBAR.LE gsb0, 0x0 ;  /* 0x00008000000079c5 */ /* 0x000fe40000010000 */
[----:B------:R-:W-:Y:S01]  /*c230*/  FMUL.FTZ R21, R34, UR4 ;  /* 0x0000000422157c20 */ /* 0x000fe20008410000 */
[----:B------:R-:W-:Y:S01]  /*c240*/  FMUL.FTZ R34, R45, UR4 ;  /* 0x000000042d227c20 */ /* 0x000fe20008410000 */
[----:B------:R-:W-:Y:S01]  /*c250*/  FMUL.FTZ R45, R56, UR4 ;  /* 0x00000004382d7c20 */ /* 0x000fe20008410000 */
[----:B------:R-:W-:Y:S01]  /*c260*/  FMUL.FTZ R56, R67, UR4 ;  /* 0x0000000443387c20 */ /* 0x000fe20008410000 */
[----:B------:R0:W-:Y:S01]  /*c270*/  @!P1 SYNCS.ARRIVE.TRANS64.RED.A1T0 RZ, [R0+URZ], RZ ;  /* 0x000000ff00ff99a7 */ /* 0x0001e2000810043f */
[----:B------:R-:W1:Y:S01]  /*c280*/  LDC R67, c[0x0][0x448] ;  /* 0x00011200ff437b82 */ /* 0x000e620000000800 */
        /* <DEDUP_REMOVED lines=8> */
[----:B-1----:R-:W-:Y:S01]  /*c310*/  ISETP.NE.AND P2, PT, R67, 0x1, PT ;  /* 0x000000014300780c */ /* 0x002fe20003f45270 */
[----:B------:R-:W-:Y:S01]  /*c320*/  FMUL.FTZ R54, R65, UR4 ;  /* 0x0000000441367c20 */ /* 0x000fe20008410000 */
[----:B------:R-:W-:-:S11]  /*c330*/  FMUL.FTZ R65, R76, UR4 ;  /* 0x000000044c417c20 */ /* 0x000fd60008410000 */
[----:B------:R-:W1:Y:S08]  /*c340*/  @P2 LDC R75, c[0x0][0x44c] ;  /* 0x00011300ff4b2b82 */ /* 0x000e700000000800 */
[----:B------:R-:W3:Y:S01]  /*c350*/  @P2 LDC R76, c[0x0][0x450] ;  /* 0x00011400ff4c2b82 */ /* 0x000ee20000000800 */
[----:B------:R-:W-:Y:S01]  /*c360*/  FMUL.FTZ R11, R28, UR4 ;  /* 0x000000041c0b7c20 */ /* 0x000fe20008410000 */
[----:B------:R-:W-:Y:S01]  /*c370*/  FMUL.FTZ R28, R39, UR4 ;  /* 0x00000004271c7c20 */ /* 0x000fe20008410000 */
[----:B------:R-:W-:Y:S01]  /*c380*/  FMUL.FTZ R39, R50, UR4 ;  /* 0x0000000432277c20 */ /* 0x000fe20008410000 */
[----:B------:R-:W-:Y:S01]  /*c390*/  FMUL.FTZ R50, R61, UR4 ;  /* 0x000000043d327c20 */ /* 0x000fe20008410000 */
[----:B------:R-:W-:Y:S01]  /*c3a0*/  FMUL.FTZ R61, R72, UR4 ;  /* 0x00000004483d7c20 */ /* 0x000fe20008410000 */
[----:B--2---:R-:W-:-:S02]  /*c3b0*/  IMAD.IADD R72, R90, 0x1, R89 ;  /* 0x000000015a487824 */ /* 0x004fc400078e0259 */
[----:B------:R-:W-:Y:S01]  /*c3c0*/  FMUL.FTZ R13, R30, UR4 ;  /* 0x000000041e0d7c20 */ /* 0x000fe20008410000 */
[----:B------:R-:W-:Y:S01]  /*c3d0*/  FMUL.FTZ R30, R41, UR4 ;  /* 0x00000004291e7c20 */ /* 0x000fe20008410000 */
[----:B------:R-:W-:Y:S01]  /*c3e0*/  FMUL.FTZ R20, R33, UR4 ;  /* 0x0000000421147c20 */ /* 0x000fe20008410000 */
[----:B------:R-:W-:Y:S01]  /*c3f0*/  FMUL.FTZ R41, R52, UR4 ;  /* 0x0000000434297c20 */ /* 0x000fe20008410000 */
[----:B-1----:R-:W-:-:S04]  /*c400*/  @P2 IMAD.HI.U32 R75, R72, R75, RZ ;  /* 0x0000004b484b2227 */ /* 0x002fc800078e00ff */
[----:B------:R-:W-:Y:S01]  /*c410*/  FMUL.FTZ R33, R44, UR4 ;  /* 0x000000042c217c20 */ /* 0x000fe20008410000 */
[----:B------:R-:W-:Y:S01]  /*c420*/  FMUL.FTZ R52, R63, UR4 ;  /* 0x000000043f347c20 */ /* 0x000fe20008410000 */
[----:B------:R-:W-:Y:S01]  /*c430*/  FMUL.FTZ R44, R55, UR4 ;  /* 0x00000004372c7c20 */ /* 0x000fe20008410000 */
[----:B------:R-:W-:Y:S01]  /*c440*/  FMUL.FTZ R63, R74, UR4 ;  /* 0x000000044a3f7c20 */ /* 0x000fe20008410000 */
[----:B---3--:R-:W-:Y:S01]  /*c450*/  @P2 SHF.R.U32.HI R72, RZ, R76, R75 ;  /* 0x0000004cff482219 */ /* 0x008fe2000001164b */
[----:B------:R-:W-:Y:S01]  /*c460*/  FMUL.FTZ R55, R66, UR4 ;  /* 0x0000000442377c20 */ /* 0x000fe20008410000 */
[----:B------:R-:W-:Y:S01]  /*c470*/  FMUL.FTZ R74, R84, UR4 ;  /* 0x00000004544a7c20 */ /* 0x000fe20008410000 */
[----:B------:R-:W-:Y:S01]  /*c480*/  FMUL.FTZ R66, R77, UR4 ;  /* 0x000000044d427c20 */ /* 0x000fe20008410000 */
[----:B------:R-:W-:Y:S01]  /*c490*/  FMUL.FTZ R3, R24, UR4 ;  /* 0x0000000418037c20 */ /* 0x000fe20008410000 */
[----:B------:R-:W1:Y:S01]  /*c4a0*/  SHFL.IDX PT, R84, R72, RZ, 0x1c1f ;  /* 0x001c1fff48547589 */ /* 0x000e6200000e0000 */
[----:B------:R-:W-:Y:S01]  /*c4b0*/  FMUL.FTZ R5, R25, UR4 ;  /* 0x0000000419057c20 */ /* 0x000fe20008410000 */
[----:B------:R-:W-:Y:S01]  /*c4c0*/  FMUL.FTZ R4, R26, UR4 ;  /* 0x000000041a047c20 */ /* 0x000fe20008410000 */
[----:B------:R-:W-:Y:S01]  /*c4d0*/  FMUL.FTZ R10, R27, UR4 ;  /* 0x000000041b0a7c20 */ /* 0x000fe20008410000 */
[----:B------:R-:W-:Y:S01]  /*c4e0*/  FMUL.FTZ R12, R29, UR4 ;  /* 0x000000041d0c7c20 */ /* 0x000fe20008410000 */
[----:B------:R-:W-:-:S02]  /*c4f0*/  IMAD.MOV.U32 R77, RZ, RZ, -0x80 ;  /* 0xffffff80ff4d7424 */ /* 0x000fc400078e00ff */
        /* <DEDUP_REMOVED lines=20> */
[----:B------:R-:W-:-:S02]  /*c640*/  IMAD R77, R88, R77, 0x80 ;  /* 0x00000080584d7424 */ /* 0x000fc400078e024d */
        /* <DEDUP_REMOVED lines=9> */
[----:B------:R-:W-:Y:S01]  /*c6e0*/  IADD3 R78, -R22, 0x1, R77 ;  /* 0x00000001164e7810 */ /* 0x000fe20007ffe14d */
[----:B------:R-:W2:Y:S03]  /*c6f0*/  MUFU.TANH R3, R3 ;  /* 0x0000000300037308 */ /* 0x000ea60000002400 */
[----:B------:R-:W-:-:S05]  /*c700*/  IADD3 R78, -R138, R78, R139 ;  /* 0x0000004e8a4e7210 */ /* 0x000fca0007ffe18b */
[----:B------:R-:W3:Y:S01]  /*c710*/  MUFU.TANH R5, R5 ;  /* 0x0000000500057308 */ /* 0x000ee20000002400 */
[----:B------:R-:W-:-:S07]  /*c720*/  VIADD R82, R78, UR6 ;  /* 0x000000064e527c36 */ /* 0x000fce0008000000 */
        /* <DEDUP_REMOVED lines=58> */
[----:B------:R-:W1:Y:S08]  /*cad0*/  MUFU.TANH R74, R74 ;  /* 0x0000004a004a7308 */ /* 0x000e700000002400 */
[----:B------:R-:W1:Y:S08]  /*cae0*/  MUFU.TANH R75, R75 ;  /* 0x0000004b004b7308 */ /* 0x000e700000002400 */
[----:B0-----:R0:W0:Y:S08]  /*caf0*/  MUFU.TANH R0, R86 ;  /* 0x0000005600007308 */ /* 0x0010300000002400 */
[----:B------:R-:W0:Y:S01]  /*cb00*/  MUFU.TANH R76, R76 ;  /* 0x0000004c004c7308 */ /* 0x000e220000002400 */
[----:B------:R-:W-:Y:S01]  /*cb10*/  IADD3 R83, -R22, R139, R77 ;  /* 0x0000008b16537210 */ /* 0x000fe20007ffe14d */
[----:B------:R-:W-:Y:S01]  /*cb20*/  VIADD R81, R78, UR52 ;  /* 0x000000344e517c36 */ /* 0x000fe20008000000 */
[----:B------:R-:W-:-:S02]  /*cb30*/  LEA R80, R88, 0xffffff80, 0x7 ;  /* 0xffffff8058507811 */ /* 0x000fc400078e38ff */
[----:B-1----:R-:W-:Y:S01]  /*cb40*/  VIADDMNMX R79, R84, R82, R83, PT ;  /* 0x00000052544f7246 */ /* 0x002fe20003800153 */
[----:B------:R-:W-:Y:S01]  /*cb50*/  IMAD.IADD R78, R81, 0x1, R84 ;  /* 0x00000001514e7824 */ /* 0x000fe200078e0254 */
[----:B--234-:R-:W-:Y:S06]  /*cb60*/  @P3 BRA `(.L_x_1506) ;  /* 0x0000000000583947 */ /* 0x01cfec0003800000 */
[----:B------:R-:W-:Y:S01]  /*cb70*/  IADD3 R85, -R138, R139, R84 ;  /* 0x0000008b8a557210 */ /* 0x000fe20007ffe154 */
[----:B------:R-:W-:Y:S03]  /*cb80*/  BSSY B0, `(.L_x_1507) ;  /* 0x0000010000007945 */ /* 0x000fe60003800000 */
        /* <DEDUP_REMOVED lines=10> */
.L_x_1508:
[----:B------:R-:W-:-:S06]  /*cc30*/  UISETP.NE.AND UP1, UPT, UR7, 0x1, UPT ;  /* 0x000000010700788c */ /* 0x000fcc000bf25270 */
[----:B------:R-:W-:-:S05]  /*cc40*/  PLOP3.LUT P3, PT, PT, PT, UP1, 0x80, 0x0 ;  /* 0x000000000000781c */ /* 0x000fca0003f6f018 */
[----:B------:R-:W-:-:S08]  /*cc50*/  @UP1 ULDC.64 UR4, c[0x0][0x9e8] ;  /* 0x00027a0000041ab9 */ /* 0x000fd00000000a00 */
[----:B------:R-:W-:-:S05]  /*cc60*/  @P3 IMAD.HI.U32 R84, R85, UR4, RZ ;  /* 0x0000000455543c27 */ /* 0x000fca000f8e00ff */
[----:B------:R-:W-:-:S07]  /*cc70*/  @P3 SHF.R.U32.HI R85, RZ, UR5, R84 ;  /* 0x00000005ff553c19 */ /* 0x000fce0008011654 */
.L_x_1509:
[----:B------:R-:W-:Y:S05]  /*cc80*/  BSYNC B0 ;  /* 0x0000000000007941 */ /* 0x000fea0003800000 */
.L_x_1507:
[----:B------:R-:W-:-:S04]  /*cc90*/  IMAD R85, R85, UR7, -R80 ;  /* 0x0000000755557c24 */ /* 0x000fc8000f8e0a50 */
[----:B------:R-:W-:-:S05]  /*cca0*/  IMAD.IADD R85, R85, 0x1, -R22 ;  /* 0x0000000155557824 */ /* 0x000fca00078e0a16 */
[----:B------:R-:W-:Y:S02]  /*ccb0*/  VIMNMX R78, R78, R85, !PT ;  /* 0x000000554e4e7248 */ /* 0x000fe40007fe0100 */
[----:B------:R-:W-:-:S07]  /*ccc0*/  VIADDMNMX R79, R85, UR7, R79, PT ;  /* 0x00000007554f7c46 */ /* 0x000fce000b80014f */
.L_x_1506:
[C---:B------:R-:W-:Y:S01]  /*ccd0*/  ISETP.GE.AND P3, PT, R77.reuse, 0x2, PT ;  /* 0x000000024d00780c */ /* 0x040fe20003f66270 */
[----:B------:R-:W1:Y:S01]  /*cce0*/  SHFL.IDX PT, R72, R72, 0x1, 0x1c1f ;  /* 0x003c1f0048487f89 */ /* 0x000e6200000e0000 */
[----:B------:R-:W-:Y:S02]  /*ccf0*/  ISETP.GE.AND P5, PT, R77, 0x9, PT ;  /* 0x000000094d00780c */ /* 0x000fe40003fa6270 */
[----:B------:R-:W-:Y:S02]  /*cd00*/  ISETP.GT.AND P4, PT, R78, 0x1, !P3 ;  /* 0x000000014e00780c */ /* 0x000fe40005f84270 */
[----:B------:R-:W-:Y:S02]  /*cd10*/  LOP3.LUT R23, R23, 0xfffffffd, RZ, 0xc0, !PT ;  /* 0xfffffffd17177812 */ /* 0x000fe400078ec0ff */
[----:B------:R-:W-:-:S04]  /*cd20*/  ISETP.LT.OR P4, PT, R79, 0x2, P4 ;  /* 0x000000024f00780c */ /* 0x000fc80002781670 */
[----:B------:R-:W-:Y:S02]  /*cd30*/  FSEL R5, R5, -INF , !P4 ;  /* 0xff80000005057808 */ /* 0x000fe40006000000 */
[----:B------:R-:W-:Y:S02]  /*cd40*/  ISETP.GT.AND P4, PT, R78, 0x8, !P5 ;  /* 0x000000084e00780c */ /* 0x000fe40006f84270 */
[----:B------:R-:W-:Y:S02]  /*cd50*/  @P5 LOP3.LUT R23, R23, 0x2, RZ, 0xfc, !PT ;  /* 0x0000000217175812 */ /* 0x000fe400078efcff */
[----:B------:R-:W-:Y:S02]  /*cd60*/  ISETP.GE.AND P5, PT, R77, 0xa, PT ;  /* 0x0000000a4d00780c */ /* 0x000fe40003fa6270 */
[----:B------:R-:W-:Y:S02]  /*cd70*/  ISETP.LT.OR P4, PT, R79, 0x9, P4 ;  /* 0x000000094f00780c */ /* 0x000fe40002781670 */
[----:B------:R-:W-:-:S02]  /*cd80*/  LOP3.LUT R23, R23, 0xfffffffb, RZ, 0xc0, !PT ;  /* 0xfffffffb17177812 */ /* 0x000fc400078ec0ff */
[----:B------:R-:W-:Y:S01]  /*cd90*/  FSEL R11, R11, -INF , !P4 ;  /* 0xff8000000b0b7808 */ /* 0x000fe20006000000 */
[----:B-1----:R-:W-:Y:S01]  /*cda0*/  IMAD.IADD R81, R81, 0x1, R72 ;  /* 0x0000000151517824 */ /* 0x002fe200078e0248 */
[----:B------:R-:W-:Y:S02]  /*cdb0*/  ISETP.GT.AND P4, PT, R78, 0x9, !P5 ;  /* 0x000000094e00780c */ /* 0x000fe40006f84270 */
[----:B------:R-:W-:Y:S02]  /*cdc0*/  VIADDMNMX R82, R72, R82, R83, PT ;  /* 0x0000005248527246 */ /* 0x000fe40003800153 */
[----:B------:R-:W-:Y:S02]  /*cdd0*/  ISETP.LT.OR P4, PT, R79, 0xa, P4 ;  /* 0x0000000a4f00780c */ /* 0x000fe40002781670 */
[----:B------:R-:W-:Y:S02]  /*cde0*/  @P5 LOP3.LUT R23, R23, 0x4, RZ, 0xfc, !PT ;  /* 0x0000000417175812 */ /* 0x000fe400078efcff */
[----:B------:R-:W-:-:S02]  /*cdf0*/  ISETP.GE.AND P5, PT, R77, 0x11, PT ;  /* 0x000000114d00780c */ /* 0x000fc40003fa6270 */
        /* <DEDUP_REMOVED lines=167> */
[----:B------:R-:W-:-:S04]  /*d870*/  ISETP.GT.AND P6, PT, R78, 0x79, !P6 ;  /* 0x000000794e00780c */ /* 0x000fc800077c4270 */
[----:B------:R-:W-:-:S04]  /*d880*/  ISETP.LT.OR P6, PT, R79, 0x7a, P6 ;  /* 0x0000007a4f00780c */ /* 0x000fc800037c1670 */
[----:B------:R-:W-:Y:S02]  /*d890*/  FSEL R75, R75, -INF , !P6 ;  /* 0xff8000004b4b7808 */ /* 0x000fe40007000000 */
[----:B------:R-:W-:-:S13]  /*d8a0*/  PLOP3.LUT P6, PT, PT, PT, UP0, 0x40, 0x0 ;  /* 0x000000000000781c */ /* 0x000fda0003fce808 */
[----:B------:R-:W-:Y:S05]  /*d8b0*/  @P6 BRA `(.L_x_1510) ;  /* 0x0000000000606947 */ /* 0x000fea0003800000 */
        /* <DEDUP_REMOVED lines=13> */
.L_x_1512:
[----:B------:R-:W-:-:S06]  /*d990*/  UISETP.NE.AND UP1, UPT, UR7, 0x1, UPT ;  /* 0x000000010700788c */ /* 0x000fcc000bf25270 */
[----:B------:R-:W-:-:S05]  /*d9a0*/  PLOP3.LUT P6, PT, PT, PT, UP1, 0x80, 0x0 ;  /* 0x000000000000781c */ /* 0x000fca0003fcf018 */
[----:B------:R-:W-:-:S08]  /*d9b0*/  @UP1 ULDC.64 UR4, c[0x0][0x9e8] ;  /* 0x00027a0000041ab9 */ /* 0x000fd00000000a00 */
[----:B------:R-:W-:Y:S01]  /*d9c0*/  @P6 IMAD.HI.U32 R12, R77, UR4, RZ ;  /* 0x000000044d0c6c27 */ /* 0x000fe2000f8e00ff */
[----:B------:R-:W-:-:S13]  /*d9d0*/  PLOP3.LUT P6, PT, PT, PT, UP1, 0x80, 0x0 ;  /* 0x000000000000781c */ /* 0x000fda0003fcf018 */
[----:B------:R-:W-:-:S07]  /*d9e0*/  @P6 SHF.R.U32.HI R77, RZ, UR5, R12 ;  /* 0x00000005ff4d6c19 */ /* 0x000fce000801160c */
.L_x_1513:
[----:B------:R-:W-:Y:S05]  /*d9f0*/  BSYNC B0 ;  /* 0x0000000000007941 */ /* 0x000fea0003800000 */
.L_x_1511:
[----:B------:R-:W-:-:S04]  /*da00*/  IMAD R77, R77, UR7, -R80 ;  /* 0x000000074d4d7c24 */ /* 0x000fc8000f8e0a50 */
[----:B------:R-:W-:-:S05]  /*da10*/  IMAD.IADD R77, R77, 0x1, -R22 ;  /* 0x000000014d4d7824 */ /* 0x000fca00078e0a16 */
[----:B------:R-:W-:Y:S02]  /*da20*/  VIMNMX R81, R81, R77, !PT ;  /* 0x0000004d51517248 */ /* 0x000fe40007fe0100 */
[----:B------:R-:W-:-:S07]  /*da30*/  VIADDMNMX R82, R77, UR7, R82, PT ;  /* 0x000000074d527c46 */ /* 0x000fce000b800152 */
.L_x_1510:
[----:B------:R-:W-:Y:S01]  /*da40*/  ISETP.GT.AND P3, PT, R81, 0x1, !P3 ;  /* 0x000000015100780c */ /* 0x000fe20005f64270 */
[----:B------:R-:W-:Y:S01]  /*da50*/  ULDC UR41, c[0x0][0x988] ;  /* 0x0002620000297ab9 */ /* 0x000fe20000000800 */
[----:B------:R-:W2:Y:S01]  /*da60*/  LDL R87, [R1+0x20] ;  /* 0x0000200001577983 */ /* 0x000ea20000100800 */
[----:B------:R-:W-:Y:S02]  /*da70*/  LOP3.LUT P6, RZ, R23, 0x2000000, RZ, 0xc0, !PT ;  /* 0x0200000017ff7812 */ /* 0x000fe400078cc0ff */
[----:B------:R-:W-:Y:S02]  /*da80*/  ISETP.LT.OR P3, PT, R82, 0x2, P3 ;  /* 0x000000025200780c */ /* 0x000fe40001f61670 */
[----:B------:R-:W-:Y:S02]  /*da90*/  FMNMX.FTZ R12, R3, R5, !PT ;  /* 0x00000005030c7209 */ /* 0x000fe40007810000 */
[----:B------:R-:W-:Y:S02]  /*daa0*/  FSEL R10, R10, -INF , !P3 ;  /* 0xff8000000a0a7808 */ /* 0x000fe40005800000 */
        /* <DEDUP_REMOVED lines=28> */
[----:B------:R-:W-:Y:S02]  /*dc70*/  ISETP.GT.AND P3, PT, R81, 0x18, !P6 ;  /* 0x000000185100780c */ /* 0x000fe40007764270 */
[----:B------:R-:W-:Y:S02]  /*dc80*/  LOP3.LUT P6, RZ, R23, 0x4000, RZ, 0xc0, !PT ;  /* 0x0000400017ff7812 */ /* 0x000fe400078cc0ff */
        /* <DEDUP_REMOVED lines=49> */
[C---:B------:R-:W-:Y:S02]  /*dfa0*/  ISETP.LT.OR P3, PT, R82.reuse, 0x32, P3 ;  /* 0x000000325200780c */ /* 0x040fe40001f61670 */
[----:B------:R-:W-:Y:S01]  /*dfb0*/  ISETP.LT.OR P5, PT, R82, 0x79, P5 ;  /* 0x000000795200780c */ /* 0x000fe20002fa1670 */
[----:B------:R-:W1:Y:S01]  /*dfc0*/  SHFL.BFLY PT, R12, R13, 0x2, 0x1f ;  /* 0x0c401f000d0c7f89 */ /* 0x000e6200000e0000 */
[----:B------:R-:W-:Y:S02]  /*dfd0*/  FSEL R40, R40, -INF , !P3 ;  /* 0xff80000028287808 */ /* 0x000fe40005800000 */
[----:B------:R-:W-:-:S04]  /*dfe0*/  LOP3.LUT P3, RZ, R23, 0x20000, RZ, 0xc0, !PT ;  /* 0x0002000017ff7812 */ /* 0x000fc8000786c0ff */
[----:B------:R-:W-:-:S04]  /*dff0*/  ISETP.GT.AND P3, PT, R81, 0x38, !P3 ;  /* 0x000000385100780c */ /* 0x000fc80005f64270 */
[----:B------:R-:W-:-:S04]  /*e000*/  ISETP.LT.OR P3, PT, R82, 0x39, P3 ;  /* 0x000000395200780c */ /* 0x000fc80001f61670 */
[----:B------:R-:W-:Y:S02]  /*e010*/  FSEL R43, R43, -INF , !P3 ;  /* 0xff8000002b2b7808 */ /* 0x000fe40005800000 */
[----:B------:R-:W-:-:S04]  /*e020*/  LOP3.LUT P3, RZ, R23, 0x10000, RZ, 0xc0, !PT ;  /* 0x0001000017ff7812 */ /* 0x000fc8000786c0ff */
[----:B------:R-:W-:Y:S02]  /*e030*/  ISETP.GT.AND P3, PT, R81, 0x39, !P3 ;  /* 0x000000395100780c */ /* 0x000fe40005f64270 */
[----:B-1----:R-:W-:Y:S02]  /*e040*/  FMNMX.FTZ R77, R13, R12, !PT ;  /* 0x0000000c0d4d7209 */ /* 0x002fe40007810000 */
[----:B------:R-:W-:-:S03]  /*e050*/  ISETP.LT.OR P3, PT, R82, 0x3a, P3 ;  /* 0x0000003a5200780c */ /* 0x000fc60001f61670 */
[----:B------:R-:W1:Y:S01]  /*e060*/  SHFL.BFLY PT, R12, R77, 0x1, 0x1f ;  /* 0x0c201f004d0c7f89 */ /* 0x000e6200000e0000 */
[----:B------:R-:W-:Y:S02]  /*e070*/  FSEL R44, R44, -INF , !P3 ;  /* 0xff8000002c2c7808 */ /* 0x000fe40005800000 */
[----:B------:R-:W-:-:S04]  /*e080*/  LOP3.LUT P3, RZ, R23, 0x8000, RZ, 0xc0, !PT ;  /* 0x0000800017ff7812 */ /* 0x000fc8000786c0ff */
[----:B------:R-:W-:-:S04]  /*e090*/  ISETP.GT.AND P3, PT, R81, 0x40, !P3 ;  /* 0x000000405100780c */ /* 0x000fc80005f64270 */
[----:B------:R-:W-:-:S04]  /*e0a0*/  ISETP.LT.OR P3, PT, R82, 0x41, P3 ;  /* 0x000000415200780c */ /* 0x000fc80001f61670 */
[----:B------:R-:W-:Y:S02]  /*e0b0*/  FSEL R47, R47, -INF , !P3 ;  /* 0xff8000002f2f7808 */ /* 0x000fe40005800000 */
[----:B------:R-:W-:Y:S02]  /*e0c0*/  ISETP.GT.AND P3, PT, R81, 0x41, !P6 ;  /* 0x000000415100780c */ /* 0x000fe40007764270 */
[----:B------:R-:W-:Y:S02]  /*e0d0*/  LOP3.LUT P6, RZ, R23, 0x8, RZ, 0xc0, !PT ;  /* 0x0000000817ff7812 */ /* 0x000fe400078cc0ff */
[----:B------:R-:W-:Y:S02]  /*e0e0*/  ISETP.LT.OR P3, PT, R82, 0x42, P3 ;  /* 0x000000425200780c */ /* 0x000fe40001f61670 */
[----:B-1----:R-:W-:Y:S02]  /*e0f0*/  FMNMX.FTZ R12, R77, R12, !PT ;  /* 0x0000000c4d0c7209 */ /* 0x002fe40007810000 */
[----:B------:R-:W-:-:S02]  /*e100*/  FSEL R48, R48, -INF , !P3 ;  /* 0xff80000030307808 */ /* 0x000fc40005800000 */
[----:B------:R-:W-:Y:S01]  /*e110*/  LOP3.LUT P3, RZ, R23, 0x2000, RZ, 0xc0, !PT ;  /* 0x0000200017ff7812 */ /* 0x000fe2000786c0ff */
[----:B------:R-:W-:-:S03]  /*e120*/  FMUL.FTZ R78, R12, UR41 ;  /* 0x000000290c4e7c20 */ /* 0x000fc60008410000 */
        /* <DEDUP_REMOVED lines=51> */
[--C-:B------:R-:W-:Y:S01]  /*e460*/  FFMA.FTZ R11, R20, UR41, -R78.reuse ;  /* 0x00000029140b7c23 */ /* 0x100fe2000801084e */
[----:B------:R-:W-:Y:S01]  /*e470*/  FSEL R4, R4, -INF , !P3 ;  /* 0xff80000004047808 */ /* 0x000fe20005800000 */
[--C-:B------:R-:W-:Y:S01]  /*e480*/  FFMA.FTZ R85, R26, UR41, -R78.reuse ;  /* 0x000000291a557c23 */ /* 0x100fe2000801084e */
[----:B------:R-:W-:Y:S01]  /*e490*/  ISETP.GT.AND P3, PT, R81, 0x79, !P6 ;  /* 0x000000795100780c */ /* 0x000fe20007764270 */
[--C-:B0-----:R-:W-:Y:S01]  /*e4a0*/  FFMA.FTZ R86, R30, UR41, -R78.reuse ;  /* 0x000000291e567c23 */ /* 0x101fe2000801084e */
[----:B------:R-:W-:Y:S01]  /*e4b0*/  FMNMX.FTZ R5, R4, R10, !PT ;  /* 0x0000000a04057209 */ /* 0x000fe20007810000 */
[--C-:B------:R-:W-:Y:S01]  /*e4c0*/  FFMA.FTZ R83, R15, UR41, -R78.reuse ;  /* 0x000000290f537c23 */ /* 0x100fe2000801084e */
[----:B------:R-:W-:Y:S01]  /*e4d0*/  FSEL R26, R71, -INF , !P4 ;  /* 0xff800000471a7808 */ /* 0x000fe20006000000 */
        /* <DEDUP_REMOVED lines=11> */
[----:B------:R0:W-:Y:S01]  /*e590*/  MUFU.EX2 R84, R11 ;  /* 0x0000000b00547308 */ /* 0x0001e20000000800 */
[----:B------:R-:W-:Y:S01]  /*e5a0*/  FSEL R82, R76, -INF , !P3 ;  /* 0xff8000004c527808 */ /* 0x000fe20005800000 */
        /* <DEDUP_REMOVED lines=16> */
[----:B------:R-:W-:Y:S01]  /*e6b0*/  FFMA.FTZ R34, R34, UR41, -R78 ;  /* 0x0000002922227c23 */ /* 0x000fe2000801084e */
[----:B------:R-:W-:-:S04]  /*e6c0*/  FMNMX.FTZ R20, R32, R5, !PT ;  /* 0x0000000520147209 */ /* 0x000fc80007810000 */
[----:B------:R-:W-:Y:S01]  /*e6d0*/  FMNMX.FTZ R5, R35, R20, !PT ;  /* 0x0000001423057209 */ /* 0x000fe20007810000 */
[----:B------:R-:W3:Y:S03]  /*e6e0*/  MUFU.EX2 R79, R79 ;  /* 0x0000004f004f7308 */ /* 0x000ee60000000800 */
[----:B------:R-:W-:-:S04]  /*e6f0*/  FMNMX.FTZ R20, R36, R5, !PT ;  /* 0x0000000524147209 */ /* 0x000fc80007810000 */
[----:B------:R-:W-:Y:S01]  /*e700*/  FMNMX.FTZ R5, R39, R20, !PT ;  /* 0x0000001427057209 */ /* 0x000fe20007810000 */
[----:B------:R-:W4:Y:S03]  /*e710*/  MUFU.EX2 R80, R80 ;  /* 0x0000005000507308 */ /* 0x000f260000000800 */
[----:B------:R-:W-:-:S04]  /*e720*/  FMNMX.FTZ R20, R40, R5, !PT ;  /* 0x0000000528147209 */ /* 0x000fc80007810000 */
[----:B------:R-:W-:Y:S01]  /*e730*/  FMNMX.FTZ R5, R43, R20, !PT ;  /* 0x000000142b057209 */ /* 0x000fe20007810000 */
[----:B------:R-:W5:Y:S03]  /*e740*/  MUFU.EX2 R83, R83 ;  /* 0x0000005300537308 */ /* 0x000f660000000800 */
[----:B------:R-:W-:-:S04]  /*e750*/  FMNMX.FTZ R20, R44, R5, !PT ;  /* 0x000000052c147209 */ /* 0x000fc80007810000 */
[----:B------:R-:W-:Y:S01]  /*e760*/  FMNMX.FTZ R5, R47, R20, !PT ;  /* 0x000000142f057209 */ /* 0x000fe20007810000 */
[----:B------:R-:W2:Y:S03]  /*e770*/  MUFU.EX2 R25, R25 ;  /* 0x0000001900197308 */ /* 0x000ea60000000800 */
[----:B------:R-:W-:Y:S01]  /*e780*/  FMNMX.FTZ R20, R48, R5, !PT ;  /* 0x0000000530147209 */ /* 0x000fe20007810000 */
[--C-:B------:R-:W-:Y:S01]  /*e790*/  FFMA.FTZ R5, R37, UR41, -R78.reuse ;  /* 0x0000002925057c23 */ /* 0x100fe2000801084e */
[--C-:B------:R-:W-:Y:S01]  /*e7a0*/  FFMA.FTZ R37, R45, UR41, -R78.reuse ;  /* 0x000000292d257c23 */ /* 0x100fe2000801084e */
[--C-:B------:R-:W-:Y:S01]  /*e7b0*/  FFMA.FTZ R45, R75, UR41, -R78.reuse ;  /* 0x000000294b2d7c23 */ /* 0x100fe2000801084e */
[----:B0-----:R-:W-:Y:S01]  /*e7c0*/  FMNMX.FTZ R11, R51, R20, !PT ;  /* 0x00000014330b7209 */ /* 0x001fe20007810000 */
[----:B------:R-:W0:Y:S03]  /*e7d0*/  MUFU.EX2 R85, R85 ;  /* 0x0000005500557308 */ /* 0x000e260000000800 */
[----:B------:R-:W-:Y:S01]  /*e7e0*/  FMNMX.FTZ R20, R52, R11, !PT ;  /* 0x0000000b34147209 */ /* 0x000fe20007810000 */
[--C-:B------:R-:W-:Y:S01]  /*e7f0*/  FFMA.FTZ R11, R38, UR41, -R78.reuse ;  /* 0x00000029260b7c23 */ /* 0x100fe2000801084e */
[----:B------:R-:W-:-:S02]  /*e800*/  FFMA.FTZ R38, R41, UR41, -R78 ;  /* 0x0000002929267c23 */ /* 0x000fc4000801084e */
        /* <DEDUP_REMOVED lines=19> */
[----:B------:R-:W1:Y:S01]  /*e940*/  SHFL.BFLY PT, R0, R13, 0x2, 0x1f ;  /* 0x0c401f000d007f89 */ /* 0x000e6200000e0000 */
[----:B------:R-:W-:Y:S08]  /*e950*/  MUFU.EX2 R38, R38 ;  /* 0x0000002600267308 */ /* 0x000ff00000000800 */
[----:B------:R-:W-:Y:S08]  /*e960*/  MUFU.EX2 R15, R15 ;  /* 0x0000000f000f7308 */ /* 0x000ff00000000800 */
[----:B------:R-:W-:Y:S01]  /*e970*/  MUFU.EX2 R37, R37 ;  /* 0x0000002500257308 */ /* 0x000fe20000000800 */
[----:B-1----:R-:W-:Y:S01]  /*e980*/  FMNMX.FTZ R41, R13, R0, !PT ;  /* 0x000000000d297209 */ /* 0x002fe20007810000 */
[----:B------:R-:W-:-:S06]  /*e990*/  FFMA.FTZ R0, R69, UR41, -R78 ;  /* 0x0000002945007c23 */ /* 0x000fcc000801084e */
[----:B------:R-:W-:Y:S01]  /*e9a0*/  MUFU.EX2 R71, R71 ;  /* 0x0000004700477308 */ /* 0x000fe20000000800 */
[----:B------:R-:W1:Y:S07]  /*e9b0*/  SHFL.BFLY PT, R62, R41, 0x1, 0x1f ;  /* 0x0c201f00293e7f89 */ /* 0x000e6e00000e0000 */
[----:B------:R-:W-:Y:S08]  /*e9c0*/  MUFU.EX2 R76, R76 ;  /* 0x0000004c004c7308 */ /* 0x000ff00000000800 */
[----:B------:R-:W-:Y:S08]  /*e9d0*/  MUFU.EX2 R81, R81 ;  /* 0x0000005100517308 */ /* 0x000ff00000000800 */
[----:B------:R-:W-:Y:S01]  /*e9e0*/  MUFU.EX2 R42, R42 ;  /* 0x0000002a002a7308 */ /* 0x000fe20000000800 */
[----:B-1----:R-:W-:Y:S01]  /*e9f0*/  FMNMX.FTZ R13, R41, R62, !PT ;  /* 0x0000003e290d7209 */ /* 0x002fe20007810000 */
[----:B------:R-:W-:-:S03]  /*ea00*/  FFMA.FTZ R41, R74, UR41, -R78 ;  /* 0x000000294a297c23 */ /* 0x000fc6000801084e */
[C---:B------:R-:W-:Y:S01]  /*ea10*/  FSETP.NEU.FTZ.AND P3, PT, R13.reuse, -INF , PT ;  /* 0xff8000000d00780b */ /* 0x040fe20003f7d000 */
[----:B------:R-:W-:Y:S02]  /*ea20*/  FMUL.FTZ R61, R13, UR41 ;  /* 0x000000290d3d7c20 */ /* 0x000fe40008410000 */
[----:B------:R-:W-:Y:S03]  /*ea30*/  MUFU.EX2 R46, R46 ;  /* 0x0000002e002e7308 */ /* 0x000fe60000000800 */
[----:B------:R-:W-:-:S05]  /*ea40*/  FSEL R75, R61, RZ, P3 ;  /* 0x000000ff3d4b7208 */ /* 0x000fca0001800000 */
[----:B------:R-:W-:Y:S01]  /*ea50*/  MUFU.EX2 R49, R49 ;  /* 0x0000003100317308 */ /* 0x000fe20000000800 */
[--C-:B------:R-:W-:Y:S01]  /*ea60*/  FFMA.FTZ R4, R4, UR41, -R75.reuse ;  /* 0x0000002904047c23 */ /* 0x100fe2000801084b */
[--C-:B------:R-:W-:Y:S01]  /*ea70*/  FFMA.FTZ R10, R10, UR41, -R75.reuse ;  /* 0x000000290a0a7c23 */ /* 0x100fe2000801084b */
[--C-:B------:R-:W-:Y:S01]  /*ea80*/  FFMA.FTZ R61, R72, UR41, -R75.reuse ;  /* 0x00000029483d7c23 */ /* 0x100fe2000801084b */
[--C-:B------:R-:W-:Y:S01]  /*ea90*/  FFMA.FTZ R62, R14, UR41, -R75.reuse ;  /* 0x000000290e3e7c23 */ /* 0x100fe2000801084b */
[----:B------:R-:W-:Y:S01]  /*eaa0*/  FFMA.FTZ R65, R24, UR41, -R75 ;  /* 0x0000002918417c23 */ /* 0x000fe2000801084b */
[----:B------:R-:W-:Y:S01]  /*eab0*/  FADD.FTZ R24, R3, R77 ;  /* 0x0000004d03187221 */ /* 0x000fe20000010000 */
[--C-:B------:R-:W-:Y:S01]  /*eac0*/  FFMA.FTZ R21, R21, UR41, -R75.reuse ;  /* 0x0000002915157c23 */ /* 0x100fe2000801084b */
[----:B------:R-:W-:Y:S01]  /*ead0*/  MUFU.EX2 R4, R4 ;  /* 0x0000000400047308 */ /* 0x000fe20000000800 */
[--C-:B------:R-:W-:Y:S01]  /*eae0*/  FFMA.FTZ R70, R31, UR41, -R75.reuse ;  /* 0x000000291f467c23 */ /* 0x100fe2000801084b */
[----:B---3--:R-:W-:Y:S01]  /*eaf0*/  FADD.FTZ R31, R79, R24 ;  /* 0x000000184f1f7221 */ /* 0x008fe20000010000 */
[--C-:B------:R-:W-:Y:S01]  /*eb00*/  FFMA.FTZ R66, R27, UR41, -R75.reuse ;  /* 0x000000291b427c23 */ /* 0x100fe2000801084b */
[--C-:B------:R-:W-:Y:S01]  /*eb10*/  FFMA.FTZ R69, R28, UR41, -R75.reuse ;  /* 0x000000291c457c23 */ /* 0x100fe2000801084b */
[----:B------:R-:W-:Y:S01]  /*eb20*/  FFMA.FTZ R27, R60, UR41, -R75 ;  /* 0x000000293c1b7c23 */ /* 0x000fe2000801084b */
[----:B----4-:R-:W-:Y:S01]  /*eb30*/  FADD.FTZ R24, R80, R31 ;  /* 0x0000001f50187221 */ /* 0x010fe20000010000 */
[--C-:B------:R-:W-:Y:S01]  /*eb40*/  FFMA.FTZ R60, R26, UR41, -R75.reuse ;  /* 0x000000291a3c7c23 */ /* 0x100fe2000801084b */
[----:B------:R-:W1:Y:S01]  /*eb50*/  MUFU.EX2 R10, R10 ;  /* 0x0000000a000a7308 */ /* 0x000e620000000800 */
[--C-:B------:R-:W-:Y:S01]  /*eb60*/  FFMA.FTZ R72, R32, UR41, -R75.reuse ;  /* 0x0000002920487c23 */ /* 0x100fe2000801084b */
[----:B-----5:R-:W-:Y:S01]  /*eb70*/  FADD.FTZ R31, R83, R24 ;  /* 0x00000018531f7221 */ /* 0x020fe20000010000 */
[--C-:B------:R-:W-:Y:S01]  /*eb80*/  FFMA.FTZ R14, R39, UR41, -R75.reuse ;  /* 0x00000029270e7c23 */ /* 0x100fe2000801084b */
[--C-:B------:R-:W-:Y:S01]  /*eb90*/  FFMA.FTZ R39, R40, UR41, -R75.reuse ;  /* 0x0000002928277c23 */ /* 0x100fe2000801084b */
[----:B------:R-:W-:Y:S01]  /*eba0*/  FFMA.FTZ R40, R43, UR41, -R75 ;  /* 0x000000292b287c23 */ /* 0x000fe2000801084b */
[----:B------:R-:W-:Y:S01]  /*ebb0*/  FADD.FTZ R28, R84, R31 ;  /* 0x0000001f541c7221 */ /* 0x000fe20000010000 */
[--C-:B------:R-:W-:Y:S01]  /*ebc0*/  FFMA.FTZ R43, R44, UR41, -R75.reuse ;  /* 0x000000292c2b7c23 */ /* 0x100fe2000801084b */
[----:B------:R-:W3:Y:S01]  /*ebd0*/  MUFU.EX2 R61, R61 ;  /* 0x0000003d003d7308 */ /* 0x000ee20000000800 */
[--C-:B------:R-:W-:Y:S01]  /*ebe0*/  FFMA.FTZ R44, R47, UR41, -R75.reuse ;  /* 0x000000292f2c7c23 */ /* 0x100fe2000801084b */
[----:B--2---:R-:W-:Y:S01]  /*ebf0*/  FADD.FTZ R28, R25, R28 ;  /* 0x0000001c191c7221 */ /* 0x004fe20000010000 */
[--C-:B------:R-:W-:Y:S01]  /*ec00*/  FFMA.FTZ R47, R48, UR41, -R75.reuse ;  /* 0x00000029302f7c23 */ /* 0x100fe2000801084b */
[--C-:B------:R-:W-:Y:S01]  /*ec10*/  FFMA.FTZ R48, R51, UR41, -R75.reuse ;  /* 0x0000002933307c23 */ /* 0x100fe2000801084b */
[--C-:B------:R-:W-:Y:S01]  /*ec20*/  FFMA.FTZ R51, R52, UR41, -R75.reuse ;  /* 0x0000002934337c23 */ /* 0x100fe2000801084b */
[----:B0-----:R-:W-:Y:S01]  /*ec30*/  FADD.FTZ R28, R85, R28 ;  /* 0x0000001c551c7221 */ /* 0x001fe20000010000 */
[--C-:B------:R-:W-:Y:S01]  /*ec40*/  FFMA.FTZ R35, R35, UR41, -R75.reuse ;  /* 0x0000002923237c23 */ /* 0x100fe2000801084b */
[----:B------:R-:W0:Y:S01]  /*ec50*/  MUFU.EX2 R62, R62 ;  /* 0x0000003e003e7308 */ /* 0x000e220000000800 */
[----:B-1----:R-:W-:Y:S01]  /*ec60*/  FADD.FTZ R24, R4, R10 ;  /* 0x0000000a04187221 */ /* 0x002fe20000010000 */
[--C-:B------:R-:W-:Y:S01]  /*ec70*/  FFMA.FTZ R52, R55, UR41, -R75.reuse ;  /* 0x0000002937347c23 */ /* 0x100fe2000801084b */
[--C-:B------:R-:W-:Y:S01]  /*ec80*/  FFMA.FTZ R55, R56, UR41, -R75.reuse ;  /* 0x0000002938377c23 */ /* 0x100fe2000801084b */
[--C-:B------:R-:W-:Y:S01]  /*ec90*/  FFMA.FTZ R56, R59, UR41, -R75.reuse ;  /* 0x000000293b387c23 */ /* 0x100fe2000801084b */
[--C-:B------:R-:W-:Y:S01]  /*eca0*/  FFMA.FTZ R59, R30, UR41, -R75.reuse ;  /* 0x000000291e3b7c23 */ /* 0x100fe2000801084b */
[--C-:B------:R-:W-:Y:S01]  /*ecb0*/  FFMA.FTZ R36, R36, UR41, -R75.reuse ;  /* 0x0000002924247c23 */ /* 0x100fe2000801084b */
[--C-:B------:R-:W-:Y:S01]  /*ecc0*/  FFMA.FTZ R63, R63, UR41, -R75.reuse ;  /* 0x000000293f3f7c23 */ /* 0x100fe2000801084b */
[----:B------:R-:W1:Y:S01]  /*ecd0*/  MUFU.EX2 R21, R21 ;  /* 0x0000001500157308 */ /* 0x000e620000000800 */
[----:B---3--:R-:W-:Y:S01]  /*ece0*/  FADD.FTZ R31, R61, R24 ;  /* 0x000000183d1f7221 */ /* 0x008fe20000010000 */
[--C-:B------:R-:W-:Y:S01]  /*ecf0*/  FFMA.FTZ R64, R64, UR41, -R75.reuse ;  /* 0x0000002940407c23 */ /* 0x100fe2000801084b */
[--C-:B------:R-:W-:Y:S01]  /*ed00*/  FFMA.FTZ R67, R67, UR41, -R75.reuse ;  /* 0x0000002943437c23 */ /* 0x100fe2000801084b */
[--C-:B------:R-:W-:Y:S01]  /*ed10*/  FFMA.FTZ R68, R68, UR41, -R75.reuse ;  /* 0x0000002944447c23 */ /* 0x100fe2000801084b */
[--C-:B------:R-:W-:Y:S01]  /*ed20*/  FFMA.FTZ R73, R73, UR41, -R75.reuse ;  /* 0x0000002949497c23 */ /* 0x100fe2000801084b */
[----:B------:R-:W-:-:S02]  /*ed30*/  FFMA.FTZ R75, R82, UR41, -R75 ;  /* 0x00000029524b7c23 */ /* 0x000fc4000801084b */
[----:B------:R-:W2:Y:S01]  /*ed40*/  MUFU.EX2 R65, R65 ;  /* 0x0000004100417308 */ /* 0x000ea20000000800 */
[----:B0-----:R-:W-:Y:S01]  /*ed50*/  FADD.FTZ R24, R62, R31 ;  /* 0x0000001f3e187221 */ /* 0x001fe20000010000 */
[----:B------:R-:W-:Y:S01]  /*ed60*/  FADD.FTZ R31, R29, R28 ;  /* 0x0000001c1d1f7221 */ /* 0x000fe20000010000 */
[----:B------:R-:W-:-:S03]  /*ed70*/  F2FP.F16.F32.PACK_AB R28, R84, R83 ;  /* 0x00000053541c723e */ /* 0x000fc600000000ff */
[----:B------:R-:W-:Y:S02]  /*ed80*/  FADD.FTZ R30, R86, R31 ;  /* 0x0000001f561e7221 */ /* 0x000fe40000010000 */
[----:B------:R-:W0:Y:S01]  /*ed90*/  MUFU.EX2 R66, R66 ;  /* 0x0000004200427308 */ /* 0x000e220000000800 */
[----:B-1----:R-:W-:Y:S01]  /*eda0*/  FADD.FTZ R26, R21, R24 ;  /* 0x00000018151a7221 */ /* 0x002fe20000010000 */
[----:B------:R-:W-:Y:S01]  /*edb0*/  F2FP.F16.F32.PACK_AB R24, R77, R3 ;  /* 0x000000034d18723e */ /* 0x000fe200000000ff */
[----:B------:R-:W-:Y:S01]  /*edc0*/  FADD.FTZ R31, R33, R30 ;  /* 0x0000001e211f7221 */ /* 0x000fe20000010000 */
[----:B------:R-:W-:-:S03]  /*edd0*/  F2FP.F16.F32.PACK_AB R30, R85, R25 ;  /* 0x00000019551e723e */ /* 0x000fc600000000ff */
[----:B------:R-:W-:Y:S01]  /*ede0*/  FADD.FTZ R74, R34, R31 ;  /* 0x0000001f224a7221 */ /* 0x000fe20000010000 */
[----:B------:R-:W1:Y:S01]  /*edf0*/  MUFU.EX2 R69, R69 ;  /* 0x0000004500457308 */ /* 0x000e620000000800 */
[----:B--2---:R-:W-:Y:S01]  /*ee00*/  FADD.FTZ R3, R65, R26 ;  /* 0x0000001a41037221 */ /* 0x004fe20000010000 */
[----:B------:R-:W-:Y:S01]  /*ee10*/  F2FP.F16.F32.PACK_AB R26, R80, R79 ;  /* 0x0000004f501a723e */ /* 0x000fe200000000ff */
[----:B------:R-:W-:Y:S01]  /*ee20*/  FADD.FTZ R74, R5, R74 ;  /* 0x0000004a054a7221 */ /* 0x000fe20000010000 */
[----:B------:R-:W-:-:S03]  /*ee30*/  F2FP.F16.F32.PACK_AB R34, R34, R33 ;  /* 0x000000212222723e */ /* 0x000fc600000000ff */
[----:B------:R-:W-:Y:S01]  /*ee40*/  FADD.FTZ R31, R11, R74 ;  /* 0x0000004a0b1f7221 */ /* 0x000fe20000010000 */
[----:B------:R-:W2:Y:S01]  /*ee50*/  MUFU.EX2 R70, R70 ;  /* 0x0000004600467308 */ /* 0x000ea20000000800 */
[----:B0-----:R-:W-:-:S07]  /*ee60*/  FADD.FTZ R32, R66, R3 ;  /* 0x0000000342207221 */ /* 0x001fce0000010000 */
[----:B------:R0:W-:Y:S01]  /*ee70*/  MUFU.EX2 R3, R27 ;  /* 0x0000001b00037308 */ /* 0x0001e20000000800 */
[----:B-1----:R-:W-:Y:S01]  /*ee80*/  FADD.FTZ R25, R69, R32 ;  /* 0x0000002045197221 */ /* 0x002fe20000010000 */
[----:B------:R-:W-:-:S06]  /*ee90*/  F2FP.F16.F32.PACK_AB R32, R86, R29 ;  /* 0x0000001d5620723e */ /* 0x000fcc00000000ff */
[----:B------:R-:W1:Y:S01]  /*eea0*/  MUFU.EX2 R72, R72 ;  /* 0x0000004800487308 */ /* 0x000e620000000800 */
[----:B0-----:R-:W-:Y:S01]  /*eeb0*/  F2FP.F16.F32.PACK_AB R27, R62, R61 ;  /* 0x0000003d3e1b723e */ /* 0x001fe200000000ff */
[----:B--2---:R-:W-:Y:S01]  /*eec0*/  FADD.FTZ R29, R70, R25 ;  /* 0x00000019461d7221 */ /* 0x004fe20000010000 */
[----:B------:R-:W2:Y:S01]  /*eed0*/  LDL R62, [R1+0x24] ;  /* 0x00002400013e7983 */ /* 0x000ea20000100800 */
[----:B------:R-:W-:-:S04]  /*eee0*/  F2FP.F16.F32.PACK_AB R25, R10, R4 ;  /* 0x000000040a19723e */ /* 0x000fc800000000ff */
[----:B------:R-:W0:Y:S01]  /*eef0*/  MUFU.EX2 R35, R35 ;  /* 0x0000002300237308 */ /* 0x000e220000000800 */
[----:B------:R3:W-:Y:S07]  /*ef00*/  STSM.16.M88.4 [R140+0x21800], R24 ;  /* 0x021800188c007844 */ /* 0x0007ee0000000200 */
[----:B------:R-:W4:Y:S01]  /*ef10*/  MUFU.EX2 R36, R36 ;  /* 0x0000002400247308 */ /* 0x000f220000000800 */
[----:B-1----:R-:W-:Y:S01]  /*ef20*/  FADD.FTZ R4, R72, R29 ;  /* 0x0000001d48047221 */ /* 0x002fe20000010000 */
[----:B------:R-:W-:-:S02]  /*ef30*/  F2FP.F16.F32.PACK_AB R29, R65, R21 ;  /* 0x00000015411d723e */ /* 0x000fc400000000ff */
[----:B------:R-:W-:-:S04]  /*ef40*/  F2FP.F16.F32.PACK_AB R33, R72, R70 ;  /* 0x000000464821723e */ /* 0x000fc800000000ff */
[----:B------:R-:W1:Y:S01]  /*ef50*/  MUFU.EX2 R14, R14 ;  /* 0x0000000e000e7308 */ /* 0x000e620000000800 */
[----:B0-----:R-:W-:Y:S01]  /*ef60*/  FADD.FTZ R21, R35, R4 ;  /* 0x0000000423157221 */ /* 0x001fe20000010000 */
[----:B------:R-:W-:-:S06]  /*ef70*/  FADD.FTZ R4, R38, R31 ;  /* 0x0000001f26047221 */ /* 0x000fcc0000010000 */
[----:B------:R-:W0:Y:S01]  /*ef80*/  MUFU.EX2 R39, R39 ;  /* 0x0000002700277308 */ /* 0x000e220000000800 */
[----:B------:R-:W-:Y:S01]  /*ef90*/  FADD.FTZ R10, R15, R4 ;  /* 0x000000040f0a7221 */ /* 0x000fe20000010000 */
[C---:B----4-:R-:W-:Y:S01]  /*efa0*/  FADD.FTZ R21, R36.reuse, R21 ;  /* 0x0000001524157221 */ /* 0x050fe20000010000 */
[----:B------:R-:W-:Y:S02]  /*efb0*/  F2FP.F16.F32.PACK_AB R35, R36, R35 ;  /* 0x000000232423723e */ /* 0x000fe400000000ff */
[----:B------:R-:W-:-:S03]  /*efc0*/  FADD.FTZ R10, R37, R10 ;  /* 0x0000000a250a7221 */ /* 0x000fc60000010000 */
[----:B------:R-:W4:Y:S01]  /*efd0*/  MUFU.EX2 R40, R40 ;  /* 0x0000002800287308 */ /* 0x000f220000000800 */
[----:B-1----:R-:W-:Y:S01]  /*efe0*/  FADD.FTZ R4, R14, R21 ;  /* 0x000000150e047221 */ /* 0x002fe20000010000 */
[----:B------:R-:W-:-:S06]  /*eff0*/  FADD.FTZ R61, R71, R10 ;  /* 0x0000000a473d7221 */ /* 0x000fcc0000010000 */
[----:B------:R-:W1:Y:S01]  /*f000*/  MUFU.EX2 R43, R43 ;  /* 0x0000002b002b7308 */ /* 0x000e620000000800 */
[----:B0-----:R-:W-:Y:S01]  /*f010*/  FADD.FTZ R21, R39, R4 ;  /* 0x0000000427157221 */ /* 0x001fe20000010000 */
[----:B------:R-:W-:-:S06]  /*f020*/  FADD.FTZ R10, R76, R61 ;  /* 0x0000003d4c0a7221 */ /* 0x000fcc0000010000 */
[----:B------:R-:W0:Y:S01]  /*f030*/  MUFU.EX2 R44, R44 ;  /* 0x0000002c002c7308 */ /* 0x000e220000000800 */
[----:B------:R-:W-:Y:S01]  /*f040*/  F2FP.F16.F32.PACK_AB R36, R11, R5 ;  /* 0x000000050b24723e */ /* 0x000fe200000000ff */
[----:B----4-:R-:W-:Y:S01]  /*f050*/  FADD.FTZ R4, R40, R21 ;  /* 0x0000001528047221 */ /* 0x010fe20000010000 */
[----:B------:R-:W-:-:S05]  /*f060*/  FADD.FTZ R11, R81, R10 ;  /* 0x0000000a510b7221 */ /* 0x000fca0000010000 */
[----:B------:R-:W4:Y:S01]  /*f070*/  MUFU.EX2 R47, R47 ;  /* 0x0000002f002f7308 */ /* 0x000f220000000800 */
[----:B-1----:R-:W-:Y:S01]  /*f080*/  FADD.FTZ R5, R43, R4 ;  /* 0x000000042b057221 */ /* 0x002fe20000010000 */
[----:B------:R-:W-:-:S06]  /*f090*/  FADD.FTZ R11, R42, R11 ;  /* 0x0000000b2a0b7221 */ /* 0x000fcc0000010000 */
[----:B------:R-:W-:Y:S08]  /*f0a0*/  MUFU.EX2 R50, R50 ;  /* 0x0000003200327308 */ /* 0x000ff00000000800 */
[----:B------:R-:W1:Y:S01]  /*f0b0*/  MUFU.EX2 R48, R48 ;  /* 0x0000003000307308 */ /* 0x000e620000000800 */
[----:B0-----:R-:W-:Y:S01]  /*f0c0*/  FADD.FTZ R4, R44, R5 ;  /* 0x000000052c047221 */ /* 0x001fe20000010000 */
[----:B------:R-:W-:-:S06]  /*f0d0*/  FADD.FTZ R10, R46, R11 ;  /* 0x0000000b2e0a7221 */ /* 0x000fcc0000010000 */
[----:B------:R-:W0:Y:S08]  /*f0e0*/  MUFU.EX2 R51, R51 ;  /* 0x0000003300337308 */ /* 0x000e300000000800 */
[----:B------:R-:W5:Y:S01]  /*f0f0*/  MUFU.EX2 R53, R53 ;  /* 0x0000003500357308 */ /* 0x000f620000000800 */
[----:B----4-:R-:W-:Y:S01]  /*f100*/  FADD.FTZ R5, R47, R4 ;  /* 0x000000042f057221 */ /* 0x010fe20000010000 */
[----:B------:R-:W-:-:S06]  /*f110*/  FADD.FTZ R11, R49, R10 ;  /* 0x0000000a310b7221 */ /* 0x000fcc0000010000 */
[----:B------:R-:W4:Y:S01]  /*f120*/  MUFU.EX2 R52, R52 ;  /* 0x0000003400347308 */ /* 0x000f220000000800 */
[----:B-1----:R-:W-:Y:S01]  /*f130*/  FADD.FTZ R4, R48, R5 ;  /* 0x0000000530047221 */ /* 0x002fe20000010000 */
[----:B------:R-:W-:-:S06]  /*f140*/  FADD.FTZ R10, R50, R11 ;  /* 0x0000000b320a7221 */ /* 0x000fcc0000010000 */
[----:B------:R-:W-:Y:S08]  /*f150*/  MUFU.EX2 R54, R54 ;  /* 0x0000003600367308 */ /* 0x000ff00000000800 */
[----:B------:R-:W1:Y:S01]  /*f160*/  MUFU.EX2 R55, R55 ;  /* 0x0000003700377308 */ /* 0x000e620000000800 */
[----:B0-----:R-:W-:Y:S01]  /*f170*/  FADD.FTZ R5, R51, R4 ;  /* 0x0000000433057221 */ /* 0x001fe20000010000 */
[----:B-----5:R-:W-:-:S06]  /*f180*/  FADD.FTZ R11, R53, R10 ;  /* 0x0000000a350b7221 */ /* 0x020fcc0000010000 */
[----:B------:R-:W0:Y:S08]  /*f190*/  MUFU.EX2 R56, R56 ;  /* 0x0000003800387308 */ /* 0x000e300000000800 */
[----:B------:R-:W5:Y:S01]  /*f1a0*/  MUFU.EX2 R57, R57 ;  /* 0x0000003900397308 */ /* 0x000f620000000800 */
[----:B----4-:R-:W-:Y:S01]  /*f1b0*/  FADD.FTZ R4, R52, R5 ;  /* 0x0000000534047221 */ /* 0x010fe20000010000 */
[----:B---3--:R-:W-:-:S02]  /*f1c0*/  F2FP.F16.F32.PACK_AB R24, R71, R37 ;  /* 0x000000254718723e */ /* 0x008fc400000000ff */
[----:B------:R-:W-:-:S04]  /*f1d0*/  F2FP.F16.F32.PACK_AB R31, R69, R66 ;  /* 0x00000042451f723e */ /* 0x000fc800000000ff */
[----:B------:R-:W3:Y:S01]  /*f1e0*/  MUFU.EX2 R58, R58 ;  /* 0x0000003a003a7308 */ /* 0x000ee20000000800 */
[----:B------:R-:W-:-:S07]  /*f1f0*/  F2FP.F16.F32.PACK_AB R37, R39, R14 ;  /* 0x0000000e2725723e */ /* 0x000fce00000000ff */
[----:B------:R-:W-:Y:S01]  /*f200*/  MUFU.EX2 R63, R63 ;  /* 0x0000003f003f7308 */ /* 0x000fe20000000800 */
[----:B-1----:R-:W-:-:S07]  /*f210*/  FADD.FTZ R5, R55, R4 ;  /* 0x0000000437057221 */ /* 0x002fce0000010000 */
[----:B------:R-:W1:Y:S01]  /*f220*/  MUFU.EX2 R64, R64 ;  /* 0x0000004000407308 */ /* 0x000e620000000800 */
[----:B------:R-:W-:-:S07]  /*f230*/  FADD.FTZ R14, R54, R11 ;  /* 0x0000000b360e7221 */ /* 0x000fce0000010000 */
[----:B------:R-:W-:Y:S08]  /*f240*/  MUFU.EX2 R67, R67 ;  /* 0x0000004300437308 */ /* 0x000ff00000000800 */
[----:B------:R-:W4:Y:S08]  /*f250*/  MUFU.EX2 R68, R68 ;  /* 0x0000004400447308 */ /* 0x000f300000000800 */
[----:B------:R-:W-:Y:S08]  /*f260*/  MUFU.EX2 R0, R0 ;  /* 0x0000000000007308 */ /* 0x000ff00000000800 */
[----:B------:R-:W4:Y:S08]  /*f270*/  MUFU.EX2 R20, R20 ;  /* 0x0000001400147308 */ /* 0x000f300000000800 */
[----:B------:R-:W-:Y:S08]  /*f280*/  MUFU.EX2 R41, R41 ;  /* 0x0000002900297308 */ /* 0x000ff00000000800 */
[----:B------:R-:W4:Y:S08]  /*f290*/  MUFU.EX2 R45, R45 ;  /* 0x0000002d002d7308 */ /* 0x000f300000000800 */
[----:B------:R-:W-:Y:S08]  /*f2a0*/  MUFU.EX2 R73, R73 ;  /* 0x0000004900497308 */ /* 0x000ff00000000800 */
[----:B------:R-:W4:Y:S08]  /*f2b0*/  MUFU.EX2 R60, R60 ;  /* 0x0000003c003c7308 */ /* 0x000f300000000800 */
[----:B------:R-:W-:Y:S08]  /*f2c0*/  MUFU.EX2 R59, R59 ;  /* 0x0000003b003b7308 */ /* 0x000ff00000000800 */
[----:B------:R-:W4:Y:S01]  /*f2d0*/  MUFU.EX2 R10, R75 ;  /* 0x0000004b000a7308 */ /* 0x000f220000000800 */
[----:B------:R-:W-:Y:S01]  /*f2e0*/  F2FP.F16.F32.PACK_AB R38, R15, R38 ;  /* 0x000000260f26723e */ /* 0x000fe200000000ff */
[----:B------:R3:W-:Y:S01]  /*f2f0*/  STSM.16.M88.4 [R87], R28 ;  /* 0x0000001c57007844 */ /* 0x0007e20000000200 */
[----:B------:R-:W-:Y:S01]  /*f300*/  F2FP.F16.F32.PACK_AB R39, R43, R40 ;  /* 0x000000282b27723e */ /* 0x000fe200000000ff */
[----:B0-----:R-:W-:Y:S01]  /*f310*/  FADD.FTZ R4, R56, R5 ;  /* 0x0000000538047221 */ /* 0x001fe20000010000 */
[----:B------:R-:W-:-:S02]  /*f320*/  F2FP.F16.F32.PACK_AB R26, R81, R76 ;  /* 0x0000004c511a723e */ /* 0x000fc400000000ff */
[----:B------:R-:W-:Y:S02]  /*f330*/  F2FP.F16.F32.PACK_AB R25, R47, R44 ;  /* 0x0000002c2f19723e */ /* 0x000fe400000000ff */
[----:B------:R-:W-:Y:S01]  /*f340*/  F2FP.F16.F32.PACK_AB R27, R51, R48 ;  /* 0x00000030331b723e */ /* 0x000fe200000000ff */
[----:B-----5:R-:W-:Y:S01]  /*f350*/  FADD.FTZ R5, R57, R14 ;  /* 0x0000000e39057221 */ /* 0x020fe20000010000 */
[----:B------:R0:W-:Y:S01]  /*f360*/  STSM.16.M88.4 [R142], R32 ;  /* 0x000000208e007844 */ /* 0x0001e20000000200 */
[----:B------:R-:W5:Y:S03]  /*f370*/  @P2 LDC R14, c[0x0][0x44c] ;  /* 0x00011300ff0e2b82 */ /* 0x000f660000000800 */
[----:B------:R-:W-:Y:S04]  /*f380*/  STSM.16.M88.4 [R141], R36 ;  /* 0x000000248d007844 */ /* 0x000fe80000000200 */
[----:B------:R0:W-:Y:S01]  /*f390*/  STSM.16.M88.4 [R140+0x27800], R24 ;  /* 0x027800188c007844 */ /* 0x0001e20000000200 */
[----:B---3--:R-:W-:Y:S01]  /*f3a0*/  F2FP.F16.F32.PACK_AB R28, R54, R53 ;  /* 0x00000035361c723e */ /* 0x008fe200000000ff */
[----:B------:R-:W3:Y:S01]  /*f3b0*/  @P2 LDC R15, c[0x0][0x450] ;  /* 0x00011400ff0f2b82 */ /* 0x000ee20000000800 */
[----:B------:R-:W-:-:S02]  /*f3c0*/  F2FP.F16.F32.PACK_AB R30, R58, R57 ;  /* 0x000000393a1e723e */ /* 0x000fc400000000ff */
[----:B-1----:R-:W-:Y:S02]  /*f3d0*/  F2FP.F16.F32.PACK_AB R29, R64, R63 ;  /* 0x0000003f401d723e */ /* 0x002fe400000000ff */
[----:B----4-:R-:W-:Y:S01]  /*f3e0*/  F2FP.F16.F32.PACK_AB R31, R68, R67 ;  /* 0x00000043441f723e */ /* 0x010fe200000000ff */
[----:B------:R-:W-:Y:S01]  /*f3f0*/  FADD.FTZ R4, R3, R4 ;  /* 0x0000000403047221 */ /* 0x000fe20000010000 */
[----:B0-----:R-:W-:Y:S02]  /*f400*/  F2FP.F16.F32.PACK_AB R32, R20, R0 ;  /* 0x000000001420723e */ /* 0x001fe400000000ff */
[----:B------:R-:W-:Y:S02]  /*f410*/  F2FP.F16.F32.PACK_AB R34, R45, R41 ;  /* 0x000000292d22723e */ /* 0x000fe400000000ff */
[----:B------:R-:W-:Y:S02]  /*f420*/  F2FP.F16.F32.PACK_AB R33, R60, R73 ;  /* 0x000000493c21723e */ /* 0x000fe400000000ff */
[----:B------:R-:W-:-:S02]  /*f430*/  F2FP.F16.F32.PACK_AB R24, R46, R42 ;  /* 0x0000002a2e18723e */ /* 0x000fc400000000ff */
[----:B------:R-:W-:Y:S02]  /*f440*/  F2FP.F16.F32.PACK_AB R26, R50, R49 ;  /* 0x00000031321a723e */ /* 0x000fe400000000ff */
[----:B------:R-:W-:Y:S02]  /*f450*/  F2FP.F16.F32.PACK_AB R25, R55, R52 ;  /* 0x000000343719723e */ /* 0x000fe400000000ff */
[----:B------:R-:W-:Y:S02]  /*f460*/  F2FP.F16.F32.PACK_AB R27, R3, R56 ;  /* 0x00000038031b723e */ /* 0x000fe400000000ff */
[----:B------:R-:W-:Y:S01]  /*f470*/  F2FP.F16.F32.PACK_AB R35, R10, R59 ;  /* 0x0000003b0a23723e */ /* 0x000fe200000000ff */
[----:B------:R-:W-:Y:S01]  /*f480*/  FADD.FTZ R11, R58, R5 ;  /* 0x000000053a0b7221 */ /* 0x000fe20000010000 */
[----:B------:R-:W-:-:S04]  /*f490*/  FADD.FTZ R5, R63, R4 ;  /* 0x000000043f057221 */ /* 0x000fc80000010000 */
[----:B------:R-:W-:-:S04]  /*f4a0*/  FADD.FTZ R4, R64, R5 ;  /* 0x0000000540047221 */ /* 0x000fc80000010000 */
[----:B------:R-:W-:Y:S01]  /*f4b0*/  FADD.FTZ R3, R67, R4 ;  /* 0x0000000443037221 */ /* 0x000fe20000010000 */
[----:B--2---:R0:W-:Y:S04]  /*f4c0*/  STSM.16.M88.4 [R62], R24 ;  /* 0x000000183e007844 */ /* 0x0041e80000000200 */
[----:B------:R0:W-:Y:S04]  /*f4d0*/  STSM.16.M88.4 [R142+0x6000], R28 ;  /* 0x0060001c8e007844 */ /* 0x0001e80000000200 */
[----:B------:R0:W-:Y:S01]  /*f4e0*/  STSM.16.M88.4 [R141+0x6000], R32 ;  /* 0x006000208d007844 */ /* 0x0001e20000000200 */
[----:B------:R1:W-:Y:S06]  /*f4f0*/  MEMBAR.ALL.CTA ;  /* 0x0000000000007992 */ /* 0x0003ec0000008000 */
[----:B-1----:R-:W1:Y:S01]  /*f500*/  FENCE.VIEW.ASYNC.S ;  /* 0x00000000000073c6 */ /* 0x002e620000000000 */
[----:B------:R-:W-:Y:S01]  /*f510*/  FADD.FTZ R68, R68, R3 ;  /* 0x0000000344447221 */ /* 0x000fe20000010000 */
[----:B------:R-:W-:Y:S01]  /*f520*/  PLOP3.LUT P3, PT, PT, PT, UP0, 0x40, 0x0 ;  /* 0x000000000000781c */ /* 0x000fe20003f6e808 */
[----:B-----5:R-:W-:-:S04]  /*f530*/  @P2 IMAD.HI.U32 R14, R89, R14, RZ ;  /* 0x0000000e590e2227 */ /* 0x020fc800078e00ff */
[----:B------:R-:W-:Y:S01]  /*f540*/  FADD.FTZ R11, R0, R11 ;  /* 0x0000000b000b7221 */ /* 0x000fe20000010000 */
[----:B------:R-:W-:Y:S01]  /*f550*/  FADD.FTZ R73, R73, R68 ;  /* 0x0000004449497221 */ /* 0x000fe20000010000 */
[----:B------:R-:W-:Y:S01]  /*f560*/  IMAD.MOV.U32 R0, RZ, RZ, R89 ;  /* 0x000000ffff007224 */ /* 0x000fe200078e0059 */
[----:B---3--:R-:W-:Y:S01]  /*f570*/  @P2 SHF.R.U32.HI R0, RZ, R15, R14 ;  /* 0x0000000fff002219 */ /* 0x008fe2000001160e */
[----:B------:R-:W-:Y:S01]  /*f580*/  FADD.FTZ R20, R20, R11 ;  /* 0x0000000b14147221 */ /* 0x000fe20000010000 */
[----:B------:R-:W-:-:S03]  /*f590*/  FADD.FTZ R60, R60, R73 ;  /* 0x000000493c3c7221 */ /* 0x000fc60000010000 */
[----:B------:R-:W-:Y:S01]  /*f5a0*/  FADD.FTZ R20, R41, R20 ;  /* 0x0000001429147221 */ /* 0x000fe20000010000 */
[----:B------:R-:W-:Y:S01]  /*f5b0*/  FADD.FTZ R3, R59, R60 ;  /* 0x0000003c3b037221 */ /* 0x000fe20000010000 */
[----:B------:R-:W-:Y:S02]  /*f5c0*/  IMAD.IADD R113, R113, 0x1, R0 ;  /* 0x0000000171717824 */ /* 0x000fe400078e0200 */
[----:B------:R-:W-:Y:S01]  /*f5d0*/  FADD.FTZ R4, R45, R20 ;  /* 0x000000142d047221 */ /* 0x000fe20000010000 */
[----:B------:R-:W-:Y:S01]  /*f5e0*/  FADD.FTZ R3, R10, R3 ;  /* 0x000000030a037221 */ /* 0x000fe20000010000 */
[----:B------:R-:W-:Y:S02]  /*f5f0*/  VIADD R0, R88, 0xfffffffe ;  /* 0xfffffffe58007836 */ /* 0x000fe40000000000 */
[----:B------:R-:W-:Y:S01]  /*f600*/  VIADD R5, R113, UR6 ;  /* 0x0000000671057c36 */ /* 0x000fe20008000000 */
[----:B-1----:R-:W-:Y:S01]  /*f610*/  NOP ;  /* 0x0000000000007918 */ /* 0x002fe20000000000 */
[----:B0-----:R-:W-:Y:S05]  /*f620*/  @P3 BRA `(.L_x_1514) ;  /* 0x0000000000543947 */ /* 0x001fea0003800000 */
[C---:B------:R-:W-:Y:S01]  /*f630*/  ISETP.GT.AND P3, PT, R113.reuse, RZ, PT ;  /* 0x000000ff7100720c */ /* 0x040fe20003f64270 */
[----:B------:R-:W-:Y:S01]  /*f640*/  BSSY B0, `(.L_x_1515) ;  /* 0x0000010000007945 */ /* 0x000fe20003800000 */
[----:B------:R-:W-:-:S11]  /*f650*/  VIADD R10, R113, 0xffffffff ;  /* 0xffffffff710a7836 */ /* 0x000fd60000000000 */
[----:B------:R-:W-:Y:S05]  /*f660*/  @P3 BRA `(.L_x_1516) ;  /* 0x0000000000203947 */ /* 0x000fea0003800000 */
[----:B------:R-:W-:Y:S01]  /*f670*/  UISETP.NE.AND UP1, UPT, UR7, 0x1, UPT ;  /* 0x000000010700788c */ /* 0x000fe2000bf25270 */
[----:B------:R-:W-:-:S05]  /*f680*/  IMAD.MOV R10, RZ, RZ, -R113 ;  /* 0x000000ffff0a7224 */ /* 0x000fca00078e0a71 */
[----:B------:R-:W-:-:S05]  /*f690*/  PLOP3.LUT P3, PT, PT, PT, UP1, 0x80, 0x0 ;  /* 0x000000000000781c */ /* 0x000fca0003f6f018 */
[----:B------:R-:W-:-:S08]  /*f6a0*/  @UP1 ULDC.64 UR4, c[0x0][0x9e8] ;  /* 0x00027a0000041ab9 */ /* 0x000fd00000000a00 */
[----:B------:R-:W-:-:S05]  /*f6b0*/  @P3 IMAD.HI.U32 R11, R10, UR4, RZ ;  /* 0x000000040a0b3c27 */ /* 0x000fca000f8e00ff */
[----:B------:R-:W-:-:S04]  /*f6c0*/  @P3 SHF.R.U32.HI R10, RZ, UR5, R11 ;  /* 0x00000005ff0a3c19 */ /* 0x000fc8000801160b */
[----:B------:R-:W-:Y:S01]  /*f6d0*/  LOP3.LUT R10, RZ, R10, RZ, 0x33, !PT ;  /* 0x0000000aff0a7212 */ /* 0x000fe200078e33ff */
[----:B------:R-:W-:Y:S06]  /*f6e0*/  BRA `(.L_x_1517) ;  /* 0x0000000000147947 */ /* 0x000fec0003800000 */
.L_x_1516:
[----:B------:R-:W-:-:S06]  /*f6f0*/  UISETP.NE.AND UP1, UPT, UR7, 0x1, UPT ;  /* 0x000000010700788c */ /* 0x000fcc000bf25270 */
[----:B------:R-:W-:-:S05]  /*f700*/  PLOP3.LUT P3, PT, PT, PT, UP1, 0x80, 0x0 ;  /* 0x000000000000781c */ /* 0x000fca0003f6f018 */
[----:B------:R-:W-:-:S08]  /*f710*/  @UP1 ULDC.64 UR4, c[0x0][0x9e8] ;  /* 0x00027a0000041ab9 */ /* 0x000fd00000000a00 */
[----:B------:R-:W-:-:S05]  /*f720*/  @P3 IMAD.HI.U32 R11, R10, UR4, RZ ;  /* 0x000000040a0b3c27 */ /* 0x000fca000f8e00ff */
[----:B------:R-:W-:-:S07]  /*f730*/  @P3 SHF.R.U32.HI R10, RZ, UR5, R11 ;  /* 0x00000005ff0a3c19 */ /* 0x000fce000801160b */
.L_x_1517:
[----:B------:R-:W-:Y:S05]  /*f740*/  BSYNC B0 ;  /* 0x0000000000007941 */ /* 0x000fea0003800000 */
.L_x_1515:
[----:B------:R-:W-:-:S04]  /*f750*/  IMAD.U32 R11, RZ, RZ, UR7 ;  /* 0x00000007ff0b7e24 */ /* 0x000fc8000f8e00ff */
[----:B------:R-:W-:-:S05]  /*f760*/  IMAD R10, R10, R11, UR7 ;  /* 0x000000070a0a7e24 */ /* 0x000fca000f8e020b */
[----:B------:R-:W-:-:S07]  /*f770*/  VIMNMX R5, R5, R10, PT ;  /* 0x0000000a05057248 */ /* 0x000fce0003fe0100 */
.L_x_1514:
[----:B------:R-:W2:Y:S01]  /*f780*/  LDL R11, [R1+0x44] ;  /* 0x00004400010b7983 */ /* 0x000ea20000100800 */
[----:B------:R-:W-:Y:S01]  /*f790*/  SHF.R.S32.HI R10, RZ, 0x1f, R5 ;  /* 0x0000001fff0a7819 */ /* 0x000fe20000011405 */
[----:B------:R-:W-:Y:S01]  /*f7a0*/  ULDC UR42, c[0x0][0x9e4] ;  /* 0x00027900002a7ab9 */ /* 0x000fe20000000800 */
[----:B------:R-:W-:Y:S01]  /*f7b0*/  ULDC UR5, c[0x0][0x9e4] ;  /* 0x0002790000057ab9 */ /* 0x000fe20000000800 */
[----:B------:R-:W-:Y:S01]  /*f7c0*/  ULDC UR48, c[0x0][0x9d8] ;  /* 0x0002760000307ab9 */ /* 0x000fe20000000800 */
[----:B------:R-:W-:Y:S01]  /*f7d0*/  LEA.HI R10, R10, R5, RZ, 0x7 ;  /* 0x000000050a0a7211 */ /* 0x000fe200078f38ff */
[----:B------:R-:W-:Y:S01]  /*f7e0*/  ULDC UR51, c[0x0][0x9d8] ;  /* 0x0002760000337ab9 */ /* 0x000fe20000000800 */
[----:B------:R-:W-:Y:S01]  /*f7f0*/  ULDC UR49, c[0x0][0x9d8] ;  /* 0x0002760000317ab9 */ /* 0x000fe20000000800 */
[----:B------:R-:W-:Y:S01]  /*f800*/  ULDC UR4, c[0x0][0x988] ;  /* 0x0002620000047ab9 */ /* 0x000fe20000000800 */
[----:B------:R-:W-:Y:S01]  /*f810*/  SHF.R.S32.HI R10, RZ, 0x7, R10 ;  /* 0x00000007ff0a7819 */ /* 0x000fe2000001140a */
[----:B------:R-:W-:Y:S01]  /*f820*/  ULDC UR7, c[0x0][0x988] ;  /* 0x0002620000077ab9 */ /* 0x000fe20000000800 */
[----:B------:R-:W-:Y:S01]  /*f830*/  ULDC UR6, c[0x0][0x988] ;  /* 0x0002620000067ab9 */ /* 0x000fe20000000800 */
[----:B------:R-:W-:Y:S01]  /*f840*/  ULDC UR50, c[0x0][0x9e0] ;  /* 0x0002780000327ab9 */ /* 0x000fe20000000800 */
[----:B------:R-:W-:Y:S01]  /*f850*/  ULDC UR43, c[0x0][0x9e0] ;  /* 0x00027800002b7ab9 */ /* 0x000fe20000000800 */
        /* <DEDUP_REMOVED lines=24> */
[----:B--2---:R-:W-:-:S04]  /*f9e0*/  VIMNMX R11, R11, R10, !PT ;  /* 0x0000000a0b0b7248 */ /* 0x004fc80007fe0100 */
[----:B------:R-:W-:Y:S01]  /*f9f0*/  ISETP.GE.AND P3, PT, R0, R11, PT ;  /* 0x0000000b0000720c */ /* 0x000fe20003f66270 */
[----:B------:R0:W-:-:S12]  /*fa00*/  STL [R1+0xc], R11 ;  /* 0x00000c0b01007387 */ /* 0x0001d80000100800 */
[----:B0-----:R-:W-:Y:S05]  /*fa10*/  @!P3 BRA `(.L_x_1518) ;  /* 0x0000003800e8b947 */ /* 0x001fea0003800000 */
[----:B------:R-:W-:-:S07]  /*fa20*/  IMAD.MOV.U32 R135, RZ, RZ, RZ ;  /* 0x000000ffff877224 */ /* 0x000fce00078e00ff */
.L_x_1536:
[----:B------:R-:W2:Y:S01]  /*fa30*/  LDL R10, [R1] ;  /* 0x00000000010a7983 */ /* 0x000ea20000100800 */
[----:B------:R-:W-:Y:S01]  /*fa40*/  VIADD R20, R16, 0x1 ;  /* 0x0000000110147836 */ /* 0x000fe20000000000 */
[----:B------:R-:W-:Y:S05]  /*fa50*/  YIELD ;  /* 0x0000000000007946 */ /* 0x000fea0003800000 */
[----:B------:R-:W-:-:S04]  /*fa60*/  ISETP.NE.AND P4, PT, R20, 0x2, PT ;  /* 0x000000021400780c */ /* 0x000fc80003f85270 */
[----:B------:R-:W-:Y:S02]  /*fa70*/  SEL R5, RZ, 0x1, P4 ;  /* 0x00000001ff057807 */ /* 0x000fe40002000000 */
[----:B------:R-:W-:Y:S02]  /*fa80*/  SEL R20, R20, RZ, P4 ;  /* 0x000000ff14147207 */ /* 0x000fe40002000000 */
[----:B------:R-:W-:Y:S02]  /*fa90*/  LOP3.LUT R5, R18, R5, RZ, 0x3c, !PT ;  /* 0x0000000512057212 */ /* 0x000fe400078e3cff */
[----:B--2---:R-:W-:-:S13]  /*faa0*/  ISETP.NE.AND P3, PT, R10, RZ, PT ;  /* 0x000000ff0a00720c */ /* 0x004fda0003f65270 */
[----:B------:R-:W-:Y:S05]  /*fab0*/  @P3 BRA `(.L_x_1519) ;  /* 0x0000000000303947 */ /* 0x000fea0003800000 */
[----:B------:R-:W-:Y:S05]  /*fac0*/  @!P0 BRA `(.L_x_1520) ;  /* 0x0000000000048947 */ /* 0x000fea0003800000 */
[----:B------:R-:W-:Y:S01]  /*fad0*/  BPT.TRAP 0x1 ;  /* 0x000000040000795c */ /* 0x000fe20000300000 */
.L_x_1520:
[----:B------:R-:W-:Y:S01]  /*fae0*/  IMAD R11, R20, 0x8, R2 ;  /* 0x00000008140b7824 */ /* 0x000fe200078e0202 */
[----:B------:R-:W-:-:S04]  /*faf0*/  SHF.L.U32 R10, R5, 0x1f, RZ ;  /* 0x0000001f050a7819 */ /* 0x000fc800000006ff */
[----:B------:R0:W1:Y:S01]  /*fb00*/  SYNCS.PHASECHK.TRANS64.TRYWAIT P4, [R11+URZ+0x2d830], R10 ;  /* 0x02d8300a0b0075a7 */ /* 0x000062000808017f */
[----:B------:R-:W-:Y:S05]  /*fb10*/  @!P0 BRA `(.L_x_1521) ;  /* 0x0000000000048947 */ /* 0x000fea0003800000 */
[----:B------:R-:W-:Y:S01]  /*fb20*/  BPT.TRAP 0x1 ;  /* 0x000000040000795c */ /* 0x000fe20000300000 */
.L_x_1521:
[----:B------:R-:W-:Y:S04]  /*fb30*/  BSSY B0, `(.L_x_1519) ;  /* 0x0000004000007945 */ /* 0x000fe80003800000 */
[----:B-1----:R-:W-:Y:S05]  /*fb40*/  @P4 BRA `(.L_x_1522) ;  /* 0x0000000000084947 */ /* 0x002fea0003800000 */
[----:B------:R-:W1:Y:S02]  /*fb50*/  SYNCS.PHASECHK.TRANS64.TRYWAIT P4, [R11+URZ+0x2d830], R10 ;  /* 0x02d8300a0b0075a7 */ /* 0x000e64000808017f */
[----:B-1----:R-:W-:Y:S05]  /*fb60*/  @!P4 BRA `(.L_x_1523) ;  /* 0x0000017000d8c947 */ /* 0x002fea0003800000 */
.L_x_1522:
[----:B------:R-:W-:Y:S05]  /*fb70*/  BSYNC B0 ;  /* 0x0000000000007941 */ /* 0x000fea0003800000 */
.L_x_1519:
[----:B01----:R-:W2:Y:S01]  /*fb80*/  LDL R10, [R1+0x4] ;  /* 0x00000400010a7983 */ /* 0x003ea20000100800 */
[----:B------:R-:W0:Y:S01]  /*fb90*/  S2R R14, SR_TID.X ;  /* 0x00000000000e7919 */ /* 0x000e220000002100 */
[----:B------:R-:W-:Y:S05]  /*fba0*/  WARPSYNC.ALL ;  /* 0x0000000000007948 */ /* 0x000fea0003800000 */
[----:B------:R-:W-:Y:S01]  /*fbb0*/  IMAD.MOV.U32 R11, RZ, RZ, -0x7fffffe0 ;  /* 0x80000020ff0b7424 */ /* 0x000fe200078e00ff */
[----:B0-----:R-:W-:-:S05]  /*fbc0*/  SHF.R.U32.HI R14, RZ, 0x7, R14 ;  /* 0x00000007ff0e7819 */ /* 0x001fca000001160e */
[----:B------:R-:W-:Y:S01]  /*fbd0*/  VIADD R21, R14, 0x8 ;  /* 0x000000080e157836 */ /* 0x000fe20000000000 */
[----:B------:R-:W-:Y:S01]  /*fbe0*/  R2UR UR11, R11 ;  /* 0x000000000b0b72ca */ /* 0x000fe200000e0000 */
[----:B------:R-:W-:Y:S01]  /*fbf0*/  IMAD.MOV.U32 R25, RZ, RZ, -0x7fffffe0 ;  /* 0x80000020ff197424 */ /* 0x000fe200078e00ff */
[----:B------:R-:W-:Y:S01]  /*fc00*/  R2UR UR8, R6 ;  /* 0x00000000060872ca */ /* 0x000fe200000e0000 */
[----:B------:R-:W-:Y:S01]  /*fc10*/  IMAD.MOV.U32 R27, RZ, RZ, -0x7fffffe0 ;  /* 0x80000020ff1b7424 */ /* 0x000fe200078e00ff */
[----:B------:R-:W-:Y:S02]  /*fc20*/  R2UR UR9, R7 ;  /* 0x00000000070972ca */ /* 0x000fe400000e0000 */
[C---:B------:R-:W-:Y:S02]  /*fc30*/  R2UR UR15, R25.reuse ;  /* 0x00000000190f72ca */ /* 0x040fe400000e0000 */
[----:B------:R-:W-:Y:S02]  /*fc40*/  R2UR UR23, R25 ;  /* 0x00000000191772ca */ /* 0x000fe400000e0000 */
[----:B------:R-:W-:-:S02]  /*fc50*/  R2UR UR27, R27 ;  /* 0x000000001b1b72ca */ /* 0x000fc400000e0000 */
[----:B------:R-:W-:Y:S02]  /*fc60*/  R2UR UR12, R152 ;  /* 0x00000000980c72ca */ /* 0x000fe400000e0000 */
[----:B------:R-:W-:Y:S01]  /*fc70*/  R2UR UR13, R153 ;  /* 0x00000000990d72ca */ /* 0x000fe200000e0000 */
[----:B------:R0:W-:Y:S01]  /*fc80*/  BAR.SYNC.DEFER_BLOCKING R21, 0x100 ;  /* 0x000400150000751d */ /* 0x0001e20000010000 */
[----:B------:R-:W-:Y:S01]  /*fc90*/  IMAD.MOV.U32 R15, RZ, RZ, -0x7fffffe0 ;  /* 0x80000020ff0f7424 */ /* 0x000fe200078e00ff */
[----:B------:R-:W-:Y:S02]  /*fca0*/  R2UR UR16, R150 ;  /* 0x00000000961072ca */ /* 0x000fe400000e0000 */
[----:B------:R-:W-:Y:S01]  /*fcb0*/  R2UR UR17, R151 ;  /* 0x00000000971172ca */ /* 0x000fe200000e0000 */
[----:B--2---:R-:W-:-:S04]  /*fcc0*/  IMAD R10, R20, 0x600, R10 ;  /* 0x00000600140a7824 */ /* 0x004fc800078e020a */
[C---:B------:R-:W-:Y:S01]  /*fcd0*/  VIADD R24, R10.reuse, 0x2 ;  /* 0x000000020a187836 */ /* 0x040fe20000000000 */
[C---:B------:R-:W-:Y:S01]  /*fce0*/  R2UR UR10, R10.reuse ;  /* 0x000000000a0a72ca */ /* 0x040fe200000e0000 */
[----:B------:R-:W-:-:S03]  /*fcf0*/  VIADD R26, R10, 0x400 ;  /* 0x000004000a1a7836 */ /* 0x000fc60000000000 */
[----:B------:R-:W-:Y:S01]  /*fd00*/  R2UR UR14, R24 ;  /* 0x00000000180e72ca */ /* 0x000fe200000e0000 */
[----:B------:R-:W-:Y:S01]  /*fd10*/  VIADD R24, R10, 0x202 ;  /* 0x000002020a187836 */ /* 0x000fe20000000000 */
[----:B------:R-:W-:-:S04]  /*fd20*/  R2UR UR26, R26 ;  /* 0x000000001a1a72ca */ /* 0x000fc800000e0000 */
[----:B------:R-:W-:Y:S02]  /*fd30*/  R2UR UR22, R24 ;  /* 0x00000000181672ca */ /* 0x000fe400000e0000 */
[----:B------:R-:W-:-:S06]  /*fd40*/  WARPGROUP.ARRIVE ;  /* 0x00000000000079c5 */ /* 0x000fcc0000000000 */
[----:B------:R-:W-:Y:S01]  /*fd50*/  HGMMA.64x128x16.F32 R24, gdesc[UR8], RZ, !UPT, gsb0 ;  /* 0x01e00000081879f0 */ /* 0x000fe2000c0008ff */
[----:B------:R-:W-:Y:S01]  /*fd60*/  VIADD R14, R10, 0x200 ;  /* 0x000002000a0e7836 */ /* 0x000fe20000000000 */
[----:B------:R-:W-:-:S04]  /*fd70*/  R2UR UR19, R15 ;  /* 0x000000000f1372ca */ /* 0x000fc800000e0000 */
[----:B------:R-:W-:Y:S01]  /*fd80*/  R2UR UR18, R14 ;  /* 0x000000000e1272ca */ /* 0x000fe200000e0000 */
[----:B------:R-:W-:Y:S02]  /*fd90*/  WARPGROUP.DEPBAR.LE gsb0, 0x0 ;  /* 0x00008000000079c5 */ /* 0x000fe40000010000 */
[----:B------:R-:W-:-:S06]  /*fda0*/  WARPGROUP.ARRIVE ;  /* 0x00000000000079c5 */ /* 0x000fcc0000000000 */
[----:B------:R-:W-:Y:S01]  /*fdb0*/  HGMMA.64x128x16.F32 R24, gdesc[UR12], R24, gsb0 ;  /* 0x01e000000c1879f0 */ /* 0x000fe20008000818 */
[----:B------:R-:W-:Y:S02]  /*fdc0*/  R2UR UR20, R148 ;  /* 0x00000000941472ca */ /* 0x000fe400000e0000 */
        /* <DEDUP_REMOVED lines=9> */
[----:B------:R-:W-:Y:S01]  /*fe60*/  VIADD R10, R10, 0x402 ;  /* 0x000004020a0a7836 */ /* 0x000fe20000000000 */
[----:B------:R-:W-:Y:S02]  /*fe70*/  R2UR UR31, R11 ;  /* 0x000000000b1f72ca */ /* 0x000fe400000e0000 */
[----:B------:R-:W-:Y:S02]  /*fe80*/  R2UR UR28, R8 ;  /* 0x00000000081c72ca */ /* 0x000fe400000e0000 */
[----:B------:R-:W-:Y:S02]  /*fe90*/  R2UR UR30, R10 ;  /* 0x000000000a1e72ca */ /* 0x000fe400000e0000 */
[----:B------:R-:W-:Y:S01]  /*fea0*/  R2UR UR29, R9 ;  /* 0x00000000091d72ca */ /* 0x000fe200000e0000 */
[----:B------:R-:W-:Y:S02]  /*feb0*/  WARPGROUP.DEPBAR.LE gsb0, 0x0 ;  /* 0x00008000000079c5 */ /* 0x000fe40000010000 */
[----:B------:R-:W-:-:S06]  /*fec0*/  WARPGROUP.ARRIVE ;  /* 0x00000000000079c5 */ /* 0x000fcc0000000000 */
        /* <DEDUP_REMOVED lines=8> */
.L_x_1525:
[----:B------:R-:W-:Y:S01]  /*ff50*/  SHF.L.U32 R10, R18, 0x1f, RZ ;  /* 0x0000001f120a7819 */ /* 0x000fe200000006ff */
[----:B------:R-:W-:-:S04]  /*ff60*/  IMAD R11, R16, 0x8, R2 ;  /* 0x00000008100b7824 */ /* 0x000fc800078e0202 */
[----:B------:R0:W1:Y:S01]  /*ff70*/  SYNCS.PHASECHK.TRANS64.TRYWAIT P3, [R11+URZ+0x2d850], R10 ;  /* 0x02d8500a0b0075a7 */ /* 0x000062000806017f */
[----:B------:R-:W-:Y:S05]  /*ff80*/  @!P0 BRA `(.L_x_1526) ;  /* 0x0000000000048947 */ /* 0x000fea0003800000 */
[----:B------:R-:W-:Y:S01]  /*ff90*/  BPT.TRAP 0x1 ;  /* 0x000000040000795c */ /* 0x000fe20000300000 */
.L_x_1526:
[----:B-1----:R-:W-:Y:S05]  /*ffa0*/  @P3 BRA `(.L_x_1524) ;  /* 0x0000000000083947 */ /* 0x002fea0003800000 */
[----:B------:R-:W1:Y:S02]  /*ffb0*/  SYNCS.PHASECHK.TRANS64.TRYWAIT P3, [R11+URZ+0x2d850], R10 ;  /* 0x02d8500a0b0075a7 */ /* 0x000e64000806017f */
[----:B-1----:R-:W-:Y:S05]  /*ffc0*/  @!P3 BRA `(.L_x_1527) ;  /* 0x0000016c00d4b947 */ /* 0x002fea0003800000 */
.L_x_1524:
[----:B------:R-:W2:Y:S01]  /*ffd0*/  LDL R18, [R1+0x18] ;  /* 0x0000180001127983 */ /* 0x000ea20000100800 */
[----:B01----:R-:W0:Y:S03]  /*ffe0*/  @P2 LDC R11, c[0x0][0x44c] ;  /* 0x00011300ff0b2b82 */ /* 0x003e260000000800 */
[----:B------:R-:W2:Y:S04]  /*fff0*/  LDL R14, [R1+0x40] ;  /* 0x00004000010e7983 */ /* 0x000ea80000100800 */
[----:B------:R-:W3:Y:S01]  /*10000*/  LDL R21, [R1+0x1c] ;  /* 0x00001c0001157983 */ /* 0x000ee20000100800 */
[----:B------:R-:W1:Y:S01]  /*10010*/  @P2 LDC R10, c[0x0][0x450] ;  /* 0x00011400ff0a2b82 */ /* 0x000e620000000800 */
[----:B------:R-:W-:Y:S05]  /*10020*/  WARPSYNC.ALL ;  /* 0x0000000000007948 */ /* 0x000fea0003800000 */
[----:B------:R-:W-:Y:S01]  /*10030*/  WARPGROUP.ARRIVE ;  /* 0x00000000000079c5 */ /* 0x000fe20000000000 */
[----:B------:R-:W-:Y:S01]  /*10040*/  UMOV UR9, 0x40000040 ;  /* 0x4000004000097882 */ /* 0x000fe20000000000 */
[----:B------:R-:W-:Y:S01]  /*10050*/  IMAD.MOV.U32 R15, RZ, RZ, -0x7fffffe0 ;  /* 0x80000020ff0f7424 */ /* 0x000fe200078e00ff */
[----:B------:R-:W-:Y:S01]  /*10060*/  UMOV UR13, 0x40000040 ;  /* 0x40000040000d7882 */ /* 0x000fe20000000000 */
[----:B------:R-:W-:Y:S01]  /*10070*/  UMOV UR17, 0x40000040 ;  /* 0x4000004000117882 */ /* 0x000fe20000000000 */
[----:B------:R-:W-:Y:S01]  /*10080*/  UMOV UR21, 0x40000040 ;  /* 0x4000004000157882 */ /* 0x000fe20000000000 */
[----:B------:R-:W-:Y:S01]  /*10090*/  UMOV UR25, 0x40000040 ;  /* 0x4000004000197882 */ /* 0x000fe20000000000 */
[C---:B------:R-:W-:Y:S01]  /*100a0*/  R2UR UR15, R15.reuse ;  /* 0x000000000f0f72ca */ /* 0x040fe200000e0000 */
[----:B------:R-:W-:Y:S01]  /*100b0*/  UMOV UR29, 0x40000040 ;  /* 0x40000040001d7882 */ /* 0x000fe20000000000 */
[C---:B------:R-:W-:Y:S01]  /*100c0*/  R2UR UR19, R15.reuse ;  /* 0x000000000f1372ca */ /* 0x040fe200000e0000 */
[----:B------:R-:W-:Y:S01]  /*100d0*/  UMOV UR33, 0x40000040 ;  /* 0x4000004000217882 */ /* 0x000fe20000000000 */
[C---:B------:R-:W-:Y:S01]  /*100e0*/  R2UR UR23, R15.reuse ;  /* 0x000000000f1772ca */ /* 0x040fe200000e0000 */
[----:B------:R-:W4:Y:S01]  /*100f0*/  S2R R144, SR_TID.X ;  /* 0x0000000000907919 */ /* 0x000f220000002100 */
[C---:B------:R-:W-:Y:S01]  /*10100*/  R2UR UR27, R15.reuse ;  /* 0x000000000f1b72ca */ /* 0x040fe200000e0000 */
[----:B------:R-:W-:Y:S01]  /*10110*/  FMUL.FTZ R84, R84, UR51 ;  /* 0x0000003354547c20 */ /* 0x000fe20008410000 */
[----:B------:R-:W-:Y:S01]  /*10120*/  R2UR UR31, R15 ;  /* 0x000000000f1f72ca */ /* 0x000fe200000e0000 */
[----:B------:R-:W-:Y:S01]  /*10130*/  FMUL.FTZ R85, R85, UR51 ;  /* 0x0000003355557c20 */ /* 0x000fe20008410000 */
        /* <DEDUP_REMOVED lines=18> */
[----:B------:R-:W0:Y:S08]  /*10260*/  MUFU.TANH R15, R15 ;  /* 0x0000000f000f7308 */ /* 0x000e300000002400 */
[----:B------:R-:W0:Y:S01]  /*10270*/  MUFU.TANH R27, R27 ;  /* 0x0000001b001b7308 */ /* 0x000e220000002400 */
[----:B----4-:R-:W-:-:S02]  /*10280*/  SHF.R.U32.HI R143, RZ, 0x7, R144 ;  /* 0x00000007ff8f7819 */ /* 0x010fc40000011690 */
[----:B------:R-:W-:-:S05]  /*10290*/  ISETP.GE.U32.AND P3, PT, R144, 0x180, PT ;  /* 0x000001809000780c */ /* 0x000fca0003f66070 */
        /* <DEDUP_REMOVED lines=17> */
[----:B--2---:R-:W-:-:S04]  /*103b0*/  IMAD.IADD R18, R14, 0x1, R18 ;  /* 0x000000010e127824 */ /* 0x004fc800078e0212 */
[----:B0-----:R-:W-:-:S05]  /*103c0*/  @P2 IMAD.HI.U32 R11, R18, R11, RZ ;  /* 0x0000000b120b2227 */ /* 0x001fca00078e00ff */
[----:B-1----:R-:W-:Y:S01]  /*103d0*/  @P2 SHF.R.U32.HI R18, RZ, R10, R11 ;  /* 0x0000000aff122219 */ /* 0x002fe2000001160b */
[----:B------:R-:W-:Y:S02]  /*103e0*/  IMAD.MOV.U32 R11, RZ, RZ, -0x7fffffe0 ;  /* 0x80000020ff0b7424 */ /* 0x000fe400078e00ff */
[----:B------:R-:W-:Y:S02]  /*103f0*/  VIADD R10, R2, 0x400 ;  /* 0x00000400020a7836 */ /* 0x000fe40000000000 */
[----:B------:R-:W0:Y:S01]  /*10400*/  SHFL.IDX PT, R145, R18, RZ, 0x1c1f ;  /* 0x001c1fff12917589 */ /* 0x000e2200000e0000 */
[----:B------:R-:W-:Y:S01]  /*10410*/  R2UR UR11, R11 ;  /* 0x000000000b0b72ca */ /* 0x000fe200000e0000 */
[----:B---3--:R-:W-:Y:S01]  /*10420*/  IMAD R11, R21, 0x2000, R2 ;  /* 0x00002000150b7824 */ /* 0x008fe200078e0202 */
[----:B------:R-:W-:Y:S01]  /*10430*/  SHF.R.U32.HI R10, RZ, 0x4, R10 ;  /* 0x00000004ff0a7819 */ /* 0x000fe2000001160a */
[----:B------:R-:W-:Y:S01]  /*10440*/  FMUL.FTZ R21, R28, UR51 ;  /* 0x000000331c157c20 */ /* 0x000fe20008410000 */
[----:B------:R-:W-:Y:S01]  /*10450*/  FMUL.FTZ R28, R33, UR51 ;  /* 0x00000033211c7c20 */ /* 0x000fe20008410000 */
[----:B------:R-:W-:Y:S01]  /*10460*/  FMUL.FTZ R33, R38, UR51 ;  /* 0x0000003326217c20 */ /* 0x000fe20008410000 */
[----:B------:R-:W-:Y:S01]  /*10470*/  R2UR UR8, R11 ;  /* 0x000000000b0872ca */ /* 0x000fe200000e0000 */
[----:B------:R-:W-:Y:S01]  /*10480*/  IMAD.MOV.U32 R11, RZ, RZ, -0x7fffffe0 ;  /* 0x80000020ff0b7424 */ /* 0x000fe200078e00ff */
[----:B------:R-:W-:Y:S01]  /*10490*/  LOP3.LUT R10, R10, 0x3fff, RZ, 0xc0, !PT ;  /* 0x00003fff0a0a7812 */ /* 0x000fe200078ec0ff */
[----:B------:R-:W-:Y:S01]  /*104a0*/  FMUL.FTZ R38, R43, UR51 ;  /* 0x000000332b267c20 */ /* 0x000fe20008410000 */
[----:B------:R-:W-:Y:S01]  /*104b0*/  FMUL.FTZ R43, R48, UR51 ;  /* 0x00000033302b7c20 */ /* 0x000fe20008410000 */
[----:B------:R-:W-:Y:S01]  /*104c0*/  FMUL.FTZ R48, R53, UR51 ;  /* 0x0000003335307c20 */ /* 0x000fe20008410000 */
[----:B------:R-:W-:Y:S01]  /*104d0*/  LOP3.LUT R10, R10, 0x2000000, RZ, 0xfc, !PT ;  /* 0x020000000a0a7812 */ /* 0x000fe200078efcff */
[----:B------:R-:W-:Y:S01]  /*104e0*/  FMUL.FTZ R53, R56, UR51 ;  /* 0x0000003338357c20 */ /* 0x000fe20008410000 */
[----:B------:R-:W-:Y:S01]  /*104f0*/  FMUL.FTZ R56, R59, UR51 ;  /* 0x000000333b387c20 */ /* 0x000fe20008410000 */
[----:B------:R-:W-:Y:S01]  /*10500*/  FMUL.FTZ R59, R62, UR51 ;  /* 0x000000333e3b7c20 */ /* 0x000fe20008410000 */
[----:B------:R-:W-:Y:S01]  /*10510*/  FMUL.FTZ R62, R65, UR51 ;  /* 0x00000033413e7c20 */ /* 0x000fe20008410000 */
[----:B------:R-:W-:-:S02]  /*10520*/  IMAD R10, R16, 0x600, R10 ;  /* 0x00000600100a7824 */ /* 0x000fc400078e020a */
[----:B------:R-:W-:Y:S01]  /*10530*/  FMUL.FTZ R65, R68, UR51 ;  /* 0x0000003344417c20 */ /* 0x000fe20008410000 */
[----:B------:R-:W-:Y:S01]  /*10540*/  UIADD3 UR8, UR8, 0x21800, URZ ;  /* 0x0002180008087890 */ /* 0x000fe2000fffe03f */
[----:B------:R-:W-:Y:S01]  /*10550*/  FMUL.FTZ R68, R71, UR51 ;  /* 0x0000003347447c20 */ /* 0x000fe20008410000 */
[C---:B------:R-:W-:Y:S01]  /*10560*/  VIADD R14, R10.reuse, 0x40 ;  /* 0x000000400a0e7836 */ /* 0x040fe20000000000 */
[----:B------:R-:W-:Y:S01]  /*10570*/  R2UR UR10, R10 ;  /* 0x000000000a0a72ca */ /* 0x000fe200000e0000 */
[----:B------:R-:W-:Y:S01]  /*10580*/  USHF.R.U32.HI UR8, URZ, 0x4, UR8 ;  /* 0x000000043f087899 */ /* 0x000fe20008011608 */
[----:B------:R-:W-:Y:S01]  /*10590*/  FMUL.FTZ R71, R74, UR51 ;  /* 0x000000334a477c20 */ /* 0x000fe20008410000 */
[----:B------:R-:W-:Y:S01]  /*105a0*/  FMUL.FTZ R74, R77, UR51 ;  /* 0x000000334d4a7c20 */ /* 0x000fe20008410000 */
[----:B------:R-:W-:Y:S01]  /*105b0*/  R2UR UR14, R14 ;  /* 0x000000000e0e72ca */ /* 0x000fe200000e0000 */
[----:B------:R-:W-:Y:S01]  /*105c0*/  ULOP3.LUT UR8, UR8, 0x3fff, URZ, 0xc0, !UPT ;  /* 0x00003fff08087892 */ /* 0x000fe2000f8ec03f */
[----:B------:R-:W-:-:S02]  /*105d0*/  VIADD R14, R10, 0x80 ;  /* 0x000000800a0e7836 */ /* 0x000fc40000000000 */
[----:B------:R-:W-:Y:S01]  /*105e0*/  FMUL.FTZ R77, R80, UR51 ;  /* 0x00000033504d7c20 */ /* 0x000fe20008410000 */
[----:B------:R-:W-:Y:S01]  /*105f0*/  FMUL.FTZ R80, R83, UR51 ;  /* 0x0000003353507c20 */ /* 0x000fe20008410000 */
[----:B------:R-:W-:Y:S01]  /*10600*/  ULOP3.LUT UR8, UR8, 0x10000, URZ, 0xfc, !UPT ;  /* 0x0001000008087892 */ /* 0x000fe2000f8efc3f */
[----:B------:R-:W-:Y:S01]  /*10610*/  FMUL.FTZ R83, R87, UR51 ;  /* 0x0000003357537c20 */ /* 0x000fe20008410000 */
[----:B------:R-:W-:Y:S01]  /*10620*/  R2UR UR18, R14 ;  /* 0x000000000e1272ca */ /* 0x000fe200000e0000 */
[----:B------:R-:W-:Y:S01]  /*10630*/  VIADD R14, R10, 0xc0 ;  /* 0x000000c00a0e7836 */ /* 0x000fe20000000000 */
[----:B------:R-:W-:Y:S01]  /*10640*/  UIADD3 UR12, UR8, 0x2, URZ ;  /* 0x00000002080c7890 */ /* 0x000fe2000fffe03f */
[----:B------:R-:W1:Y:S01]  /*10650*/  MUFU.TANH R21, R21 ;  /* 0x0000001500157308 */ /* 0x000e620000002400 */
[----:B------:R-:W-:Y:S02]  /*10660*/  UIADD3 UR16, UR8, 0x4, URZ ;  /* 0x0000000408107890 */ /* 0x000fe4000fffe03f */
[----:B------:R-:W-:Y:S01]  /*10670*/  R2UR UR22, R14 ;  /* 0x000000000e1672ca */ /* 0x000fe200000e0000 */
[----:B------:R-:W-:Y:S01]  /*10680*/  HGMMA.64x96x16.F32 R88, gdesc[UR8].tnspB, R88, gsb0 ;  /* 0x41600000085879f0 */ /* 0x000fe20008000858 */
[----:B------:R-:W-:Y:S01]  /*10690*/  UIADD3 UR20, UR8, 0x6, URZ ;  /* 0x0000000608147890 */ /* 0x000fe2000fffe03f */
[----:B------:R-:W-:Y:S01]  /*106a0*/  VIADD R14, R10, 0x100 ;  /* 0x000001000a0e7836 */ /* 0x000fe20000000000 */
[----:B------:R-:W-:Y:S01]  /*106b0*/  UIADD3 UR24, UR8, 0x600, URZ ;  /* 0x0000060008187890 */ /* 0x000fe2000fffe03f */
[----:B------:R-:W-:Y:S01]  /*106c0*/  R2UR UR11, R11 ;  /* 0x000000000b0b72ca */ /* 0x000fe200000e0000 */
[----:B------:R-:W-:Y:S01]  /*106d0*/  UIADD3 UR28, UR8, 0x602, URZ ;  /* 0x00000602081c7890 */ /* 0x000fe2000fffe03f */
[----:B------:R-:W-:Y:S01]  /*106e0*/  FMUL.FTZ R11, R25, UR51 ;  /* 0x00000033190b7c20 */ /* 0x000fe20008410000 */
[----:B------:R-:W-:Y:S01]  /*106f0*/  R2UR UR26, R14 ;  /* 0x000000000e1a72ca */ /* 0x000fe200000e0000 */
[----:B------:R-:W-:Y:S01]  /*10700*/  VIADD R14, R10, 0x140 ;  /* 0x000001400a0e7836 */ /* 0x000fe20000000000 */
[----:B------:R-:W-:Y:S01]  /*10710*/  UIADD3 UR32, UR8, 0x604, URZ ;  /* 0x0000060408207890 */ /* 0x000fe2000fffe03f */
[----:B------:R-:W-:Y:S01]  /*10720*/  FMUL.FTZ R25, R30, UR51 ;  /* 0x000000331e197c20 */ /* 0x000fe20008410000 */
[----:B------:R-:W-:Y:S01]  /*10730*/  UIADD3 UR8, UR8, 0x606, URZ ;  /* 0x0000060608087890 */ /* 0x000fe2000fffe03f */
[----:B------:R-:W-:Y:S01]  /*10740*/  FMUL.FTZ R30, R35, UR51 ;  /* 0x00000033231e7c20 */ /* 0x000fe20008410000 */
[----:B------:R-:W-:Y:S01]  /*10750*/  R2UR UR30, R14 ;  /* 0x000000000e1e72ca */ /* 0x000fe200000e0000 */
[C---:B------:R-:W-:Y:S01]  /*10760*/  VIADD R14, R10.reuse, 0x180 ;  /* 0x000001800a0e7836 */ /* 0x040fe20000000000 */
[----:B------:R-:W-:Y:S01]  /*10770*/  UMOV UR9, 0x40000040 ;  /* 0x4000004000097882 */ /* 0x000fe20000000000 */
[----:B------:R-:W-:-:S02]  /*10780*/  VIADD R10, R10, 0x1c0 ;  /* 0x000001c00a0a7836 */ /* 0x000fc40000000000 */
[----:B------:R-:W-:Y:S01]  /*10790*/  FMUL.FTZ R35, R40, UR51 ;  /* 0x0000003328237c20 */ /* 0x000fe20008410000 */
        /* <DEDUP_REMOVED lines=13> */
[----:B------:R-:W-:-:S02]  /*10870*/  VIADD R50, R143, 0x9 ;  /* 0x000000098f327836 */ /* 0x000fc40000000000 */
[----:B------:R-:W-:Y:S01]  /*10880*/  FMUL.FTZ R60, R63, UR51 ;  /* 0x000000333f3c7c20 */ /* 0x000fe20008410000 */
[----:B------:R-:W-:Y:S01]  /*10890*/  FMUL.FTZ R63, R66, UR51 ;  /* 0x00000033423f7c20 */ /* 0x000fe20008410000 */
[----:B------:R-:W-:Y:S01]  /*108a0*/  FMUL.FTZ R66, R69, UR51 ;  /* 0x0000003345427c20 */ /* 0x000fe20008410000 */
[----:B------:R-:W-:Y:S01]  /*108b0*/  FMUL.FTZ R14, R26, UR51 ;  /* 0x000000331a0e7c20 */ /* 0x000fe20008410000 */
[----:B------:R-:W-:Y:S01]  /*108c0*/  FMUL.FTZ R69, R72, UR51 ;  /* 0x0000003348457c20 */ /* 0x000fe20008410000 */
[----:B------:R-:W-:Y:S01]  /*108d0*/  FMUL.FTZ R26, R31, UR51 ;  /* 0x000000331f1a7c20 */ /* 0x000fe20008410000 */
[----:B------:R-:W-:Y:S01]  /*108e0*/  FMUL.FTZ R72, R75, UR51 ;  /* 0x000000334b487c20 */ /* 0x000fe20008410000 */
[----:B------:R-:W-:Y:S01]  /*108f0*/  SEL R50, R50, 0x9, !P3 ;  /* 0x0000000932327807 */ /* 0x000fe20005800000 */
[----:B------:R-:W-:Y:S01]  /*10900*/  FMUL.FTZ R31, R36, UR51 ;  /* 0x00000033241f7c20 */ /* 0x000fe20008410000 */
[----:B------:R-:W-:Y:S01]  /*10910*/  FMUL.FTZ R75, R78, UR51 ;  /* 0x000000334e4b7c20 */ /* 0x000fe20008410000 */
[----:B------:R-:W-:Y:S01]  /*10920*/  FMUL.FTZ R36, R41, UR51 ;  /* 0x0000003329247c20 */ /* 0x000fe20008410000 */
[----:B------:R-:W-:Y:S01]  /*10930*/  FMUL.FTZ R78, R81, UR51 ;  /* 0x00000033514e7c20 */ /* 0x000fe20008410000 */
[----:B------:R-:W-:Y:S01]  /*10940*/  FMUL.FTZ R41, R46, UR51 ;  /* 0x000000332e297c20 */ /* 0x000fe20008410000 */
[----:B------:R-:W-:-:S02]  /*10950*/  IMAD.SHL.U32 R81, R0, 0x80, RZ ;  /* 0x0000008000517824 */ /* 0x000fc400078e00ff */
[----:B------:R-:W-:Y:S01]  /*10960*/  FMUL.FTZ R46, R51, UR51 ;  /* 0x00000033332e7c20 */ /* 0x000fe20008410000 */
[----:B------:R-:W-:Y:S01]  /*10970*/  PLOP3.LUT P3, PT, PT, PT, UP0, 0x40, 0x0 ;  /* 0x000000000000781c */ /* 0x000fe20003f6e808 */
[----:B------:R-:W2:Y:S01]  /*10980*/  MUFU.TANH R10, R10 ;  /* 0x0000000a000a7308 */ /* 0x000ea20000002400 */
[----:B------:R-:W-:-:S04]  /*10990*/  IADD3 R143, -R22, 0x1, -R81 ;  /* 0x00000001168f7810 */ /* 0x000fc80007ffe951 */
[----:B------:R-:W-:-:S03]  /*109a0*/  IADD3 R143, -R138, R143, R139 ;  /* 0x0000008f8a8f7210 */ /* 0x000fc60007ffe18b */
[----:B------:R-:W3:Y:S02]  /*109b0*/  MUFU.TANH R11, R11 ;  /* 0x0000000b000b7308 */ /* 0x000ee40000002400 */
[C---:B------:R-:W-:Y:S02]  /*109c0*/  VIADD R144, R143.reuse, UR50 ;  /* 0x000000328f907c36 */ /* 0x040fe40008000000 */
[----:B------:R-:W-:Y:S02]  /*109d0*/  VIADD R143, R143, UR52 ;  /* 0x000000348f8f7c36 */ /* 0x000fe40008000000 */
[C---:B0-----:R-:W-:Y:S02]  /*109e0*/  IMAD.IADD R87, R145.reuse, 0x1, R144 ;  /* 0x0000000191577824 */ /* 0x041fe400078e0290 */
[----:B------:R-:W0:Y:S01]  /*109f0*/  MUFU.TANH R14, R14 ;  /* 0x0000000e000e7308 */ /* 0x000e220000002400 */
[----:B------:R-:W-:-:S07]  /*10a00*/  IMAD.IADD R86, R145, 0x1, R143 ;  /* 0x0000000191567824 */ /* 0x000fce00078e028f */
        /* <DEDUP_REMOVED lines=63> */
[----:B------:R5:W-:Y:S06]  /*10e00*/  BAR.ARV R50, 0x100 ;  /* 0x000400320000751d */ /* 0x000bec0000002000 */
[----:B-----5:R-:W-:-:S04]  /*10e10*/  @!P1 IMAD R50, R20, 0x8, R2 ;  /* 0x0000000814329824 */ /* 0x020fc800078e0202 */
[----:B------:R-:W-:-:S05]  /*10e20*/  @!P1 VIADD R50, R50, 0x2d840 ;  /* 0x0002d84032329836 */ /* 0x000fca0000000000 */
[----:B------:R-:W-:-:S04]  /*10e30*/  @!P1 PRMT R50, RZ, 0x654, R50 ;  /* 0x00000654ff329816 */ /* 0x000fc80000000032 */
[----:B------:R0:W-:Y:S01]  /*10e40*/  @!P1 SYNCS.ARRIVE.TRANS64.RED.A1T0 RZ, [R50+URZ], RZ ;  /* 0x000000ff32ff99a7 */ /* 0x0001e2000810043f */
[----:B-1234-:R-:W-:Y:S05]  /*10e50*/  @P3 BRA `(.L_x_1528) ;  /* 0x0000000000583947 */ /* 0x01efea0003800000 */
[----:B------:R-:W-:Y:S01]  /*10e60*/  IADD3 R145, -R138, R139, R145 ;  /* 0x0000008b8a917210 */ /* 0x000fe20007ffe191 */
[----:B------:R-:W-:Y:S03]  /*10e70*/  BSSY B0, `(.L_x_1529) ;  /* 0x0000010000007945 */ /* 0x000fe60003800000 */
[----:B------:R-:W-:-:S13]  /*10e80*/  ISETP.GT.AND P3, PT, R145, -0x1, PT ;  /* 0xffffffff9100780c */ /* 0x000fda0003f64270 */
[----:B------:R-:W-:Y:S05]  /*10e90*/  @P3 BRA `(.L_x_1530) ;  /* 0x0000000000203947 */ /* 0x000fea0003800000 */
[----:B------:R-:W-:Y:S01]  /*10ea0*/  IMAD.U32 R155, RZ, RZ, UR42 ;  /* 0x0000002aff9b7e24 */ /* 0x000fe2000f8e00ff */
[----:B------:R-:W-:-:S04]  /*10eb0*/  LOP3.LUT R145, RZ, R145, RZ, 0x33, !PT ;  /* 0x00000091ff917212 */ /* 0x000fc800078e33ff */
[----:B------:R-:W-:-:S13]  /*10ec0*/  ISETP.NE.AND P3, PT, R155, 0x1, PT ;  /* 0x000000019b00780c */ /* 0x000fda0003f65270 */
[----:B0-----:R-:W0:Y:S02]  /*10ed0*/  @P3 LDC.64 R50, c[0x0][0x9e8] ;  /* 0x00027a00ff323b82 */ /* 0x001e240000000a00 */
[----:B0-----:R-:W-:-:S05]  /*10ee0*/  @P3 IMAD.HI.U32 R50, R145, R50, RZ ;  /* 0x0000003291323227 */ /* 0x001fca00078e00ff */
[----:B------:R-:W-:-:S04]  /*10ef0*/  @P3 SHF.R.U32.HI R145, RZ, R51, R50 ;  /* 0x00000033ff913219 */ /* 0x000fc80000011632 */
[----:B------:R-:W-:Y:S01]  /*10f00*/  LOP3.LUT R145, RZ, R145, RZ, 0x33, !PT ;  /* 0x00000091ff917212 */ /* 0x000fe200078e33ff */
[----:B------:R-:W-:Y:S06]  /*10f10*/  BRA `(.L_x_1531) ;  /* 0x0000000000147947 */ /* 0x000fec0003800000 */
.L_x_1530:
[----:B------:R-:W-:-:S05]  /*10f20*/  IMAD.U32 R155, RZ, RZ, UR42 ;  /* 0x0000002aff9b7e24 */ /* 0x000fca000f8e00ff */
[----:B------:R-:W-:-:S13]  /*10f30*/  ISETP.NE.AND P3, PT, R155, 0x1, PT ;  /* 0x000000019b00780c */ /* 0x000fda0003f65270 */
[----:B0-----:R-:W0:Y:S02]  /*10f40*/  @P3 LDC.64 R50, c[0x0][0x9e8] ;  /* 0x00027a00ff323b82 */ /* 0x001e240000000a00 */
[----:B0-----:R-:W-:-:S05]  /*10f50*/  @P3 IMAD.HI.U32 R50, R145, R50, RZ ;  /* 0x0000003291323227 */ /* 0x001fca00078e00ff */
[----:B------:R-:W-:-:S07]  /*10f60*/  @P3 SHF.R.U32.HI R145, RZ, R51, R50 ;  /* 0x00000033ff913219 */ /* 0x000fce0000011632 */
.L_x_1531:
[----:B------:R-:W-:Y:S05]  /*10f70*/  BSYNC B0 ;  /* 0x0000000000007941 */ /* 0x000fea0003800000 */
.L_x_1529:
[----:B------:R-:W-:-:S04]  /*10f80*/  IMAD R145, R145, R155, -R81 ;  /* 0x0000009b91917224 */ /* 0x000fc800078e0a51 */
[----:B------:R-:W-:-:S05]  /*10f90*/  IMAD.IADD R145, R145, 0x1, -R22 ;  /* 0x0000000191917824 */ /* 0x000fca00078e0a16 */
[----:B------:R-:W-:Y:S02]  /*10fa0*/  VIMNMX R86, R86, R145, !PT ;  /* 0x0000009156567248 */ /* 0x000fe40007fe0100 */
[----:B------:R-:W-:-:S07]  /*10fb0*/  VIADDMNMX R87, R145, R155, R87, PT ;  /* 0x0000009b91577246 */ /* 0x000fce0003800157 */
.L_x_1528:
[----:B------:R-:W-:Y:S01]  /*10fc0*/  ISETP.GT.AND P3, PT, R0, -0x1, PT ;  /* 0xffffffff0000780c */ /* 0x000fe20003f64270 */
[----:B------:R-:W1:Y:S03]  /*10fd0*/  SHFL.IDX PT, R18, R18, 0x1, 0x1c1f ;  /* 0x003c1f0012127f89 */ /* 0x000e6600000e0000 */
[C---:B------:R-:W-:Y:S02]  /*10fe0*/  ISETP.GT.AND P4, PT, R86.reuse, RZ, P3 ;  /* 0x000000ff5600720c */ /* 0x040fe40001f84270 */
[----:B------:R-:W-:Y:S02]  /*10ff0*/  ISETP.GT.AND P5, PT, R86, 0x1, P3 ;  /* 0x000000015600780c */ /* 0x000fe40001fa4270 */
[C---:B------:R-:W-:Y:S02]  /*11000*/  ISETP.LT.OR P4, PT, R87.reuse, 0x1, P4 ;  /* 0x000000015700780c */ /* 0x040fe40002781670 */
[----:B------:R-:W-:-:S02]  /*11010*/  ISETP.LT.OR P5, PT, R87, 0x2, P5 ;  /* 0x000000025700780c */ /* 0x000fc40002fa1670 */
[----:B0-----:R-:W-:Y:S02]  /*11020*/  FSEL R50, R10, -INF , !P4 ;  /* 0xff8000000a327808 */ /* 0x001fe40006000000 */
[C---:B------:R-:W-:Y:S02]  /*11030*/  ISETP.GT.AND P4, PT, R86.reuse, 0x8, P3 ;  /* 0x000000085600780c */ /* 0x040fe40001f84270 */
[----:B------:R-:W-:Y:S02]  /*11040*/  FSEL R51, R11, -INF , !P5 ;  /* 0xff8000000b337808 */ /* 0x000fe40006800000 */
[----:B------:R-:W-:Y:S02]  /*11050*/  ISETP.LT.OR P4, PT, R87, 0x9, P4 ;  /* 0x000000095700780c */ /* 0x000fe40002781670 */
[----:B------:R-:W-:Y:S02]  /*11060*/  ISETP.GT.AND P5, PT, R86, 0x9, P3 ;  /* 0x000000095600780c */ /* 0x000fe40001fa4270 */
[----:B------:R-:W-:-:S02]  /*11070*/  FSEL R21, R21, -INF , !P4 ;  /* 0xff80000015157808 */ /* 0x000fc40006000000 */
[----:B------:R-:W-:Y:S01]  /*11080*/  ISETP.GT.AND P4, PT, R86, 0x10, P3 ;  /* 0x000000105600780c */ /* 0x000fe20001f84270 */
[--C-:B-1----:R-:W-:Y:S01]  /*11090*/  IMAD.IADD R144, R144, 0x1, R18.reuse ;  /* 0x0000000190907824 */ /* 0x102fe200078e0212 */
[----:B------:R-:W-:Y:S01]  /*110a0*/  ISETP.LT.OR P5, PT, R87, 0xa, P5 ;  /* 0x0000000a5700780c */ /* 0x000fe20002fa1670 */
[----:B------:R-:W-:Y:S01]  /*110b0*/  IMAD.IADD R143, R143, 0x1, R18 ;  /* 0x000000018f8f7824 */ /* 0x000fe200078e0212 */
[----:B------:R-:W-:Y:S02]  /*110c0*/  ISETP.LT.OR P4, PT, R87, 0x11, P4 ;  /* 0x000000115700780c */ /* 0x000fe40002781670 */
[----:B------:R-:W-:Y:S02]  /*110d0*/  FSEL R24, R24, -INF , !P5 ;  /* 0xff80000018187808 */ /* 0x000fe40006800000 */
[----:B------:R-:W-:Y:S02]  /*110e0*/  FSEL R27, R27, -INF , !P4 ;  /* 0xff8000001b1b7808 */ /* 0x000fe40006000000 */
[----:B------:R-:W-:-:S02]  /*110f0*/  ISETP.GT.AND P4, PT, R86, 0x18, P3 ;  /* 0x000000185600780c */ /* 0x000fc40001f84270 */
[C---:B------:R-:W-:Y:S02]  /*11100*/  ISETP.GT.AND P5, PT, R86.reuse, 0x11, P3 ;  /* 0x000000115600780c */ /* 0x040fe40001fa4270 */
[C---:B------:R-:W-:Y:S02]  /*11110*/  ISETP.LT.OR P4, PT, R87.reuse, 0x19, P4 ;  /* 0x000000195700780c */ /* 0x040fe40002781670 */
[----:B------:R-:W-:Y:S02]  /*11120*/  ISETP.LT.OR P5, PT, R87, 0x12, P5 ;  /* 0x000000125700780c */ /* 0x000fe40002fa1670 */
[----:B------:R-:W-:Y:S02]  /*11130*/  FSEL R31, R31, -INF , !P4 ;  /* 0xff8000001f1f7808 */ /* 0x000fe40006000000 */
[----:B------:R-:W-:Y:S02]  /*11140*/  ISETP.GT.AND P4, PT, R86, 0x20, P3 ;  /* 0x000000205600780c */ /* 0x000fe40001f84270 */
[----:B------:R-:W-:-:S02]  /*11150*/  FSEL R28, R28, -INF , !P5 ;  /* 0xff8000001c1c7808 */ /* 0x000fc40006800000 */
[----:B------:R-:W-:Y:S02]  /*11160*/  ISETP.LT.OR P4, PT, R87, 0x21, P4 ;  /* 0x000000215700780c */ /* 0x000fe40002781670 */
        /* <DEDUP_REMOVED lines=66> */
[----:B------:R-:W-:Y:S02]  /*11590*/  ISETP.GT.AND P5, PT, R86, 0x71, P3 ;  /* 0x000000715600780c */ /* 0x000fe40001fa4270 */
[----:B------:R-:W-:Y:S02]  /*115a0*/  FSEL R84, R84, -INF , !P4 ;  /* 0xff80000054547808 */ /* 0x000fe40006000000 */
[----:B------:R-:W-:Y:S02]  /*115b0*/  PLOP3.LUT P4, PT, PT, PT, UP0, 0x40, 0x0 ;  /* 0x000000000000781c */ /* 0x000fe40003f8e808 */
[----:B------:R-:W-:-:S04]  /*115c0*/  ISETP.LT.OR P5, PT, R87, 0x72, P5 ;  /* 0x000000725700780c */ /* 0x000fc80002fa1670 */
[----:B------:R-:W-:Y:S02]  /*115d0*/  FSEL R78, R78, -INF , !P5 ;  /* 0xff8000004e4e7808 */ /* 0x000fe40006800000 */
[----:B------:R-:W-:-:S04]  /*115e0*/  ISETP.GT.AND P5, PT, R86, 0x79, P3 ;  /* 0x000000795600780c */ /* 0x000fc80001fa4270 */
[----:B------:R-:W-:-:S04]  /*115f0*/  ISETP.LT.OR P5, PT, R87, 0x7a, P5 ;  /* 0x0000007a5700780c */ /* 0x000fc80002fa1670 */
[----:B------:R-:W-:Y:S01]  /*11600*/  FSEL R85, R85, -INF , !P5 ;  /* 0xff80000055557808 */ /* 0x000fe20006800000 */
[----:B------:R-:W-:Y:S08]  /*11610*/  @P4 BRA `(.L_x_1532) ;  /* 0x0000000000584947 */ /* 0x000ff00003800000 */
[----:B------:R-:W-:Y:S01]  /*11620*/  IADD3 R18, -R138, R139, R18 ;  /* 0x0000008b8a127210 */ /* 0x000fe20007ffe112 */
[----:B------:R-:W-:Y:S03]  /*11630*/  BSSY B0, `(.L_x_1533) ;  /* 0x0000010000007945 */ /* 0x000fe60003800000 */
        /* <DEDUP_REMOVED lines=10> */
.L_x_1534:
[----:B------:R-:W-:-:S05]  /*116e0*/  IMAD.U32 R86, RZ, RZ, UR42 ;  /* 0x0000002aff567e24 */ /* 0x000fca000f8e00ff */
[----:B------:R-:W-:-:S13]  /*116f0*/  ISETP.NE.AND P4, PT, R86, 0x1, PT ;  /* 0x000000015600780c */ /* 0x000fda0003f85270 */
[----:B------:R-:W0:Y:S02]  /*11700*/  @P4 LDC.64 R10, c[0x0][0x9e8] ;  /* 0x00027a00ff0a4b82 */ /* 0x000e240000000a00 */
[----:B0-----:R-:W-:-:S05]  /*11710*/  @P4 IMAD.HI.U32 R10, R18, R10, RZ ;  /* 0x0000000a120a4227 */ /* 0x001fca00078e00ff */
[----:B------:R-:W-:-:S07]  /*11720*/  @P4 SHF.R.U32.HI R18, RZ, R11, R10 ;  /* 0x0000000bff124219 */ /* 0x000fce000001160a */
.L_x_1535:
[----:B------:R-:W-:Y:S05]  /*11730*/  BSYNC B0 ;  /* 0x0000000000007941 */ /* 0x000fea0003800000 */
.L_x_1533:
[----:B------:R-:W-:-:S04]  /*11740*/  IMAD R18, R18, R86, -R81 ;  /* 0x0000005612127224 */ /* 0x000fc800078e0a51 */
[----:B------:R-:W-:-:S05]  /*11750*/  IMAD.IADD R18, R18, 0x1, -R22 ;  /* 0x0000000112127824 */ /* 0x000fca00078e0a16 */
[----:B------:R-:W-:Y:S02]  /*11760*/  VIMNMX R143, R143, R18, !PT ;  /* 0x000000128f8f7248 */ /* 0x000fe40007fe0100 */
[----:B------:R-:W-:-:S07]  /*11770*/  VIADDMNMX R144, R18, R86, R144, PT ;  /* 0x0000005612907246 */ /* 0x000fce0003800190 */
.L_x_1532:
[----:B------:R-:W-:Y:S01]  /*11780*/  @!P1 IMAD R10, R16, 0x8, R2 ;  /* 0x00000008100a9824 */ /* 0x000fe200078e0202 */
[----:B------:R-:W2:Y:S01]  /*11790*/  LDL R86, [R1+0x20] ;  /* 0x0000200001567983 */ /* 0x000ea20000100800 */
[----:B------:R-:W-:Y:S02]  /*117a0*/  UMOV UR41, UR7 ;  /* 0x0000000700297c82 */ /* 0x000fe40008000000 */
[----:B------:R-:W-:-:S05]  /*117b0*/  @!P1 VIADD R10, R10, 0x2d860 ;  /* 0x0002d8600a0a9836 */ /* 0x000fca0000000000 */
[----:B------:R-:W-:-:S04]  /*117c0*/  @!P1 PRMT R10, RZ, 0x654, R10 ;  /* 0x00000654ff0a9816 */ /* 0x000fc8000000000a */
[----:B------:R0:W-:Y:S02]  /*117d0*/  @!P1 SYNCS.ARRIVE.TRANS64.RED.A1T0 RZ, [R10+URZ], RZ ;  /* 0x000000ff0aff99a7 */ /* 0x0001e4000810043f */
[----:B0-----:R-:W-:-:S04]  /*117e0*/  FMNMX.FTZ R10, R50, R12, !PT ;  /* 0x0000000c320a7209 */ /* 0x001fc80007810000 */
[----:B------:R-:W-:-:S04]  /*117f0*/  FMNMX.FTZ R10, R51, R10, !PT ;  /* 0x0000000a330a7209 */ /* 0x000fc80007810000 */
        /* <DEDUP_REMOVED lines=34> */
[----:B------:R-:W-:-:S04]  /*11a20*/  FSETP.NEU.FTZ.AND P4, PT, R10, -INF , PT ;  /* 0xff8000000a00780b */ /* 0x000fc80003f9d000 */
[----:B------:R-:W-:-:S05]  /*11a30*/  FSEL R11, R10, RZ, P4 ;  /* 0x000000ff0a0b7208 */ /* 0x000fca0002000000 */
[----:B------:R-:W-:Y:S01]  /*11a40*/  FADD.FTZ R12, -R11, R12 ;  /* 0x0000000c0b0c7221 */ /* 0x000fe20000010100 */
[----:B------:R-:W-:-:S03]  /*11a50*/  FMUL.FTZ R11, R10, UR41 ;  /* 0x000000290a0b7c20 */ /* 0x000fc60008410000 */
[----:B------:R-:W-:Y:S02]  /*11a60*/  FMUL.FTZ R12, R12, UR41 ;  /* 0x000000290c0c7c20 */ /* 0x000fe40008410000 */
[----:B------:R-:W-:Y:S02]  /*11a70*/  FSEL R11, R11, RZ, P4 ;  /* 0x000000ff0b0b7208 */ /* 0x000fe40002000000 */
[----:B------:R-:W-:Y:S02]  /*11a80*/  ISETP.GT.AND P4, PT, R143, 0x1, P3 ;  /* 0x000000018f00780c */ /* 0x000fe40001f84270 */
[----:B------:R-:W-:Y:S01]  /*11a90*/  MUFU.EX2 R12, R12 ;  /* 0x0000000c000c7308 */ /* 0x000fe20000000800 */
[--C-:B------:R-:W-:Y:S01]  /*11aa0*/  FFMA.FTZ R50, R50, UR41, -R11.reuse ;  /* 0x0000002932327c23 */ /* 0x100fe2000801080b */
[----:B------:R-:W-:Y:S01]  /*11ab0*/  ISETP.LT.OR P5, PT, R144, 0x2, P4 ;  /* 0x000000029000780c */ /* 0x000fe200027a1670 */
[--C-:B------:R-:W-:Y:S01]  /*11ac0*/  FFMA.FTZ R51, R51, UR41, -R11.reuse ;  /* 0x0000002933337c23 */ /* 0x100fe2000801080b */
[--C-:B------:R-:W-:Y:S01]  /*11ad0*/  FFMA.FTZ R21, R21, UR41, -R11.reuse ;  /* 0x0000002915157c23 */ /* 0x100fe2000801080b */
[--C-:B------:R-:W-:Y:S01]  /*11ae0*/  FFMA.FTZ R24, R24, UR41, -R11.reuse ;  /* 0x0000002918187c23 */ /* 0x100fe2000801080b */
[----:B------:R-:W-:Y:S01]  /*11af0*/  FSEL R15, R15, -INF , !P5 ;  /* 0xff8000000f0f7808 */ /* 0x000fe20006800000 */
[--C-:B------:R-:W-:Y:S01]  /*11b00*/  FFMA.FTZ R27, R27, UR41, -R11.reuse ;  /* 0x000000291b1b7c23 */ /* 0x100fe2000801080b */
[----:B------:R-:W-:Y:S01]  /*11b10*/  ISETP.GT.AND P5, PT, R143, 0x9, P3 ;  /* 0x000000098f00780c */ /* 0x000fe20001fa4270 */
[--C-:B------:R-:W-:Y:S01]  /*11b20*/  FFMA.FTZ R28, R28, UR41, -R11.reuse ;  /* 0x000000291c1c7c23 */ /* 0x100fe2000801080b */
[--C-:B------:R-:W-:Y:S01]  /*11b30*/  FFMA.FTZ R31, R31, UR41, -R11.reuse ;  /* 0x000000291f1f7c23 */ /* 0x100fe2000801080b */
        /* <DEDUP_REMOVED lines=33> */
[----:B------:R-:W0:Y:S01]  /*11d50*/  MUFU.EX2 R32, R50 ;  /* 0x0000003200207308 */ /* 0x000e220000000800 */
[----:B------:R-:W-:-:S02]  /*11d60*/  ISETP.GT.AND P5, PT, R143, 0x21, P3 ;  /* 0x000000218f00780c */ /* 0x000fc40001fa4270 */
[C---:B------:R-:W-:Y:S02]  /*11d70*/  ISETP.GT.AND P4, PT, R143.reuse, 0x8, P3 ;  /* 0x000000088f00780c */ /* 0x040fe40001f84270 */
[C---:B------:R-:W-:Y:S02]  /*11d80*/  ISETP.LT.OR P5, PT, R144.reuse, 0x22, P5 ;  /* 0x000000229000780c */ /* 0x040fe40002fa1670 */
[----:B------:R-:W-:Y:S01]  /*11d90*/  ISETP.LT.OR P4, PT, R144, 0x9, P4 ;  /* 0x000000099000780c */ /* 0x000fe20002781670 */
[----:B------:R-:W1:Y:S01]  /*11da0*/  MUFU.EX2 R51, R51 ;  /* 0x0000003300337308 */ /* 0x000e620000000800 */
[----:B------:R-:W-:Y:S02]  /*11db0*/  FSEL R38, R38, -INF , !P5 ;  /* 0xff80000026267808 */ /* 0x000fe40006800000 */
[----:B------:R-:W-:Y:S02]  /*11dc0*/  ISETP.GT.AND P5, PT, R143, 0x29, P3 ;  /* 0x000000298f00780c */ /* 0x000fe40001fa4270 */
[----:B------:R-:W-:-:S02]  /*11dd0*/  FSEL R25, R25, -INF , !P4 ;  /* 0xff80000019197808 */ /* 0x000fc40006000000 */
[----:B------:R-:W-:Y:S01]  /*11de0*/  ISETP.LT.OR P5, PT, R144, 0x2a, P5 ;  /* 0x0000002a9000780c */ /* 0x000fe20002fa1670 */
[----:B------:R-:W-:Y:S01]  /*11df0*/  MUFU.EX2 R24, R24 ;  /* 0x0000001800187308 */ /* 0x000fe20000000800 */
[C---:B------:R-:W-:Y:S01]  /*11e00*/  ISETP.GT.AND P4, PT, R143.reuse, 0x10, P3 ;  /* 0x000000108f00780c */ /* 0x040fe20001f84270 */
[----:B0-----:R-:W-:Y:S01]  /*11e10*/  FFMA.FTZ R4, R12, R4, R32 ;  /* 0x000000040c047223 */ /* 0x001fe20000010020 */
[----:B------:R-:W-:Y:S02]  /*11e20*/  FSEL R42, R42, -INF , !P5 ;  /* 0xff8000002a2a7808 */ /* 0x000fe40006800000 */
[----:B------:R-:W-:Y:S02]  /*11e30*/  ISETP.GT.AND P5, PT, R143, 0x31, P3 ;  /* 0x000000318f00780c */ /* 0x000fe40001fa4270 */
[C---:B------:R-:W-:Y:S01]  /*11e40*/  ISETP.LT.OR P4, PT, R144.reuse, 0x11, P4 ;  /* 0x000000119000780c */ /* 0x040fe20002781670 */
[----:B------:R-:W-:Y:S01]  /*11e50*/  MUFU.EX2 R27, R27 ;  /* 0x0000001b001b7308 */ /* 0x000fe20000000800 */
[----:B------:R-:W-:Y:S01]  /*11e60*/  ISETP.LT.OR P5, PT, R144, 0x32, P5 ;  /* 0x000000329000780c */ /* 0x000fe20002fa1670 */
[----:B-1----:R-:W-:Y:S01]  /*11e70*/  FADD.FTZ R4, R51, R4 ;  /* 0x0000000433047221 */ /* 0x002fe20000010000 */
[----:B------:R-:W-:-:S02]  /*11e80*/  FSEL R29, R29, -INF , !P4 ;  /* 0xff8000001d1d7808 */ /* 0x000fc40006000000 */
[----:B------:R-:W-:Y:S02]  /*11e90*/  FSEL R46, R46, -INF , !P5 ;  /* 0xff8000002e2e7808 */ /* 0x000fe40006800000 */
[C---:B------:R-:W-:Y:S01]  /*11ea0*/  ISETP.GT.AND P5, PT, R143.reuse, 0x39, P3 ;  /* 0x000000398f00780c */ /* 0x040fe20001fa4270 */
[----:B------:R-:W-:Y:S01]  /*11eb0*/  MUFU.EX2 R28, R28 ;  /* 0x0000001c001c7308 */ /* 0x000fe20000000800 */
[C---:B------:R-:W-:Y:S02]  /*11ec0*/  ISETP.GT.AND P4, PT, R143.reuse, 0x18, P3 ;  /* 0x000000188f00780c */ /* 0x040fe40001f84270 */
[C---:B------:R-:W-:Y:S02]  /*11ed0*/  ISETP.LT.OR P5, PT, R144.reuse, 0x3a, P5 ;  /* 0x0000003a9000780c */ /* 0x040fe40002fa1670 */
[----:B------:R-:W-:Y:S02]  /*11ee0*/  ISETP.LT.OR P4, PT, R144, 0x19, P4 ;  /* 0x000000199000780c */ /* 0x000fe40002781670 */
[----:B------:R-:W-:Y:S01]  /*11ef0*/  FSEL R52, R52, -INF , !P5 ;  /* 0xff80000034347808 */ /* 0x000fe20006800000 */
[----:B------:R-:W-:Y:S01]  /*11f00*/  MUFU.EX2 R31, R31 ;  /* 0x0000001f001f7308 */ /* 0x000fe20000000800 */
[----:B------:R-:W-:-:S02]  /*11f10*/  ISETP.GT.AND P5, PT, R143, 0x41, P3 ;  /* 0x000000418f00780c */ /* 0x000fc40001fa4270 */
[----:B------:R-:W-:Y:S02]  /*11f20*/  FSEL R81, R33, -INF , !P4 ;  /* 0xff80000021517808 */ /* 0x000fe40006000000 */
[----:B------:R-:W-:Y:S02]  /*11f30*/  ISETP.LT.OR P5, PT, R144, 0x42, P5 ;  /* 0x000000429000780c */ /* 0x000fe40002fa1670 */
[C---:B------:R-:W-:Y:S01]  /*11f40*/  ISETP.GT.AND P4, PT, R143.reuse, 0x20, P3 ;  /* 0x000000208f00780c */ /* 0x040fe20001f84270 */
[----:B------:R-:W-:Y:S01]  /*11f50*/  MUFU.EX2 R16, R16 ;  /* 0x0000001000107308 */ /* 0x000fe20000000800 */
[----:B------:R-:W-:Y:S02]  /*11f60*/  FSEL R56, R56, -INF , !P5 ;  /* 0xff80000038387808 */ /* 0x000fe40006800000 */
[----:B------:R-:W-:Y:S02]  /*11f70*/  ISETP.GT.AND P5, PT, R143, 0x49, P3 ;  /* 0x000000498f00780c */ /* 0x000fe40001fa4270 */
[----:B------:R-:W-:-:S02]  /*11f80*/  ISETP.LT.OR P4, PT, R144, 0x21, P4 ;  /* 0x000000219000780c */ /* 0x000fc40002781670 */
[----:B------:R-:W-:Y:S01]  /*11f90*/  ISETP.LT.OR P5, PT, R144, 0x4a, P5 ;  /* 0x0000004a9000780c */ /* 0x000fe20002fa1670 */
[----:B------:R-:W-:Y:S01]  /*11fa0*/  MUFU.EX2 R18, R18 ;  /* 0x0000001200127308 */ /* 0x000fe20000000800 */
[----:B------:R-:W-:Y:S02]  /*11fb0*/  FSEL R37, R37, -INF , !P4 ;  /* 0xff80000025257808 */ /* 0x000fe40006000000 */
[----:B------:R-:W-:Y:S02]  /*11fc0*/  FSEL R60, R60, -INF , !P5 ;  /* 0xff8000003c3c7808 */ /* 0x000fe40006800000 */
[C---:B------:R-:W-:Y:S02]  /*11fd0*/  ISETP.GT.AND P5, PT, R143.reuse, 0x51, P3 ;  /* 0x000000518f00780c */ /* 0x040fe40001fa4270 */
[----:B------:R-:W-:Y:S01]  /*11fe0*/  ISETP.GT.AND P4, PT, R143, 0x28, P3 ;  /* 0x000000288f00780c */ /* 0x000fe20001f84270 */
[----:B------:R-:W-:Y:S01]  /*11ff0*/  MUFU.EX2 R36, R36 ;  /* 0x0000002400247308 */ /* 0x000fe20000000800 */
[----:B------:R-:W-:-:S02]  /*12000*/  ISETP.LT.OR P5, PT, R144, 0x52, P5 ;  /* 0x000000529000780c */ /* 0x000fc40002fa1670 */
[----:B------:R-:W-:Y:S02]  /*12010*/  ISETP.LT.OR P4, PT, R144, 0x29, P4 ;  /* 0x000000299000780c */ /* 0x000fe40002781670 */
[----:B------:R-:W-:Y:S02]  /*12020*/  FSEL R64, R64, -INF , !P5 ;  /* 0xff80000040407808 */ /* 0x000fe40006800000 */
[----:B------:R-:W-:Y:S01]  /*12030*/  ISETP.GT.AND P5, PT, R143, 0x59, P3 ;  /* 0x000000598f00780c */ /* 0x000fe20001fa4270 */
[----:B------:R-:W-:Y:S01]  /*12040*/  MUFU.EX2 R39, R39 ;  /* 0x0000002700277308 */ /* 0x000fe20000000800 */
[----:B------:R-:W-:Y:S02]  /*12050*/  FSEL R41, R41, -INF , !P4 ;  /* 0xff80000029297808 */ /* 0x000fe40006000000 */
[----:B------:R-:W-:Y:S02]  /*12060*/  ISETP.LT.OR P5, PT, R144, 0x5a, P5 ;  /* 0x0000005a9000780c */ /* 0x000fe40002fa1670 */
[----:B------:R-:W-:-:S02]  /*12070*/  ISETP.GT.AND P4, PT, R143, 0x30, P3 ;  /* 0x000000308f00780c */ /* 0x000fc40001f84270 */
[----:B------:R-:W-:Y:S01]  /*12080*/  FSEL R68, R68, -INF , !P5 ;  /* 0xff80000044447808 */ /* 0x000fe20006800000 */
[----:B------:R-:W-:Y:S01]  /*12090*/  MUFU.EX2 R40, R40 ;  /* 0x0000002800287308 */ /* 0x000fe20000000800 */
[----:B------:R-:W-:Y:S02]  /*120a0*/  ISETP.GT.AND P5, PT, R143, 0x61, P3 ;  /* 0x000000618f00780c */ /* 0x000fe40001fa4270 */
[C---:B------:R-:W-:Y:S02]  /*120b0*/  ISETP.LT.OR P4, PT, R144.reuse, 0x31, P4 ;  /* 0x000000319000780c */ /* 0x040fe40002781670 */
[----:B------:R-:W-:Y:S02]  /*120c0*/  ISETP.LT.OR P5, PT, R144, 0x62, P5 ;  /* 0x000000629000780c */ /* 0x000fe40002fa1670 */
[----:B------:R-:W-:Y:S01]  /*120d0*/  FSEL R45, R45, -INF , !P4 ;  /* 0xff8000002d2d7808 */ /* 0x000fe20006000000 */
[----:B------:R-:W-:Y:S01]  /*120e0*/  MUFU.EX2 R43, R43 ;  /* 0x0000002b002b7308 */ /* 0x000fe20000000800 */
[----:B------:R-:W-:-:S02]  /*120f0*/  FSEL R72, R72, -INF , !P5 ;  /* 0xff80000048487808 */ /* 0x000fc40006800000 */
[C---:B------:R-:W-:Y:S02]  /*12100*/  ISETP.GT.AND P5, PT, R143.reuse, 0x69, P3 ;  /* 0x000000698f00780c */ /* 0x040fe40001fa4270 */
[C---:B------:R-:W-:Y:S02]  /*12110*/  ISETP.GT.AND P4, PT, R143.reuse, 0x38, P3 ;  /* 0x000000388f00780c */ /* 0x040fe40001f84270 */
[C---:B------:R-:W-:Y:S01]  /*12120*/  ISETP.LT.OR P5, PT, R144.reuse, 0x6a, P5 ;  /* 0x0000006a9000780c */ /* 0x040fe20002fa1670 */
[----:B------:R-:W-:Y:S01]  /*12130*/  MUFU.EX2 R44, R44 ;  /* 0x0000002c002c7308 */ /* 0x000fe20000000800 */
[----:B------:R-:W-:Y:S02]  /*12140*/  ISETP.LT.OR P4, PT, R144, 0x39, P4 ;  /* 0x000000399000780c */ /* 0x000fe40002781670 */
[----:B------:R-:W-:Y:S02]  /*12150*/  FSEL R76, R76, -INF , !P5 ;  /* 0xff8000004c4c7808 */ /* 0x000fe40006800000 */
[----:B------:R-:W-:-:S02]  /*12160*/  ISETP.GT.AND P5, PT, R143, RZ, P3 ;  /* 0x000000ff8f00720c */ /* 0x000fc40001fa4270 */
[----:B------:R-:W-:Y:S01]  /*12170*/  FSEL R49, R49, -INF , !P4 ;  /* 0xff80000031317808 */ /* 0x000fe20006000000 */
[----:B------:R-:W-:Y:S01]  /*12180*/  MUFU.EX2 R47, R47 ;  /* 0x0000002f002f7308 */ /* 0x000fe20000000800 */
[----:B------:R-:W-:Y:S02]  /*12190*/  ISETP.LT.OR P5, PT, R144, 0x1, P5 ;  /* 0x000000019000780c */ /* 0x000fe40002fa1670 */
[----:B------:R-:W-:Y:S02]  /*121a0*/  ISETP.GT.AND P4, PT, R143, 0x40, P3 ;  /* 0x000000408f00780c */ /* 0x000fe40001f84270 */
[----:B------:R-:W-:Y:S02]  /*121b0*/  FSEL R33, R14, -INF , !P5 ;  /* 0xff8000000e217808 */ /* 0x000fe40006800000 */
[----:B------:R-:W-:Y:S01]  /*121c0*/  ISETP.LT.OR P4, PT, R144, 0x41, P4 ;  /* 0x000000419000780c */ /* 0x000fe20002781670 */
[----:B------:R-:W-:Y:S01]  /*121d0*/  MUFU.EX2 R48, R48 ;  /* 0x0000003000307308 */ /* 0x000fe20000000800 */
[----:B------:R-:W-:-:S02]  /*121e0*/  FMNMX.FTZ R14, R33, R13, !PT ;  /* 0x0000000d210e7209 */ /* 0x000fc40007810000 */
[----:B------:R-:W-:Y:S02]  /*121f0*/  FSEL R55, R55, -INF , !P4 ;  /* 0xff80000037377808 */ /* 0x000fe40006000000 */
[----:B------:R-:W-:Y:S02]  /*12200*/  FMNMX.FTZ R14, R15, R14, !PT ;  /* 0x0000000e0f0e7209 */ /* 0x000fe40007810000 */
[----:B------:R-:W-:Y:S01]  /*12210*/  ISETP.GT.AND P4, PT, R143, 0x48, P3 ;  /* 0x000000488f00780c */ /* 0x000fe20001f84270 */
[----:B------:R-:W-:Y:S01]  /*12220*/  MUFU.EX2 R53, R53 ;  /* 0x0000003500357308 */ /* 0x000fe20000000800 */
[----:B------:R-:W-:Y:S02]  /*12230*/  FMNMX.FTZ R14, R25, R14, !PT ;  /* 0x0000000e190e7209 */ /* 0x000fe40007810000 */
[----:B------:R-:W-:Y:S02]  /*12240*/  ISETP.LT.OR P4, PT, R144, 0x49, P4 ;  /* 0x000000499000780c */ /* 0x000fe40002781670 */
[----:B------:R-:W-:-:S02]  /*12250*/  FMNMX.FTZ R14, R26, R14, !PT ;  /* 0x0000000e1a0e7209 */ /* 0x000fc40007810000 */
[----:B------:R-:W-:Y:S01]  /*12260*/  FSEL R59, R59, -INF , !P4 ;  /* 0xff8000003b3b7808 */ /* 0x000fe20006000000 */
[----:B------:R-:W-:Y:S01]  /*12270*/  MUFU.EX2 R54, R54 ;  /* 0x0000003600367308 */ /* 0x000fe20000000800 */
[----:B------:R-:W-:Y:S02]  /*12280*/  FMNMX.FTZ R14, R29, R14, !PT ;  /* 0x0000000e1d0e7209 */ /* 0x000fe40007810000 */
[----:B------:R-:W-:Y:S02]  /*12290*/  ISETP.GT.AND P4, PT, R143, 0x50, P3 ;  /* 0x000000508f00780c */ /* 0x000fe40001f84270 */
[----:B------:R-:W-:Y:S02]  /*122a0*/  FMNMX.FTZ R14, R30, R14, !PT ;  /* 0x0000000e1e0e7209 */ /* 0x000fe40007810000 */
        /* <DEDUP_REMOVED lines=38> */
[----:B------:R-:W-:Y:S02]  /*12510*/  ISETP.GT.AND P5, PT, R143, 0x78, P3 ;  /* 0x000000788f00780c */ /* 0x000fe40001fa4270 */
[----:B------:R-:W-:-:S02]  /*12520*/  FMNMX.FTZ R14, R64, R14, !PT ;  /* 0x0000000e400e7209 */ /* 0x000fc40007810000 */
[----:B------:R-:W-:Y:S01]  /*12530*/  ISETP.LT.OR P4, PT, R144, 0x72, P4 ;  /* 0x000000729000780c */ /* 0x000fe20002781670 */
        /* <DEDUP_REMOVED lines=9> */
[----:B------:R-:W-:Y:S01]  /*125d0*/  ISETP.LT.OR P3, PT, R144, 0x7a, P3 ;  /* 0x0000007a9000780c */ /* 0x000fe20001f61670 */
[----:B------:R-:W-:Y:S01]  /*125e0*/  MUFU.EX2 R77, R77 ;  /* 0x0000004d004d7308 */ /* 0x000fe20000000800 */
[----:B------:R-:W-:Y:S02]  /*125f0*/  FMNMX.FTZ R14, R75, R14, !PT ;  /* 0x0000000e4b0e7209 */ /* 0x000fe40007810000 */
[----:B------:R-:W-:Y:S02]  /*12600*/  FSEL R82, R82, -INF , !P5 ;  /* 0xff80000052527808 */ /* 0x000fe40006800000 */
[----:B------:R-:W-:-:S02]  /*12610*/  FMNMX.FTZ R14, R76, R14, !PT ;  /* 0x0000000e4c0e7209 */ /* 0x000fc40007810000 */
[----:B------:R-:W-:Y:S01]  /*12620*/  FSEL R83, R83, -INF , !P3 ;  /* 0xff80000053537808 */ /* 0x000fe20005800000 */
[----:B------:R-:W-:Y:S01]  /*12630*/  MUFU.EX2 R78, R78 ;  /* 0x0000004e004e7308 */ /* 0x000fe20000000800 */
[----:B------:R-:W-:Y:S02]  /*12640*/  FMNMX.FTZ R14, R79, R14, !PT ;  /* 0x0000000e4f0e7209 */ /* 0x000fe40007810000 */
[----:B------:R-:W-:Y:S02]  /*12650*/  F2FP.F16.F32.PACK_AB R32, R51, R32 ;  /* 0x000000203320723e */ /* 0x000fe400000000ff */
[----:B------:R-:W-:-:S03]  /*12660*/  FMNMX.FTZ R14, R80, R14, !PT ;  /* 0x0000000e500e7209 */ /* 0x000fc60007810000 */
[----:B------:R-:W-:Y:S01]  /*12670*/  MUFU.EX2 R84, R84 ;  /* 0x0000005400547308 */ /* 0x000fe20000000800 */
[----:B------:R-:W-:-:S04]  /*12680*/  FMNMX.FTZ R14, R82, R14, !PT ;  /* 0x0000000e520e7209 */ /* 0x000fc80007810000 */
[----:B------:R-:W-:-:S03]  /*12690*/  FMNMX.FTZ R14, R83, R14, !PT ;  /* 0x0000000e530e7209 */ /* 0x000fc60007810000 */
[----:B------:R-:W-:Y:S02]  /*126a0*/  MUFU.EX2 R11, R11 ;  /* 0x0000000b000b7308 */ /* 0x000fe40000000800 */
[----:B------:R-:W0:Y:S02]  /*126b0*/  SHFL.BFLY PT, R34, R14, 0x2, 0x1f ;  /* 0x0c401f000e227f89 */ /* 0x000e2400000e0000 */
[----:B0-----:R-:W-:-:S04]  /*126c0*/  FMNMX.FTZ R14, R14, R34, !PT ;  /* 0x000000220e0e7209 */ /* 0x001fc80007810000 */
[----:B------:R0:W1:Y:S02]  /*126d0*/  MUFU.EX2 R34, R21 ;  /* 0x0000001500227308 */ /* 0x0000640000000800 */
[----:B0-----:R-:W0:Y:S01]  /*126e0*/  SHFL.BFLY PT, R21, R14, 0x1, 0x1f ;  /* 0x0c201f000e157f89 */ /* 0x001e2200000e0000 */
[----:B-1----:R-:W-:Y:S01]  /*126f0*/  FADD.FTZ R4, R34, R4 ;  /* 0x0000000422047221 */ /* 0x002fe20000010000 */
[----:B------:R-:W-:Y:S02]  /*12700*/  F2FP.F16.F32.PACK_AB R34, R24, R34 ;  /* 0x000000221822723e */ /* 0x000fe400000000ff */
[----:B0-----:R-:W-:Y:S01]  /*12710*/  FMNMX.FTZ R14, R14, R21, !PT ;  /* 0x000000150e0e7209 */ /* 0x001fe20007810000 */
[----:B------:R-:W-:-:S03]  /*12720*/  FADD.FTZ R21, R24, R4 ;  /* 0x0000000418157221 */ /* 0x000fc60000010000 */
[C---:B------:R-:W-:Y:S01]  /*12730*/  FSETP.NEU.FTZ.AND P3, PT, R14.reuse, -INF , PT ;  /* 0xff8000000e00780b */ /* 0x040fe20003f7d000 */
[----:B------:R-:W-:Y:S01]  /*12740*/  FMUL.FTZ R4, R14, UR41 ;  /* 0x000000290e047c20 */ /* 0x000fe20008410000 */
[----:B------:R-:W-:-:S04]  /*12750*/  FADD.FTZ R21, R27, R21 ;  /* 0x000000151b157221 */ /* 0x000fc80000010000 */
[----:B------:R-:W-:Y:S01]  /*12760*/  FSEL R4, R4, RZ, P3 ;  /* 0x000000ff04047208 */ /* 0x000fe20001800000 */
[C---:B------:R-:W-:Y:S01]  /*12770*/  FADD.FTZ R21, R28.reuse, R21 ;  /* 0x000000151c157221 */ /* 0x040fe20000010000 */
[----:B------:R-:W-:-:S03]  /*12780*/  F2FP.F16.F32.PACK_AB R28, R28, R27 ;  /* 0x0000001b1c1c723e */ /* 0x000fc600000000ff */
        /* <DEDUP_REMOVED lines=8> */
[----:B------:R-:W-:Y:S01]  /*12810*/  FADD.FTZ R21, R31, R21 ;  /* 0x000000151f157221 */ /* 0x000fe20000010000 */
[--C-:B------:R-:W-:Y:S01]  /*12820*/  FFMA.FTZ R41, R41, UR41, -R4.reuse ;  /* 0x0000002929297c23 */ /* 0x100fe20008010804 */
[--C-:B------:R-:W-:Y:S01]  /*12830*/  FFMA.FTZ R42, R42, UR41, -R4.reuse ;  /* 0x000000292a2a7c23 */ /* 0x100fe20008010804 */
[--C-:B------:R-:W-:Y:S01]  /*12840*/  FFMA.FTZ R45, R45, UR41, -R4.reuse ;  /* 0x000000292d2d7c23 */ /* 0x100fe20008010804 */
[----:B------:R-:W-:Y:S01]  /*12850*/  FADD.FTZ R21, R16, R21 ;  /* 0x0000001510157221 */ /* 0x000fe20000010000 */
[--C-:B------:R-:W-:Y:S01]  /*12860*/  FFMA.FTZ R59, R59, UR41, -R4.reuse ;  /* 0x000000293b3b7c23 */ /* 0x100fe20008010804 */
[----:B------:R-:W0:Y:S01]  /*12870*/  MUFU.EX2 R15, R15 ;  /* 0x0000000f000f7308 */ /* 0x000e220000000800 */
[--C-:B------:R-:W-:Y:S01]  /*12880*/  FFMA.FTZ R60, R60, UR41, -R4.reuse ;  /* 0x000000293c3c7c23 */ /* 0x100fe20008010804 */
[----:B------:R-:W-:Y:S01]  /*12890*/  FADD.FTZ R21, R18, R21 ;  /* 0x0000001512157221 */ /* 0x000fe20000010000 */
[--C-:B------:R-:W-:Y:S01]  /*128a0*/  FFMA.FTZ R63, R63, UR41, -R4.reuse ;  /* 0x000000293f3f7c23 */ /* 0x100fe20008010804 */
[--C-:B------:R-:W-:Y:S01]  /*128b0*/  FFMA.FTZ R64, R64, UR41, -R4.reuse ;  /* 0x0000002940407c23 */ /* 0x100fe20008010804 */
[--C-:B------:R-:W-:Y:S01]  /*128c0*/  FFMA.FTZ R67, R67, UR41, -R4.reuse ;  /* 0x0000002943437c23 */ /* 0x100fe20008010804 */
[C---:B------:R-:W-:Y:S01]  /*128d0*/  FADD.FTZ R21, R36.reuse, R21 ;  /* 0x0000001524157221 */ /* 0x040fe20000010000 */
[----:B------:R-:W-:Y:S01]  /*128e0*/  F2FP.F16.F32.PACK_AB R36, R36, R18 ;  /* 0x000000122424723e */ /* 0x000fe200000000ff */
[----:B------:R-:W-:Y:S01]  /*128f0*/  MUFU.EX2 R25, R25 ;  /* 0x0000001900197308 */ /* 0x000fe20000000800 */
[--C-:B------:R-:W-:Y:S01]  /*12900*/  FFMA.FTZ R68, R68, UR41, -R4.reuse ;  /* 0x0000002944447c23 */ /* 0x100fe20008010804 */
[----:B------:R-:W-:Y:S01]  /*12910*/  FADD.FTZ R18, R39, R21 ;  /* 0x0000001527127221 */ /* 0x000fe20000010000 */
[--C-:B------:R-:W-:Y:S01]  /*12920*/  FFMA.FTZ R71, R71, UR41, -R4.reuse ;  /* 0x0000002947477c23 */ /* 0x100fe20008010804 */
[--C-:B------:R-:W-:Y:S01]  /*12930*/  FFMA.FTZ R72, R72, UR41, -R4.reuse ;  /* 0x0000002948487c23 */ /* 0x100fe20008010804 */
[----:B------:R-:W-:Y:S01]  /*12940*/  FFMA.FTZ R75, R75, UR41, -R4 ;  /* 0x000000294b4b7c23 */ /* 0x000fe20008010804 */
[----:B------:R-:W-:Y:S01]  /*12950*/  FADD.FTZ R18, R40, R18 ;  /* 0x0000001228127221 */ /* 0x000fe20000010000 */
[----:B------:R-:W-:Y:S01]  /*12960*/  FFMA.FTZ R76, R76, UR41, -R4 ;  /* 0x000000294c4c7c23 */ /* 0x000fe20008010804 */
[----:B------:R-:W1:Y:S01]  /*12970*/  MUFU.EX2 R26, R26 ;  /* 0x0000001a001a7308 */ /* 0x000e620000000800 */
[----:B0-----:R-:W-:Y:S01]  /*12980*/  F2FP.F16.F32.PACK_AB R33, R15, R24 ;  /* 0x000000180f21723e */ /* 0x001fe200000000ff */
[----:B------:R-:W-:Y:S01]  /*12990*/  FADD.FTZ R21, R43, R18 ;  /* 0x000000122b157221 */ /* 0x000fe20000010000 */
[--C-:B------:R-:W-:Y:S01]  /*129a0*/  FFMA.FTZ R79, R79, UR41, -R4.reuse ;  /* 0x000000294f4f7c23 */ /* 0x100fe20008010804 */
[--C-:B------:R-:W-:Y:S01]  /*129b0*/  FFMA.FTZ R80, R80, UR41, -R4.reuse ;  /* 0x0000002950507c23 */ /* 0x100fe20008010804 */
[----:B------:R-:W-:Y:S01]  /*129c0*/  FFMA.FTZ R82, R82, UR41, -R4 ;  /* 0x0000002952527c23 */ /* 0x000fe20008010804 */
[----:B------:R-:W-:Y:S01]  /*129d0*/  FADD.FTZ R21, R44, R21 ;  /* 0x000000152c157221 */ /* 0x000fe20000010000 */
[----:B------:R-:W-:Y:S01]  /*129e0*/  F2FP.F16.F32.PACK_AB R38, R40, R39 ;  /* 0x000000272826723e */ /* 0x000fe200000000ff */
[----:B------:R-:W-:Y:S08]  /*129f0*/  MUFU.EX2 R29, R29 ;  /* 0x0000001d001d7308 */ /* 0x000ff00000000800 */
[----:B------:R-:W-:Y:S01]  /*12a00*/  MUFU.EX2 R37, R37 ;  /* 0x0000002500257308 */ /* 0x000fe20000000800 */
[----:B-1----:R-:W-:-:S05]  /*12a10*/  F2FP.F16.F32.PACK_AB R35, R26, R25 ;  /* 0x000000191a23723e */ /* 0x002fca00000000ff */
[----:B------:R0:W-:Y:S02]  /*12a20*/  STSM.16.M88.4 [R140+0x21800], R32 ;  /* 0x021800208c007844 */ /* 0x0001e40000000200 */
[----:B------:R-:W-:Y:S08]  /*12a30*/  MUFU.EX2 R50, R50 ;  /* 0x0000003200327308 */ /* 0x000ff00000000800 */
[----:B------:R-:W-:Y:S01]  /*12a40*/  MUFU.EX2 R41, R41 ;  /* 0x0000002900297308 */ /* 0x000fe20000000800 */
[--C-:B0-----:R-:W-:Y:S01]  /*12a50*/  FFMA.FTZ R32, R30, UR41, -R4.reuse ;  /* 0x000000291e207c23 */ /* 0x101fe20008010804 */
[----:B------:R-:W-:Y:S01]  /*12a60*/  FSEL R30, R14, RZ, P3 ;  /* 0x000000ff0e1e7208 */ /* 0x000fe20001800000 */
[--C-:B------:R-:W-:Y:S01]  /*12a70*/  FFMA.FTZ R33, R81, UR41, -R4.reuse ;  /* 0x0000002951217c23 */ /* 0x100fe20008010804 */
[----:B------:R-:W-:-:S04]  /*12a80*/  FFMA.FTZ R34, R85, UR41, -R4 ;  /* 0x0000002955227c23 */ /* 0x000fc80008010804 */
[----:B------:R-:W0:Y:S01]  /*12a90*/  MUFU.EX2 R42, R42 ;  /* 0x0000002a002a7308 */ /* 0x000e220000000800 */
[----:B------:R-:W-:Y:S01]  /*12aa0*/  FFMA.FTZ R35, R46, UR41, -R4 ;  /* 0x000000292e237c23 */ /* 0x000fe20008010804 */
[----:B------:R-:W-:-:S04]  /*12ab0*/  FADD.FTZ R30, -R30, R13 ;  /* 0x0000000d1e1e7221 */ /* 0x000fc80000010100 */
[----:B------:R-:W-:Y:S01]  /*12ac0*/  FMUL.FTZ R13, R30, UR41 ;  /* 0x000000291e0d7c20 */ /* 0x000fe20008410000 */
[----:B------:R-:W-:Y:S01]  /*12ad0*/  F2FP.F16.F32.PACK_AB R30, R16, R31 ;  /* 0x0000001f101e723e */ /* 0x000fe200000000ff */
[----:B------:R-:W-:Y:S08]  /*12ae0*/  MUFU.EX2 R32, R32 ;  /* 0x0000002000207308 */ /* 0x000ff00000000800 */
[----:B------:R-:W1:Y:S01]  /*12af0*/  MUFU.EX2 R13, R13 ;  /* 0x0000000d000d7308 */ /* 0x000e620000000800 */
[----:B0-----:R-:W-:-:S07]  /*12b00*/  F2FP.F16.F32.PACK_AB R39, R42, R41 ;  /* 0x000000292a27723e */ /* 0x001fce00000000ff */
[----:B------:R-:W-:Y:S08]  /*12b10*/  MUFU.EX2 R33, R33 ;  /* 0x0000002100217308 */ /* 0x000ff00000000800 */
[----:B------:R-:W0:Y:S01]  /*12b20*/  MUFU.EX2 R34, R34 ;  /* 0x0000002200227308 */ /* 0x000e220000000800 */
[----:B-1----:R-:W-:Y:S01]  /*12b30*/  FFMA.FTZ R24, R13, R3, R24 ;  /* 0x000000030d187223 */ /* 0x002fe20000010018 */
[--C-:B------:R-:W-:Y:S01]  /*12b40*/  FFMA.FTZ R3, R49, UR41, -R4.reuse ;  /* 0x0000002931037c23 */ /* 0x100fe20008010804 */
[----:B------:R-:W-:-:S02]  /*12b50*/  FFMA.FTZ R49, R56, UR41, -R4 ;  /* 0x0000002938317c23 */ /* 0x000fc40008010804 */
[----:B------:R-:W-:Y:S01]  /*12b60*/  FADD.FTZ R24, R15, R24 ;  /* 0x000000180f187221 */ /* 0x000fe20000010000 */
[----:B------:R-:W-:Y:S02]  /*12b70*/  FFMA.FTZ R15, R52, UR41, -R4 ;  /* 0x00000029340f7c23 */ /* 0x000fe40008010804 */
[----:B------:R-:W1:Y:S01]  /*12b80*/  MUFU.EX2 R45, R45 ;  /* 0x0000002d002d7308 */ /* 0x000e620000000800 */
[----:B------:R-:W-:Y:S01]  /*12b90*/  FADD.FTZ R24, R25, R24 ;  /* 0x0000001819187221 */ /* 0x000fe20000010000 */
[--C-:B------:R-:W-:Y:S01]  /*12ba0*/  FFMA.FTZ R25, R55, UR41, -R4.reuse ;  /* 0x0000002937197c23 */ /* 0x100fe20008010804 */
[----:B------:R-:W-:Y:S02]  /*12bb0*/  FFMA.FTZ R4, R83, UR41, -R4 ;  /* 0x0000002953047c23 */ /* 0x000fe40008010804 */
[----:B------:R-:W-:-:S03]  /*12bc0*/  FADD.FTZ R24, R26, R24 ;  /* 0x000000181a187221 */ /* 0x000fc60000010000 */
[----:B------:R-:W3:Y:S01]  /*12bd0*/  MUFU.EX2 R35, R35 ;  /* 0x0000002300237308 */ /* 0x000ee20000000800 */
[----:B------:R-:W-:Y:S01]  /*12be0*/  FADD.FTZ R24, R29, R24 ;  /* 0x000000181d187221 */ /* 0x000fe20000010000 */
[----:B------:R-:W-:Y:S02]  /*12bf0*/  F2FP.F16.F32.PACK_AB R29, R32, R29 ;  /* 0x0000001d201d723e */ /* 0x000fe400000000ff */
[----:B0-----:R-:W-:Y:S01]  /*12c00*/  F2FP.F16.F32.PACK_AB R31, R34, R33 ;  /* 0x00000021221f723e */ /* 0x001fe200000000ff */
[----:B------:R-:W-:Y:S02]  /*12c10*/  FADD.FTZ R24, R32, R24 ;  /* 0x0000001820187221 */ /* 0x000fe40000010000 */
[----:B------:R-:W4:Y:S01]  /*12c20*/  LDL R32, [R1+0x24] ;  /* 0x0000240001207983 */ /* 0x000f220000100800 */
[----:B------:R-:W0:Y:S01]  /*12c30*/  MUFU.EX2 R3, R3 ;  /* 0x0000000300037308 */ /* 0x000e220000000800 */
[----:B------:R-:W-:Y:S02]  /*12c40*/  FADD.FTZ R24, R33, R24 ;  /* 0x0000001821187221 */ /* 0x000fe40000010000 */
[----:B--2---:R2:W-:Y:S02]  /*12c50*/  STSM.16.M88.4 [R86], R28 ;  /* 0x0000001c56007844 */ /* 0x0045e40000000200 */
[----:B------:R-:W-:-:S03]  /*12c60*/  FADD.FTZ R24, R34, R24 ;  /* 0x0000001822187221 */ /* 0x000fc60000010000 */
[----:B------:R-:W5:Y:S01]  /*12c70*/  MUFU.EX2 R15, R15 ;  /* 0x0000000f000f7308 */ /* 0x000f620000000800 */
[----:B------:R-:W-:-:S07]  /*12c80*/  FADD.FTZ R24, R37, R24 ;  /* 0x0000001825187221 */ /* 0x000fce0000010000 */
[----:B------:R-:W-:Y:S01]  /*12c90*/  MUFU.EX2 R59, R59 ;  /* 0x0000003b003b7308 */ /* 0x000fe20000000800 */
[----:B------:R-:W-:-:S07]  /*12ca0*/  FADD.FTZ R24, R50, R24 ;  /* 0x0000001832187221 */ /* 0x000fce0000010000 */
[----:B------:R-:W-:Y:S01]  /*12cb0*/  MUFU.EX2 R27, R60 ;  /* 0x0000003c001b7308 */ /* 0x000fe20000000800 */
[----:B------:R-:W-:-:S07]  /*12cc0*/  FADD.FTZ R24, R41, R24 ;  /* 0x0000001829187221 */ /* 0x000fce0000010000 */
[----:B------:R-:W-:Y:S01]  /*12cd0*/  MUFU.EX2 R63, R63 ;  /* 0x0000003f003f7308 */ /* 0x000fe20000000800 */
[----:B------:R-:W-:Y:S01]  /*12ce0*/  FADD.FTZ R18, R42, R24 ;  /* 0x000000182a127221 */ /* 0x000fe20000010000 */
[----:B------:R-:W-:-:S06]  /*12cf0*/  FADD.FTZ R24, R47, R21 ;  /* 0x000000152f187221 */ /* 0x000fcc0000010000 */
[----:B------:R-:W-:Y:S01]  /*12d00*/  MUFU.EX2 R67, R67 ;  /* 0x0000004300437308 */ /* 0x000fe20000000800 */
[----:B-1----:R-:W-:Y:S01]  /*12d10*/  FADD.FTZ R18, R45, R18 ;  /* 0x000000122d127221 */ /* 0x002fe20000010000 */
[----:B------:R-:W-:-:S06]  /*12d20*/  FADD.FTZ R24, R48, R24 ;  /* 0x0000001830187221 */ /* 0x000fcc0000010000 */
[----:B------:R-:W-:Y:S01]  /*12d30*/  MUFU.EX2 R68, R68 ;  /* 0x0000004400447308 */ /* 0x000fe20000000800 */
[----:B---3--:R-:W-:Y:S01]  /*12d40*/  FADD.FTZ R21, R35, R18 ;  /* 0x0000001223157221 */ /* 0x008fe20000010000 */
[----:B------:R-:W-:-:S06]  /*12d50*/  FADD.FTZ R24, R53, R24 ;  /* 0x0000001835187221 */ /* 0x000fcc0000010000 */
[----:B------:R-:W-:Y:S01]  /*12d60*/  MUFU.EX2 R71, R71 ;  /* 0x0000004700477308 */ /* 0x000fe20000000800 */
[----:B0-----:R-:W-:Y:S01]  /*12d70*/  FADD.FTZ R21, R3, R21 ;  /* 0x0000001503157221 */ /* 0x001fe20000010000 */
[----:B------:R-:W-:Y:S01]  /*12d80*/  FADD.FTZ R24, R54, R24 ;  /* 0x0000001836187221 */ /* 0x000fe20000010000 */
[----:B------:R-:W-:Y:S02]  /*12d90*/  F2FP.F16.F32.PACK_AB R46, R48, R47 ;  /* 0x0000002f302e723e */ /* 0x000fe400000000ff */
[----:B-----5:R-:W-:Y:S01]  /*12da0*/  FADD.FTZ R21, R15, R21 ;  /* 0x000000150f157221 */ /* 0x020fe20000010000 */
[----:B------:R-:W-:Y:S01]  /*12db0*/  FADD.FTZ R24, R57, R24 ;  /* 0x0000001839187221 */ /* 0x000fe20000010000 */
[----:B------:R-:W-:Y:S01]  /*12dc0*/  F2FP.F16.F32.PACK_AB R37, R50, R37 ;  /* 0x000000253225723e */ /* 0x000fe200000000ff */
[----:B------:R-:W0:Y:S08]  /*12dd0*/  MUFU.EX2 R25, R25 ;  /* 0x0000001900197308 */ /* 0x000e300000000800 */
[----:B------:R-:W1:Y:S01]  /*12de0*/  MUFU.EX2 R49, R49 ;  /* 0x0000003100317308 */ /* 0x000e620000000800 */
[----:B------:R-:W-:-:S07]  /*12df0*/  FADD.FTZ R24, R58, R24 ;  /* 0x000000183a187221 */ /* 0x000fce0000010000 */
[----:B------:R-:W3:Y:S01]  /*12e00*/  MUFU.EX2 R16, R64 ;  /* 0x0000004000107308 */ /* 0x000ee20000000800 */
[----:B0-----:R-:W-:Y:S01]  /*12e10*/  FADD.FTZ R21, R25, R21 ;  /* 0x0000001519157221 */ /* 0x001fe20000010000 */
[----:B------:R-:W-:-:S06]  /*12e20*/  FADD.FTZ R24, R61, R24 ;  /* 0x000000183d187221 */ /* 0x000fcc0000010000 */
[----:B------:R-:W0:Y:S01]  /*12e30*/  MUFU.EX2 R18, R72 ;  /* 0x0000004800127308 */ /* 0x000e220000000800 */
[----:B-1----:R-:W-:Y:S01]  /*12e40*/  FADD.FTZ R21, R49, R21 ;  /* 0x0000001531157221 */ /* 0x002fe20000010000 */
[----:B------:R-:W-:-:S03]  /*12e50*/  FADD.FTZ R26, R62, R24 ;  /* 0x000000183e1a7221 */ /* 0x000fc60000010000 */
[----:B------:R-:W-:Y:S01]  /*12e60*/  FADD.FTZ R21, R59, R21 ;  /* 0x000000153b157221 */ /* 0x000fe20000010000 */
[----:B--2---:R-:W-:Y:S02]  /*12e70*/  FADD.FTZ R28, R65, R26 ;  /* 0x0000001a411c7221 */ /* 0x004fe40000010000 */
[----:B------:R-:W1:Y:S01]  /*12e80*/  MUFU.EX2 R75, R75 ;  /* 0x0000004b004b7308 */ /* 0x000e620000000800 */
[----:B------:R-:W-:Y:S01]  /*12e90*/  FADD.FTZ R21, R27, R21 ;  /* 0x000000151b157221 */ /* 0x000fe20000010000 */
[----:B------:R-:W-:-:S03]  /*12ea0*/  FADD.FTZ R28, R66, R28 ;  /* 0x0000001c421c7221 */ /* 0x000fc60000010000 */
[----:B------:R-:W-:Y:S01]  /*12eb0*/  FADD.FTZ R21, R63, R21 ;  /* 0x000000153f157221 */ /* 0x000fe20000010000 */
[----:B------:R-:W-:Y:S02]  /*12ec0*/  F2FP.F16.F32.PACK_AB R66, R66, R65 ;  /* 0x000000414242723e */ /* 0x000fe400000000ff */
[C---:B---3--:R-:W-:Y:S01]  /*12ed0*/  F2FP.F16.F32.PACK_AB R65, R16.reuse, R63 ;  /* 0x0000003f1041723e */ /* 0x048fe200000000ff */
[----:B------:R-:W-:Y:S02]  /*12ee0*/  FADD.FTZ R21, R16, R21 ;  /* 0x0000001510157221 */ /* 0x000fe40000010000 */
[----:B------:R-:W2:Y:S01]  /*12ef0*/  LDL R16, [R1+0xc] ;  /* 0x00000c0001107983 */ /* 0x000ea20000100800 */
[----:B------:R-:W3:Y:S01]  /*12f00*/  MUFU.EX2 R76, R76 ;  /* 0x0000004c004c7308 */ /* 0x000ee20000000800 */
[----:B------:R-:W-:Y:S01]  /*12f10*/  F2FP.F16.F32.PACK_AB R47, R15, R3 ;  /* 0x000000030f2f723e */ /* 0x000fe200000000ff */
[----:B------:R-:W-:Y:S01]  /*12f20*/  FADD.FTZ R21, R67, R21 ;  /* 0x0000001543157221 */ /* 0x000fe20000010000 */
[----:B------:R-:W-:-:S05]  /*12f30*/  FADD.FTZ R28, R69, R28 ;  /* 0x0000001c451c7221 */ /* 0x000fca0000010000 */
[----:B------:R-:W-:Y:S01]  /*12f40*/  MUFU.EX2 R79, R79 ;  /* 0x0000004f004f7308 */ /* 0x000fe20000000800 */
[----:B------:R-:W-:Y:S01]  /*12f50*/  FADD.FTZ R21, R68, R21 ;  /* 0x0000001544157221 */ /* 0x000fe20000010000 */
[----:B------:R-:W-:-:S06]  /*12f60*/  FADD.FTZ R28, R70, R28 ;  /* 0x0000001c461c7221 */ /* 0x000fcc0000010000 */
[----:B------:R-:W5:Y:S01]  /*12f70*/  MUFU.EX2 R80, R80 ;  /* 0x0000005000507308 */ /* 0x000f620000000800 */
[----:B------:R-:W-:-:S07]  /*12f80*/  FADD.FTZ R21, R71, R21 ;  /* 0x0000001547157221 */ /* 0x000fce0000010000 */
[----:B------:R-:W-:Y:S08]  /*12f90*/  MUFU.EX2 R82, R82 ;  /* 0x0000005200527308 */ /* 0x000ff00000000800 */
[----:B------:R-:W5:Y:S01]  /*12fa0*/  MUFU.EX2 R3, R4 ;  /* 0x0000000400037308 */ /* 0x000f620000000800 */
[----:B------:R-:W-:Y:S01]  /*12fb0*/  F2FP.F16.F32.PACK_AB R44, R44, R43 ;  /* 0x0000002b2c2c723e */ /* 0x000fe200000000ff */
[----:B------:R-:W-:Y:S01]  /*12fc0*/  FADD.FTZ R28, R73, R28 ;  /* 0x0000001c491c7221 */ /* 0x000fe20000010000 */
[----:B------:R-:W-:Y:S01]  /*12fd0*/  F2FP.F16.F32.PACK_AB R45, R35, R45 ;  /* 0x0000002d232d723e */ /* 0x000fe200000000ff */
[----:B0-----:R-:W-:Y:S01]  /*12fe0*/  FADD.FTZ R30, R18, R21 ;  /* 0x00000015121e7221 */ /* 0x001fe20000010000 */
[----:B------:R-:W-:-:S02]  /*12ff0*/  F2FP.F16.F32.PACK_AB R24, R54, R53 ;  /* 0x000000353618723e */ /* 0x000fc400000000ff */
[----:B------:R-:W-:Y:S02]  /*13000*/  F2FP.F16.F32.PACK_AB R26, R58, R57 ;  /* 0x000000393a1a723e */ /* 0x000fe400000000ff */
[----:B------:R-:W-:Y:S02]  /*13010*/  F2FP.F16.F32.PACK_AB R25, R49, R25 ;  /* 0x000000193119723e */ /* 0x000fe400000000ff */
[----:B------:R-:W-:Y:S01]  /*13020*/  F2FP.F16.F32.PACK_AB R27, R27, R59 ;  /* 0x0000003b1b1b723e */ /* 0x000fe200000000ff */
[----:B------:R-:W-:Y:S01]  /*13030*/  STSM.16.M88.4 [R142], R36 ;  /* 0x000000248e007844 */ /* 0x000fe20000000200 */
[----:B------:R-:W-:Y:S01]  /*13040*/  FADD.FTZ R28, R74, R28 ;  /* 0x0000001c4a1c7221 */ /* 0x000fe20000010000 */
[----:B------:R-:W-:Y:S01]  /*13050*/  F2FP.F16.F32.PACK_AB R64, R62, R61 ;  /* 0x0000003d3e40723e */ /* 0x000fe200000000ff */
[----:B-1----:R-:W-:Y:S01]  /*13060*/  FADD.FTZ R15, R75, R30 ;  /* 0x0000001e4b0f7221 */ /* 0x002fe20000010000 */
[----:B------:R-:W-:Y:S01]  /*13070*/  STSM.16.M88.4 [R141], R44 ;  /* 0x0000002c8d007844 */ /* 0x000fe20000000200 */
[----:B------:R-:W-:-:S02]  /*13080*/  F2FP.F16.F32.PACK_AB R74, R74, R73 ;  /* 0x000000494a4a723e */ /* 0x000fc400000000ff */
[----:B------:R-:W-:Y:S01]  /*13090*/  F2FP.F16.F32.PACK_AB R67, R68, R67 ;  /* 0x000000434443723e */ /* 0x000fe200000000ff */
[----:B------:R0:W-:Y:S01]  /*130a0*/  STSM.16.M88.4 [R140+0x27800], R24 ;  /* 0x027800188c007844 */ /* 0x0001e20000000200 */
[----:B------:R-:W-:Y:S02]  /*130b0*/  F2FP.F16.F32.PACK_AB R72, R70, R69 ;  /* 0x000000454648723e */ /* 0x000fe400000000ff */
[----:B------:R-:W-:Y:S02]  /*130c0*/  F2FP.F16.F32.PACK_AB R73, R18, R71 ;  /* 0x000000471249723e */ /* 0x000fe400000000ff */
[----:B---3--:R-:W-:Y:S02]  /*130d0*/  F2FP.F16.F32.PACK_AB R75, R76, R75 ;  /* 0x0000004b4c4b723e */ /* 0x008fe400000000ff */
[----:B0-----:R-:W-:Y:S02]  /*130e0*/  F2FP.F16.F32.PACK_AB R24, R78, R77 ;  /* 0x0000004d4e18723e */ /* 0x001fe400000000ff */
[----:B-----5:R-:W-:-:S02]  /*130f0*/  F2FP.F16.F32.PACK_AB R25, R80, R79 ;  /* 0x0000004f5019723e */ /* 0x020fc400000000ff */
[----:B------:R-:W-:Y:S02]  /*13100*/  F2FP.F16.F32.PACK_AB R26, R11, R84 ;  /* 0x000000540b1a723e */ /* 0x000fe400000000ff */
[----:B------:R-:W-:Y:S01]  /*13110*/  F2FP.F16.F32.PACK_AB R27, R3, R82 ;  /* 0x00000052031b723e */ /* 0x000fe200000000ff */
[----:B------:R-:W-:Y:S01]  /*13120*/  FADD.FTZ R21, R77, R28 ;  /* 0x0000001c4d157221 */ /* 0x000fe20000010000 */
[----:B------:R-:W-:-:S04]  /*13130*/  FADD.FTZ R28, R76, R15 ;  /* 0x0000000f4c1c7221 */ /* 0x000fc80000010000 */
[----:B------:R-:W-:Y:S01]  /*13140*/  FADD.FTZ R15, R79, R28 ;  /* 0x0000001c4f0f7221 */ /* 0x000fe20000010000 */
[----:B------:R-:W-:-:S03]  /*13150*/  FADD.FTZ R4, R78, R21 ;  /* 0x000000154e047221 */ /* 0x000fc60000010000 */
[----:B------:R-:W-:Y:S01]  /*13160*/  FADD.FTZ R15, R80, R15 ;  /* 0x0000000f500f7221 */ /* 0x000fe20000010000 */
[----:B------:R-:W-:-:S03]  /*13170*/  FADD.FTZ R4, R84, R4 ;  /* 0x0000000454047221 */ /* 0x000fc60000010000 */
[----:B------:R-:W-:Y:S01]  /*13180*/  FADD.FTZ R82, R82, R15 ;  /* 0x0000000f52527221 */ /* 0x000fe20000010000 */
        /* <DEDUP_REMOVED lines=48> */
[----:B------:R-:W-:Y:S01]  /*13490*/  FADD.FTZ R4, R11, R4 ;  /* 0x000000040b047221 */ /* 0x000fe20000010000 */
[----:B------:R-:W-:Y:S01]  /*134a0*/  FADD.FTZ R3, R3, R82 ;  /* 0x0000005203037221 */ /* 0x000fe20000010000 */
[----:B------:R-:W-:-:S02]  /*134b0*/  IMAD.MOV.U32 R18, RZ, RZ, R5 ;  /* 0x000000ffff127224 */ /* 0x000fc400078e0005 */
[----:B------:R-:W-:Y:S02]  /*134c0*/  IMAD.MOV.U32 R12, RZ, RZ, R10 ;  /* 0x000000ffff0c7224 */ /* 0x000fe400078e000a */
[----:B------:R-:W-:Y:S01]  /*134d0*/  IMAD.MOV.U32 R13, RZ, RZ, R14 ;  /* 0x000000ffff0d7224 */ /* 0x000fe200078e000e */
[----:B----4-:R0:W-:Y:S04]  /*134e0*/  STSM.16.M88.4 [R32], R64 ;  /* 0x0000004020007844 */ /* 0x0101e80000000200 */
[----:B------:R0:W-:Y:S04]  /*134f0*/  STSM.16.M88.4 [R142+0x6000], R72 ;  /* 0x006000488e007844 */ /* 0x0001e80000000200 */
[----:B------:R0:W-:Y:S01]  /*13500*/  STSM.16.M88.4 [R141+0x6000], R24 ;  /* 0x006000188d007844 */ /* 0x0001e20000000200 */
[----:B------:R1:W-:Y:S06]  /*13510*/  MEMBAR.ALL.CTA ;  /* 0x0000000000007992 */ /* 0x0003ec0000008000 */
[----:B-1----:R-:W1:Y:S01]  /*13520*/  FENCE.VIEW.ASYNC.S ;  /* 0x00000000000073c6 */ /* 0x002e620000000000 */
[C---:B--2---:R-:W-:Y:S01]  /*13530*/  ISETP.GT.AND P3, PT, R0.reuse, R16, PT ;  /* 0x000000100000720c */ /* 0x044fe20003f64270 */
[----:B------:R-:W-:-:S02]  /*13540*/  VIADD R0, R0, 0xffffffff ;  /* 0xffffffff00007836 */ /* 0x000fc40000000000 */
[----:B------:R-:W-:Y:S01]  /*13550*/  IMAD.MOV.U32 R16, RZ, RZ, R20 ;  /* 0x000000ffff107224 */ /* 0x000fe200078e0014 */
[----:B-1----:R-:W-:-:S09]  /*13560*/  NOP ;  /* 0x0000000000007918 */ /* 0x002fd20000000000 */
[----:B0-----:R-:W-:Y:S05]  /*13570*/  @P3 BRA `(.L_x_1536) ;  /* 0xffffffc4002c3947 */ /* 0x001fea000383ffff */
[----:B------:R-:W-:Y:S02]  /*13580*/  IMAD.MOV.U32 R13, RZ, RZ, R14 ;  /* 0x000000ffff0d7224 */ /* 0x000fe400078e000e */
[----:B------:R-:W-:Y:S02]  /*13590*/  IMAD.MOV.U32 R12, RZ, RZ, R10 ;  /* 0x000000ffff0c7224 */ /* 0x000fe400078e000a */
[----:B------:R-:W-:Y:S02]  /*135a0*/  IMAD.MOV.U32 R16, RZ, RZ, R20 ;  /* 0x000000ffff107224 */ /* 0x000fe400078e0014 */
[----:B------:R-:W-:-:S07]  /*135b0*/  IMAD.MOV.U32 R18, RZ, RZ, R5 ;  /* 0x000000ffff127224 */ /* 0x000fce00078e0005 */
.L_x_1518:
[----:B------:R-:W2:Y:S01]  /*135c0*/  LDL R14, [R1+0x18] ;  /* 0x00001800010e7983 */ /* 0x000ea20000100800 */
[----:B------:R-:W0:Y:S01]  /*135d0*/  LDC R5, c[0x0][0x448] ;  /* 0x00011200ff057b82 */ /* 0x000e220000000800 */
[----:B------:R-:W-:-:S07]  /*135e0*/  ULDC UR8, c[0x0][0x9dc] ;  /* 0x0002770000087ab9 */ /* 0x000fce0000000800 */
[----:B------:R-:W1:Y:S01]  /*135f0*/  LDC R20, c[0x0][0x9e4] ;  /* 0x00027900ff147b82 */ /* 0x000e620000000800 */
[----:B0-----:R-:W-:Y:S02]  /*13600*/  ISETP.NE.AND P5, PT, R5, 0x1, PT ;  /* 0x000000010500780c */ /* 0x001fe40003fa5270 */
[----:B-1----:R-:W-:-:S11]  /*13610*/  ISETP.GE.AND P4, PT, R20, 0x1, PT ;  /* 0x000000011400780c */ /* 0x002fd60003f86270 */
[----:B------:R-:W0:Y:S08]  /*13620*/  @P5 LDC R10, c[0x0][0x44c] ;  /* 0x00011300ff0a5b82 */ /* 0x000e300000000800 */
[----:B------:R-:W1:Y:S01]  /*13630*/  @P5 LDC R11, c[0x0][0x450] ;  /* 0x00011400ff0b5b82 */ /* 0x000e620000000800 */
[----:B--2---:R-:W-:Y:S01]  /*13640*/  VIADD R5, R14, 0xbf ;  /* 0x000000bf0e057836 */ /* 0x004fe20000000000 */
[----:B------:R-:W-:-:S03]  /*13650*/  IADD3 R14, R139, 0x1, -R138 ;  /* 0x000000018b0e7810 */ /* 0x000fc60007ffe88a */
        /* <DEDUP_REMOVED lines=15> */
.L_x_1539:
[----:B------:R-:W-:-:S13]  /*13750*/  ISETP.NE.AND P2, PT, R20, 0x1, PT ;  /* 0x000000011400780c */ /* 0x000fda0003f45270 */
[----:B------:R-:W0:Y:S02]  /*13760*/  @P2 LDC.64 R10, c[0x0][0x9e8] ;  /* 0x00027a00ff0a2b82 */ /* 0x000e240000000a00 */
[----:B0-----:R-:W-:-:S05]  /*13770*/  @P2 IMAD.HI.U32 R10, R5, R10, RZ ;  /* 0x0000000a050a2227 */ /* 0x001fca00078e00ff */
[----:B------:R-:W-:-:S07]  /*13780*/  @P2 SHF.R.U32.HI R5, RZ, R11, R10 ;  /* 0x0000000bff052219 */ /* 0x000fce000001160a */
.L_x_1540:
[----:B------:R-:W-:Y:S05]  /*13790*/  BSYNC B0 ;  /* 0x0000000000007941 */ /* 0x000fea0003800000 */
.L_x_1538:
[----:B------:R-:W-:-:S05]  /*137a0*/  IMAD R5, R5, R20, RZ ;  /* 0x0000001405057224 */ /* 0x000fca00078e02ff */
[----:B------:R-:W-:-:S07]  /*137b0*/  VIMNMX R14, R14, R5, !PT ;  /* 0x000000050e0e7248 */ /* 0x000fce0007fe0100 */
.L_x_1537:
[----:B------:R-:W2:Y:S01]  /*137c0*/  LDL R10, [R1+0x44] ;  /* 0x00004400010a7983 */ /* 0x000ea20000100800 */
[----:B------:R-:W-:-:S05]  /*137d0*/  VIADD R14, R14, 0x7f ;  /* 0x0000007f0e0e7836 */ /* 0x000fca0000000000 */
[----:B------:R-:W-:-:S04]  /*137e0*/  SHF.R.S32.HI R5, RZ, 0x1f, R14 ;  /* 0x0000001fff057819 */ /* 0x000fc8000001140e */
[----:B------:R-:W-:-:S04]  /*137f0*/  LEA.HI R5, R5, R14, RZ, 0x7 ;  /* 0x0000000e05057211 */ /* 0x000fc800078f38ff */
[----:B------:R-:W-:-:S04]  /*13800*/  SHF.R.S32.HI R5, RZ, 0x7, R5 ;  /* 0x00000007ff057819 */ /* 0x000fc80000011405 */
[----:B--2---:R-:W-:-:S04]  /*13810*/  VIMNMX R155, R10, R5, !PT ;  /* 0x000000050a9b7248 */ /* 0x004fc80007fe0100 */
[----:B------:R-:W-:-:S13]  /*13820*/  ISETP.GE.AND P2, PT, R0, R155, PT ;  /* 0x0000009b0000720c */ /* 0x000fda0003f46270 */
[----:B------:R-:W-:Y:S05]  /*13830*/  @!P2 BRA `(.L_x_1541) ;  /* 0x0000002800f4a947 */ /* 0x000fea0003800000 */
[----:B------:R-:W-:Y:S02]  /*13840*/  IMAD.MOV.U32 R5, RZ, RZ, R13 ;  /* 0x000000ffff057224 */ /* 0x000fe400078e000d */
[----:B------:R-:W-:Y:S02]  /*13850*/  IMAD.MOV.U32 R11, RZ, RZ, R12 ;  /* 0x000000ffff0b7224 */ /* 0x000fe400078e000c */
[----:B------:R-:W-:Y:S02]  /*13860*/  IMAD.MOV.U32 R14, RZ, RZ, R18 ;  /* 0x000000ffff0e7224 */ /* 0x000fe400078e0012 */
[----:B------:R-:W-:-:S07]  /*13870*/  IMAD.MOV.U32 R10, RZ, RZ, R16 ;  /* 0x000000ffff0a7224 */ /* 0x000fce00078e0010 */
.L_x_1551:
        /* <DEDUP_REMOVED lines=11> */
.L_x_1543:
[----:B------:R-:W-:Y:S01]  /*13930*/  IMAD R12, R16, 0x8, R2 ;  /* 0x00000008100c7824 */ /* 0x000fe200078e0202 */
[----:B------:R-:W-:-:S04]  /*13940*/  SHF.L.U32 R13, R18, 0x1f, RZ ;  /* 0x0000001f120d7819 */ /* 0x000fc800000006ff */
[----:B------:R0:W1:Y:S01]  /*13950*/  SYNCS.PHASECHK.TRANS64.TRYWAIT P3, [R12+URZ+0x2d830], R13 ;  /* 0x02d8300d0c0075a7 */ /* 0x000062000806017f */
[----:B------:R-:W-:Y:S05]  /*13960*/  @!P0 BRA `(.L_x_1544) ;  /* 0x0000000000048947 */ /* 0x000fea0003800000 */
[----:B------:R-:W-:Y:S01]  /*13970*/  BPT.TRAP 0x1 ;  /* 0x000000040000795c */ /* 0x000fe20000300000 */
.L_x_1544:
[----:B------:R-:W-:Y:S04]  /*13980*/  BSSY B0, `(.L_x_1542) ;  /* 0x0000004000007945 */ /* 0x000fe80003800000 */
[----:B-1----:R-:W-:Y:S05]  /*13990*/  @P3 BRA `(.L_x_1545) ;  /* 0x0000000000083947 */ /* 0x002fea0003800000 */
[----:B------:R-:W1:Y:S02]  /*139a0*/  SYNCS.PHASECHK.TRANS64.TRYWAIT P3, [R12+URZ+0x2d830], R13 ;  /* 0x02d8300d0c0075a7 */ /* 0x000e64000806017f */
[----:B-1----:R-:W-:Y:S05]  /*139b0*/  @!P3 BRA `(.L_x_1546) ;  /* 0x00000134006cb947 */ /* 0x002fea0003800000 */
.L_x_1545:
[----:B------:R-:W-:Y:S05]  /*139c0*/  BSYNC B0 ;  /* 0x0000000000007941 */ /* 0x000fea0003800000 */
.L_x_1542:
        /* <DEDUP_REMOVED lines=61> */
.L_x_1548:
[----:B------:R-:W-:Y:S01]  /*13da0*/  SHF.L.U32 R12, R14, 0x1f, RZ ;  /* 0x0000001f0e0c7819 */ /* 0x000fe200000006ff */
[----:B------:R-:W-:-:S04]  /*13db0*/  IMAD R13, R10, 0x8, R2 ;  /* 0x000000080a0d7824 */ /* 0x000fc800078e0202 */
[----:B------:R0:W1:Y:S01]  /*13dc0*/  SYNCS.PHASECHK.TRANS64.TRYWAIT P2, [R13+URZ+0x2d850], R12 ;  /* 0x02d8500c0d0075a7 */ /* 0x000062000804017f */
[----:B------:R-:W-:Y:S05]  /*13dd0*/  @!P0 BRA `(.L_x_1549) ;  /* 0x0000000000048947 */ /* 0x000fea0003800000 */
[----:B------:R-:W-:Y:S01]  /*13de0*/  BPT.TRAP 0x1 ;  /* 0x000000040000795c */ /* 0x000fe20000300000 */
.L_x_1549:
[----:B-1----:R-:W-:Y:S05]  /*13df0*/  @P2 BRA `(.L_x_1547) ;  /* 0x0000000000082947 */ /* 0x002fea0003800000 */
[----:B------:R-:W1:Y:S02]  /*13e00*/  SYNCS.PHASECHK.TRANS64.TRYWAIT P2, [R13+URZ+0x2d850], R12 ;  /* 0x02d8500c0d0075a7 */ /* 0x000e64000804017f */
[----:B-1----:R-:W-:Y:S05]  /*13e10*/  @!P2 BRA `(.L_x_1550) ;  /* 0x000001300068a947 */ /* 0x002fea0003800000 */
.L_x_1547:
[----:B01----:R-:W-:Y:S01]  /*13e20*/  VIADD R12, R2, 0x400 ;  /* 0x00000400020c7836 */ /* 0x003fe20000000000 */
[----:B------:R-:W-:Y:S05]  /*13e30*/  WARPSYNC.ALL ;  /* 0x0000000000007948 */ /* 0x000fea0003800000 */
[----:B------:R-:W-:-:S04]  /*13e40*/  SHF.R.U32.HI R12, RZ, 0x4, R12 ;  /* 0x00000004ff0c7819 */ /* 0x000fc8000001160c */
[----:B------:R-:W-:-:S04]  /*13e50*/  LOP3.LUT R12, R12, 0x3fff, RZ, 0xc0, !PT ;  /* 0x00003fff0c0c7812 */ /* 0x000fc800078ec0ff */
[----:B------:R-:W-:-:S05]  /*13e60*/  LOP3.LUT R12, R12, 0x2000000, RZ, 0xfc, !PT ;  /* 0x020000000c0c7812 */ /* 0x000fca00078efcff */
[----:B------:R-:W-:Y:S02]  /*13e70*/  IMAD R12, R10, 0x600, R12 ;  /* 0x000006000a0c7824 */ /* 0x000fe400078e020c */
[----:B------:R-:W-:Y:S01]  /*13e80*/  FMUL.FTZ R20, R29, UR49 ;  /* 0x000000311d147c20 */ /* 0x000fe20008410000 */
[----:B------:R-:W-:Y:S02]  /*13e90*/  IMAD.MOV.U32 R13, RZ, RZ, -0x7fffffe0 ;  /* 0x80000020ff0d7424 */ /* 0x000fe400078e00ff */
[----:B------:R-:W-:Y:S01]  /*13ea0*/  FMUL.FTZ R21, R32, UR49 ;  /* 0x0000003120157c20 */ /* 0x000fe20008410000 */
[C---:B------:R-:W-:Y:S01]  /*13eb0*/  VIADD R14, R12.reuse, 0x40 ;  /* 0x000000400c0e7836 */ /* 0x040fe20000000000 */
[----:B------:R-:W-:Y:S01]  /*13ec0*/  R2UR UR10, R12 ;  /* 0x000000000c0a72ca */ /* 0x000fe200000e0000 */
[----:B------:R-:W-:Y:S01]  /*13ed0*/  IMAD.MOV.U32 R15, RZ, RZ, -0x7fffffe0 ;  /* 0x80000020ff0f7424 */ /* 0x000fe200078e00ff */
[C---:B------:R-:W-:Y:S01]  /*13ee0*/  R2UR UR11, R13.reuse ;  /* 0x000000000d0b72ca */ /* 0x040fe200000e0000 */
[----:B------:R-:W-:Y:S01]  /*13ef0*/  MUFU.TANH R20, R20 ;  /* 0x0000001400147308 */ /* 0x000fe20000002400 */
[----:B------:R-:W-:Y:S01]  /*13f00*/  R2UR UR14, R14 ;  /* 0x000000000e0e72ca */ /* 0x000fe200000e0000 */
[----:B------:R-:W-:Y:S01]  /*13f10*/  VIADD R14, R12, 0x80 ;  /* 0x000000800c0e7836 */ /* 0x000fe20000000000 */
[----:B------:R-:W-:Y:S01]  /*13f20*/  R2UR UR47, R13 ;  /* 0x000000000d2f72ca */ /* 0x000fe200000e0000 */
[----:B------:R-:W-:Y:S01]  /*13f30*/  FMUL.FTZ R13, R24, UR49 ;  /* 0x00000031180d7c20 */ /* 0x000fe20008410000 */
[----:B------:R-:W-:Y:S01]  /*13f40*/  R2UR UR15, R15 ;  /* 0x000000000f0f72ca */ /* 0x000fe200000e0000 */
[----:B------:R-:W-:Y:S01]  /*13f50*/  FMUL.FTZ R24, R33, UR49 ;  /* 0x0000003121187c20 */ /* 0x000fe20008410000 */
[----:B------:R-:W-:Y:S01]  /*13f60*/  R2UR UR18, R14 ;  /* 0x000000000e1272ca */ /* 0x000fe200000e0000 */
[----:B------:R-:W-:Y:S01]  /*13f70*/  VIADD R14, R12, 0xc0 ;  /* 0x000000c00c0e7836 */ /* 0x000fe20000000000 */
[C---:B------:R-:W-:Y:S01]  /*13f80*/  R2UR UR19, R15.reuse ;  /* 0x000000000f1372ca */ /* 0x040fe200000e0000 */
[----:B------:R-:W0:Y:S01]  /*13f90*/  MUFU.TANH R13, R13 ;  /* 0x0000000d000d7308 */ /* 0x000e220000002400 */
[C---:B------:R-:W-:Y:S01]  /*13fa0*/  R2UR UR23, R15.reuse ;  /* 0x000000000f1772ca */ /* 0x040fe200000e0000 */
[----:B------:R-:W-:Y:S01]  /*13fb0*/  FMUL.FTZ R29, R40, UR49 ;  /* 0x00000031281d7c20 */ /* 0x000fe20008410000 */
[----:B------:R-:W-:Y:S01]  /*13fc0*/  R2UR UR22, R14 ;  /* 0x000000000e1672ca */ /* 0x000fe200000e0000 */
[----:B------:R-:W-:Y:S01]  /*13fd0*/  VIADD R14, R12, 0x100 ;  /* 0x000001000c0e7836 */ /* 0x000fe20000000000 */
[----:B------:R-:W-:Y:S01]  /*13fe0*/  R2UR UR27, R15 ;  /* 0x000000000f1b72ca */ /* 0x000fe200000e0000 */
[----:B------:R-:W-:Y:S01]  /*13ff0*/  FMUL.FTZ R32, R41, UR49 ;  /* 0x0000003129207c20 */ /* 0x000fe20008410000 */
[C---:B------:R-:W-:Y:S01]  /*14000*/  R2UR UR31, R15.reuse ;  /* 0x000000000f1f72ca */ /* 0x040fe200000e0000 */
[----:B------:R-:W-:Y:S01]  /*14010*/  MUFU.TANH R21, R21 ;  /* 0x0000001500157308 */ /* 0x000fe20000002400 */
[----:B------:R-:W-:Y:S01]  /*14020*/  R2UR UR26, R14 ;  /* 0x000000000e1a72ca */ /* 0x000fe200000e0000 */
[----:B------:R-:W-:Y:S01]  /*14030*/  VIADD R14, R12, 0x140 ;  /* 0x000001400c0e7836 */ /* 0x000fe20000000000 */
[----:B------:R-:W-:Y:S01]  /*14040*/  R2UR UR35, R15 ;  /* 0x000000000f2372ca */ /* 0x000fe200000e0000 */
[----:B------:R-:W-:Y:S01]  /*14050*/  FMUL.FTZ R15, R28, UR49 ;  /* 0x000000311c0f7c20 */ /* 0x000fe20008410000 */
[----:B------:R-:W-:Y:S01]  /*14060*/  FMUL.FTZ R28, R37, UR49 ;  /* 0x00000031251c7c20 */ /* 0x000fe20008410000 */
[----:B------:R-:W-:Y:S01]  /*14070*/  FMUL.FTZ R33, R44, UR49 ;  /* 0x000000312c217c20 */ /* 0x000fe20008410000 */
[----:B------:R-:W-:Y:S01]  /*14080*/  R2UR UR30, R14 ;  /* 0x000000000e1e72ca */ /* 0x000fe200000e0000 */
[C---:B------:R-:W-:Y:S01]  /*14090*/  VIADD R14, R12.reuse, 0x180 ;  /* 0x000001800c0e7836 */ /* 0x040fe20000000000 */
[----:B------:R-:W-:Y:S01]  /*140a0*/  MUFU.TANH R24, R24 ;  /* 0x0000001800187308 */ /* 0x000fe20000002400 */
[----:B------:R-:W-:-:S02]  /*140b0*/  VIADD R12, R12, 0x1c0 ;  /* 0x000001c00c0c7836 */ /* 0x000fc40000000000 */
[----:B------:R-:W-:Y:S01]  /*140c0*/  FMUL.FTZ R37, R48, UR49 ;  /* 0x0000003130257c20 */ /* 0x000fe20008410000 */
[----:B------:R-:W-:Y:S01]  /*140d0*/  FMUL.FTZ R40, R49, UR49 ;  /* 0x0000003131287c20 */ /* 0x000fe20008410000 */
[----:B------:R-:W-:Y:S01]  /*140e0*/  R2UR UR34, R14 ;  /* 0x000000000e2272ca */ /* 0x000fe200000e0000 */
[----:B------:R-:W-:Y:S01]  /*140f0*/  FMUL.FTZ R14, R25, UR49 ;  /* 0x00000031190e7c20 */ /* 0x000fe20008410000 */
[----:B------:R-:W-:Y:S01]  /*14100*/  R2UR UR46, R12 ;  /* 0x000000000c2e72ca */ /* 0x000fe200000e0000 */
[----:B------:R-:W-:Y:S01]  /*14110*/  FMUL.FTZ R25, R36, UR49 ;  /* 0x0000003124197c20 */ /* 0x000fe20008410000 */
[----:B------:R-:W-:Y:S01]  /*14120*/  MUFU.TANH R15, R15 ;  /* 0x0000000f000f7308 */ /* 0x000fe20000002400 */
        /* <DEDUP_REMOVED lines=16> */
[----:B------:R-:W-:Y:S01]  /*14230*/  FMUL.FTZ R65, R76, UR49 ;  /* 0x000000314c417c20 */ /* 0x000fe20008410000 */
        /* <DEDUP_REMOVED lines=10> */
[----:B------:R-:W-:Y:S01]  /*142e0*/  UMOV UR41, UR6 ;  /* 0x0000000600297c82 */ /* 0x000fe20008000000 */
[----:B------:R-:W-:Y:S01]  /*142f0*/  FMNMX.FTZ R12, R15, R12, !PT ;  /* 0x0000000c0f0c7209 */ /* 0x000fe20007810000 */
[----:B------:R-:W-:Y:S01]  /*14300*/  FMUL.FTZ R144, R31, UR49 ;  /* 0x000000311f907c20 */ /* 0x000fe20008410000 */
[----:B------:R-:W-:Y:S01]  /*14310*/  FMUL.FTZ R84, R27, UR49 ;  /* 0x000000311b547c20 */ /* 0x000fe20008410000 */
[----:B------:R-:W0:Y:S01]  /*14320*/  MUFU.TANH R29, R29 ;  /* 0x0000001d001d7308 */ /* 0x000e220000002400 */
[----:B------:R-:W-:Y:S01]  /*14330*/  FMNMX.FTZ R12, R20, R12, !PT ;  /* 0x0000000c140c7209 */ /* 0x000fe20007810000 */
[----:B------:R-:W-:Y:S01]  /*14340*/  FMUL.FTZ R85, R30, UR49 ;  /* 0x000000311e557c20 */ /* 0x000fe20008410000 */
[----:B------:R-:W-:Y:S01]  /*14350*/  FMUL.FTZ R81, R35, UR49 ;  /* 0x0000003123517c20 */ /* 0x000fe20008410000 */
[----:B------:R-:W-:Y:S01]  /*14360*/  FMUL.FTZ R143, R38, UR49 ;  /* 0x00000031268f7c20 */ /* 0x000fe20008410000 */
[----:B------:R-:W-:Y:S01]  /*14370*/  FMNMX.FTZ R12, R21, R12, !PT ;  /* 0x0000000c150c7209 */ /* 0x000fe20007810000 */
[----:B------:R-:W-:Y:S01]  /*14380*/  FMUL.FTZ R39, R39, UR49 ;  /* 0x0000003127277c20 */ /* 0x000fe20008410000 */
[----:B------:R-:W-:Y:S01]  /*14390*/  FMUL.FTZ R38, R42, UR49 ;  /* 0x000000312a267c20 */ /* 0x000fe20008410000 */
[----:B------:R-:W3:Y:S01]  /*143a0*/  MUFU.TANH R32, R32 ;  /* 0x0000002000207308 */ /* 0x000ee20000002400 */
[----:B------:R-:W-:Y:S01]  /*143b0*/  FMNMX.FTZ R12, R24, R12, !PT ;  /* 0x0000000c180c7209 */ /* 0x000fe20007810000 */
[----:B------:R-:W-:Y:S01]  /*143c0*/  FMUL.FTZ R35, R43, UR49 ;  /* 0x000000312b237c20 */ /* 0x000fe20008410000 */
[----:B------:R-:W-:Y:S01]  /*143d0*/  FMUL.FTZ R42, R46, UR49 ;  /* 0x000000312e2a7c20 */ /* 0x000fe20008410000 */
[----:B------:R-:W-:Y:S01]  /*143e0*/  FMUL.FTZ R27, R47, UR49 ;  /* 0x000000312f1b7c20 */ /* 0x000fe20008410000 */
[----:B-1----:R-:W-:Y:S01]  /*143f0*/  FMNMX.FTZ R12, R25, R12, !PT ;  /* 0x0000000c190c7209 */ /* 0x002fe20007810000 */
[----:B------:R-:W-:Y:S01]  /*14400*/  FMUL.FTZ R46, R51, UR49 ;  /* 0x00000031332e7c20 */ /* 0x000fe20008410000 */
[----:B------:R-:W-:Y:S01]  /*14410*/  FMUL.FTZ R47, R54, UR49 ;  /* 0x00000031362f7c20 */ /* 0x000fe20008410000 */
[----:B------:R-:W1:Y:S01]  /*14420*/  MUFU.TANH R33, R33 ;  /* 0x0000002100217308 */ /* 0x000e620000002400 */
[----:B--2---:R-:W-:Y:S01]  /*14430*/  FMNMX.FTZ R12, R28, R12, !PT ;  /* 0x0000000c1c0c7209 */ /* 0x004fe20007810000 */
[----:B------:R-:W-:Y:S01]  /*14440*/  FMUL.FTZ R51, R58, UR49 ;  /* 0x000000313a337c20 */ /* 0x000fe20008410000 */
[----:B------:R-:W-:Y:S01]  /*14450*/  FMUL.FTZ R54, R59, UR49 ;  /* 0x000000313b367c20 */ /* 0x000fe20008410000 */
[----:B------:R-:W-:Y:S01]  /*14460*/  FMUL.FTZ R58, R63, UR49 ;  /* 0x000000313f3a7c20 */ /* 0x000fe20008410000 */
[----:B0-----:R-:W-:Y:S01]  /*14470*/  FMNMX.FTZ R12, R29, R12, !PT ;  /* 0x0000000c1d0c7209 */ /* 0x001fe20007810000 */
        /* <DEDUP_REMOVED lines=50> */
[----:B------:R-:W-:Y:S01]  /*147a0*/  MUFU.TANH R145, R145 ;  /* 0x0000009100917308 */ /* 0x000fe20000002400 */
[----:B--2---:R-:W-:-:S07]  /*147b0*/  FMNMX.FTZ R12, R73, R12, !PT ;  /* 0x0000000c490c7209 */ /* 0x004fce0007810000 */
[----:B------:R-:W-:Y:S01]  /*147c0*/  MUFU.TANH R84, R84 ;  /* 0x0000005400547308 */ /* 0x000fe20000002400 */
[----:B-1----:R-:W-:-:S05]  /*147d0*/  FMNMX.FTZ R12, R76, R12, !PT ;  /* 0x0000000c4c0c7209 */ /* 0x002fca0007810000 */
[----:B------:R-:W0:Y:S02]  /*147e0*/  SHFL.BFLY PT, R26, R12, 0x2, 0x1f ;  /* 0x0c401f000c1a7f89 */ /* 0x000e2400000e0000 */
[----:B------:R-:W-:Y:S08]  /*147f0*/  MUFU.TANH R85, R85 ;  /* 0x0000005500557308 */ /* 0x000ff00000002400 */
        /* <DEDUP_REMOVED lines=11> */
[----:B------:R0:W-:Y:S02]  /*148b0*/  MUFU.TANH R11, R50 ;  /* 0x00000032000b7308 */ /* 0x0001e40000002400 */
[----:B------:R-:W-:Y:S01]  /*148c0*/  FMUL.FTZ R34, R34, UR41 ;  /* 0x0000002922227c20 */ /* 0x000fe20008410000 */
[--C-:B------:R-:W-:Y:S01]  /*148d0*/  FFMA.FTZ R13, R13, UR41, -R26.reuse ;  /* 0x000000290d0d7c23 */ /* 0x100fe2000801081a */
[--C-:B------:R-:W-:Y:S01]  /*148e0*/  FFMA.FTZ R31, R14, UR41, -R26.reuse ;  /* 0x000000290e1f7c23 */ /* 0x100fe2000801081a */
[--C-:B------:R-:W-:Y:S01]  /*148f0*/  FFMA.FTZ R14, R24, UR41, -R26.reuse ;  /* 0x00000029180e7c23 */ /* 0x100fe2000801081a */
[--C-:B------:R-:W-:Y:S01]  /*14900*/  FFMA.FTZ R30, R15, UR41, -R26.reuse ;  /* 0x000000290f1e7c23 */ /* 0x100fe2000801081a */
[--C-:B------:R-:W-:Y:S01]  /*14910*/  FFMA.FTZ R20, R20, UR41, -R26.reuse ;  /* 0x0000002914147c23 */ /* 0x100fe2000801081a */
[----:B------:R-:W-:Y:S01]  /*14920*/  MUFU.EX2 R34, R34 ;  /* 0x0000002200227308 */ /* 0x000fe20000000800 */
[----:B0-----:R-:W-:Y:S01]  /*14930*/  FMUL.FTZ R50, R55, UR49 ;  /* 0x0000003137327c20 */ /* 0x001fe20008410000 */
[----:B------:R-:W-:Y:S01]  /*14940*/  FMUL.FTZ R55, R62, UR49 ;  /* 0x000000313e377c20 */ /* 0x000fe20008410000 */
[----:B------:R-:W-:Y:S01]  /*14950*/  FMUL.FTZ R62, R67, UR49 ;  /* 0x00000031433e7c20 */ /* 0x000fe20008410000 */
[----:B------:R-:W-:Y:S01]  /*14960*/  FMUL.FTZ R67, R74, UR49 ;  /* 0x000000314a437c20 */ /* 0x000fe20008410000 */
[----:B------:R-:W-:Y:S01]  /*14970*/  FMUL.FTZ R74, R79, UR49 ;  /* 0x000000314f4a7c20 */ /* 0x000fe20008410000 */
[----:B------:R-:W-:Y:S01]  /*14980*/  FMUL.FTZ R79, R87, UR49 ;  /* 0x00000031574f7c20 */ /* 0x000fe20008410000 */
[--C-:B------:R-:W-:Y:S01]  /*14990*/  FFMA.FTZ R21, R21, UR41, -R26.reuse ;  /* 0x0000002915157c23 */ /* 0x100fe2000801081a */
[----:B------:R-:W2:Y:S01]  /*149a0*/  LDL R87, [R1+0x3c] ;  /* 0x00003c0001577983 */ /* 0x000ea20000100800 */
        /* <DEDUP_REMOVED lines=15> */
[--C-:B------:R-:W-:Y:S01]  /*14aa0*/  FFMA.FTZ R52, R52, UR41, -R26.reuse ;  /* 0x0000002934347c23 */ /* 0x100fe2000801081a */
[----:B------:R-:W3:Y:S01]  /*14ab0*/  MUFU.TANH R35, R35 ;  /* 0x0000002300237308 */ /* 0x000ee20000002400 */
[----:B0-----:R-:W-:Y:S01]  /*14ac0*/  FFMA.FTZ R4, R34, R4, R13 ;  /* 0x0000000422047223 */ /* 0x001fe2000001000d */
[--C-:B------:R-:W-:Y:S01]  /*14ad0*/  FFMA.FTZ R53, R53, UR41, -R26.reuse ;  /* 0x0000002935357c23 */ /* 0x100fe2000801081a */
[--C-:B------:R-:W-:Y:S01]  /*14ae0*/  FFMA.FTZ R56, R56, UR41, -R26.reuse ;  /* 0x0000002938387c23 */ /* 0x100fe2000801081a */
[--C-:B------:R-:W-:Y:S01]  /*14af0*/  FFMA.FTZ R57, R57, UR41, -R26.reuse ;  /* 0x0000002939397c23 */ /* 0x100fe2000801081a */
[--C-:B------:R-:W-:Y:S01]  /*14b00*/  FFMA.FTZ R60, R60, UR41, -R26.reuse ;  /* 0x000000293c3c7c23 */ /* 0x100fe2000801081a */
[--C-:B------:R-:W-:Y:S01]  /*14b10*/  FFMA.FTZ R61, R61, UR41, -R26.reuse ;  /* 0x000000293d3d7c23 */ /* 0x100fe2000801081a */
[----:B------:R-:W-:Y:S01]  /*14b20*/  FFMA.FTZ R64, R64, UR41, -R26 ;  /* 0x0000002940407c23 */ /* 0x000fe2000801081a */
[----:B------:R-:W0:Y:S01]  /*14b30*/  MUFU.TANH R42, R42 ;  /* 0x0000002a002a7308 */ /* 0x000e220000002400 */
[C---:B-1----:R-:W-:Y:S01]  /*14b40*/  FADD.FTZ R4, R24.reuse, R4 ;  /* 0x0000000418047221 */ /* 0x042fe20000010000 */
[----:B------:R-:W-:Y:S01]  /*14b50*/  F2FP.F16.F32.PACK_AB R24, R24, R13 ;  /* 0x0000000d1818723e */ /* 0x000fe200000000ff */
[--C-:B------:R-:W-:Y:S01]  /*14b60*/  FFMA.FTZ R65, R65, UR41, -R26.reuse ;  /* 0x0000002941417c23 */ /* 0x100fe2000801081a */
[----:B------:R-:W-:Y:S01]  /*14b70*/  FMNMX.FTZ R13, R145, R5, !PT ;  /* 0x00000005910d7209 */ /* 0x000fe20007810000 */
[--C-:B------:R-:W-:Y:S01]  /*14b80*/  FFMA.FTZ R68, R68, UR41, -R26.reuse ;  /* 0x0000002944447c23 */ /* 0x100fe2000801081a */
[--C-:B------:R-:W-:Y:S01]  /*14b90*/  FFMA.FTZ R69, R69, UR41, -R26.reuse ;  /* 0x0000002945457c23 */ /* 0x100fe2000801081a */
[--C-:B------:R-:W-:Y:S01]  /*14ba0*/  FFMA.FTZ R72, R72, UR41, -R26.reuse ;  /* 0x0000002948487c23 */ /* 0x100fe2000801081a */
[----:B------:R-:W-:Y:S01]  /*14bb0*/  FMNMX.FTZ R13, R84, R13, !PT ;  /* 0x0000000d540d7209 */ /* 0x000fe20007810000 */
[----:B------:R-:W1:Y:S01]  /*14bc0*/  MUFU.TANH R27, R27 ;  /* 0x0000001b001b7308 */ /* 0x000e620000002400 */
[--C-:B------:R-:W-:Y:S01]  /*14bd0*/  FFMA.FTZ R73, R73, UR41, -R26.reuse ;  /* 0x0000002949497c23 */ /* 0x100fe2000801081a */
[----:B------:R-:W-:Y:S01]  /*14be0*/  FFMA.FTZ R76, R76, UR41, -R26 ;  /* 0x000000294c4c7c23 */ /* 0x000fe2000801081a */
[----:B------:R-:W-:-:S04]  /*14bf0*/  FMNMX.FTZ R13, R85, R13, !PT ;  /* 0x0000000d550d7209 */ /* 0x000fc80007810000 */
[----:B------:R-:W-:Y:S01]  /*14c00*/  FMNMX.FTZ R13, R144, R13, !PT ;  /* 0x0000000d900d7209 */ /* 0x000fe20007810000 */
[----:B------:R-:W4:Y:S03]  /*14c10*/  MUFU.TANH R46, R46 ;  /* 0x0000002e002e7308 */ /* 0x000f260000002400 */
[----:B------:R-:W-:-:S04]  /*14c20*/  FMNMX.FTZ R13, R80, R13, !PT ;  /* 0x0000000d500d7209 */ /* 0x000fc80007810000 */
[----:B------:R-:W-:Y:S01]  /*14c30*/  FMNMX.FTZ R13, R81, R13, !PT ;  /* 0x0000000d510d7209 */ /* 0x000fe20007810000 */
[----:B------:R-:W5:Y:S03]  /*14c40*/  MUFU.TANH R47, R47 ;  /* 0x0000002f002f7308 */ /* 0x000f660000002400 */
[----:B------:R-:W-:-:S04]  /*14c50*/  FMNMX.FTZ R13, R143, R13, !PT ;  /* 0x0000000d8f0d7209 */ /* 0x000fc80007810000 */
[----:B------:R-:W-:Y:S01]  /*14c60*/  FMNMX.FTZ R13, R39, R13, !PT ;  /* 0x0000000d270d7209 */ /* 0x000fe20007810000 */
[----:B------:R-:W5:Y:S03]  /*14c70*/  MUFU.TANH R50, R50 ;  /* 0x0000003200327308 */ /* 0x000f660000002400 */
[----:B------:R-:W-:-:S04]  /*14c80*/  FMNMX.FTZ R13, R38, R13, !PT ;  /* 0x0000000d260d7209 */ /* 0x000fc80007810000 */
[----:B---3--:R-:W-:Y:S01]  /*14c90*/  FMNMX.FTZ R13, R35, R13, !PT ;  /* 0x0000000d230d7209 */ /* 0x008fe20007810000 */
[----:B------:R-:W3:Y:S03]  /*14ca0*/  MUFU.TANH R51, R51 ;  /* 0x0000003300337308 */ /* 0x000ee60000002400 */
[----:B0-----:R-:W-:-:S04]  /*14cb0*/  FMNMX.FTZ R13, R42, R13, !PT ;  /* 0x0000000d2a0d7209 */ /* 0x001fc80007810000 */
[----:B-1----:R-:W-:Y:S01]  /*14cc0*/  FMNMX.FTZ R13, R27, R13, !PT ;  /* 0x0000000d1b0d7209 */ /* 0x002fe20007810000 */
[----:B------:R-:W0:Y:S03]  /*14cd0*/  MUFU.TANH R54, R54 ;  /* 0x0000003600367308 */ /* 0x000e260000002400 */
[----:B------:R-:W-:-:S04]  /*14ce0*/  FMNMX.FTZ R13, R11, R13, !PT ;  /* 0x0000000d0b0d7209 */ /* 0x000fc80007810000 */
[----:B----4-:R-:W-:Y:S01]  /*14cf0*/  FMNMX.FTZ R13, R46, R13, !PT ;  /* 0x0000000d2e0d7209 */ /* 0x010fe20007810000 */
[----:B------:R-:W1:Y:S03]  /*14d00*/  MUFU.TANH R55, R55 ;  /* 0x0000003700377308 */ /* 0x000e660000002400 */
[----:B-----5:R-:W-:-:S04]  /*14d10*/  FMNMX.FTZ R13, R47, R13, !PT ;  /* 0x0000000d2f0d7209 */ /* 0x020fc80007810000 */
[----:B------:R-:W-:Y:S01]  /*14d20*/  FMNMX.FTZ R13, R50, R13, !PT ;  /* 0x0000000d320d7209 */ /* 0x000fe20007810000 */
[----:B------:R-:W4:Y:S03]  /*14d30*/  MUFU.TANH R58, R58 ;  /* 0x0000003a003a7308 */ /* 0x000f260000002400 */
[----:B---3--:R-:W-:-:S04]  /*14d40*/  FMNMX.FTZ R13, R51, R13, !PT ;  /* 0x0000000d330d7209 */ /* 0x008fc80007810000 */
[----:B0-----:R-:W-:Y:S01]  /*14d50*/  FMNMX.FTZ R13, R54, R13, !PT ;  /* 0x0000000d360d7209 */ /* 0x001fe20007810000 */
[----:B------:R-:W0:Y:S03]  /*14d60*/  MUFU.TANH R59, R59 ;  /* 0x0000003b003b7308 */ /* 0x000e260000002400 */
[----:B-1----:R-:W-:-:S05]  /*14d70*/  FMNMX.FTZ R13, R55, R13, !PT ;  /* 0x0000000d370d7209 */ /* 0x002fca0007810000 */
[----:B------:R-:W1:Y:S01]  /*14d80*/  MUFU.TANH R62, R62 ;  /* 0x0000003e003e7308 */ /* 0x000e620000002400 */
[----:B----4-:R-:W-:-:S07]  /*14d90*/  FMNMX.FTZ R13, R58, R13, !PT ;  /* 0x0000000d3a0d7209 */ /* 0x010fce0007810000 */
[----:B------:R-:W3:Y:S01]  /*14da0*/  MUFU.TANH R63, R63 ;  /* 0x0000003f003f7308 */ /* 0x000ee20000002400 */
[----:B0-----:R-:W-:-:S07]  /*14db0*/  FMNMX.FTZ R13, R59, R13, !PT ;  /* 0x0000000d3b0d7209 */ /* 0x001fce0007810000 */
[----:B------:R-:W0:Y:S01]  /*14dc0*/  MUFU.TANH R66, R66 ;  /* 0x0000004200427308 */ /* 0x000e220000002400 */
[----:B-1----:R-:W-:-:S07]  /*14dd0*/  FMNMX.FTZ R13, R62, R13, !PT ;  /* 0x0000000d3e0d7209 */ /* 0x002fce0007810000 */
[----:B------:R-:W1:Y:S01]  /*14de0*/  MUFU.TANH R67, R67 ;  /* 0x0000004300437308 */ /* 0x000e620000002400 */
[----:B---3--:R-:W-:-:S07]  /*14df0*/  FMNMX.FTZ R13, R63, R13, !PT ;  /* 0x0000000d3f0d7209 */ /* 0x008fce0007810000 */
        /* <DEDUP_REMOVED lines=12> */
[----:B------:R-:W3:Y:S08]  /*14ec0*/  MUFU.EX2 R26, R30 ;  /* 0x0000001e001a7308 */ /* 0x000ef00000000800 */
[----:B------:R-:W4:Y:S01]  /*14ed0*/  MUFU.TANH R79, R79 ;  /* 0x0000004f004f7308 */ /* 0x000f220000002400 */
[----:B0-----:R-:W-:-:S07]  /*14ee0*/  FMNMX.FTZ R13, R77, R13, !PT ;  /* 0x0000000d4d0d7209 */ /* 0x001fce0007810000 */
[----:B------:R-:W0:Y:S01]  /*14ef0*/  MUFU.EX2 R20, R20 ;  /* 0x0000001400147308 */ /* 0x000e220000000800 */
[----:B-1----:R-:W-:Y:S01]  /*14f00*/  FMNMX.FTZ R13, R78, R13, !PT ;  /* 0x0000000d4e0d7209 */ /* 0x002fe20007810000 */
[----:B---3--:R-:W-:-:S03]  /*14f10*/  FADD.FTZ R4, R26, R4 ;  /* 0x000000041a047221 */ /* 0x008fc60000010000 */
[----:B----4-:R-:W-:Y:S01]  /*14f20*/  FMNMX.FTZ R13, R79, R13, !PT ;  /* 0x0000000d4f0d7209 */ /* 0x010fe20007810000 */
[C---:B0-----:R-:W-:Y:S01]  /*14f30*/  FADD.FTZ R4, R20.reuse, R4 ;  /* 0x0000000414047221 */ /* 0x041fe20000010000 */
[----:B------:R-:W-:-:S03]  /*14f40*/  F2FP.F16.F32.PACK_AB R26, R20, R26 ;  /* 0x0000001a141a723e */ /* 0x000fc600000000ff */
[----:B------:R-:W0:Y:S02]  /*14f50*/  SHFL.BFLY PT, R20, R13, 0x2, 0x1f ;  /* 0x0c401f000d147f89 */ /* 0x000e2400000e0000 */
[----:B0-----:R-:W-:-:S05]  /*14f60*/  FMNMX.FTZ R13, R13, R20, !PT ;  /* 0x000000140d0d7209 */ /* 0x001fca0007810000 */
[----:B------:R-:W0:Y:S01]  /*14f70*/  SHFL.BFLY PT, R20, R13, 0x1, 0x1f ;  /* 0x0c201f000d147f89 */ /* 0x000e2200000e0000 */
[----:B------:R-:W-:-:S05]  /*14f80*/  IMAD.MOV.U32 R31, RZ, RZ, 0x40000040 ;  /* 0x40000040ff1f7424 */ /* 0x000fca00078e00ff */
[----:B------:R-:W-:Y:S02]  /*14f90*/  R2UR UR9, R31 ;  /* 0x000000001f0972ca */ /* 0x000fe400000e0000 */
[----:B0-----:R-:W-:-:S05]  /*14fa0*/  FMNMX.FTZ R13, R13, R20, !PT ;  /* 0x000000140d0d7209 */ /* 0x001fca0007810000 */
[----:B------:R-:W-:-:S04]  /*14fb0*/  FMUL.FTZ R30, R13, UR41 ;  /* 0x000000290d1e7c20 */ /* 0x000fc80008410000 */
        /* <DEDUP_REMOVED lines=32> */
[----:B--2---:R-:W-:-:S04]  /*151c0*/  LOP3.LUT R30, R87, 0x10000, RZ, 0xfc, !PT ;  /* 0x00010000571e7812 */ /* 0x004fc800078efcff */
[----:B------:R-:W-:Y:S01]  /*151d0*/  R2UR UR8, R30 ;  /* 0x000000001e0872ca */ /* 0x000fe200000e0000 */
[----:B------:R-:W-:-:S12]  /*151e0*/  WARPGROUP.ARRIVE ;  /* 0x00000000000079c5 */ /* 0x000fd80000000000 */
[----:B------:R-:W-:Y:S01]  /*151f0*/  HGMMA.64x96x16.F32 R88, gdesc[UR8].tnspB, R88, gsb0 ;  /* 0x41600000085879f0 */ /* 0x000fe20008000858 */
[----:B------:R-:W-:Y:S02]  /*15200*/  VIADD R38, R30, 0x2 ;  /* 0x000000021e267836 */ /* 0x000fe40000000000 */
[----:B------:R-:W-:-:S03]  /*15210*/  IMAD.MOV.U32 R39, RZ, RZ, 0x40000040 ;  /* 0x40000040ff277424 */ /* 0x000fc600078e00ff */
[----:B------:R-:W-:Y:S02]  /*15220*/  R2UR UR12, R38 ;  /* 0x00000000260c72ca */ /* 0x000fe400000e0000 */
[----:B------:R-:W-:Y:S01]  /*15230*/  R2UR UR13, R39 ;  /* 0x00000000270d72ca */ /* 0x000fe200000e0000 */
[----:B------:R-:W-:Y:S02]  /*15240*/  VIADD R38, R30, 0x4 ;  /* 0x000000041e267836 */ /* 0x000fe40000000000 */
[----:B------:R-:W-:Y:S01]  /*15250*/  IMAD.MOV.U32 R39, RZ, RZ, 0x40000040 ;  /* 0x40000040ff277424 */ /* 0x000fe200078e00ff */
[----:B------:R-:W-:Y:S02]  /*15260*/  WARPGROUP.DEPBAR.LE gsb0, 0x0 ;  /* 0x00008000000079c5 */ /* 0x000fe40000010000 */
[----:B------:R-:W-:-:S07]  /*15270*/  WARPGROUP.ARRIVE ;  /* 0x00000000000079c5 */ /* 0x000fce0000000000 */
[----:B------:R-:W-:Y:S01]  /*15280*/  HGMMA.64x96x16.F32 R88, gdesc[UR12].tnspB, R88, gsb0 ;  /* 0x416000000c5879f0 */ /* 0x000fe20008000858 */
[----:B------:R-:W-:Y:S02]  /*15290*/  R2UR UR16, R38 ;  /* 0x00000000261072ca */ /* 0x000fe400000e0000 */
[----:B------:R-:W-:Y:S01]  /*152a0*/  R2UR UR17, R39 ;  /* 0x00000000271172ca */ /* 0x000fe200000e0000 */
[----:B------:R-:W-:Y:S02]  /*152b0*/  VIADD R38, R30, 0x6 ;  /* 0x000000061e267836 */ /* 0x000fe40000000000 */
[----:B------:R-:W-:-:S03]  /*152c0*/  IMAD.MOV.U32 R39, RZ, RZ, 0x40000040 ;  /* 0x40000040ff277424 */ /* 0x000fc600078e00ff */
[----:B------:R-:W-:Y:S01]  /*152d0*/  R2UR UR20, R38 ;  /* 0x00000000261472ca */ /* 0x000fe200000e0000 */
[----:B------:R-:W-:Y:S02]  /*152e0*/  WARPGROUP.DEPBAR.LE gsb0, 0x0 ;  /* 0x00008000000079c5 */ /* 0x000fe40000010000 */
[----:B------:R-:W-:-:S06]  /*152f0*/  WARPGROUP.ARRIVE ;  /* 0x00000000000079c5 */ /* 0x000fcc0000000000 */
[----:B------:R-:W-:Y:S01]  /*15300*/  HGMMA.64x96x16.F32 R88, gdesc[UR16].tnspB, R88, gsb0 ;  /* 0x41600000105879f0 */ /* 0x000fe20008000858 */
[----:B------:R-:W-:Y:S01]  /*15310*/  R2UR UR21, R39 ;  /* 0x00000000271572ca */ /* 0x000fe200000e0000 */
[----:B------:R-:W-:Y:S02]  /*15320*/  VIADD R38, R30, 0x600 ;  /* 0x000006001e267836 */ /* 0x000fe40000000000 */
[----:B------:R-:W-:-:S03]  /*15330*/  IMAD.MOV.U32 R39, RZ, RZ, 0x40000040 ;  /* 0x40000040ff277424 */ /* 0x000fc600078e00ff */
[----:B------:R-:W-:Y:S02]  /*15340*/  R2UR UR24, R38 ;  /* 0x00000000261872ca */ /* 0x000fe400000e0000 */
[----:B------:R-:W-:Y:S01]  /*15350*/  R2UR UR25, R39 ;  /* 0x00000000271972ca */ /* 0x000fe200000e0000 */
[----:B------:R-:W-:Y:S02]  /*15360*/  WARPGROUP.DEPBAR.LE gsb0, 0x0 ;  /* 0x00008000000079c5 */ /* 0x000fe40000010000 */
[----:B------:R-:W-:-:S06]  /*15370*/  WARPGROUP.ARRIVE ;  /* 0x00000000000079c5 */ /* 0x000fcc0000000000 */
[----:B------:R-:W-:Y:S01]  /*15380*/  HGMMA.64x96x16.F32 R88, gdesc[UR20].tnspB, R88, gsb0 ;  /* 0x41600000145879f0 */ /* 0x000fe20008000858 */
        /* <DEDUP_REMOVED lines=18> */
[----:B------:R-:W2:Y:S01]  /*154b0*/  LDL R30, [R1+0x20] ;  /* 0x00002000011e7983 */ /* 0x000ea20000100800 */
[----:B------:R-:W-:Y:S02]  /*154c0*/  WARPGROUP.DEPBAR.LE gsb0, 0x0 ;  /* 0x00008000000079c5 */ /* 0x000fe40000010000 */
[----:B------:R-:W-:-:S06]  /*154d0*/  WARPGROUP.ARRIVE ;  /* 0x00000000000079c5 */ /* 0x000fcc0000000000 */
[----:B------:R-:W-:Y:S03]  /*154e0*/  HGMMA.64x96x16.F32 R88, gdesc[UR32].tnspB, R88, gsb0 ;  /* 0x41600000205879f0 */ /* 0x000fe60008000858 */
[----:B------:R-:W0:Y:S01]  /*154f0*/  S2R R87, SR_TID.X ;  /* 0x0000000000577919 */ /* 0x000e220000002100 */
[----:B------:R-:W-:-:S04]  /*15500*/  FADD.FTZ R5, -R13, R5 ;  /* 0x000000050d057221 */ /* 0x000fc80000010100 */
[----:B------:R-:W-:Y:S01]  /*15510*/  FMUL.FTZ R5, R5, UR41 ;  /* 0x0000002905057c20 */ /* 0x000fe20008410000 */
[----:B------:R-:W-:Y:S02]  /*15520*/  WARPGROUP.DEPBAR.LE gsb0, 0x0 ;  /* 0x00008000000079c5 */ /* 0x000fe40000010000 */
[----:B------:R-:W-:-:S06]  /*15530*/  WARPGROUP.ARRIVE ;  /* 0x00000000000079c5 */ /* 0x000fcc0000000000 */
[----:B------:R-:W-:Y:S01]  /*15540*/  HGMMA.64x96x16.F32 R88, gdesc[UR44].tnspB, R88, gsb0 ;  /* 0x416000002c5879f0 */ /* 0x000fe20008000858 */
[----:B0-----:R-:W-:Y:S02]  /*15550*/  SHF.R.U32.HI R27, RZ, 0x7, R87 ;  /* 0x00000007ff1b7819 */ /* 0x001fe40000011657 */
[----:B------:R-:W-:-:S03]  /*15560*/  ISETP.GE.U32.AND P2, PT, R87, 0x180, PT ;  /* 0x000001805700780c */ /* 0x000fc60003f46070 */
[----:B------:R-:W-:Y:S01]  /*15570*/  VIADD R27, R27, 0x9 ;  /* 0x000000091b1b7836 */ /* 0x000fe20000000000 */
[----:B------:R-:W-:Y:S04]  /*15580*/  MUFU.EX2 R5, R5 ;  /* 0x0000000500057308 */ /* 0x000fe80000000800 */
[----:B------:R-:W-:-:S04]  /*15590*/  SEL R27, R27, 0x9, !P2 ;  /* 0x000000091b1b7807 */ /* 0x000fc80005000000 */
[----:B------:R-:W0:Y:S08]  /*155a0*/  MUFU.EX2 R25, R25 ;  /* 0x0000001900197308 */ /* 0x000e300000000800 */
[----:B------:R-:W1:Y:S08]  /*155b0*/  MUFU.EX2 R84, R84 ;  /* 0x0000005400547308 */ /* 0x000e700000000800 */
[----:B------:R-:W-:Y:S08]  /*155c0*/  MUFU.EX2 R85, R85 ;  /* 0x0000005500557308 */ /* 0x000ff00000000800 */
[----:B------:R-:W-:Y:S01]  /*155d0*/  MUFU.EX2 R86, R86 ;  /* 0x0000005600567308 */ /* 0x000fe20000000800 */
[----:B------:R-:W-:-:S07]  /*155e0*/  @!P1 IMAD R10, R10, 0x8, R2 ;  /* 0x000000080a0a9824 */ /* 0x000fce00078e0202 */
[----:B------:R-:W3:Y:S01]  /*155f0*/  MUFU.EX2 R21, R21 ;  /* 0x0000001500157308 */ /* 0x000ee20000000800 */
[----:B------:R-:W-:-:S07]  /*15600*/  @!P1 VIADD R10, R10, 0x2d860 ;  /* 0x0002d8600a0a9836 */ /* 0x000fce0000000000 */
[----:B------:R-:W4:Y:S01]  /*15610*/  MUFU.EX2 R14, R14 ;  /* 0x0000000e000e7308 */ /* 0x000f220000000800 */
[----:B0-----:R-:W-:Y:S01]  /*15620*/  FFMA.FTZ R3, R5, R3, R25 ;  /* 0x0000000305037223 */ /* 0x001fe20000010019 */
[----:B------:R-:W-:Y:S02]  /*15630*/  @!P1 PRMT R10, RZ, 0x654, R10 ;  /* 0x00000654ff0a9816 */ /* 0x000fe4000000000a */
[----:B-1----:R-:W-:Y:S01]  /*15640*/  F2FP.F16.F32.PACK_AB R25, R84, R25 ;  /* 0x000000195419723e */ /* 0x002fe200000000ff */
[----:B---3--:R-:W-:Y:S01]  /*15650*/  FADD.FTZ R4, R21, R4 ;  /* 0x0000000415047221 */ /* 0x008fe20000010000 */
[----:B------:R-:W-:Y:S02]  /*15660*/  WARPGROUP.DEPBAR.LE gsb0, 0x0 ;  /* 0x00008000000079c5 */ /* 0x000fe40000010000 */
[----:B------:R0:W-:Y:S06]  /*15670*/  BAR.ARV R27, 0x100 ;  /* 0x0004001b0000751d */ /* 0x0001ec0000002000 */
[----:B0-----:R-:W-:-:S04]  /*15680*/  @!P1 IMAD R27, R16, 0x8, R2 ;  /* 0x00000008101b9824 */ /* 0x001fc800078e0202 */
[----:B------:R-:W-:-:S05]  /*15690*/  @!P1 VIADD R27, R27, 0x2d840 ;  /* 0x0002d8401b1b9836 */ /* 0x000fca0000000000 */
[----:B------:R-:W-:-:S04]  /*156a0*/  @!P1 PRMT R27, RZ, 0x654, R27 ;  /* 0x00000654ff1b9816 */ /* 0x000fc8000000001b */
[----:B------:R0:W-:Y:S02]  /*156b0*/  @!P1 SYNCS.ARRIVE.TRANS64.RED.A1T0 RZ, [R27+URZ], RZ ;  /* 0x000000ff1bff99a7 */ /* 0x0001e4000810043f */
[----:B0-----:R-:W-:Y:S01]  /*156c0*/  F2FP.F16.F32.PACK_AB R27, R86, R85 ;  /* 0x00000055561b723e */ /* 0x001fe200000000ff */
[----:B------:R0:W-:Y:S04]  /*156d0*/  @!P1 SYNCS.ARRIVE.TRANS64.RED.A1T0 RZ, [R10+URZ], RZ ;  /* 0x000000ff0aff99a7 */ /* 0x0001e8000810043f */
[----:B------:R4:W-:Y:S02]  /*156e0*/  STSM.16.M88.4 [R140+0x21800], R24 ;  /* 0x021800188c007844 */ /* 0x0009e40000000200 */
[C---:B----4-:R-:W-:Y:S02]  /*156f0*/  F2FP.F16.F32.PACK_AB R24, R14.reuse, R21 ;  /* 0x000000150e18723e */ /* 0x050fe400000000ff */
[----:B------:R-:W3:Y:S01]  /*15700*/  LDL R21, [R1+0x24] ;  /* 0x0000240001157983 */ /* 0x000ee20000100800 */
[----:B------:R-:W1:Y:S08]  /*15710*/  MUFU.EX2 R15, R15 ;  /* 0x0000000f000f7308 */ /* 0x000e700000000800 */
[----:B------:R-:W-:Y:S08]  /*15720*/  MUFU.EX2 R26, R28 ;  /* 0x0000001c001a7308 */ /* 0x000ff00000000800 */
[----:B------:R-:W-:Y:S08]  /*15730*/  MUFU.EX2 R80, R80 ;  /* 0x0000005000507308 */ /* 0x000ff00000000800 */
[----:B------:R-:W4:Y:S08]  /*15740*/  MUFU.EX2 R81, R81 ;  /* 0x0000005100517308 */ /* 0x000f300000000800 */
[----:B------:R-:W-:Y:S08]  /*15750*/  MUFU.EX2 R82, R82 ;  /* 0x0000005200527308 */ /* 0x000ff00000000800 */
[----:B------:R-:W5:Y:S01]  /*15760*/  MUFU.EX2 R83, R83 ;  /* 0x0000005300537308 */ /* 0x000f620000000800 */
[----:B------:R-:W-:-:S04]  /*15770*/  FADD.FTZ R4, R14, R4 ;  /* 0x000000040e047221 */ /* 0x000fc80000010000 */
[----:B-1----:R-:W-:Y:S01]  /*15780*/  FADD.FTZ R4, R15, R4 ;  /* 0x000000040f047221 */ /* 0x002fe20000010000 */
[----:B------:R-:W-:Y:S01]  /*15790*/  FADD.FTZ R3, R84, R3 ;  /* 0x0000000354037221 */ /* 0x000fe20000010000 */
[----:B----4-:R-:W-:Y:S02]  /*157a0*/  F2FP.F16.F32.PACK_AB R25, R81, R80 ;  /* 0x000000505119723e */ /* 0x010fe400000000ff */
[C---:B------:R-:W-:Y:S01]  /*157b0*/  FADD.FTZ R4, R26.reuse, R4 ;  /* 0x000000041a047221 */ /* 0x040fe20000010000 */
[----:B------:R-:W-:Y:S01]  /*157c0*/  F2FP.F16.F32.PACK_AB R26, R26, R15 ;  /* 0x0000000f1a1a723e */ /* 0x000fe200000000ff */
[----:B------:R-:W-:Y:S01]  /*157d0*/  FADD.FTZ R3, R85, R3 ;  /* 0x0000000355037221 */ /* 0x000fe20000010000 */
[----:B-----5:R-:W-:-:S03]  /*157e0*/  F2FP.F16.F32.PACK_AB R27, R83, R82 ;  /* 0x00000052531b723e */ /* 0x020fc600000000ff */
[----:B------:R-:W-:Y:S02]  /*157f0*/  FADD.FTZ R3, R86, R3 ;  /* 0x0000000356037221 */ /* 0x000fe40000010000 */
[----:B--2---:R1:W-:Y:S01]  /*15800*/  STSM.16.M88.4 [R30], R24 ;  /* 0x000000181e007844 */ /* 0x0043e20000000200 */
[----:B------:R-:W-:Y:S01]  /*15810*/  MUFU.EX2 R32, R32 ;  /* 0x0000002000207308 */ /* 0x000fe20000000800 */
[----:B------:R-:W-:-:S07]  /*15820*/  FADD.FTZ R3, R80, R3 ;  /* 0x0000000350037221 */ /* 0x000fce0000010000 */
[----:B------:R-:W-:Y:S08]  /*15830*/  MUFU.EX2 R20, R20 ;  /* 0x0000001400147308 */ /* 0x000ff00000000800 */
[----:B-1----:R-:W1:Y:S01]  /*15840*/  MUFU.EX2 R24, R29 ;  /* 0x0000001d00187308 */ /* 0x002e620000000800 */
[----:B------:R-:W-:-:S07]  /*15850*/  FADD.FTZ R3, R81, R3 ;  /* 0x0000000351037221 */ /* 0x000fce0000010000 */
[----:B------:R-:W2:Y:S01]  /*15860*/  MUFU.EX2 R26, R33 ;  /* 0x00000021001a7308 */ /* 0x000ea20000000800 */
[----:B------:R-:W-:-:S07]  /*15870*/  FADD.FTZ R3, R82, R3 ;  /* 0x0000000352037221 */ /* 0x000fce0000010000 */
[----:B------:R-:W4:Y:S01]  /*15880*/  MUFU.EX2 R25, R35 ;  /* 0x0000002300197308 */ /* 0x000f220000000800 */
[----:B-1----:R-:W-:Y:S01]  /*15890*/  FADD.FTZ R4, R24, R4 ;  /* 0x0000000418047221 */ /* 0x002fe20000010000 */
[----:B------:R-:W-:-:S06]  /*158a0*/  FADD.FTZ R3, R83, R3 ;  /* 0x0000000353037221 */ /* 0x000fcc0000010000 */
[----:B0-----:R-:W0:Y:S08]  /*158b0*/  MUFU.EX2 R10, R36 ;  /* 0x00000024000a7308 */ /* 0x001e300000000800 */
[----:B------:R-:W1:Y:S01]  /*158c0*/  MUFU.EX2 R27, R42 ;  /* 0x0000002a001b7308 */ /* 0x000e620000000800 */
[----:B------:R-:W-:Y:S01]  /*158d0*/  FADD.FTZ R4, R32, R4 ;  /* 0x0000000420047221 */ /* 0x000fe20000010000 */
[----:B------:R-:W-:-:S06]  /*158e0*/  FADD.FTZ R3, R20, R3 ;  /* 0x0000000314037221 */ /* 0x000fcc0000010000 */
[----:B------:R-:W5:Y:S08]  /*158f0*/  MUFU.EX2 R28, R37 ;  /* 0x00000025001c7308 */ /* 0x000f700000000800 */
[----:B------:R-:W5:Y:S01]  /*15900*/  MUFU.EX2 R43, R43 ;  /* 0x0000002b002b7308 */ /* 0x000f620000000800 */
[----:B--2---:R-:W-:Y:S01]  /*15910*/  FADD.FTZ R4, R26, R4 ;  /* 0x000000041a047221 */ /* 0x004fe20000010000 */
[----:B----4-:R-:W-:-:S06]  /*15920*/  FADD.FTZ R3, R25, R3 ;  /* 0x0000000319037221 */ /* 0x010fcc0000010000 */
[----:B------:R-:W2:Y:S08]  /*15930*/  MUFU.EX2 R14, R40 ;  /* 0x00000028000e7308 */ /* 0x000eb00000000800 */
[----:B------:R-:W4:Y:S01]  /*15940*/  MUFU.EX2 R11, R11 ;  /* 0x0000000b000b7308 */ /* 0x000f220000000800 */
[----:B0-----:R-:W-:Y:S01]  /*15950*/  FADD.FTZ R4, R10, R4 ;  /* 0x000000040a047221 */ /* 0x001fe20000010000 */
[----:B-1----:R-:W-:-:S06]  /*15960*/  FADD.FTZ R3, R27, R3 ;  /* 0x000000031b037221 */ /* 0x002fcc0000010000 */
[----:B------:R-:W0:Y:S08]  /*15970*/  MUFU.EX2 R30, R41 ;  /* 0x00000029001e7308 */ /* 0x000e300000000800 */
[----:B------:R-:W1:Y:S01]  /*15980*/  MUFU.EX2 R29, R46 ;  /* 0x0000002e001d7308 */ /* 0x000e620000000800 */
[----:B-----5:R-:W-:Y:S01]  /*15990*/  FADD.FTZ R4, R28, R4 ;  /* 0x000000041c047221 */ /* 0x020fe20000010000 */
[----:B------:R-:W-:-:S06]  /*159a0*/  FADD.FTZ R3, R43, R3 ;  /* 0x000000032b037221 */ /* 0x000fcc0000010000 */
        /* <DEDUP_REMOVED lines=9> */
[----:B-----5:R-:W-:-:S07]  /*15a40*/  FADD.FTZ R4, R31, R4 ;  /* 0x000000041f047221 */ /* 0x020fce0000010000 */
[----:B------:R-:W5:Y:S08]  /*15a50*/  MUFU.EX2 R48, R48 ;  /* 0x0000003000307308 */ /* 0x000f700000000800 */
[----:B------:R-:W3:Y:S01]  /*15a60*/  MUFU.EX2 R54, R54 ;  /* 0x0000003600367308 */ /* 0x000ee20000000800 */
        /* <DEDUP_REMOVED lines=9> */
[----:B---3--:R-:W-:-:S06]  /*15b00*/  FADD.FTZ R4, R54, R4 ;  /* 0x0000000436047221 */ /* 0x008fcc0000010000 */
[----:B------:R-:W3:Y:S08]  /*15b10*/  MUFU.EX2 R53, R53 ;  /* 0x0000003500357308 */ /* 0x000ef00000000800 */
        /* <DEDUP_REMOVED lines=9> */
[----:B---3--:R-:W-:Y:S01]  /*15bb0*/  FADD.FTZ R3, R53, R3 ;  /* 0x0000000335037221 */ /* 0x008fe20000010000 */
[----:B-----5:R-:W-:-:S06]  /*15bc0*/  FADD.FTZ R4, R59, R4 ;  /* 0x000000043b047221 */ /* 0x020fcc0000010000 */
        /* <DEDUP_REMOVED lines=22> */
[----:B------:R-:W-:-:S07]  /*15d30*/  F2FP.F16.F32.PACK_AB R29, R29, R11 ;  /* 0x0000000b1d1d723e */ /* 0x000fce00000000ff */
[----:B------:R-:W1:Y:S08]  /*15d40*/  MUFU.EX2 R72, R72 ;  /* 0x0000004800487308 */ /* 0x000e700000000800 */
[----:B------:R-:W-:Y:S08]  /*15d50*/  MUFU.EX2 R73, R73 ;  /* 0x0000004900497308 */ /* 0x000ff00000000800 */
[----:B------:R-:W-:Y:S08]  /*15d60*/  MUFU.EX2 R76, R76 ;  /* 0x0000004c004c7308 */ /* 0x000ff00000000800 */
[----:B------:R-:W1:Y:S08]  /*15d70*/  MUFU.EX2 R77, R77 ;  /* 0x0000004d004d7308 */ /* 0x000e700000000800 */
[----:B------:R-:W-:Y:S08]  /*15d80*/  MUFU.EX2 R78, R78 ;  /* 0x0000004e004e7308 */ /* 0x000ff00000000800 */
[----:B------:R-:W1:Y:S01]  /*15d90*/  MUFU.EX2 R79, R79 ;  /* 0x0000004f004f7308 */ /* 0x000e620000000800 */
[----:B---3--:R-:W-:Y:S01]  /*15da0*/  FADD.FTZ R3, R65, R3 ;  /* 0x0000000341037221 */ /* 0x008fe20000010000 */
[----:B-----5:R-:W-:Y:S01]  /*15db0*/  FADD.FTZ R11, R71, R4 ;  /* 0x00000004470b7221 */ /* 0x020fe20000010000 */
[----:B------:R-:W-:-:S02]  /*15dc0*/  F2FP.F16.F32.PACK_AB R24, R32, R24 ;  /* 0x000000182018723e */ /* 0x000fc400000000ff */
[----:B------:R-:W-:Y:S02]  /*15dd0*/  F2FP.F16.F32.PACK_AB R25, R25, R20 ;  /* 0x000000141919723e */ /* 0x000fe400000000ff */
[----:B------:R-:W-:Y:S02]  /*15de0*/  F2FP.F16.F32.PACK_AB R26, R10, R26 ;  /* 0x0000001a0a1a723e */ /* 0x000fe400000000ff */
[----:B------:R-:W-:Y:S02]  /*15df0*/  F2FP.F16.F32.PACK_AB R27, R43, R27 ;  /* 0x0000001b2b1b723e */ /* 0x000fe400000000ff */
[----:B------:R-:W-:Y:S02]  /*15e00*/  F2FP.F16.F32.PACK_AB R28, R14, R28 ;  /* 0x0000001c0e1c723e */ /* 0x000fe400000000ff */
[----:B------:R-:W-:Y:S02]  /*15e10*/  F2FP.F16.F32.PACK_AB R30, R44, R30 ;  /* 0x0000001e2c1e723e */ /* 0x000fe400000000ff */
[----:B------:R-:W-:Y:S01]  /*15e20*/  F2FP.F16.F32.PACK_AB R31, R50, R31 ;  /* 0x0000001f321f723e */ /* 0x000fe200000000ff */
[----:B--2---:R-:W-:Y:S01]  /*15e30*/  FADD.FTZ R3, R68, R3 ;  /* 0x0000000344037221 */ /* 0x004fe20000010000 */
[----:B----4-:R-:W-:Y:S01]  /*15e40*/  FADD.FTZ R4, R74, R11 ;  /* 0x0000000b4a047221 */ /* 0x010fe20000010000 */
[----:B------:R2:W-:Y:S01]  /*15e50*/  STSM.16.M88.4 [R142], R24 ;  /* 0x000000188e007844 */ /* 0x0005e20000000200 */
[----:B------:R-:W-:-:S02]  /*15e60*/  F2FP.F16.F32.PACK_AB R36, R48, R36 ;  /* 0x000000243024723e */ /* 0x000fc400000000ff */
[----:B------:R-:W-:Y:S01]  /*15e70*/  F2FP.F16.F32.PACK_AB R37, R54, R37 ;  /* 0x000000253625723e */ /* 0x000fe200000000ff */
[----:B------:R3:W-:Y:S01]  /*15e80*/  STSM.16.M88.4 [R141], R28 ;  /* 0x0000001c8d007844 */ /* 0x0007e20000000200 */
[----:B------:R-:W-:Y:S02]  /*15e90*/  F2FP.F16.F32.PACK_AB R38, R52, R38 ;  /* 0x000000263426723e */ /* 0x000fe400000000ff */
[----:B------:R-:W-:Y:S01]  /*15ea0*/  F2FP.F16.F32.PACK_AB R39, R58, R39 ;  /* 0x000000273a27723e */ /* 0x000fe200000000ff */
[----:B0-----:R-:W-:Y:S01]  /*15eb0*/  FADD.FTZ R3, R40, R3 ;  /* 0x0000000328037221 */ /* 0x001fe20000010000 */
[----:B-1----:R-:W-:Y:S01]  /*15ec0*/  FADD.FTZ R4, R41, R4 ;  /* 0x0000000429047221 */ /* 0x002fe20000010000 */
[----:B------:R-:W-:Y:S02]  /*15ed0*/  F2FP.F16.F32.PACK_AB R40, R72, R40 ;  /* 0x000000284828723e */ /* 0x000fe400000000ff */
[----:B------:R-:W-:Y:S02]  /*15ee0*/  F2FP.F16.F32.PACK_AB R41, R77, R41 ;  /* 0x000000294d29723e */ /* 0x000fe400000000ff */
[----:B------:R-:W-:-:S02]  /*15ef0*/  F2FP.F16.F32.PACK_AB R42, R76, R73 ;  /* 0x000000494c2a723e */ /* 0x000fc400000000ff */
[----:B--2---:R-:W-:Y:S02]  /*15f00*/  F2FP.F16.F32.PACK_AB R24, R56, R53 ;  /* 0x000000353818723e */ /* 0x004fe400000000ff */
[----:B------:R-:W-:Y:S02]  /*15f10*/  F2FP.F16.F32.PACK_AB R25, R62, R59 ;  /* 0x0000003b3e19723e */ /* 0x000fe400000000ff */
[----:B------:R-:W-:Y:S02]  /*15f20*/  F2FP.F16.F32.PACK_AB R26, R60, R57 ;  /* 0x000000393c1a723e */ /* 0x000fe400000000ff */
[----:B------:R-:W-:Y:S02]  /*15f30*/  F2FP.F16.F32.PACK_AB R27, R66, R63 ;  /* 0x0000003f421b723e */ /* 0x000fe400000000ff */
[----:B---3--:R-:W-:Y:S02]  /*15f40*/  F2FP.F16.F32.PACK_AB R28, R64, R61 ;  /* 0x0000003d401c723e */ /* 0x008fe400000000ff */
[----:B------:R-:W-:-:S02]  /*15f50*/  F2FP.F16.F32.PACK_AB R29, R70, R67 ;  /* 0x00000043461d723e */ /* 0x000fc400000000ff */
[----:B------:R-:W-:Y:S02]  /*15f60*/  F2FP.F16.F32.PACK_AB R30, R68, R65 ;  /* 0x00000041441e723e */ /* 0x000fe400000000ff */
[----:B------:R-:W-:Y:S02]  /*15f70*/  F2FP.F16.F32.PACK_AB R31, R74, R71 ;  /* 0x000000474a1f723e */ /* 0x000fe400000000ff */
[----:B------:R-:W-:Y:S01]  /*15f80*/  F2FP.F16.F32.PACK_AB R43, R79, R78 ;  /* 0x0000004e4f2b723e */ /* 0x000fe200000000ff */
[----:B------:R0:W-:Y:S04]  /*15f90*/  STSM.16.M88.4 [R140+0x27800], R36 ;  /* 0x027800248c007844 */ /* 0x0001e80000000200 */
[----:B------:R0:W-:Y:S04]  /*15fa0*/  STSM.16.M88.4 [R21], R24 ;  /* 0x0000001815007844 */ /* 0x0001e80000000200 */
[----:B------:R0:W-:Y:S04]  /*15fb0*/  STSM.16.M88.4 [R142+0x6000], R28 ;  /* 0x0060001c8e007844 */ /* 0x0001e80000000200 */
[----:B------:R0:W-:Y:S01]  /*15fc0*/  STSM.16.M88.4 [R141+0x6000], R40 ;  /* 0x006000288d007844 */ /* 0x0001e20000000200 */
[----:B------:R-:W-:Y:S01]  /*15fd0*/  @!PT LDS RZ, [RZ] ;  /* 0x00000000fffff984 */ /* 0x000fe20000000800 */
[----:B------:R-:W-:Y:S01]  /*15fe0*/  @!PT LDS RZ, [RZ] ;  /* 0x00000000fffff984 */ /* 0x000fe20000000800 */
[----:B------:R-:W-:Y:S01]  /*15ff0*/  @!PT LDS RZ, [RZ] ;  /* 0x00000000fffff984 */ /* 0x000fe20000000800 */
[----:B------:R-:W-:Y:S01]  /*16000*/  @!PT LDS RZ, [RZ] ;  /* 0x00000000fffff984 */ /* 0x000fe20000000800 */
[----:B------:R1:W-:Y:S06]  /*16010*/  MEMBAR.ALL.CTA ;  /* 0x0000000000007992 */ /* 0x0003ec0000008000 */
[----:B-1----:R-:W1:Y:S01]  /*16020*/  FENCE.VIEW.ASYNC.S ;  /* 0x00000000000073c6 */ /* 0x002e620000000000 */
[----:B------:R-:W-:Y:S01]  /*16030*/  ISETP.GT.AND P2, PT, R0, R155, PT ;  /* 0x0000009b0000720c */ /* 0x000fe20003f44270 */
[----:B------:R-:W-:Y:S01]  /*16040*/  FADD.FTZ R10, R72, R3 ;  /* 0x00000003480a7221 */ /* 0x000fe20000010000 */
[----:B------:R-:W-:-:S03]  /*16050*/  FADD.FTZ R3, R77, R4 ;  /* 0x000000044d037221 */ /* 0x000fc60000010000 */
[----:B------:R-:W-:Y:S01]  /*16060*/  FADD.FTZ R11, R73, R10 ;  /* 0x0000000a490b7221 */ /* 0x000fe20000010000 */
[----:B------:R-:W-:Y:S01]  /*16070*/  FADD.FTZ R78, R78, R3 ;  /* 0x000000034e4e7221 */ /* 0x000fe20000010000 */
[-C--:B------:R-:W-:Y:S01]  /*16080*/  FMUL.FTZ R90, R90, R5.reuse ;  /* 0x000000055a5a7220 */ /* 0x080fe20000410000 */
[-C--:B------:R-:W-:Y:S01]  /*16090*/  FMUL.FTZ R91, R91, R5.reuse ;  /* 0x000000055b5b7220 */ /* 0x080fe20000410000 */
        /* <DEDUP_REMOVED lines=48> */
[----:B------:R-:W-:-:S02]  /*163a0*/  VIADD R0, R0, 0xffffffff ;  /* 0xffffffff00007836 */ /* 0x000fc40000000000 */
[----:B------:R-:W-:Y:S02]  /*163b0*/  IMAD.MOV.U32 R14, RZ, RZ, R18 ;  /* 0x000000ffff0e7224 */ /* 0x000fe400078e0012 */
[----:B------:R-:W-:Y:S02]  /*163c0*/  IMAD.MOV.U32 R10, RZ, RZ, R16 ;  /* 0x000000ffff0a7224 */ /* 0x000fe400078e0010 */
[----:B------:R-:W-:Y:S02]  /*163d0*/  IMAD.MOV.U32 R5, RZ, RZ, R13 ;  /* 0x000000ffff057224 */ /* 0x000fe400078e000d */
[----:B------:R-:W-:Y:S01]  /*163e0*/  IMAD.MOV.U32 R11, RZ, RZ, R12 ;  /* 0x000000ffff0b7224 */ /* 0x000fe200078e000c */
[----:B-1----:R-:W-:Y:S01]  /*163f0*/  NOP ;  /* 0x0000000000007918 */ /* 0x002fe20000000000 */
[----:B0-----:R-:W-:Y:S05]  /*16400*/  @P2 BRA `(.L_x_1551) ;  /* 0xffffffd4001c2947 */ /* 0x001fea000383ffff */
.L_x_1541:
[----:B------:R-:W2:Y:S02]  /*16410*/  LDL R5, [R1+0x44] ;  /* 0x0000440001057983 */ /* 0x000ea40000100800 */
[----:B--2---:R-:W-:-:S13]  /*16420*/  ISETP.GE.AND P2, PT, R0, R5, PT ;  /* 0x000000050000720c */ /* 0x004fda0003f46270 */
[----:B------:R-:W-:Y:S05]  /*16430*/  @!P2 BRA `(.L_x_1552) ;  /* 0x0000003c0004a947 */ /* 0x000fea0003800000 */
[----:B------:R-:W-:Y:S02]  /*16440*/  IMAD.MOV.U32 R5, RZ, RZ, R13 ;  /* 0x000000ffff057224 */ /* 0x000fe400078e000d */
[----:B------:R-:W-:Y:S02]  /*16450*/  IMAD.MOV.U32 R10, RZ, RZ, R12 ;  /* 0x000000ffff0a7224 */ /* 0x000fe400078e000c */
[----:B------:R-:W-:Y:S02]  /*16460*/  IMAD.MOV.U32 R14, RZ, RZ, R18 ;  /* 0x000000ffff0e7224 */ /* 0x000fe400078e0012 */
[----:B------:R-:W-:-:S07]  /*16470*/  IMAD.MOV.U32 R11, RZ, RZ, R16 ;  /* 0x000000ffff0b7224 */ /* 0x000fce00078e0010 */
.L_x_1570:
        /* <DEDUP_REMOVED lines=11> */
.L_x_1554:
[----:B------:R-:W-:Y:S01]  /*16530*/  IMAD R12, R16, 0x8, R2 ;  /* 0x00000008100c7824 */ /* 0x000fe200078e0202 */
[----:B------:R-:W-:-:S04]  /*16540*/  SHF.L.U32 R13, R18, 0x1f, RZ ;  /* 0x0000001f120d7819 */ /* 0x000fc800000006ff */
[----:B------:R0:W1:Y:S01]  /*16550*/  SYNCS.PHASECHK.TRANS64.TRYWAIT P3, [R12+URZ+0x2d830], R13 ;  /* 0x02d8300d0c0075a7 */ /* 0x000062000806017f */
[----:B------:R-:W-:Y:S05]  /*16560*/  @!P0 BRA `(.L_x_1555) ;  /* 0x0000000000048947 */ /* 0x000fea0003800000 */
[----:B------:R-:W-:Y:S01]  /*16570*/  BPT.TRAP 0x1 ;  /* 0x000000040000795c */ /* 0x000fe20000300000 */
.L_x_1555:
[----:B------:R-:W-:Y:S04]  /*16580*/  BSSY B0, `(.L_x_1553) ;  /* 0x0000004000007945 */ /* 0x000fe80003800000 */
[----:B-1----:R-:W-:Y:S05]  /*16590*/  @P3 BRA `(.L_x_1556) ;  /* 0x0000000000083947 */ /* 0x002fea0003800000 */
[----:B------:R-:W1:Y:S02]  /*165a0*/  SYNCS.PHASECHK.TRANS64.TRYWAIT P3, [R12+URZ+0x2d830], R13 ;  /* 0x02d8300d0c0075a7 */ /* 0x000e64000806017f */
[----:B-1----:R-:W-:Y:S05]  /*165b0*/  @!P3 BRA `(.L_x_1557) ;  /* 0x000001080094b947 */ /* 0x002fea0003800000 */
.L_x_1556:
[----:B------:R-:W-:Y:S05]  /*165c0*/  BSYNC B0 ;  /* 0x0000000000007941 */ /* 0x000fea0003800000 */
.L_x_1553:
        /* <DEDUP_REMOVED lines=61> */
.L_x_1559:
[----:B------:R-:W-:Y:S01]  /*169a0*/  SHF.L.U32 R12, R14, 0x1f, RZ ;  /* 0x0000001f0e0c7819 */ /* 0x000fe200000006ff */
[----:B------:R-:W-:-:S04]  /*169b0*/  IMAD R13, R11, 0x8, R2 ;  /* 0x000000080b0d7824 */ /* 0x000fc800078e0202 */
[----:B------:R0:W1:Y:S01]  /*169c0*/  SYNCS.PHASECHK.TRANS64.TRYWAIT P2, [R13+URZ+0x2d850], R12 ;  /* 0x02d8500c0d0075a7 */ /* 0x000062000804017f */
[----:B------:R-:W-:Y:S05]  /*169d0*/  @!P0 BRA `(.L_x_1560) ;  /* 0x0000000000048947 */ /* 0x000fea0003800000 */
[----:B------:R-:W-:Y:S01]  /*169e0*/  BPT.TRAP 0x1 ;  /* 0x000000040000795c */ /* 0x000fe20000300000 */
.L_x_1560:
[----:B-1----:R-:W-:Y:S05]  /*169f0*/  @P2 BRA `(.L_x_1558) ;  /* 0x0000000000082947 */ /* 0x002fea0003800000 */
[----:B------:R-:W1:Y:S02]  /*16a00*/  SYNCS.PHASECHK.TRANS64.TRYWAIT P2, [R13+URZ+0x2d850], R12 ;  /* 0x02d8500c0d0075a7 */ /* 0x000e64000804017f */
[----:B-1----:R-:W-:Y:S05]  /*16a10*/  @!P2 BRA `(.L_x_1561) ;  /* 0x000001040090a947 */ /* 0x002fea0003800000 */
.L_x_1558:
[----:B------:R-:W2:Y:S01]  /*16a20*/  LDL R143, [R1+0x18] ;  /* 0x00001800018f7983 */ /* 0x000ea20000100800 */
[----:B------:R-:W3:Y:S03]  /*16a30*/  @P5 LDC R14, c[0x0][0x44c] ;  /* 0x00011300ff0e5b82 */ /* 0x000ee60000000800 */
[----:B------:R-:W2:Y:S05]  /*16a40*/  LDL R20, [R1+0x40] ;  /* 0x0000400001147983 */ /* 0x000eaa0000100800 */
[----:B01----:R-:W0:Y:S01]  /*16a50*/  @P5 LDC R13, c[0x0][0x450] ;  /* 0x00011400ff0d5b82 */ /* 0x003e220000000800 */
[----:B------:R-:W-:Y:S05]  /*16a60*/  WARPSYNC.ALL ;  /* 0x0000000000007948 */ /* 0x000fea0003800000 */
[----:B--2---:R-:W-:-:S02]  /*16a70*/  IMAD.IADD R12, R20, 0x1, R143 ;  /* 0x00000001140c7824 */ /* 0x004fc400078e028f */
[----:B------:R-:W2:Y:S01]  /*16a80*/  LDL R143, [R1+0x3c] ;  /* 0x00003c00018f7983 */ /* 0x000ea20000100800 */
[----:B------:R-:W-:Y:S01]  /*16a90*/  IMAD.MOV.U32 R15, RZ, RZ, -0x7fffffe0 ;  /* 0x80000020ff0f7424 */ /* 0x000fe200078e00ff */
[----:B------:R-:W-:Y:S01]  /*16aa0*/  WARPGROUP.ARRIVE ;  /* 0x00000000000079c5 */ /* 0x000fe20000000000 */
[----:B---3--:R-:W-:-:S05]  /*16ab0*/  @P5 IMAD.HI.U32 R14, R12, R14, RZ ;  /* 0x0000000e0c0e5227 */ /* 0x008fca00078e00ff */
[----:B------:R-:W1:Y:S01]  /*16ac0*/  S2R R144, SR_TID.X ;  /* 0x0000000000907919 */ /* 0x000e620000002100 */
[----:B------:R-:W-:Y:S01]  /*16ad0*/  FMUL.FTZ R84, R84, UR48 ;  /* 0x0000003054547c20 */ /* 0x000fe20008410000 */
[C---:B------:R-:W-:Y:S01]  /*16ae0*/  R2UR UR11, R15.reuse ;  /* 0x000000000f0b72ca */ /* 0x040fe200000e0000 */
[----:B------:R-:W-:Y:S01]  /*16af0*/  IMAD.MOV.U32 R21, RZ, RZ, -0x7fffffe0 ;  /* 0x80000020ff157424 */ /* 0x000fe200078e00ff */
[----:B0-----:R-:W-:Y:S01]  /*16b00*/  @P5 SHF.R.U32.HI R12, RZ, R13, R14 ;  /* 0x0000000dff0c5219 */ /* 0x001fe2000001160e */
[----:B------:R-:W-:Y:S01]  /*16b10*/  VIADD R13, R2, 0x400 ;  /* 0x00000400020d7836 */ /* 0x000fe20000000000 */
[----:B------:R-:W-:Y:S01]  /*16b20*/  R2UR UR47, R15 ;  /* 0x000000000f2f72ca */ /* 0x000fe200000e0000 */
[----:B------:R-:W-:Y:S01]  /*16b30*/  IMAD.MOV.U32 R15, RZ, RZ, 0x40000040 ;  /* 0x40000040ff0f7424 */ /* 0x000fe200078e00ff */
[----:B------:R-:W-:Y:S01]  /*16b40*/  R2UR UR15, R21 ;  /* 0x00000000150f72ca */ /* 0x000fe200000e0000 */
[----:B------:R-:W0:Y:S01]  /*16b50*/  SHFL.IDX PT, R145, R12, RZ, 0x1c1f ;  /* 0x001c1fff0c917589 */ /* 0x000e2200000e0000 */
[----:B------:R-:W-:Y:S01]  /*16b60*/  SHF.R.U32.HI R13, RZ, 0x4, R13 ;  /* 0x00000004ff0d7819 */ /* 0x000fe2000001160d */
[----:B------:R-:W-:Y:S01]  /*16b70*/  FMUL.FTZ R85, R85, UR48 ;  /* 0x0000003055557c20 */ /* 0x000fe20008410000 */
[----:B------:R-:W-:Y:S01]  /*16b80*/  R2UR UR9, R15 ;  /* 0x000000000f0972ca */ /* 0x000fe200000e0000 */
[----:B------:R-:W-:Y:S01]  /*16b90*/  IMAD.MOV.U32 R15, RZ, RZ, 0x40000040 ;  /* 0x40000040ff0f7424 */ /* 0x000fe200078e00ff */
[----:B------:R-:W-:Y:S01]  /*16ba0*/  LOP3.LUT R13, R13, 0x3fff, RZ, 0xc0, !PT ;  /* 0x00003fff0d0d7812 */ /* 0x000fe200078ec0ff */
[----:B------:R-:W3:Y:S01]  /*16bb0*/  MUFU.TANH R84, R84 ;  /* 0x0000005400547308 */ /* 0x000ee20000002400 */
[----:B------:R-:W-:-:S02]  /*16bc0*/  R2UR UR19, R21 ;  /* 0x00000000151372ca */ /* 0x000fc400000e0000 */
[----:B------:R-:W-:Y:S02]  /*16bd0*/  LOP3.LUT R13, R13, 0x2000000, RZ, 0xfc, !PT ;  /* 0x020000000d0d7812 */ /* 0x000fe400078efcff */
[C---:B------:R-:W-:Y:S02]  /*16be0*/  R2UR UR23, R21.reuse ;  /* 0x00000000151772ca */ /* 0x040fe400000e0000 */
[----:B------:R-:W-:Y:S01]  /*16bf0*/  R2UR UR27, R21 ;  /* 0x00000000151b72ca */ /* 0x000fe200000e0000 */
[----:B------:R-:W-:Y:S01]  /*16c00*/  IMAD R14, R11, 0x600, R13 ;  /* 0x000006000b0e7824 */ /* 0x000fe200078e020d */
[C---:B------:R-:W-:Y:S01]  /*16c10*/  R2UR UR31, R21.reuse ;  /* 0x00000000151f72ca */ /* 0x040fe200000e0000 */
[----:B------:R-:W-:Y:S01]  /*16c20*/  FMUL.FTZ R13, R24, UR48 ;  /* 0x00000030180d7c20 */ /* 0x000fe20008410000 */
[----:B------:R-:W-:Y:S01]  /*16c30*/  R2UR UR35, R21 ;  /* 0x00000000152372ca */ /* 0x000fe200000e0000 */
[C---:B------:R-:W-:Y:S01]  /*16c40*/  VIADD R20, R14.reuse, 0x40 ;  /* 0x000000400e147836 */ /* 0x040fe20000000000 */
[----:B------:R-:W-:Y:S01]  /*16c50*/  R2UR UR10, R14 ;  /* 0x000000000e0a72ca */ /* 0x000fe200000e0000 */
[----:B------:R-:W-:Y:S01]  /*16c60*/  IMAD.MOV.U32 R21, RZ, RZ, 0x40000040 ;  /* 0x40000040ff157424 */ /* 0x000fe200078e00ff */
[----:B------:R-:W-:Y:S01]  /*16c70*/  R2UR UR45, R15 ;  /* 0x000000000f2d72ca */ /* 0x000fe200000e0000 */
[----:B------:R-:W-:Y:S01]  /*16c80*/  FMUL.FTZ R15, R25, UR48 ;  /* 0x00000030190f7c20 */ /* 0x000fe20008410000 */
[----:B------:R-:W-:Y:S01]  /*16c90*/  R2UR UR14, R20 ;  /* 0x00000000140e72ca */ /* 0x000fe200000e0000 */
[----:B------:R-:W-:Y:S01]  /*16ca0*/  VIADD R20, R14, 0x80 ;  /* 0x000000800e147836 */ /* 0x000fe20000000000 */
[----:B------:R-:W-:Y:S01]  /*16cb0*/  R2UR UR13, R21 ;  /* 0x00000000150d72ca */ /* 0x000fe200000e0000 */
[----:B------:R-:W-:-:S02]  /*16cc0*/  IMAD.MOV.U32 R21, RZ, RZ, 0x40000040 ;  /* 0x40000040ff157424 */ /* 0x000fc400078e00ff */
[----:B------:R-:W-:Y:S01]  /*16cd0*/  FMUL.FTZ R25, R29, UR48 ;  /* 0x000000301d197c20 */ /* 0x000fe20008410000 */
[----:B------:R-:W-:Y:S01]  /*16ce0*/  FMUL.FTZ R29, R33, UR48 ;  /* 0x00000030211d7c20 */ /* 0x000fe20008410000 */
[----:B------:R-:W-:Y:S01]  /*16cf0*/  R2UR UR18, R20 ;  /* 0x00000000141272ca */ /* 0x000fe200000e0000 */
[----:B------:R-:W-:Y:S01]  /*16d00*/  VIADD R20, R14, 0xc0 ;  /* 0x000000c00e147836 */ /* 0x000fe20000000000 */
[----:B------:R-:W-:Y:S01]  /*16d10*/  R2UR UR17, R21 ;  /* 0x00000000151172ca */ /* 0x000fe200000e0000 */
[----:B------:R-:W-:Y:S02]  /*16d20*/  IMAD.MOV.U32 R21, RZ, RZ, 0x40000040 ;  /* 0x40000040ff157424 */ /* 0x000fe400078e00ff */
[----:B------:R-:W-:Y:S01]  /*16d30*/  FMUL.FTZ R33, R38, UR48 ;  /* 0x0000003026217c20 */ /* 0x000fe20008410000 */
        /* <DEDUP_REMOVED lines=10> */
[----:B------:R-:W-:Y:S01]  /*16de0*/  IMAD.MOV.U32 R21, RZ, RZ, 0x40000040 ;  /* 0x40000040ff157424 */ /* 0x000fe200078e00ff */
[----:B-1----:R-:W-:Y:S01]  /*16df0*/  ISETP.GE.U32.AND P2, PT, R144, 0x180, PT ;  /* 0x000001809000780c */ /* 0x002fe20003f46070 */
[----:B------:R-:W-:Y:S01]  /*16e00*/  FMUL.FTZ R54, R58, UR48 ;  /* 0x000000303a367c20 */ /* 0x000fe20008410000 */
[----:B------:R-:W-:Y:S01]  /*16e10*/  R2UR UR30, R20 ;  /* 0x00000000141e72ca */ /* 0x000fe200000e0000 */
[C---:B------:R-:W-:Y:S01]  /*16e20*/  VIADD R20, R14.reuse, 0x180 ;  /* 0x000001800e147836 */ /* 0x040fe20000000000 */
[----:B------:R-:W-:Y:S01]  /*16e30*/  R2UR UR29, R21 ;  /* 0x00000000151d72ca */ /* 0x000fe200000e0000 */
[----:B------:R-:W-:-:S02]  /*16e40*/  VIADD R14, R14, 0x1c0 ;  /* 0x000001c00e0e7836 */ /* 0x000fc40000000000 */
[----:B------:R-:W-:Y:S01]  /*16e50*/  FMUL.FTZ R58, R62, UR48 ;  /* 0x000000303e3a7c20 */ /* 0x000fe20008410000 */
[----:B------:R-:W-:Y:S01]  /*16e60*/  IMAD.MOV.U32 R21, RZ, RZ, 0x40000040 ;  /* 0x40000040ff157424 */ /* 0x000fe200078e00ff */
[----:B------:R-:W-:Y:S01]  /*16e70*/  R2UR UR34, R20 ;  /* 0x00000000142272ca */ /* 0x000fe200000e0000 */
        /* <DEDUP_REMOVED lines=45> */
[----:B--2---:R-:W-:-:S02]  /*17150*/  LOP3.LUT R14, R143, 0x10000, RZ, 0xfc, !PT ;  /* 0x000100008f0e7812 */ /* 0x004fc400078efcff */
[----:B------:R-:W-:Y:S02]  /*17160*/  SHF.R.U32.HI R143, RZ, 0x7, R144 ;  /* 0x00000007ff8f7819 */ /* 0x000fe40000011690 */
[C---:B------:R-:W-:Y:S01]  /*17170*/  R2UR UR8, R14.reuse ;  /* 0x000000000e0872ca */ /* 0x040fe200000e0000 */
[----:B------:R-:W-:Y:S02]  /*17180*/  VIADD R20, R14, 0x2 ;  /* 0x000000020e147836 */ /* 0x000fe40000000000 */
[----:B------:R-:W-:-:S03]  /*17190*/  VIADD R50, R143, 0x9 ;  /* 0x000000098f327836 */ /* 0x000fc60000000000 */
[----:B------:R-:W-:Y:S01]  /*171a0*/  R2UR UR12, R20 ;  /* 0x00000000140c72ca */ /* 0x000fe200000e0000 */
[----:B------:R-:W-:Y:S01]  /*171b0*/  VIADD R20, R14, 0x4 ;  /* 0x000000040e147836 */ /* 0x000fe20000000000 */
[----:B------:R-:W-:-:S04]  /*171c0*/  SEL R50, R50, 0x9, !P2 ;  /* 0x0000000932327807 */ /* 0x000fc80005000000 */
[----:B------:R-:W-:Y:S01]  /*171d0*/  R2UR UR16, R20 ;  /* 0x00000000141072ca */ /* 0x000fe200000e0000 */
[----:B------:R-:W-:Y:S01]  /*171e0*/  HGMMA.64x96x16.F32 R88, gdesc[UR8].tnspB, R88, gsb0 ;  /* 0x41600000085879f0 */ /* 0x000fe20008000858 */
[----:B------:R-:W-:-:S05]  /*171f0*/  VIADD R20, R14, 0x6 ;  /* 0x000000060e147836 */ /* 0x000fca0000000000 */
[----:B------:R-:W-:Y:S01]  /*17200*/  R2UR UR20, R20 ;  /* 0x00000000141472ca */ /* 0x000fe200000e0000 */
[----:B------:R-:W-:-:S05]  /*17210*/  VIADD R20, R14, 0x600 ;  /* 0x000006000e147836 */ /* 0x000fca0000000000 */
[----:B------:R-:W-:Y:S01]  /*17220*/  R2UR UR24, R20 ;  /* 0x00000000141872ca */ /* 0x000fe200000e0000 */
[----:B------:R-:W-:-:S05]  /*17230*/  VIADD R20, R14, 0x602 ;  /* 0x000006020e147836 */ /* 0x000fca0000000000 */
[----:B------:R-:W-:Y:S01]  /*17240*/  R2UR UR28, R20 ;  /* 0x00000000141c72ca */ /* 0x000fe200000e0000 */
[C---:B------:R-:W-:Y:S02]  /*17250*/  VIADD R20, R14.reuse, 0x604 ;  /* 0x000006040e147836 */ /* 0x040fe40000000000 */
[----:B------:R-:W-:-:S03]  /*17260*/  VIADD R14, R14, 0x606 ;  /* 0x000006060e0e7836 */ /* 0x000fc60000000000 */
        /* <DEDUP_REMOVED lines=39> */
[----:B------:R-:W2:Y:S02]  /*174e0*/  MUFU.TANH R14, R14 ;  /* 0x0000000e000e7308 */ /* 0x000ea40000002400 */
[----:B------:R-:W-:-:S04]  /*174f0*/  IADD3 R143, -R22, 0x1, -R82 ;  /* 0x00000001168f7810 */ /* 0x000fc80007ffe952 */
[----:B------:R-:W-:Y:S02]  /*17500*/  IADD3 R143, -R138, R143, R139 ;  /* 0x0000008f8a8f7210 */ /* 0x000fe40007ffe18b */
[----:B------:R-:W1:Y:S03]  /*17510*/  MUFU.TANH R20, R20 ;  /* 0x0000001400147308 */ /* 0x000e660000002400 */
[C---:B------:R-:W-:Y:S02]  /*17520*/  VIADD R144, R143.reuse, UR43 ;  /* 0x0000002b8f907c36 */ /* 0x040fe40008000000 */
[----:B------:R-:W-:-:S03]  /*17530*/  VIADD R143, R143, UR52 ;  /* 0x000000348f8f7c36 */ /* 0x000fc60008000000 */
[----:B------:R-:W1:Y:S01]  /*17540*/  MUFU.TANH R26, R26 ;  /* 0x0000001a001a7308 */ /* 0x000e620000002400 */
[C---:B0-----:R-:W-:Y:S02]  /*17550*/  IMAD.IADD R87, R145.reuse, 0x1, R144 ;  /* 0x0000000191577824 */ /* 0x041fe400078e0290 */
[----:B------:R-:W-:-:S05]  /*17560*/  IMAD.IADD R86, R145, 0x1, R143 ;  /* 0x0000000191567824 */ /* 0x000fca00078e028f */
[----:B------:R-:W0:Y:S08]  /*17570*/  MUFU.TANH R27, R27 ;  /* 0x0000001b001b7308 */ /* 0x000e300000002400 */
[----:B------:R-:W0:Y:S01]  /*17580*/  MUFU.TANH R31, R31 ;  /* 0x0000001f001f7308 */ /* 0x000e220000002400 */
[----:B------:R-:W-:Y:S02]  /*17590*/  WARPGROUP.DEPBAR.LE gsb0, 0x0 ;  /* 0x00008000000079c5 */ /* 0x000fe40000010000 */
        /* <DEDUP_REMOVED lines=57> */
[----:B-1234-:R-:W-:Y:S05]  /*17930*/  @!P4 BRA `(.L_x_1562) ;  /* 0x000000000058c947 */ /* 0x01efea0003800000 */
        /* <DEDUP_REMOVED lines=12> */
.L_x_1564:
[----:B------:R-:W-:-:S05]  /*17a00*/  IMAD.U32 R155, RZ, RZ, UR5 ;  /* 0x00000005ff9b7e24 */ /* 0x000fca000f8e00ff */
[----:B------:R-:W-:-:S13]  /*17a10*/  ISETP.NE.AND P2, PT, R155, 0x1, PT ;  /* 0x000000019b00780c */ /* 0x000fda0003f45270 */
[----:B0-----:R-:W0:Y:S02]  /*17a20*/  @P2 LDC.64 R50, c[0x0][0x9e8] ;  /* 0x00027a00ff322b82 */ /* 0x001e240000000a00 */
[----:B0-----:R-:W-:-:S05]  /*17a30*/  @P2 IMAD.HI.U32 R50, R145, R50, RZ ;  /* 0x0000003291322227 */ /* 0x001fca00078e00ff */
[----:B------:R-:W-:-:S07]  /*17a40*/  @P2 SHF.R.U32.HI R145, RZ, R51, R50 ;  /* 0x00000033ff912219 */ /* 0x000fce0000011632 */
.L_x_1565:
[----:B------:R-:W-:Y:S05]  /*17a50*/  BSYNC B0 ;  /* 0x0000000000007941 */ /* 0x000fea0003800000 */
.L_x_1563:
[----:B------:R-:W-:-:S04]  /*17a60*/  IMAD R145, R145, R155, -R82 ;  /* 0x0000009b91917224 */ /* 0x000fc800078e0a52 */
[----:B------:R-:W-:-:S05]  /*17a70*/  IMAD.IADD R145, R145, 0x1, -R22 ;  /* 0x0000000191917824 */ /* 0x000fca00078e0a16 */
[----:B------:R-:W-:Y:S02]  /*17a80*/  VIMNMX R86, R86, R145, !PT ;  /* 0x0000009156567248 */ /* 0x000fe40007fe0100 */
[----:B------:R-:W-:-:S07]  /*17a90*/  VIADDMNMX R87, R145, R155, R87, PT ;  /* 0x0000009b91577246 */ /* 0x000fce0003800157 */
.L_x_1562:
[----:B------:R-:W-:Y:S01]  /*17aa0*/  ISETP.GT.AND P3, PT, R0, -0x1, PT ;  /* 0xffffffff0000780c */ /* 0x000fe20003f64270 */
[----:B------:R-:W1:Y:S03]  /*17ab0*/  SHFL.IDX PT, R12, R12, 0x1, 0x1c1f ;  /* 0x003c1f000c0c7f89 */ /* 0x000e6600000e0000 */
[----:B------:R-:W-:-:S04]  /*17ac0*/  ISETP.GT.AND P2, PT, R86, RZ, P3 ;  /* 0x000000ff5600720c */ /* 0x000fc80001f44270 */
[----:B------:R-:W-:-:S04]  /*17ad0*/  ISETP.LT.OR P2, PT, R87, 0x1, P2 ;  /* 0x000000015700780c */ /* 0x000fc80001741670 */
[----:B0-----:R-:W-:Y:S02]  /*17ae0*/  FSEL R50, R13, -INF , !P2 ;  /* 0xff8000000d327808 */ /* 0x001fe40005000000 */
[----:B------:R-:W-:-:S04]  /*17af0*/  ISETP.GT.AND P2, PT, R86, 0x1, P3 ;  /* 0x000000015600780c */ /* 0x000fc80001f44270 */
[----:B------:R-:W-:-:S04]  /*17b00*/  ISETP.LT.OR P2, PT, R87, 0x2, P2 ;  /* 0x000000025700780c */ /* 0x000fc80001741670 */
[----:B------:R-:W-:Y:S02]  /*17b10*/  FSEL R15, R15, -INF , !P2 ;  /* 0xff8000000f0f7808 */ /* 0x000fe40005000000 */
[----:B------:R-:W-:Y:S01]  /*17b20*/  ISETP.GT.AND P2, PT, R86, 0x8, P3 ;  /* 0x000000085600780c */ /* 0x000fe20001f44270 */
[--C-:B-1----:R-:W-:Y:S02]  /*17b30*/  IMAD.IADD R144, R144, 0x1, R12.reuse ;  /* 0x0000000190907824 */ /* 0x102fe400078e020c */
[----:B------:R-:W-:Y:S01]  /*17b40*/  IMAD.IADD R143, R143, 0x1, R12 ;  /* 0x000000018f8f7824 */ /* 0x000fe200078e020c */
[----:B------:R-:W-:-:S04]  /*17b50*/  ISETP.LT.OR P2, PT, R87, 0x9, P2 ;  /* 0x000000095700780c */ /* 0x000fc80001741670 */
[----:B------:R-:W-:Y:S02]  /*17b60*/  FSEL R21, R21, -INF , !P2 ;  /* 0xff80000015157808 */ /* 0x000fe40005000000 */
[----:B------:R-:W-:-:S04]  /*17b70*/  ISETP.GT.AND P2, PT, R86, 0x9, P3 ;  /* 0x000000095600780c */ /* 0x000fc80001f44270 */
        /* <DEDUP_REMOVED lines=85> */
[----:B------:R-:W-:Y:S01]  /*180d0*/  FSEL R85, R85, -INF , !P2 ;  /* 0xff80000055557808 */ /* 0x000fe20005000000 */
[----:B------:R-:W-:Y:S08]  /*180e0*/  @!P4 BRA `(.L_x_1566) ;  /* 0x000000000058c947 */ /* 0x000ff00003800000 */
        /* <DEDUP_REMOVED lines=12> */
.L_x_1568:
[----:B------:R-:W-:-:S05]  /*181b0*/  IMAD.U32 R86, RZ, RZ, UR5 ;  /* 0x00000005ff567e24 */ /* 0x000fca000f8e00ff */
[----:B------:R-:W-:-:S13]  /*181c0*/  ISETP.NE.AND P2, PT, R86, 0x1, PT ;  /* 0x000000015600780c */ /* 0x000fda0003f45270 */
[----:B------:R-:W0:Y:S02]  /*181d0*/  @P2 LDC.64 R12, c[0x0][0x9e8] ;  /* 0x00027a00ff0c2b82 */ /* 0x000e240000000a00 */
[----:B0-----:R-:W-:-:S05]  /*181e0*/  @P2 IMAD.HI.U32 R12, R51, R12, RZ ;  /* 0x0000000c330c2227 */ /* 0x001fca00078e00ff */
[----:B------:R-:W-:-:S07]  /*181f0*/  @P2 SHF.R.U32.HI R51, RZ, R13, R12 ;  /* 0x0000000dff332219 */ /* 0x000fce000001160c */
.L_x_1569:
[----:B------:R-:W-:Y:S05]  /*18200*/  BSYNC B0 ;  /* 0x0000000000007941 */ /* 0x000fea0003800000 */
.L_x_1567:
[----:B------:R-:W-:-:S04]  /*18210*/  IMAD R51, R51, R86, -R82 ;  /* 0x0000005633337224 */ /* 0x000fc800078e0a52 */
[----:B------:R-:W-:-:S05]  /*18220*/  IMAD.IADD R51, R51, 0x1, -R22 ;  /* 0x0000000133337824 */ /* 0x000fca00078e0a16 */
[----:B------:R-:W-:Y:S02]  /*18230*/  VIMNMX R143, R143, R51, !PT ;  /* 0x000000338f8f7248 */ /* 0x000fe40007fe0100 */
[----:B------:R-:W-:-:S07]  /*18240*/  VIADDMNMX R144, R51, R86, R144, PT ;  /* 0x0000005633907246 */ /* 0x000fce0003800190 */
.L_x_1566:
        /* <DEDUP_REMOVED lines=94> */
[----:B------:R-:W-:Y:S01]  /*18830*/  FFMA.FTZ R10, R85, UR41, -R10 ;  /* 0x00000029550a7c23 */ /* 0x000fe2000801080a */
        /* <DEDUP_REMOVED lines=8> */
[----:B------:R-:W3:Y:S01]  /*188c0*/  MUFU.EX2 R21, R21 ;  /* 0x0000001500157308 */ /* 0x000ee20000000800 */
[----:B0-----:R-:W-:Y:S02]  /*188d0*/  FFMA.FTZ R4, R11, R4, R32 ;  /* 0x000000040b047223 */ /* 0x001fe40000010020 */
[----:B------:R-:W-:Y:S02]  /*188e0*/  FSEL R86, R34, -INF , !P2 ;  /* 0xff80000022567808 */ /* 0x000fe40005000000 */
[----:B------:R-:W-:-:S03]  /*188f0*/  ISETP.GT.AND P2, PT, R143, 0x20, P3 ;  /* 0x000000208f00780c */ /* 0x000fc60001f44270 */
[----:B------:R-:W0:Y:S01]  /*18900*/  MUFU.EX2 R25, R25 ;  /* 0x0000001900197308 */ /* 0x000e220000000800 */
[----:B------:R-:W-:Y:S01]  /*18910*/  ISETP.LT.OR P2, PT, R144, 0x21, P2 ;  /* 0x000000219000780c */ /* 0x000fe20001741670 */
[C---:B-1----:R-:W-:Y:S01]  /*18920*/  FADD.FTZ R4, R15.reuse, R4 ;  /* 0x000000040f047221 */ /* 0x042fe20000010000 */
[----:B------:R-:W-:Y:S02]  /*18930*/  F2FP.F16.F32.PACK_AB R32, R15, R32 ;  /* 0x000000200f20723e */ /* 0x000fe400000000ff */
[----:B------:R-:W-:Y:S02]  /*18940*/  FSEL R36, R36, -INF , !P2 ;  /* 0xff80000024247808 */ /* 0x000fe40005000000 */
[----:B------:R-:W-:Y:S01]  /*18950*/  ISETP.GT.AND P2, PT, R143, 0x21, P3 ;  /* 0x000000218f00780c */ /* 0x000fe20001f44270 */
[----:B------:R-:W1:Y:S01]  /*18960*/  MUFU.EX2 R27, R27 ;  /* 0x0000001b001b7308 */ /* 0x000e620000000800 */
[----:B---3--:R-:W-:Y:S02]  /*18970*/  FADD.FTZ R4, R21, R4 ;  /* 0x0000000415047221 */ /* 0x008fe40000010000 */
[----:B------:R-:W-:-:S04]  /*18980*/  ISETP.LT.OR P2, PT, R144, 0x22, P2 ;  /* 0x000000229000780c */ /* 0x000fc80001741670 */
[----:B------:R-:W-:Y:S01]  /*18990*/  FSEL R38, R38, -INF , !P2 ;  /* 0xff80000026267808 */ /* 0x000fe20005000000 */
[----:B------:R-:W3:Y:S01]  /*189a0*/  MUFU.EX2 R29, R29 ;  /* 0x0000001d001d7308 */ /* 0x000ee20000000800 */
[----:B------:R-:W-:Y:S01]  /*189b0*/  ISETP.GT.AND P2, PT, R143, 0x28, P3 ;  /* 0x000000288f00780c */ /* 0x000fe20001f44270 */
[C---:B0-----:R-:W-:Y:S01]  /*189c0*/  FADD.FTZ R4, R25.reuse, R4 ;  /* 0x0000000419047221 */ /* 0x041fe20000010000 */
[----:B------:R-:W-:Y:S02]  /*189d0*/  F2FP.F16.F32.PACK_AB R34, R25, R21 ;  /* 0x000000151922723e */ /* 0x000fe400000000ff */
[----:B------:R-:W-:-:S03]  /*189e0*/  ISETP.LT.OR P2, PT, R144, 0x29, P2 ;  /* 0x000000299000780c */ /* 0x000fc60001741670 */
[----:B------:R-:W0:Y:S01]  /*189f0*/  MUFU.EX2 R31, R31 ;  /* 0x0000001f001f7308 */ /* 0x000e220000000800 */
[----:B------:R-:W-:Y:S01]  /*18a00*/  FSEL R40, R40, -INF , !P2 ;  /* 0xff80000028287808 */ /* 0x000fe20005000000 */
[----:B-1----:R-:W-:Y:S01]  /*18a10*/  FADD.FTZ R4, R27, R4 ;  /* 0x000000041b047221 */ /* 0x002fe20000010000 */
[----:B------:R-:W-:-:S04]  /*18a20*/  ISETP.GT.AND P2, PT, R143, 0x29, P3 ;  /* 0x000000298f00780c */ /* 0x000fc80001f44270 */
[----:B------:R-:W-:Y:S01]  /*18a30*/  ISETP.LT.OR P2, PT, R144, 0x2a, P2 ;  /* 0x0000002a9000780c */ /* 0x000fe20001741670 */
[----:B------:R-:W1:Y:S01]  /*18a40*/  MUFU.EX2 R51, R51 ;  /* 0x0000003300337308 */ /* 0x000e620000000800 */
[----:B---3--:R-:W-:Y:S02]  /*18a50*/  FADD.FTZ R4, R29, R4 ;  /* 0x000000041d047221 */ /* 0x008fe40000010000 */
[----:B------:R-:W-:Y:S02]  /*18a60*/  FSEL R42, R42, -INF , !P2 ;  /* 0xff8000002a2a7808 */ /* 0x000fe40005000000 */
[----:B------:R-:W-:-:S03]  /*18a70*/  ISETP.GT.AND P2, PT, R143, 0x30, P3 ;  /* 0x000000308f00780c */ /* 0x000fc60001f44270 */
[----:B------:R-:W3:Y:S01]  /*18a80*/  MUFU.EX2 R82, R82 ;  /* 0x0000005200527308 */ /* 0x000ee20000000800 */
[----:B------:R-:W-:Y:S01]  /*18a90*/  ISETP.LT.OR P2, PT, R144, 0x31, P2 ;  /* 0x000000319000780c */ /* 0x000fe20001741670 */
[----:B0-----:R-:W-:-:S03]  /*18aa0*/  FADD.FTZ R4, R31, R4 ;  /* 0x000000041f047221 */ /* 0x001fc60000010000 */
[----:B------:R-:W-:Y:S02]  /*18ab0*/  FSEL R44, R44, -INF , !P2 ;  /* 0xff8000002c2c7808 */ /* 0x000fe40005000000 */
[----:B------:R-:W-:Y:S01]  /*18ac0*/  ISETP.GT.AND P2, PT, R143, 0x31, P3 ;  /* 0x000000318f00780c */ /* 0x000fe20001f44270 */
[----:B------:R-:W0:Y:S01]  /*18ad0*/  MUFU.EX2 R37, R37 ;  /* 0x0000002500257308 */ /* 0x000e220000000800 */
[----:B-1----:R-:W-:Y:S02]  /*18ae0*/  FADD.FTZ R4, R51, R4 ;  /* 0x0000000433047221 */ /* 0x002fe40000010000 */
[----:B------:R-:W-:-:S04]  /*18af0*/  ISETP.LT.OR P2, PT, R144, 0x32, P2 ;  /* 0x000000329000780c */ /* 0x000fc80001741670 */
[----:B------:R-:W-:Y:S01]  /*18b00*/  FSEL R46, R46, -INF , !P2 ;  /* 0xff8000002e2e7808 */ /* 0x000fe20005000000 */
[----:B------:R-:W1:Y:S01]  /*18b10*/  MUFU.EX2 R39, R39 ;  /* 0x0000002700277308 */ /* 0x000e620000000800 */
[----:B------:R-:W-:Y:S01]  /*18b20*/  ISETP.GT.AND P2, PT, R143, 0x38, P3 ;  /* 0x000000388f00780c */ /* 0x000fe20001f44270 */
[----:B---3--:R-:W-:-:S03]  /*18b30*/  FADD.FTZ R4, R82, R4 ;  /* 0x0000000452047221 */ /* 0x008fc60000010000 */
[----:B------:R-:W-:-:S03]  /*18b40*/  ISETP.LT.OR P2, PT, R144, 0x39, P2 ;  /* 0x000000399000780c */ /* 0x000fc60001741670 */
[----:B------:R-:W3:Y:S01]  /*18b50*/  MUFU.EX2 R41, R41 ;  /* 0x0000002900297308 */ /* 0x000ee20000000800 */
[----:B------:R-:W-:Y:S01]  /*18b60*/  FSEL R48, R48, -INF , !P2 ;  /* 0xff80000030307808 */ /* 0x000fe20005000000 */
[----:B0-----:R-:W-:Y:S01]  /*18b70*/  FADD.FTZ R4, R37, R4 ;  /* 0x0000000425047221 */ /* 0x001fe20000010000 */
[----:B------:R-:W-:-:S04]  /*18b80*/  ISETP.GT.AND P2, PT, R143, 0x39, P3 ;  /* 0x000000398f00780c */ /* 0x000fc80001f44270 */
[----:B------:R-:W-:Y:S01]  /*18b90*/  ISETP.LT.OR P2, PT, R144, 0x3a, P2 ;  /* 0x0000003a9000780c */ /* 0x000fe20001741670 */
[----:B------:R-:W-:Y:S01]  /*18ba0*/  MUFU.EX2 R43, R43 ;  /* 0x0000002b002b7308 */ /* 0x000fe20000000800 */
[----:B-1----:R-:W-:Y:S02]  /*18bb0*/  FADD.FTZ R4, R39, R4 ;  /* 0x0000000427047221 */ /* 0x002fe40000010000 */
[----:B------:R-:W-:Y:S02]  /*18bc0*/  FSEL R52, R52, -INF , !P2 ;  /* 0xff80000034347808 */ /* 0x000fe40005000000 */
[----:B------:R-:W-:-:S03]  /*18bd0*/  ISETP.GT.AND P2, PT, R143, 0x40, P3 ;  /* 0x000000408f00780c */ /* 0x000fc60001f44270 */
[----:B------:R-:W-:Y:S01]  /*18be0*/  MUFU.EX2 R45, R45 ;  /* 0x0000002d002d7308 */ /* 0x000fe20000000800 */
[----:B------:R-:W-:Y:S01]  /*18bf0*/  ISETP.LT.OR P2, PT, R144, 0x41, P2 ;  /* 0x000000419000780c */ /* 0x000fe20001741670 */
[----:B---3--:R-:W-:-:S03]  /*18c00*/  FADD.FTZ R4, R41, R4 ;  /* 0x0000000429047221 */ /* 0x008fc60000010000 */
[----:B------:R-:W-:Y:S02]  /*18c10*/  FSEL R54, R54, -INF , !P2 ;  /* 0xff80000036367808 */ /* 0x000fe40005000000 */
[----:B------:R-:W-:Y:S01]  /*18c20*/  ISETP.GT.AND P2, PT, R143, 0x41, P3 ;  /* 0x000000418f00780c */ /* 0x000fe20001f44270 */
[----:B------:R-:W-:Y:S03]  /*18c30*/  MUFU.EX2 R47, R47 ;  /* 0x0000002f002f7308 */ /* 0x000fe60000000800 */
[----:B------:R-:W-:-:S04]  /*18c40*/  ISETP.LT.OR P2, PT, R144, 0x42, P2 ;  /* 0x000000429000780c */ /* 0x000fc80001741670 */
[----:B------:R-:W-:Y:S01]  /*18c50*/  FSEL R56, R56, -INF , !P2 ;  /* 0xff80000038387808 */ /* 0x000fe20005000000 */
[----:B------:R-:W-:Y:S01]  /*18c60*/  MUFU.EX2 R49, R49 ;  /* 0x0000003100317308 */ /* 0x000fe20000000800 */
[----:B------:R-:W-:-:S04]  /*18c70*/  ISETP.GT.AND P2, PT, R143, 0x48, P3 ;  /* 0x000000488f00780c */ /* 0x000fc80001f44270 */
[----:B------:R-:W-:-:S03]  /*18c80*/  ISETP.LT.OR P2, PT, R144, 0x49, P2 ;  /* 0x000000499000780c */ /* 0x000fc60001741670 */
[----:B------:R-:W-:Y:S01]  /*18c90*/  MUFU.EX2 R53, R53 ;  /* 0x0000003500357308 */ /* 0x000fe20000000800 */
[----:B------:R-:W-:Y:S02]  /*18ca0*/  FSEL R58, R58, -INF , !P2 ;  /* 0xff8000003a3a7808 */ /* 0x000fe40005000000 */
[----:B------:R-:W-:-:S04]  /*18cb0*/  ISETP.GT.AND P2, PT, R143, 0x49, P3 ;  /* 0x000000498f00780c */ /* 0x000fc80001f44270 */
[----:B------:R-:W-:Y:S01]  /*18cc0*/  ISETP.LT.OR P2, PT, R144, 0x4a, P2 ;  /* 0x0000004a9000780c */ /* 0x000fe20001741670 */
[----:B------:R-:W-:Y:S03]  /*18cd0*/  MUFU.EX2 R55, R55 ;  /* 0x0000003700377308 */ /* 0x000fe60000000800 */
[----:B------:R-:W-:Y:S02]  /*18ce0*/  FSEL R60, R60, -INF , !P2 ;  /* 0xff8000003c3c7808 */ /* 0x000fe40005000000 */
[----:B------:R-:W-:-:S03]  /*18cf0*/  ISETP.GT.AND P2, PT, R143, 0x50, P3 ;  /* 0x000000508f00780c */ /* 0x000fc60001f44270 */
[----:B------:R-:W-:Y:S01]  /*18d00*/  MUFU.EX2 R57, R57 ;  /* 0x0000003900397308 */ /* 0x000fe20000000800 */
[----:B------:R-:W-:-:S04]  /*18d10*/  ISETP.LT.OR P2, PT, R144, 0x51, P2 ;  /* 0x000000519000780c */ /* 0x000fc80001741670 */
        /* <DEDUP_REMOVED lines=40> */
[----:B------:R-:W-:-:S04]  /*18fa0*/  ISETP.GT.AND P2, PT, R143, RZ, P3 ;  /* 0x000000ff8f00720c */ /* 0x000fc80001f44270 */
[----:B------:R-:W-:-:S03]  /*18fb0*/  ISETP.LT.OR P2, PT, R144, 0x1, P2 ;  /* 0x000000019000780c */ /* 0x000fc60001741670 */
[----:B------:R-:W-:Y:S01]  /*18fc0*/  MUFU.EX2 R10, R10 ;  /* 0x0000000a000a7308 */ /* 0x000fe20000000800 */
[----:B------:R-:W-:Y:S02]  /*18fd0*/  FSEL R14, R14, -INF , !P2 ;  /* 0xff8000000e0e7808 */ /* 0x000fe40005000000 */
[C---:B------:R-:W-:Y:S02]  /*18fe0*/  ISETP.GT.AND P2, PT, R143.reuse, 0x78, P3 ;  /* 0x000000788f00780c */ /* 0x040fe40001f44270 */
        /* <DEDUP_REMOVED lines=9> */
[----:B------:R-:W-:-:S02]  /*19080*/  FSEL R83, R83, -INF , !P3 ;  /* 0xff80000053537808 */ /* 0x000fc40005800000 */
        /* <DEDUP_REMOVED lines=32> */
[----:B------:R-:W-:-:S05]  /*19290*/  FMUL.FTZ R15, R13, UR41 ;  /* 0x000000290d0f7c20 */ /* 0x000fca0008410000 */
[----:B------:R-:W-:-:S05]  /*192a0*/  FSEL R15, R15, RZ, P2 ;  /* 0x000000ff0f0f7208 */ /* 0x000fca0001000000 */
[--C-:B------:R-:W-:Y:S01]  /*192b0*/  FFMA.FTZ R21, R24, UR41, -R15.reuse ;  /* 0x0000002918157c23 */ /* 0x100fe2000801080f */
[--C-:B------:R-:W-:Y:S01]  /*192c0*/  FFMA.FTZ R24, R26, UR41, -R15.reuse ;  /* 0x000000291a187c23 */ /* 0x100fe2000801080f */
[--C-:B------:R-:W-:Y:S01]  /*192d0*/  FFMA.FTZ R14, R14, UR41, -R15.reuse ;  /* 0x000000290e0e7c23 */ /* 0x100fe2000801080f */
[--C-:B------:R-:W-:Y:S01]  /*192e0*/  FFMA.FTZ R20, R20, UR41, -R15.reuse ;  /* 0x0000002914147c23 */ /* 0x100fe2000801080f */
[----:B------:R-:W-:Y:S01]  /*192f0*/  FSEL R26, R13, RZ, P2 ;  /* 0x000000ff0d1a7208 */ /* 0x000fe20001000000 */
[--C-:B------:R-:W-:Y:S01]  /*19300*/  FFMA.FTZ R25, R28, UR41, -R15.reuse ;  /* 0x000000291c197c23 */ /* 0x100fe2000801080f */
[----:B------:R-:W-:Y:S01]  /*19310*/  MUFU.EX2 R21, R21 ;  /* 0x0000001500157308 */ /* 0x000fe20000000800 */
[--C-:B------:R-:W-:Y:S01]  /*19320*/  FFMA.FTZ R36, R36, UR41, -R15.reuse ;  /* 0x0000002924247c23 */ /* 0x100fe2000801080f */
[----:B------:R-:W-:Y:S01]  /*19330*/  FFMA.FTZ R50, R38, UR41, -R15 ;  /* 0x0000002926327c23 */ /* 0x000fe2000801080f */
[----:B------:R-:W-:Y:S01]  /*19340*/  FADD.FTZ R26, -R26, R5 ;  /* 0x000000051a1a7221 */ /* 0x000fe20000010100 */
[--C-:B------:R-:W-:Y:S01]  /*19350*/  FFMA.FTZ R40, R40, UR41, -R15.reuse ;  /* 0x0000002928287c23 */ /* 0x100fe2000801080f */
[--C-:B------:R-:W-:Y:S01]  /*19360*/  FFMA.FTZ R42, R42, UR41, -R15.reuse ;  /* 0x000000292a2a7c23 */ /* 0x100fe2000801080f */
[--C-:B------:R-:W-:Y:S01]  /*19370*/  FFMA.FTZ R38, R46, UR41, -R15.reuse ;  /* 0x000000292e267c23 */ /* 0x100fe2000801080f */
[----:B------:R-:W-:Y:S01]  /*19380*/  FMUL.FTZ R5, R26, UR41 ;  /* 0x000000291a057c20 */ /* 0x000fe20008410000 */
        /* <DEDUP_REMOVED lines=15> */
[----:B------:R-:W-:Y:S01]  /*19480*/  FFMA.FTZ R81, R81, UR41, -R15 ;  /* 0x0000002951517c23 */ /* 0x000fe2000801080f */
[----:B------:R-:W1:Y:S08]  /*19490*/  MUFU.EX2 R24, R24 ;  /* 0x0000001800187308 */ /* 0x000e700000000800 */
[----:B------:R-:W3:Y:S01]  /*194a0*/  MUFU.EX2 R5, R5 ;  /* 0x0000000500057308 */ /* 0x000ee20000000800 */
[----:B0-----:R-:W-:-:S07]  /*194b0*/  F2FP.F16.F32.PACK_AB R33, R20, R14 ;  /* 0x0000000e1421723e */ /* 0x001fce00000000ff */
[----:B------:R-:W0:Y:S01]  /*194c0*/  MUFU.EX2 R25, R25 ;  /* 0x0000001900197308 */ /* 0x000e220000000800 */
[----:B-1----:R-:W-:-:S05]  /*194d0*/  F2FP.F16.F32.PACK_AB R35, R24, R21 ;  /* 0x000000151823723e */ /* 0x002fca00000000ff */
[----:B------:R1:W-:Y:S02]  /*194e0*/  STSM.16.M88.4 [R140+0x21800], R32 ;  /* 0x021800208c007844 */ /* 0x0003e40000000200 */
[----:B------:R-:W-:Y:S01]  /*194f0*/  MUFU.EX2 R36, R36 ;  /* 0x0000002400247308 */ /* 0x000fe20000000800 */
[----:B---3--:R-:W-:Y:S01]  /*19500*/  FFMA.FTZ R14, R5, R3, R14 ;  /* 0x00000003050e7223 */ /* 0x008fe2000001000e */
[----:B------:R-:W-:-:S03]  /*19510*/  FFMA.FTZ R3, R48, UR41, -R15 ;  /* 0x0000002930037c23 */ /* 0x000fc6000801080f */
[----:B------:R-:W-:Y:S01]  /*19520*/  FADD.FTZ R14, R20, R14 ;  /* 0x0000000e140e7221 */ /* 0x000fe20000010000 */
[--C-:B------:R-:W-:Y:S02]  /*19530*/  FFMA.FTZ R20, R54, UR41, -R15.reuse ;  /* 0x0000002936147c23 */ /* 0x100fe4000801080f */
[----:B------:R-:W-:Y:S01]  /*19540*/  MUFU.EX2 R50, R50 ;  /* 0x0000003200327308 */ /* 0x000fe20000000800 */
[----:B------:R-:W-:Y:S01]  /*19550*/  FADD.FTZ R26, R21, R14 ;  /* 0x0000000e151a7221 */ /* 0x000fe20000010000 */
[----:B------:R-:W-:-:S03]  /*19560*/  FFMA.FTZ R21, R56, UR41, -R15 ;  /* 0x0000002938157c23 */ /* 0x000fc6000801080f */
[----:B------:R-:W-:Y:S01]  /*19570*/  FADD.FTZ R28, R24, R26 ;  /* 0x0000001a181c7221 */ /* 0x000fe20000010000 */
[--C-:B-1----:R-:W-:Y:S01]  /*19580*/  FFMA.FTZ R32, R30, UR41, -R15.reuse ;  /* 0x000000291e207c23 */ /* 0x102fe2000801080f */
[--C-:B------:R-:W-:Y:S01]  /*19590*/  FFMA.FTZ R33, R85, UR41, -R15.reuse ;  /* 0x0000002955217c23 */ /* 0x100fe2000801080f */
[--C-:B------:R-:W-:Y:S01]  /*195a0*/  FFMA.FTZ R35, R86, UR41, -R15.reuse ;  /* 0x0000002956237c23 */ /* 0x100fe2000801080f */
[----:B------:R-:W-:Y:S01]  /*195b0*/  F2FP.F16.F32.PACK_AB R24, R29, R27 ;  /* 0x0000001b1d18723e */ /* 0x000fe200000000ff */
[----:B0-----:R-:W-:Y:S01]  /*195c0*/  FADD.FTZ R27, R25, R28 ;  /* 0x0000001c191b7221 */ /* 0x001fe20000010000 */
[----:B------:R-:W-:Y:S01]  /*195d0*/  MUFU.EX2 R40, R40 ;  /* 0x0000002800287308 */ /* 0x000fe20000000800 */
[--C-:B------:R-:W-:Y:S01]  /*195e0*/  FFMA.FTZ R34, R44, UR41, -R15.reuse ;  /* 0x000000292c227c23 */ /* 0x100fe2000801080f */
[----:B------:R-:W-:Y:S01]  /*195f0*/  FADD.FTZ R29, R43, R4 ;  /* 0x000000042b1d7221 */ /* 0x000fe20000010000 */
[----:B------:R-:W-:Y:S01]  /*19600*/  F2FP.F16.F32.PACK_AB R26, R51, R31 ;  /* 0x0000001f331a723e */ /* 0x000fe200000000ff */
[----:B------:R-:W-:Y:S01]  /*19610*/  FFMA.FTZ R15, R83, UR41, -R15 ;  /* 0x00000029530f7c23 */ /* 0x000fe2000801080f */
[----:B------:R-:W-:-:S02]  /*19620*/  F2FP.F16.F32.PACK_AB R28, R37, R82 ;  /* 0x00000052251c723e */ /* 0x000fc400000000ff */
[----:B------:R-:W-:Y:S01]  /*19630*/  F2FP.F16.F32.PACK_AB R30, R41, R39 ;  /* 0x00000027291e723e */ /* 0x000fe200000000ff */
[----:B------:R-:W0:Y:S08]  /*19640*/  MUFU.EX2 R32, R32 ;  /* 0x0000002000207308 */ /* 0x000e300000000800 */
[----:B------:R-:W1:Y:S08]  /*19650*/  MUFU.EX2 R33, R33 ;  /* 0x0000002100217308 */ /* 0x000e700000000800 */
[----:B------:R-:W3:Y:S01]  /*19660*/  MUFU.EX2 R35, R35 ;  /* 0x0000002300237308 */ /* 0x000ee20000000800 */
[C---:B0-----:R-:W-:Y:S01]  /*19670*/  FADD.FTZ R27, R32.reuse, R27 ;  /* 0x0000001b201b7221 */ /* 0x041fe20000010000 */
[----:B------:R-:W-:-:S06]  /*19680*/  F2FP.F16.F32.PACK_AB R25, R32, R25 ;  /* 0x000000192019723e */ /* 0x000fcc00000000ff */
[----:B------:R-:W0:Y:S01]  /*19690*/  MUFU.EX2 R42, R42 ;  /* 0x0000002a002a7308 */ /* 0x000e220000000800 */
[----:B-1----:R-:W-:-:S07]  /*196a0*/  FADD.FTZ R27, R33, R27 ;  /* 0x0000001b211b7221 */ /* 0x002fce0000010000 */
[----:B------:R-:W1:Y:S01]  /*196b0*/  MUFU.EX2 R34, R34 ;  /* 0x0000002200227308 */ /* 0x000e620000000800 */
[----:B---3--:R-:W-:-:S04]  /*196c0*/  FADD.FTZ R27, R35, R27 ;  /* 0x0000001b231b7221 */ /* 0x008fc80000010000 */
[----:B------:R-:W-:-:S03]  /*196d0*/  FADD.FTZ R27, R36, R27 ;  /* 0x0000001b241b7221 */ /* 0x000fc60000010000 */
[----:B------:R-:W3:Y:S01]  /*196e0*/  MUFU.EX2 R38, R38 ;  /* 0x0000002600267308 */ /* 0x000ee20000000800 */
[----:B------:R-:W-:-:S04]  /*196f0*/  FADD.FTZ R27, R50, R27 ;  /* 0x0000001b321b7221 */ /* 0x000fc80000010000 */
[----:B------:R-:W-:-:S03]  /*19700*/  FADD.FTZ R27, R40, R27 ;  /* 0x0000001b281b7221 */ /* 0x000fc60000010000 */
[----:B------:R-:W4:Y:S01]  /*19710*/  MUFU.EX2 R3, R3 ;  /* 0x0000000300037308 */ /* 0x000f220000000800 */
[----:B0-----:R-:W-:Y:S01]  /*19720*/  FADD.FTZ R4, R42, R27 ;  /* 0x0000001b2a047221 */ /* 0x001fe20000010000 */
[----:B------:R-:W-:-:S03]  /*19730*/  FADD.FTZ R27, R45, R29 ;  /* 0x0000001d2d1b7221 */ /* 0x000fc60000010000 */
[----:B-1----:R-:W-:Y:S01]  /*19740*/  FADD.FTZ R4, R34, R4 ;  /* 0x0000000422047221 */ /* 0x002fe20000010000 */
[----:B------:R-:W-:Y:S02]  /*19750*/  FADD.FTZ R27, R47, R27 ;  /* 0x0000001b2f1b7221 */ /* 0x000fe40000010000 */
[----:B------:R-:W0:Y:S01]  /*19760*/  MUFU.EX2 R14, R52 ;  /* 0x00000034000e7308 */ /* 0x000e220000000800 */
[----:B---3--:R-:W-:Y:S01]  /*19770*/  FADD.FTZ R4, R38, R4 ;  /* 0x0000000426047221 */ /* 0x008fe20000010000 */
[----:B------:R-:W-:-:S04]  /*19780*/  FADD.FTZ R27, R49, R27 ;  /* 0x0000001b311b7221 */ /* 0x000fc80000010000 */
[----:B------:R-:W-:Y:S01]  /*19790*/  FADD.FTZ R29, R53, R27 ;  /* 0x0000001b351d7221 */ /* 0x000fe20000010000 */
[----:B------:R-:W-:Y:S01]  /*197a0*/  F2FP.F16.F32.PACK_AB R27, R35, R33 ;  /* 0x00000021231b723e */ /* 0x000fe200000000ff */
[----:B------:R-:W1:Y:S01]  /*197b0*/  MUFU.EX2 R20, R20 ;  /* 0x0000001400147308 */ /* 0x000e620000000800 */
[----:B----4-:R-:W-:Y:S01]  /*197c0*/  FADD.FTZ R4, R3, R4 ;  /* 0x0000000403047221 */ /* 0x010fe20000010000 */
[----:B------:R-:W-:Y:S01]  /*197d0*/  FADD.FTZ R31, R55, R29 ;  /* 0x0000001d371f7221 */ /* 0x000fe20000010000 */
[----:B------:R-:W-:Y:S01]  /*197e0*/  F2FP.F16.F32.PACK_AB R29, R50, R36 ;  /* 0x00000024321d723e */ /* 0x000fe200000000ff */
[----:B--2---:R-:W-:Y:S02]  /*197f0*/  STSM.16.M88.4 [R87], R24 ;  /* 0x0000001857007844 */ /* 0x004fe40000000200 */
[----:B------:R-:W-:Y:S01]  /*19800*/  FADD.FTZ R32, R57, R31 ;  /* 0x0000001f39207221 */ /* 0x000fe20000010000 */
[----:B------:R-:W-:Y:S01]  /*19810*/  F2FP.F16.F32.PACK_AB R31, R42, R40 ;  /* 0x000000282a1f723e */ /* 0x000fe200000000ff */
[----:B------:R-:W2:Y:S01]  /*19820*/  MUFU.EX2 R21, R21 ;  /* 0x0000001500157308 */ /* 0x000ea20000000800 */
[----:B------:R-:W3:Y:S01]  /*19830*/  LDL R36, [R1+0x24] ;  /* 0x0000240001247983 */ /* 0x000ee20000100800 */
[----:B0-----:R-:W-:-:S03]  /*19840*/  FADD.FTZ R4, R14, R4 ;  /* 0x000000040e047221 */ /* 0x001fc60000010000 */
[----:B------:R2:W-:Y:S03]  /*19850*/  STSM.16.M88.4 [R142], R28 ;  /* 0x0000001c8e007844 */ /* 0x0005e60000000200 */
[----:B------:R-:W0:Y:S01]  /*19860*/  MUFU.EX2 R58, R58 ;  /* 0x0000003a003a7308 */ /* 0x000e220000000800 */
[----:B-1----:R-:W-:-:S07]  /*19870*/  FADD.FTZ R4, R20, R4 ;  /* 0x0000000414047221 */ /* 0x002fce0000010000 */
[----:B------:R-:W1:Y:S01]  /*19880*/  MUFU.EX2 R60, R60 ;  /* 0x0000003c003c7308 */ /* 0x000e620000000800 */
[C---:B--2---:R-:W-:Y:S02]  /*19890*/  F2FP.F16.F32.PACK_AB R29, R21.reuse, R20 ;  /* 0x00000014151d723e */ /* 0x044fe400000000ff */
[----:B------:R-:W2:Y:S05]  /*198a0*/  LDL R20, [R1+0x44] ;  /* 0x0000440001147983 */ /* 0x000eaa0000100800 */
[----:B------:R-:W4:Y:S01]  /*198b0*/  MUFU.EX2 R62, R62 ;  /* 0x0000003e003e7308 */ /* 0x000f220000000800 */
[----:B------:R-:W-:-:S07]  /*198c0*/  FADD.FTZ R4, R21, R4 ;  /* 0x0000000415047221 */ /* 0x000fce0000010000 */
[----:B------:R-:W5:Y:S01]  /*198d0*/  MUFU.EX2 R64, R64 ;  /* 0x0000004000407308 */ /* 0x000f620000000800 */
[----:B0-----:R-:W-:Y:S01]  /*198e0*/  FADD.FTZ R4, R58, R4 ;  /* 0x000000043a047221 */ /* 0x001fe20000010000 */
[----:B------:R-:W-:-:S06]  /*198f0*/  FADD.FTZ R32, R59, R32 ;  /* 0x000000203b207221 */ /* 0x000fcc0000010000 */
[----:B------:R-:W0:Y:S01]  /*19900*/  MUFU.EX2 R66, R66 ;  /* 0x0000004200427308 */ /* 0x000e220000000800 */
[----:B-1----:R-:W-:Y:S01]  /*19910*/  FADD.FTZ R4, R60, R4 ;  /* 0x000000043c047221 */ /* 0x002fe20000010000 */
[----:B------:R-:W-:-:S06]  /*19920*/  FADD.FTZ R32, R61, R32 ;  /* 0x000000203d207221 */ /* 0x000fcc0000010000 */
[----:B------:R-:W1:Y:S01]  /*19930*/  MUFU.EX2 R68, R68 ;  /* 0x0000004400447308 */ /* 0x000e620000000800 */
[----:B----4-:R-:W-:Y:S01]  /*19940*/  FADD.FTZ R4, R62, R4 ;  /* 0x000000043e047221 */ /* 0x010fe20000010000 */
[----:B------:R-:W-:-:S06]  /*19950*/  FADD.FTZ R32, R63, R32 ;  /* 0x000000203f207221 */ /* 0x000fcc0000010000 */
[----:B------:R-:W4:Y:S01]  /*19960*/  MUFU.EX2 R70, R70 ;  /* 0x0000004600467308 */ /* 0x000f220000000800 */
[----:B-----5:R-:W-:Y:S01]  /*19970*/  FADD.FTZ R4, R64, R4 ;  /* 0x0000000440047221 */ /* 0x020fe20000010000 */
[----:B------:R-:W-:-:S06]  /*19980*/  FADD.FTZ R32, R65, R32 ;  /* 0x0000002041207221 */ /* 0x000fcc0000010000 */
        /* <DEDUP_REMOVED lines=8> */
[----:B------:R-:W-:Y:S01]  /*19a10*/  F2FP.F16.F32.PACK_AB R27, R14, R3 ;  /* 0x000000030e1b723e */ /* 0x000fe200000000ff */
[----:B------:R-:W-:-:S05]  /*19a20*/  FADD.FTZ R32, R71, R32 ;  /* 0x0000002047207221 */ /* 0x000fca0000010000 */
[----:B------:R-:W4:Y:S01]  /*19a30*/  MUFU.EX2 R33, R80 ;  /* 0x0000005000217308 */ /* 0x000f220000000800 */
[----:B-----5:R-:W-:-:S07]  /*19a40*/  FADD.FTZ R3, R72, R4 ;  /* 0x0000000448037221 */ /* 0x020fce0000010000 */
[----:B------:R-:W5:Y:S08]  /*19a50*/  MUFU.EX2 R79, R79 ;  /* 0x0000004f004f7308 */ /* 0x000f700000000800 */
[----:B------:R-:W-:Y:S08]  /*19a60*/  MUFU.EX2 R81, R81 ;  /* 0x0000005100517308 */ /* 0x000ff00000000800 */
[----:B------:R-:W5:Y:S01]  /*19a70*/  MUFU.EX2 R15, R15 ;  /* 0x0000000f000f7308 */ /* 0x000f620000000800 */
[----:B------:R-:W-:Y:S01]  /*19a80*/  FADD.FTZ R32, R73, R32 ;  /* 0x0000002049207221 */ /* 0x000fe20000010000 */
[----:B0-----:R-:W-:Y:S01]  /*19a90*/  FADD.FTZ R3, R74, R3 ;  /* 0x000000034a037221 */ /* 0x001fe20000010000 */
[----:B------:R-:W-:-:S02]  /*19aa0*/  F2FP.F16.F32.PACK_AB R24, R45, R43 ;  /* 0x0000002b2d18723e */ /* 0x000fc400000000ff */
[----:B------:R-:W-:Y:S02]  /*19ab0*/  F2FP.F16.F32.PACK_AB R26, R49, R47 ;  /* 0x0000002f311a723e */ /* 0x000fe400000000ff */
[----:B------:R-:W-:Y:S02]  /*19ac0*/  F2FP.F16.F32.PACK_AB R25, R38, R34 ;  /* 0x000000222619723e */ /* 0x000fe400000000ff */
[----:B------:R-:W-:Y:S02]  /*19ad0*/  F2FP.F16.F32.PACK_AB R28, R55, R53 ;  /* 0x00000035371c723e */ /* 0x000fe400000000ff */
[----:B------:R-:W-:Y:S02]  /*19ae0*/  F2FP.F16.F32.PACK_AB R30, R59, R57 ;  /* 0x000000393b1e723e */ /* 0x000fe400000000ff */
[----:B------:R-:W-:Y:S01]  /*19af0*/  F2FP.F16.F32.PACK_AB R31, R60, R58 ;  /* 0x0000003a3c1f723e */ /* 0x000fe200000000ff */
[----:B------:R-:W-:Y:S01]  /*19b00*/  FADD.FTZ R32, R75, R32 ;  /* 0x000000204b207221 */ /* 0x000fe20000010000 */
[----:B-1----:R-:W-:Y:S01]  /*19b10*/  FADD.FTZ R4, R76, R3 ;  /* 0x000000034c047221 */ /* 0x002fe20000010000 */
[----:B------:R0:W-:Y:S01]  /*19b20*/  STSM.16.M88.4 [R141], R24 ;  /* 0x000000188d007844 */ /* 0x0001e20000000200 */
[----:B------:R-:W-:Y:S01]  /*19b30*/  F2FP.F16.F32.PACK_AB R34, R10, R84 ;  /* 0x000000540a22723e */ /* 0x000fe200000000ff */
[----:B------:R-:W-:Y:S01]  /*19b40*/  FADD.FTZ R21, R77, R32 ;  /* 0x000000204d157221 */ /* 0x000fe20000010000 */
[----:B----4-:R-:W-:Y:S01]  /*19b50*/  FADD.FTZ R4, R33, R4 ;  /* 0x0000000421047221 */ /* 0x010fe20000010000 */
[----:B------:R1:W-:Y:S01]  /*19b60*/  STSM.16.M88.4 [R140+0x27800], R28 ;  /* 0x0278001c8c007844 */ /* 0x0003e20000000200 */
[----:B------:R-:W-:-:S02]  /*19b70*/  F2FP.F16.F32.PACK_AB R32, R78, R77 ;  /* 0x0000004d4e20723e */ /* 0x000fc400000000ff */
[----:B-----5:R-:W-:Y:S02]  /*19b80*/  F2FP.F16.F32.PACK_AB R33, R79, R33 ;  /* 0x000000214f21723e */ /* 0x020fe400000000ff */
[----:B------:R-:W-:Y:S02]  /*19b90*/  F2FP.F16.F32.PACK_AB R35, R15, R81 ;  /* 0x000000510f23723e */ /* 0x000fe400000000ff */
[----:B0-----:R-:W-:Y:S02]  /*19ba0*/  F2FP.F16.F32.PACK_AB R24, R63, R61 ;  /* 0x0000003d3f18723e */ /* 0x001fe400000000ff */
[----:B------:R-:W-:Y:S02]  /*19bb0*/  F2FP.F16.F32.PACK_AB R26, R67, R65 ;  /* 0x00000041431a723e */ /* 0x000fe400000000ff */
[----:B------:R-:W-:Y:S02]  /*19bc0*/  F2FP.F16.F32.PACK_AB R25, R64, R62 ;  /* 0x0000003e4019723e */ /* 0x000fe400000000ff */
[----:B------:R-:W-:-:S02]  /*19bd0*/  F2FP.F16.F32.PACK_AB R27, R68, R66 ;  /* 0x00000042441b723e */ /* 0x000fc400000000ff */
[----:B-1----:R-:W-:Y:S02]  /*19be0*/  F2FP.F16.F32.PACK_AB R28, R71, R69 ;  /* 0x00000045471c723e */ /* 0x002fe400000000ff */
[----:B------:R-:W-:Y:S02]  /*19bf0*/  F2FP.F16.F32.PACK_AB R30, R75, R73 ;  /* 0x000000494b1e723e */ /* 0x000fe400000000ff */
[----:B------:R-:W-:Y:S02]  /*19c00*/  F2FP.F16.F32.PACK_AB R29, R72, R70 ;  /* 0x00000046481d723e */ /* 0x000fe400000000ff */
[----:B------:R-:W-:Y:S01]  /*19c10*/  F2FP.F16.F32.PACK_AB R31, R76, R74 ;  /* 0x0000004a4c1f723e */ /* 0x000fe200000000ff */
[----:B------:R-:W-:Y:S01]  /*19c20*/  FADD.FTZ R3, R78, R21 ;  /* 0x000000154e037221 */ /* 0x000fe20000010000 */
[----:B------:R-:W-:-:S03]  /*19c30*/  FADD.FTZ R4, R79, R4 ;  /* 0x000000044f047221 */ /* 0x000fc60000010000 */
[----:B------:R-:W-:Y:S01]  /*19c40*/  FADD.FTZ R3, R84, R3 ;  /* 0x0000000354037221 */ /* 0x000fe20000010000 */
[----:B------:R-:W-:Y:S01]  /*19c50*/  FADD.FTZ R14, R81, R4 ;  /* 0x00000004510e7221 */ /* 0x000fe20000010000 */
[-C--:B------:R-:W-:Y:S01]  /*19c60*/  FMUL.FTZ R88, R88, R11.reuse ;  /* 0x0000000b58587220 */ /* 0x080fe20000410000 */
[-C--:B------:R-:W-:Y:S01]  /*19c70*/  FMUL.FTZ R89, R89, R11.reuse ;  /* 0x0000000b59597220 */ /* 0x080fe20000410000 */
[----:B------:R-:W-:Y:S01]  /*19c80*/  FADD.FTZ R4, R10, R3 ;  /* 0x000000030a047221 */ /* 0x000fe20000010000 */
        /* <DEDUP_REMOVED lines=47> */
[----:B------:R-:W-:-:S02]  /*19f80*/  IMAD.MOV.U32 R14, RZ, RZ, R18 ;  /* 0x000000ffff0e7224 */ /* 0x000fc400078e0012 */
[----:B------:R-:W-:Y:S02]  /*19f90*/  IMAD.MOV.U32 R11, RZ, RZ, R16 ;  /* 0x000000ffff0b7224 */ /* 0x000fe400078e0010 */
[----:B------:R-:W-:Y:S02]  /*19fa0*/  IMAD.MOV.U32 R10, RZ, RZ, R12 ;  /* 0x000000ffff0a7224 */ /* 0x000fe400078e000c */
[----:B------:R-:W-:Y:S01]  /*19fb0*/  IMAD.MOV.U32 R5, RZ, RZ, R13 ;  /* 0x000000ffff057224 */ /* 0x000fe200078e000d */
[----:B---3--:R0:W-:Y:S04]  /*19fc0*/  STSM.16.M88.4 [R36], R24 ;  /* 0x0000001824007844 */ /* 0x0081e80000000200 */
[----:B------:R0:W-:Y:S04]  /*19fd0*/  STSM.16.M88.4 [R142+0x6000], R28 ;  /* 0x0060001c8e007844 */ /* 0x0001e80000000200 */
[----:B------:R0:W-:Y:S01]  /*19fe0*/  STSM.16.M88.4 [R141+0x6000], R32 ;  /* 0x006000208d007844 */ /* 0x0001e20000000200 */
[----:B------:R1:W-:Y:S06]  /*19ff0*/  MEMBAR.ALL.CTA ;  /* 0x0000000000007992 */ /* 0x0003ec0000008000 */
[----:B-1----:R-:W1:Y:S01]  /*1a000*/  FENCE.VIEW.ASYNC.S ;  /* 0x00000000000073c6 */ /* 0x002e620000000000 */
[C---:B--2---:R-:W-:Y:S01]  /*1a010*/  ISETP.GT.AND P2, PT, R0.reuse, R20, PT ;  /* 0x000000140000720c */ /* 0x044fe20003f44270 */
[----:B------:R-:W-:Y:S01]  /*1a020*/  VIADD R0, R0, 0xffffffff ;  /* 0xffffffff00007836 */ /* 0x000fe20000000000 */
[----:B-1----:R-:W-:-:S11]  /*1a030*/  NOP ;  /* 0x0000000000007918 */ /* 0x002fd60000000000 */
[----:B0-----:R-:W-:Y:S05]  /*1a040*/  @P2 BRA `(.L_x_1570) ;  /* 0xffffffc4000c2947 */ /* 0x001fea000383ffff */
.L_x_1552:
[----:B------:R-:W-:Y:S05]  /*1a050*/  WARPSYNC.ALL ;  /* 0x0000000000007948 */ /* 0x000fea0003800000 */
[----:B------:R-:W-:Y:S06]  /*1a060*/  BAR.ARV 0x8, 0x200 ;  /* 0x0208000000007b1d */ /* 0x000fec0000002000 */
[----:B------:R-:W-:Y:S05]  /*1a070*/  @!P0 BRA `(.L_x_1571) ;  /* 0x0000000000048947 */ /* 0x000fea0003800000 */
[----:B------:R-:W-:Y:S01]  /*1a080*/  BPT.TRAP 0x1 ;  /* 0x000000040000795c */ /* 0x000fe20000300000 */
.L_x_1571:
[----:B------:R-:W-:Y:S01]  /*1a090*/  IMAD R0, R16, 0x8, R2 ;  /* 0x0000000810007824 */ /* 0x000fe200078e0202 */
[----:B------:R-:W-:-:S04]  /*1a0a0*/  SHF.L.U32 R5, R18, 0x1f, RZ ;  /* 0x0000001f12057819 */ /* 0x000fc800000006ff */
[----:B------:R0:W1:Y:S01]  /*1a0b0*/  SYNCS.PHASECHK.TRANS64.TRYWAIT P2, [R0+URZ+0x2d850], R5 ;  /* 0x02d85005000075a7 */ /* 0x000062000804017f */
[----:B------:R-:W-:Y:S05]  /*1a0c0*/  @!P0 BRA `(.L_x_1572) ;  /* 0x0000000000048947 */ /* 0x000fea0003800000 */
[----:B------:R-:W-:Y:S01]  /*1a0d0*/  BPT.TRAP 0x1 ;  /* 0x000000040000795c */ /* 0x000fe20000300000 */
.L_x_1572:
[----:B------:R-:W2:Y:S01]  /*1a0e0*/  LDL.LU R6, [R1+0x3c] ;  /* 0x00003c0001067983 */ /* 0x000ea20000300800 */
[----:B------:R-:W-:Y:S02]  /*1a0f0*/  VIADD R2, R2, 0x400 ;  /* 0x0000040002027836 */ /* 0x000fe40000000000 */
[----:B------:R-:W-:-:S03]  /*1a100*/  IMAD.MOV.U32 R9, RZ, RZ, 0x40000040 ;  /* 0x40000040ff097424 */ /* 0x000fc600078e00ff */
[----:B------:R-:W-:-:S04]  /*1a110*/  SHF.R.U32.HI R2, RZ, 0x4, R2 ;  /* 0x00000004ff027819 */ /* 0x000fc80000011602 */
[----:B------:R-:W-:-:S04]  /*1a120*/  LOP3.LUT R2, R2, 0x3fff, RZ, 0xc0, !PT ;  /* 0x00003fff02027812 */ /* 0x000fc800078ec0ff */
[----:B------:R-:W-:Y:S02]  /*1a130*/  LOP3.LUT R7, R2, 0x2000000, RZ, 0xfc, !PT ;  /* 0x0200000002077812 */ /* 0x000fe400078efcff */
[----:B--2---:R-:W-:Y:S01]  /*1a140*/  LOP3.LUT R8, R6, 0x10000, RZ, 0xfc, !PT ;  /* 0x0001000006087812 */ /* 0x004fe200078efcff */
[----:B-1----:R-:W-:Y:S06]  /*1a150*/  @P2 BRA `(.L_x_1573) ;  /* 0x0000000000082947 */ /* 0x002fec0003800000 */
[----:B------:R-:W1:Y:S02]  /*1a160*/  SYNCS.PHASECHK.TRANS64.TRYWAIT P0, [R0+URZ+0x2d850], R5 ;  /* 0x02d85005000075a7 */ /* 0x000e64000800017f */
[----:B-1----:R-:W-:Y:S05]  /*1a170*/  @!P0 BRA `(.L_x_1574) ;  /* 0x000000cc00cc8947 */ /* 0x002fea0003800000 */
.L_x_1573:
[----:B------:R-:W-:Y:S01]  /*1a180*/  IMAD R6, R16, 0x600, R7 ;  /* 0x0000060010067824 */ /* 0x000fe200078e0207 */
[----:B------:R-:W2:Y:S01]  /*1a190*/  LDL.LU R24, [R1+0x58] ;  /* 0x0000580001187983 */ /* 0x000ea20000300800 */
[----:B------:R-:W-:Y:S01]  /*1a1a0*/  IMAD.MOV.U32 R7, RZ, RZ, -0x7fffffe0 ;  /* 0x80000020ff077424 */ /* 0x000fe200078e00ff */
[----:B------:R-:W-:Y:S05]  /*1a1b0*/  WARPSYNC.ALL ;  /* 0x0000000000007948 */ /* 0x000fea0003800000 */
[C---:B------:R-:W-:Y:S01]  /*1a1c0*/  R2UR UR4, R8.reuse ;  /* 0x00000000080472ca */ /* 0x040fe200000e0000 */
[----:B------:R-:W-:Y:S01]  /*1a1d0*/  WARPGROUP.ARRIVE ;  /* 0x00000000000079c5 */ /* 0x000fe20000000000 */
[----:B------:R-:W-:Y:S01]  /*1a1e0*/  R2UR UR5, R9 ;  /* 0x00000000090572ca */ /* 0x000fe200000e0000 */
[----:B------:R-:W-:Y:S01]  /*1a1f0*/  VIADD R10, R8, 0x2 ;  /* 0x00000002080a7836 */ /* 0x000fe20000000000 */
[C---:B------:R-:W-:Y:S01]  /*1a200*/  R2UR UR6, R6.reuse ;  /* 0x00000000060672ca */ /* 0x040fe200000e0000 */
[----:B------:R-:W-:Y:S01]  /*1a210*/  VIADD R14, R6, 0x40 ;  /* 0x00000040060e7836 */ /* 0x000fe20000000000 */
[----:B------:R-:W-:Y:S01]  /*1a220*/  R2UR UR7, R7 ;  /* 0x00000000070772ca */ /* 0x000fe200000e0000 */
[----:B------:R-:W-:Y:S01]  /*1a230*/  IMAD.MOV.U32 R11, RZ, RZ, 0x40000040 ;  /* 0x40000040ff0b7424 */ /* 0x000fe200078e00ff */
[----:B01----:R-:W0:Y:S01]  /*1a240*/  SHFL.BFLY PT, R5, R4, 0x2, 0x1f ;  /* 0x0c401f0004057f89 */ /* 0x003e2200000e0000 */
[----:B------:R-:W-:-:S02]  /*1a250*/  IMAD.MOV.U32 R15, RZ, RZ, -0x7fffffe0 ;  /* 0x80000020ff0f7424 */ /* 0x000fc400078e00ff */
[----:B------:R-:W-:Y:S01]  /*1a260*/  IMAD.MOV.U32 R9, RZ, RZ, 0x40000040 ;  /* 0x40000040ff097424 */ /* 0x000fe200078e00ff */
[----:B------:R-:W1:Y:S01]  /*1a270*/  SHFL.BFLY PT, R2, R3, 0x2, 0x1f ;  /* 0x0c401f0003027f89 */ /* 0x000e6200000e0000 */
[----:B------:R-:W-:Y:S02]  /*1a280*/  IMAD.MOV.U32 R7, RZ, RZ, -0x7fffffe0 ;  /* 0x80000020ff077424 */ /* 0x000fe400078e00ff */
[----:B------:R-:W-:-:S04]  /*1a290*/  VIADD R16, R16, 0x1 ;  /* 0x0000000110107836 */ /* 0x000fc80000000000 */
[----:B------:R-:W-:Y:S01]  /*1a2a0*/  HGMMA.64x96x16.F32 R88, gdesc[UR4].tnspB, R88, gsb0 ;  /* 0x41600000045879f0 */ /* 0x000fe20008000858 */
[----:B------:R-:W-:Y:S01]  /*1a2b0*/  R2UR UR4, R10 ;  /* 0x000000000a0472ca */ /* 0x000fe200000e0000 */
[----:B------:R-:W-:Y:S01]  /*1a2c0*/  VIADD R10, R8, 0x4 ;  /* 0x00000004080a7836 */ /* 0x000fe20000000000 */
[----:B------:R-:W-:Y:S01]  /*1a2d0*/  R2UR UR5, R11 ;  /* 0x000000000b0572ca */ /* 0x000fe200000e0000 */
[----:B------:R-:W-:Y:S01]  /*1a2e0*/  IMAD.MOV.U32 R11, RZ, RZ, 0x40000040 ;  /* 0x40000040ff0b7424 */ /* 0x000fe200078e00ff */
[----:B------:R-:W-:Y:S01]  /*1a2f0*/  R2UR UR6, R14 ;  /* 0x000000000e0672ca */ /* 0x000fe200000e0000 */
[----:B------:R-:W-:Y:S01]  /*1a300*/  VIADD R14, R6, 0x80 ;  /* 0x00000080060e7836 */ /* 0x000fe20000000000 */
[----:B------:R-:W-:Y:S01]  /*1a310*/  R2UR UR7, R15 ;  /* 0x000000000f0772ca */ /* 0x000fe200000e0000 */
[----:B------:R-:W-:Y:S01]  /*1a320*/  IMAD.MOV.U32 R15, RZ, RZ, -0x7fffffe0 ;  /* 0x80000020ff0f7424 */ /* 0x000fe200078e00ff */
[----:B------:R-:W-:Y:S01]  /*1a330*/  ISETP.NE.AND P2, PT, R16, 0x2, PT ;  /* 0x000000021000780c */ /* 0x000fe20003f45270 */
[----:B0-----:R-:W-:-:S03]  /*1a340*/  FADD.FTZ R5, R5, R4 ;  /* 0x0000000405057221 */ /* 0x001fc60000010000 */
[----:B------:R-:W-:Y:S01]  /*1a350*/  SEL R16, R16, RZ, P2 ;  /* 0x000000ff10107207 */ /* 0x000fe20001000000 */
[----:B------:R-:W-:Y:S02]  /*1a360*/  WARPGROUP.DEPBAR.LE gsb0, 0x0 ;  /* 0x00008000000079c5 */ /* 0x000fe40000010000 */
[----:B------:R-:W-:-:S06]  /*1a370*/  WARPGROUP.ARRIVE ;  /* 0x00000000000079c5 */ /* 0x000fcc0000000000 */
        /* <DEDUP_REMOVED lines=19> */
[----:B------:R-:W-:Y:S02]  /*1a4b0*/  IMAD.MOV.U32 R15, RZ, RZ, -0x7fffffe0 ;  /* 0x80000020ff0f7424 */ /* 0x000fe400078e00ff */
[----:B--2---:R-:W-:-:S05]  /*1a4c0*/  VIADD R24, R24, 0x1 ;  /* 0x0000000118187836 */ /* 0x004fca0000000000 */
[----:B------:R-:W-:Y:S01]  /*1a4d0*/  STL [R1+0x58], R24 ;  /* 0x0000581801007387 */ /* 0x000fe20000100800 */
        /* <DEDUP_REMOVED lines=31> */
[----:B------:R-:W-:Y:S01]  /*1a6d0*/  IMAD.U32 R15, RZ, RZ, UR41 ;  /* 0x00000029ff0f7e24 */ /* 0x000fe2000f8e00ff */
[----:B------:R-:W-:Y:S02]  /*1a6e0*/  WARPGROUP.DEPBAR.LE gsb0, 0x0 ;  /* 0x00008000000079c5 */ /* 0x000fe40000010000 */
[----:B------:R-:W-:-:S09]  /*1a6f0*/  WARPGROUP.ARRIVE ;  /* 0x00000000000079c5 */ /* 0x000fd20000000000 */
[----:B------:R-:W-:Y:S01]  /*1a700*/  HGMMA.64x96x16.F32 R88, gdesc[UR4].tnspB, R88, gsb0 ;  /* 0x41600000045879f0 */ /* 0x000fe20008000858 */
[----:B------:R-:W-:Y:S01]  /*1a710*/  R2UR UR4, R8 ;  /* 0x00000000080472ca */ /* 0x000fe200000e0000 */
[----:B------:R-:W-:Y:S01]  /*1a720*/  IMAD.MOV.U32 R8, RZ, RZ, RZ ;  /* 0x000000ffff087224 */ /* 0x000fe200078e00ff */
[----:B------:R-:W-:Y:S01]  /*1a730*/  R2UR UR5, R9 ;  /* 0x00000000090572ca */ /* 0x000fe200000e0000 */
[----:B------:R-:W-:Y:S01]  /*1a740*/  @!P1 VIADD R9, R0, 0x2d860 ;  /* 0x0002d86000099836 */ /* 0x000fe20000000000 */
[----:B------:R-:W-:Y:S01]  /*1a750*/  R2UR UR6, R6 ;  /* 0x00000000060672ca */ /* 0x000fe200000e0000 */
[----:B-1----:R-:W-:Y:S01]  /*1a760*/  FADD.FTZ R6, R2, R3 ;  /* 0x0000000302067221 */ /* 0x002fe20000010000 */
[----:B------:R-:W-:Y:S01]  /*1a770*/  R2UR UR7, R7 ;  /* 0x00000000070772ca */ /* 0x000fe200000e0000 */
[----:B------:R-:W0:Y:S01]  /*1a780*/  SHFL.BFLY PT, R2, R5, 0x1, 0x1f ;  /* 0x0c201f0005027f89 */ /* 0x000e2200000e0000 */
[----:B------:R-:W-:Y:S01]  /*1a790*/  @!P1 PRMT R9, RZ, 0x654, R9 ;  /* 0x00000654ff099816 */ /* 0x000fe20000000009 */
[----:B------:R-:W-:Y:S01]  /*1a7a0*/  IMAD.MOV.U32 R0, RZ, RZ, -0x800000 ;  /* 0xff800000ff007424 */ /* 0x000fe200078e00ff */
[----:B------:R-:W-:Y:S01]  /*1a7b0*/  SEL R3, RZ, 0x1, P2 ;  /* 0x00000001ff037807 */ /* 0x000fe20001000000 */
[----:B------:R-:W1:Y:S03]  /*1a7c0*/  SHFL.BFLY PT, R7, R6, 0x1, 0x1f ;  /* 0x0c201f0006077f89 */ /* 0x000e6600000e0000 */
[----:B------:R-:W-:Y:S01]  /*1a7d0*/  LOP3.LUT R18, R18, R3, RZ, 0x3c, !PT ;  /* 0x0000000312127212 */ /* 0x000fe200078e3cff */
[----:B------:R-:W-:-:S02]  /*1a7e0*/  IMAD.MOV.U32 R3, RZ, RZ, -0x800000 ;  /* 0xff800000ff037424 */ /* 0x000fc400078e00ff */
[----:B0-----:R-:W-:Y:S01]  /*1a7f0*/  FADD.FTZ R10, R5, R2 ;  /* 0x00000002050a7221 */ /* 0x001fe20000010000 */
[----:B------:R-:W-:Y:S02]  /*1a800*/  IMAD.MOV.U32 R2, RZ, RZ, RZ ;  /* 0x000000ffff027224 */ /* 0x000fe400078e00ff */
[----:B------:R-:W-:Y:S02]  /*1a810*/  IMAD.U32 R5, RZ, RZ, UR41 ;  /* 0x00000029ff057e24 */ /* 0x000fe4000f8e00ff */
[----:B-1----:R-:W-:Y:S01]  /*1a820*/  FADD.FTZ R11, R6, R7 ;  /* 0x00000007060b7221 */ /* 0x002fe20000010000 */
[----:B------:R-:W-:-:S04]  /*1a830*/  FSETP.NE.FTZ.AND P0, PT, R10, RZ, PT ;  /* 0x000000ff0a00720b */ /* 0x000fc80003f15000 */
        /* <DEDUP_REMOVED lines=65> */
.L_x_1465:
        /* <DEDUP_REMOVED lines=11> */
[----:B------:R-:W-:Y:S01]  /*1ad00*/  ULDC UR4, c[0x0][0xad4] ;  /* 0x0002b50000047ab9 */ /* 0x000fe20000000800 */
[----:B------:R-:W3:Y:S01]  /*1ad10*/  S2R R9, SR_SWINHI ;  /* 0x0000000000097919 */ /* 0x000ee20000002f00 */
[----:B------:R-:W-:Y:S01]  /*1ad20*/  IMAD.MOV.U32 R44, RZ, RZ, RZ ;  /* 0x000000ffff2c7224 */ /* 0x000fe200078e00ff */
[----:B------:R-:W4:Y:S01]  /*1ad30*/  LDC R45, c[0x0][0xbe8] ;  /* 0x0002fa00ff2d7b82 */ /* 0x000f220000000800 */
[----:B------:R-:W4:Y:S04]  /*1ad40*/  LDL.LU R34, [R1+0x50] ;  /* 0x0000500001227983 */ /* 0x000f280000300800 */
[----:B------:R-:W4:Y:S01]  /*1ad50*/  LDL R42, [R1+0x54] ;  /* 0x00005400012a7983 */ /* 0x000f220000100800 */
[----:B------:R-:W-:-:S02]  /*1ad60*/  MOV R32, R2 ;  /* 0x0000000200207202 */ /* 0x000fc40000000f00 */
[----:B---3--:R-:W-:-:S03]  /*1ad70*/  MOV R33, R9 ;  /* 0x0000000900217202 */ /* 0x008fc60000000f00 */
[----:B--2---:R-:W-:-:S03]  /*1ad80*/  IMAD.WIDE R8, R8, 0x2, R32 ;  /* 0x0000000208087825 */ /* 0x004fc600078e0220 */
[C---:B------:R-:W-:Y:S02]  /*1ad90*/  IADD3 R39, P0, R8.reuse, 0x6020, RZ ;  /* 0x0000602008277810 */ /* 0x040fe40007f1e0ff */
[----:B------:R-:W-:-:S03]  /*1ada0*/  IADD3 R31, P4, R8, 0x20, RZ ;  /* 0x00000020081f7810 */ /* 0x000fc60007f9e0ff */
[----:B------:R-:W-:Y:S01]  /*1adb0*/  IMAD.X R15, RZ, RZ, R9, P0 ;  /* 0x000000ffff0f7224 */ /* 0x000fe200000e0609 */
[----:B----4-:R-:W-:Y:S02]  /*1adc0*/  ISETP.NE.AND P0, PT, R34, RZ, PT ;  /* 0x000000ff2200720c */ /* 0x010fe40003f05270 */
[----:B------:R-:W-:Y:S02]  /*1add0*/  LOP3.LUT R11, R8, 0x180, RZ, 0xc0, !PT ;  /* 0x00000180080b7812 */ /* 0x000fe400078ec0ff */
[----:B------:R-:W-:Y:S01]  /*1ade0*/  SEL R36, R34, UR4, P0 ;  /* 0x0000000422247c07 */ /* 0x000fe20008000000 */
[----:B------:R-:W-:Y:S05]  /*1adf0*/  WARPSYNC.ALL ;  /* 0x0000000000007948 */ /* 0x000fea0003800000 */
[----:B------:R-:W-:-:S02]  /*1ae00*/  LOP3.LUT R10, R31, 0x180, RZ, 0xc0, !PT ;  /* 0x000001801f0a7812 */ /* 0x000fc400078ec0ff */
[C---:B------:R-:W-:Y:S02]  /*1ae10*/  IADD3 R12, P2, R8.reuse, 0x3020, RZ ;  /* 0x00003020080c7810 */ /* 0x040fe40007f5e0ff */
[C---:B------:R-:W-:Y:S02]  /*1ae20*/  IADD3 R37, P1, R8.reuse, 0x6000, RZ ;  /* 0x0000600008257810 */ /* 0x040fe40007f3e0ff */
[----:B------:R-:W-:Y:S02]  /*1ae30*/  IADD3 R35, P3, R8, 0x3000, RZ ;  /* 0x0000300008237810 */ /* 0x000fe40007f7e0ff */
[----:B------:R-:W-:Y:S01]  /*1ae40*/  LOP3.LUT R30, R39, 0x180, RZ, 0xc0, !PT ;  /* 0x00000180271e7812 */ /* 0x000fe200078ec0ff */
[----:B------:R-:W-:Y:S01]  /*1ae50*/  IMAD.X R25, RZ, RZ, R9, P4 ;  /* 0x000000ffff197224 */ /* 0x000fe200020e0609 */
[----:B------:R-:W-:Y:S01]  /*1ae60*/  SHF.R.U64 R11, R11, 0x3, RZ ;  /* 0x000000030b0b7819 */ /* 0x000fe200000012ff */
[----:B------:R-:W-:Y:S01]  /*1ae70*/  ULDC.64 UR4, c[0x0][0xc00] ;  /* 0x0003000000047ab9 */ /* 0x000fe20000000a00 */
[----:B------:R-:W-:Y:S01]  /*1ae80*/  SHF.R.U64 R10, R10, 0x3, RZ ;  /* 0x000000030a0a7819 */ /* 0x000fe200000012ff */
[----:B------:R-:W-:Y:S01]  /*1ae90*/  ULDC.64 UR6, c[0x0][0xc08] ;  /* 0x0003020000067ab9 */ /* 0x000fe20000000a00 */
[----:B------:R-:W-:-:S02]  /*1aea0*/  LOP3.LUT R8, R11, R8, RZ, 0x3c, !PT ;  /* 0x000000080b087212 */ /* 0x000fc400078e3cff */
[----:B------:R-:W-:Y:S02]  /*1aeb0*/  LOP3.LUT R11, R12, 0x180, RZ, 0xc0, !PT ;  /* 0x000001800c0b7812 */ /* 0x000fe400078ec0ff */
[----:B------:R-:W-:Y:S02]  /*1aec0*/  LOP3.LUT R24, R10, R31, RZ, 0x3c, !PT ;  /* 0x0000001f0a187212 */ /* 0x000fe400078e3cff */
[----:B------:R-:W-:Y:S02]  /*1aed0*/  LOP3.LUT R14, R37, 0x180, RZ, 0xc0, !PT ;  /* 0x00000180250e7812 */ /* 0x000fe400078ec0ff */
[----:B------:R-:W-:Y:S02]  /*1aee0*/  LOP3.LUT R10, R35, 0x180, RZ, 0xc0, !PT ;  /* 0x00000180230a7812 */ /* 0x000fe400078ec0ff */
[----:B------:R-:W-:Y:S02]  /*1aef0*/  SHF.R.U64 R11, R11, 0x3, RZ ;  /* 0x000000030b0b7819 */ /* 0x000fe400000012ff */
[----:B------:R-:W-:-:S02]  /*1af00*/  SHF.R.U64 R14, R14, 0x3, RZ ;  /* 0x000000030e0e7819 */ /* 0x000fc400000012ff */
[----:B------:R-:W-:Y:S02]  /*1af10*/  SHF.R.U64 R10, R10, 0x3, RZ ;  /* 0x000000030a0a7819 */ /* 0x000fe400000012ff */
[----:B------:R-:W-:Y:S01]  /*1af20*/  SHF.R.U64 R30, R30, 0x3, RZ ;  /* 0x000000031e1e7819 */ /* 0x000fe200000012ff */
[--C-:B------:R-:W-:Y:S01]  /*1af30*/  IMAD.X R27, RZ, RZ, R9.reuse, P3 ;  /* 0x000000ffff1b7224 */ /* 0x100fe200018e0609 */
[----:B------:R-:W-:Y:S02]  /*1af40*/  LOP3.LUT R28, R11, R12, RZ, 0x3c, !PT ;  /* 0x0000000c0b1c7212 */ /* 0x000fe400078e3cff */
[----:B------:R-:W-:Y:S01]  /*1af50*/  LOP3.LUT R12, R14, R37, RZ, 0x3c, !PT ;  /* 0x000000250e0c7212 */ /* 0x000fe200078e3cff */
[--C-:B------:R-:W-:Y:S01]  /*1af60*/  IMAD.X R29, RZ, RZ, R9.reuse, P2 ;  /* 0x000000ffff1d7224 */ /* 0x100fe200010e0609 */
[----:B------:R-:W-:Y:S01]  /*1af70*/  LOP3.LUT R26, R10, R35, RZ, 0x3c, !PT ;  /* 0x000000230a1a7212 */ /* 0x000fe200078e3cff */
[----:B------:R-:W-:Y:S01]  /*1af80*/  IMAD.X R13, RZ, RZ, R9, P1 ;  /* 0x000000ffff0d7224 */ /* 0x000fe200008e0609 */
[----:B------:R-:W-:Y:S01]  /*1af90*/  LOP3.LUT R14, R30, R39, RZ, 0x3c, !PT ;  /* 0x000000271e0e7212 */ /* 0x000fe200078e3cff */
[----:B------:R-:W2:Y:S01]  /*1afa0*/  LDC.64 R34, c[0x0][0xc00] ;  /* 0x00030000ff227b82 */ /* 0x000ea20000000a00 */
[----:B------:R-:W-:-:S02]  /*1afb0*/  MOV R30, R8 ;  /* 0x00000008001e7202 */ /* 0x000fc40000000f00 */
[----:B------:R-:W-:Y:S02]  /*1afc0*/  F2FP.F16.F32.PACK_AB R8, R5, R4 ;  /* 0x000000040508723e */ /* 0x000fe400000000ff */
[----:B------:R-:W-:Y:S02]  /*1afd0*/  F2FP.F16.F32.PACK_AB R9, R91, R90 ;  /* 0x0000005a5b09723e */ /* 0x000fe400000000ff */
[----:B------:R-:W-:Y:S02]  /*1afe0*/  F2FP.F16.F32.PACK_AB R10, R93, R92 ;  /* 0x0000005c5d0a723e */ /* 0x000fe400000000ff */
[----:B------:R-:W-:Y:S01]  /*1aff0*/  F2FP.F16.F32.PACK_AB R11, R95, R94 ;  /* 0x0000005e5f0b723e */ /* 0x000fe200000000ff */
[----:B------:R-:W-:Y:S01]  /*1b000*/  BAR.SYNC.DEFER_BLOCKING 0x1, 0x180 ;  /* 0x0046000000007b1d */ /* 0x000fe20000010000 */
[----:B------:R-:W-:Y:S02]  /*1b010*/  MOV R41, R24 ;  /* 0x0000001800297202 */ /* 0x000fe40000000f00 */
[----:B------:R-:W-:-:S02]  /*1b020*/  MOV R40, R26 ;  /* 0x0000001a00287202 */ /* 0x000fc40000000f00 */
[----:B------:R-:W-:Y:S02]  /*1b030*/  F2FP.F16.F32.PACK_AB R24, R97, R96 ;  /* 0x000000606118723e */ /* 0x000fe400000000ff */
[----:B------:R-:W-:Y:S02]  /*1b040*/  F2FP.F16.F32.PACK_AB R25, R99, R98 ;  /* 0x000000626319723e */ /* 0x000fe400000000ff */
[----:B------:R-:W-:Y:S02]  /*1b050*/  F2FP.F16.F32.PACK_AB R26, R101, R100 ;  /* 0x00000064651a723e */ /* 0x000fe400000000ff */
[----:B------:R-:W-:Y:S02]  /*1b060*/  F2FP.F16.F32.PACK_AB R27, R103, R102 ;  /* 0x00000066671b723e */ /* 0x000fe400000000ff */
[----:B------:R-:W-:Y:S02]  /*1b070*/  MOV R39, R28 ;  /* 0x0000001c00277202 */ /* 0x000fe40000000f00 */
[----:B------:R-:W-:-:S02]  /*1b080*/  F2FP.F16.F32.PACK_AB R28, R105, R104 ;  /* 0x00000068691c723e */ /* 0x000fc400000000ff */
[----:B------:R-:W-:Y:S02]  /*1b090*/  F2FP.F16.F32.PACK_AB R29, R21, R20 ;  /* 0x00000014151d723e */ /* 0x000fe400000000ff */
[----:B------:R-:W-:Y:S02]  /*1b0a0*/  F2FP.F16.F32.PACK_AB R31, R111, R110 ;  /* 0x0000006e6f1f723e */ /* 0x000fe400000000ff */
[----:B------:R-:W-:Y:S01]  /*1b0b0*/  MOV R38, R12 ;  /* 0x0000000c00267202 */ /* 0x000fe20000000f00 */
[----:B------:R3:W-:Y:S01]  /*1b0c0*/  STSM.16.M88.4 [R30], R8 ;  /* 0x000000081e007844 */ /* 0x0007e20000000200 */
[----:B------:R-:W-:Y:S02]  /*1b0d0*/  MOV R37, R14 ;  /* 0x0000000e00257202 */ /* 0x000fe40000000f00 */
[----:B------:R-:W-:Y:S01]  /*1b0e0*/  F2FP.F16.F32.PACK_AB R12, R121, R120 ;  /* 0x00000078790c723e */ /* 0x000fe200000000ff */
[----:B------:R4:W-:Y:S01]  /*1b0f0*/  STSM.16.M88.4 [R41], R24 ;  /* 0x0000001829007844 */ /* 0x0009e20000000200 */
[----:B------:R-:W-:-:S02]  /*1b100*/  F2FP.F16.F32.PACK_AB R13, R123, R122 ;  /* 0x0000007a7b0d723e */ /* 0x000fc400000000ff */
[----:B------:R-:W-:Y:S02]  /*1b110*/  F2FP.F16.F32.PACK_AB R14, R125, R124 ;  /* 0x0000007c7d0e723e */ /* 0x000fe400000000ff */
[----:B------:R-:W-:Y:S02]  /*1b120*/  F2FP.F16.F32.PACK_AB R15, R127, R126 ;  /* 0x0000007e7f0f723e */ /* 0x000fe400000000ff */
[----:B---3--:R-:W-:Y:S02]  /*1b130*/  F2FP.F16.F32.PACK_AB R30, R109, R108 ;  /* 0x0000006c6d1e723e */ /* 0x008fe400000000ff */
[----:B------:R-:W-:Y:S02]  /*1b140*/  F2FP.F16.F32.PACK_AB R8, R7, R6 ;  /* 0x000000060708723e */ /* 0x000fe400000000ff */
[----:B------:R-:W-:Y:S02]  /*1b150*/  F2FP.F16.F32.PACK_AB R9, R115, R114 ;  /* 0x000000727309723e */ /* 0x000fe400000000ff */
[----:B------:R-:W-:-:S02]  /*1b160*/  F2FP.F16.F32.PACK_AB R10, R117, R116 ;  /* 0x00000074750a723e */ /* 0x000fc400000000ff */
[----:B------:R-:W-:Y:S02]  /*1b170*/  F2FP.F16.F32.PACK_AB R11, R119, R118 ;  /* 0x00000076770b723e */ /* 0x000fe400000000ff */
[----:B----4-:R-:W-:Y:S02]  /*1b180*/  F2FP.F16.F32.PACK_AB R24, R129, R128 ;  /* 0x000000808118723e */ /* 0x010fe400000000ff */
[----:B------:R-:W-:Y:S02]  /*1b190*/  F2FP.F16.F32.PACK_AB R25, R131, R130 ;  /* 0x000000828319723e */ /* 0x000fe400000000ff */
[----:B------:R-:W-:Y:S02]  /*1b1a0*/  F2FP.F16.F32.PACK_AB R26, R133, R132 ;  /* 0x00000084851a723e */ /* 0x000fe400000000ff */
[----:B------:R-:W-:Y:S01]  /*1b1b0*/  F2FP.F16.F32.PACK_AB R27, R135, R134 ;  /* 0x00000086871b723e */ /* 0x000fe200000000ff */
[----:B------:R2:W-:Y:S04]  /*1b1c0*/  STSM.16.M88.4 [R40], R28 ;  /* 0x0000001c28007844 */ /* 0x0005e80000000200 */
[----:B------:R3:W-:Y:S04]  /*1b1d0*/  STSM.16.M88.4 [R39], R8 ;  /* 0x0000000827007844 */ /* 0x0007e80000000200 */
[----:B------:R4:W-:Y:S04]  /*1b1e0*/  STSM.16.M88.4 [R38], R12 ;  /* 0x0000000c26007844 */ /* 0x0009e80000000200 */
[----:B------:R0:W-:Y:S01]  /*1b1f0*/  STSM.16.M88.4 [R37], R24 ;  /* 0x0000001825007844 */ /* 0x0001e20000000200 */
[----:B------:R-:W-:Y:S01]  /*1b200*/  BAR.SYNC.DEFER_BLOCKING 0x1, 0x180 ;  /* 0x0046000000007b1d */ /* 0x000fe20000010000 */
[----:B------:R-:W-:-:S04]  /*1b210*/  ISETP.NE.U32.AND P3, PT, RZ, UR4, PT ;  /* 0x00000004ff007c0c */ /* 0x000fc8000bf65070 */
[----:B------:R-:W-:Y:S01]  /*1b220*/  ISETP.NE.AND.EX P3, PT, RZ, UR5, PT, P3 ;  /* 0x00000005ff007c0c */ /* 0x000fe2000bf65330 */
[----:B--2---:R-:W-:-:S12]  /*1b230*/  IMAD.WIDE R28, R42, 0x4, R34 ;  /* 0x000000042a1c7825 */ /* 0x004fd800078e0222 */
[----:B------:R-:W5:Y:S01]  /*1b240*/  @P3 LDG.E R44, desc[UR38][R28.64] ;  /* 0x000000261c2c3981 */ /* 0x000f62000c1e1900 */
[----:B------:R-:W-:-:S04]  /*1b250*/  ISETP.NE.U32.AND P0, PT, RZ, UR6, PT ;  /* 0x00000006ff007c0c */ /* 0x000fc8000bf05070 */
[----:B------:R-:W-:-:S13]  /*1b260*/  ISETP.NE.AND.EX P0, PT, RZ, UR7, PT, P0 ;  /* 0x00000007ff007c0c */ /* 0x000fda000bf05300 */
[----:B---3--:R-:W2:Y:S01]  /*1b270*/  @P0 LDC.64 R8, c[0x0][0xc08] ;  /* 0x00030200ff080b82 */ /* 0x008ea20000000a00 */
[----:B------:R-:W-:Y:S01]  /*1b280*/  ULDC UR6, c[0x0][0xa88] ;  /* 0x0002a20000067ab9 */ /* 0x000fe20000000800 */
[----:B----4-:R-:W-:Y:S01]  /*1b290*/  IMAD.MOV.U32 R14, RZ, RZ, 0x9b8 ;  /* 0x000009b8ff0e7424 */ /* 0x010fe200078e00ff */
[----:B------:R-:W-:Y:S01]  /*1b2a0*/  ISETP.GT.AND P1, PT, R36, 0x1, PT ;  /* 0x000000012400780c */ /* 0x000fe20003f24270 */
[----:B------:R-:W-:-:S03]  /*1b2b0*/  IMAD.U32 R30, RZ, RZ, UR6 ;  /* 0x00000006ff1e7e24 */ /* 0x000fc6000f8e00ff */
[----:B------:R-:W-:-:S04]  /*1b2c0*/  SEL R14, R14, 0x978, P1 ;  /* 0x000009780e0e7807 */ /* 0x000fc80000800000 */
[----:B------:R0:W3:Y:S01]  /*1b2d0*/  LDC.64 R10, c[0x0][R14+0x218] ;  /* 0x000086000e0a7b82 */ /* 0x0000e20000000a00 */
[----:B--2---:R-:W-:-:S07]  /*1b2e0*/  @P0 IMAD.WIDE R8, R42, 0x4, R8 ;  /* 0x000000042a080825 */ /* 0x004fce00078e0208 */
[----:B------:R0:W2:Y:S01]  /*1b2f0*/  LDC.64 R12, c[0x0][R14+0x228] ;  /* 0x00008a000e0c7b82 */ /* 0x0000a20000000a00 */
[----:B------:R4:W5:Y:S07]  /*1b300*/  @P0 LDG.E R30, desc[UR38][R8.64] ;  /* 0x00000026081e0981 */ /* 0x00096e000c1e1900 */
[----:B----4-:R0:W4:Y:S01]  /*1b310*/  LDC.64 R8, c[0x0][R14+0x220] ;  /* 0x000088000e087b82 */ /* 0x0101220000000a00 */
[----:B------:R-:W-:Y:S01]  /*1b320*/  ISETP.NE.AND P2, PT, R45, 0x1, PT ;  /* 0x000000012d00780c */ /* 0x000fe20003f45270 */
[----:B---3--:R-:W-:-:S12]  /*1b330*/  @P0 BRA `(.L_x_1577) ;  /* 0x0000000000100947 */ /* 0x008fd80003800000 */
[----:B------:R-:W-:Y:S05]  /*1b340*/  @!P3 BRA `(.L_x_1577) ;  /* 0x00000000000cb947 */ /* 0x000fea0003800000 */
[----:B------:R-:W3:Y:S04]  /*1b350*/  LDG.E R15, desc[UR38][R28.64] ;  /* 0x000000261c0f7981 */ /* 0x000ee8000c1e1900 */
[----:B-----5:R-:W3:Y:S02]  /*1b360*/  LDG.E R30, desc[UR38][R28.64+0x4] ;  /* 0x000004261c1e7981 */ /* 0x020ee4000c1e1900 */
[----:B---3--:R-:W-:-:S07]  /*1b370*/  IMAD.IADD R30, R30, 0x1, -R15 ;  /* 0x000000011e1e7824 */ /* 0x008fce00078e0a0f */
.L_x_1577:
[----:B------:R-:W3:Y:S04]  /*1b380*/  LDL R28, [R1+0x40] ;  /* 0x00004000011c7983 */ /* 0x000ee80000100800 */
[----:B------:R-:W3:Y:S04]  /*1b390*/  LDL R52, [R1+0x18] ;  /* 0x0000180001347983 */ /* 0x000ee80000100800 */
[----:B------:R-:W2:Y:S04]  /*1b3a0*/  LDL R51, [R1+0x4c] ;  /* 0x00004c0001337983 */ /* 0x000ea80000100800 */
[----:B------:R-:W2:Y:S01]  /*1b3b0*/  LDL R49, [R1+0x5c] ;  /* 0x00005c0001317983 */ /* 0x000ea20000100800 */
[----:B------:R-:W-:Y:S01]  /*1b3c0*/  ISETP.NE.U32.AND P0, PT, RZ, UR4, PT ;  /* 0x00000004ff007c0c */ /* 0x000fe2000bf05070 */
[----:B0-----:R-:W0:Y:S01]  /*1b3d0*/  LDC.64 R14, c[0x0][R14+0x210] ;  /* 0x000084000e0e7b82 */ /* 0x001e220000000a00 */
[----:B------:R-:W-:Y:S01]  /*1b3e0*/  SHF.R.S32.HI R26, RZ, 0x1f, R42 ;  /* 0x0000001fff1a7819 */ /* 0x000fe2000001142a */
[----:B------:R-:W2:Y:S01]  /*1b3f0*/  LDL R34, [R1+0x64] ;  /* 0x0000640001227983 */ /* 0x000ea20000100800 */
[----:B------:R-:W-:-:S04]  /*1b400*/  ISETP.NE.AND.EX P0, PT, RZ, UR5, PT, P0 ;  /* 0x00000005ff007c0c */ /* 0x000fc8000bf05300 */
[----:B------:R-:W-:Y:S01]  /*1b410*/  SEL R27, R26, RZ, !P0 ;  /* 0x000000ff1a1b7207 */ /* 0x000fe20004000000 */
[----:B------:R-:W1:Y:S01]  /*1b420*/  @P2 LDC R35, c[0x0][0xbec] ;  /* 0x0002fb00ff232b82 */ /* 0x000e620000000800 */
[----:B------:R-:W-:-:S05]  /*1b430*/  SEL R46, R42, RZ, !P0 ;  /* 0x000000ff2a2e7207 */ /* 0x000fca0004000000 */
[-C--:B----4-:R-:W-:Y:S02]  /*1b440*/  IMAD R9, R9, R46.reuse, RZ ;  /* 0x0000002e09097224 */ /* 0x090fe400078e02ff */
[----:B------:R-:W4:Y:S02]  /*1b450*/  @P2 LDC R37, c[0x0][0xbf0] ;  /* 0x0002fc00ff252b82 */ /* 0x000f240000000800 */
[C---:B------:R-:W-:Y:S02]  /*1b460*/  IMAD R31, R8.reuse, R27, R9 ;  /* 0x0000001b081f7224 */ /* 0x040fe400078e0209 */
[----:B------:R-:W-:-:S04]  /*1b470*/  IMAD.WIDE.U32 R8, R8, R46, RZ ;  /* 0x0000002e08087225 */ /* 0x000fc800078e00ff */
[----:B------:R-:W0:Y:S01]  /*1b480*/  LDC.64 R24, c[0x0][0xba8] ;  /* 0x0002ea00ff187b82 */ /* 0x000e220000000a00 */
[----:B------:R-:W-:Y:S01]  /*1b490*/  IMAD.IADD R31, R9, 0x1, R31 ;  /* 0x00000001091f7824 */ /* 0x000fe200078e021f */
[----:B-----5:R-:W-:-:S06]  /*1b4a0*/  SHF.R.S32.HI R48, RZ, 0x1f, R44 ;  /* 0x0000001fff307819 */ /* 0x020fcc000001142c */
[----:B0-----:R-:W0:Y:S08]  /*1b4b0*/  @!P1 LDC R24, c[0x0][0xb50] ;  /* 0x0002d400ff189b82 */ /* 0x001e300000000800 */
[----:B------:R-:W0:Y:S01]  /*1b4c0*/  @!P1 LDC R25, c[0x0][0xb54] ;  /* 0x0002d500ff199b82 */ /* 0x000e220000000800 */
[----:B---3--:R-:W-:Y:S02]  /*1b4d0*/  IMAD.IADD R26, R28, 0x1, R52 ;  /* 0x000000011c1a7824 */ /* 0x008fe400078e0234 */
[----:B------:R-:W3:Y:S01]  /*1b4e0*/  LDL R28, [R1+0x60] ;  /* 0x00006000011c7983 */ /* 0x000ee20000100800 */
[----:B--2---:R-:W-:-:S02]  /*1b4f0*/  IMAD R29, R11, R51, RZ ;  /* 0x000000330b1d7224 */ /* 0x004fc400078e02ff */
[----:B------:R-:W-:Y:S01]  /*1b500*/  IMAD.WIDE.U32 R10, R10, R51, RZ ;  /* 0x000000330a0a7225 */ /* 0x000fe200078e00ff */
[----:B------:R-:W-:Y:S02]  /*1b510*/  SEL R27, R49, RZ, P1 ;  /* 0x000000ff311b7207 */ /* 0x000fe40000800000 */
[----:B------:R-:W-:Y:S01]  /*1b520*/  IADD3 R10, P0, P3, R8, R10, R44 ;  /* 0x0000000a080a7210 */ /* 0x000fe20007b1e02c */
[----:B-1----:R-:W-:-:S04]  /*1b530*/  @P2 IMAD.HI.U32 R8, R26, R35, RZ ;  /* 0x000000231a082227 */ /* 0x002fc800078e00ff */
[----:B------:R-:W-:Y:S01]  /*1b540*/  IMAD.MOV.U32 R9, RZ, RZ, R26 ;  /* 0x000000ffff097224 */ /* 0x000fe200078e001a */
[----:B----4-:R-:W-:Y:S01]  /*1b550*/  @P2 SHF.R.U32.HI R9, RZ, R37, R8 ;  /* 0x00000025ff092219 */ /* 0x010fe20000011608 */
[----:B------:R-:W-:Y:S02]  /*1b560*/  IMAD.IADD R11, R11, 0x1, R29 ;  /* 0x000000010b0b7824 */ /* 0x000fe400078e021d */
[-C--:B------:R-:W-:Y:S02]  /*1b570*/  IMAD R29, R13, R27.reuse, RZ ;  /* 0x0000001b0d1d7224 */ /* 0x080fe400078e02ff */
[----:B------:R-:W-:Y:S01]  /*1b580*/  IMAD.WIDE.U32 R12, R12, R27, RZ ;  /* 0x0000001b0c0c7225 */ /* 0x000fe200078e00ff */
[----:B------:R-:W-:-:S03]  /*1b590*/  IADD3.X R11, R31, R11, R48, P0, P3 ;  /* 0x0000000b1f0b7210 */ /* 0x000fc600007e6430 */
[----:B------:R-:W-:Y:S01]  /*1b5a0*/  IMAD.MOV R27, RZ, RZ, -R9 ;  /* 0x000000ffff1b7224 */ /* 0x000fe200078e0a09 */
[----:B------:R-:W-:Y:S01]  /*1b5b0*/  IADD3 R12, P0, P3, R9, R10, R12 ;  /* 0x0000000a090c7210 */ /* 0x000fe20007b1e00c */
[----:B------:R-:W-:Y:S01]  /*1b5c0*/  IMAD.IADD R29, R13, 0x1, R29 ;  /* 0x000000010d1d7824 */ /* 0x000fe200078e021d */
[----:B------:R-:W-:Y:S01]  /*1b5d0*/  SHF.R.S32.HI R8, RZ, 0x1f, R9 ;  /* 0x0000001fff087819 */ /* 0x000fe20000011409 */
[----:B------:R-:W-:-:S03]  /*1b5e0*/  IMAD R9, R45, R27, R26 ;  /* 0x0000001b2d097224 */ /* 0x000fc600078e021a */
[----:B------:R-:W-:Y:S01]  /*1b5f0*/  IADD3.X R13, R8, R11, R29, P0, P3 ;  /* 0x0000000b080d7210 */ /* 0x000fe200007e641d */
[-C--:B------:R-:W-:Y:S01]  /*1b600*/  IMAD R8, R15, R9.reuse, RZ ;  /* 0x000000090f087224 */ /* 0x080fe200078e02ff */
[----:B------:R-:W-:Y:S01]  /*1b610*/  SHF.R.S32.HI R11, RZ, 0x1f, R9 ;  /* 0x0000001fff0b7819 */ /* 0x000fe20000011409 */
[----:B------:R-:W-:-:S04]  /*1b620*/  IMAD.WIDE.U32 R12, R14, R9, R12 ;  /* 0x000000090e0c7225 */ /* 0x000fc800078e000c */
[----:B------:R-:W-:-:S04]  /*1b630*/  IMAD R11, R14, R11, R8 ;  /* 0x0000000b0e0b7224 */ /* 0x000fc800078e0208 */
[----:B------:R-:W-:Y:S01]  /*1b640*/  IMAD.IADD R8, R13, 0x1, R11 ;  /* 0x000000010d087824 */ /* 0x000fe200078e020b */
[----:B0-----:R-:W-:-:S04]  /*1b650*/  LEA R13, P0, R12, R24, 0x2 ;  /* 0x000000180c0d7211 */ /* 0x001fc800078010ff */
[----:B------:R-:W-:Y:S01]  /*1b660*/  LEA.HI.X R25, R12, R25, R8, 0x2, P0 ;  /* 0x000000190c197211 */ /* 0x000fe200000f1408 */
[----:B------:R-:W-:Y:S01]  /*1b670*/  SHFL.IDX PT, R10, R13, 0x1, 0x1c1f ;  /* 0x003c1f000d0a7f89 */ /* 0x000fe200000e0000 */
[----:B------:R-:W-:-:S03]  /*1b680*/  IMAD.IADD R24, R34, 0x1, R52 ;  /* 0x0000000122187824 */ /* 0x000fc600078e0234 */
[----:B------:R-:W-:Y:S04]  /*1b690*/  SHFL.IDX PT, R8, R13, RZ, 0x1c1f ;  /* 0x001c1fff0d087589 */ /* 0x000fe800000e0000 */
[----:B------:R-:W0:Y:S04]  /*1b6a0*/  SHFL.IDX PT, R9, R25, RZ, 0x1c1f ;  /* 0x001c1fff19097589 */ /* 0x000e2800000e0000 */
[----:B------:R-:W1:Y:S01]  /*1b6b0*/  SHFL.IDX PT, R11, R25, 0x1, 0x1c1f ;  /* 0x003c1f00190b7f89 */ /* 0x000e6200000e0000 */
[----:B------:R-:W-:Y:S01]  /*1b6c0*/  IMAD R47, R30, R45, RZ ;  /* 0x0000002d1e2f7224 */ /* 0x000fe200078e02ff */
[----:B---3--:R-:W-:Y:S01]  /*1b6d0*/  LOP3.LUT P0, RZ, R28, 0x3, RZ, 0xc0, !PT ;  /* 0x000000031cff7812 */ /* 0x008fe2000780c0ff */
[----:B------:R-:W-:-:S03]  /*1b6e0*/  VIADD R28, R24, 0x8 ;  /* 0x00000008181c7836 */ /* 0x000fc60000000000 */
[-C--:B------:R-:W-:Y:S02]  /*1b6f0*/  ISETP.GE.OR P3, PT, R24, R47.reuse, P0 ;  /* 0x0000002f1800720c */ /* 0x080fe40000766670 */
[----:B------:R-:W-:-:S11]  /*1b700*/  ISETP.GE.OR P0, PT, R28, R47, P0 ;  /* 0x0000002f1c00720c */ /* 0x000fd60000706670 */
[----:B0-----:R0:W-:Y:S04]  /*1b710*/  @!P3 ST.E desc[UR38][R8.64], R0 ;  /* 0x000000000800b985 */ /* 0x0011e8000c101926 */
[----:B-1----:R0:W-:Y:S01]  /*1b720*/  @!P0 ST.E desc[UR38][R10.64], R3 ;  /* 0x000000030a008985 */ /* 0x0021e2000c101926 */
[----:B------:R-:W-:Y:S05]  /*1b730*/  @P1 BRA `(.L_x_1578) ;  /* 0x0000000800301947 */ /* 0x000fea0003800000 */
[----:B------:R-:W0:Y:S01]  /*1b740*/  S2R R34, SR_TID.X ;  /* 0x0000000000227919 */ /* 0x000e220000002100 */
[----:B------:R-:W1:Y:S01]  /*1b750*/  @P2 LDC R15, c[0x0][0xbec] ;  /* 0x0002fb00ff0f2b82 */ /* 0x000e620000000800 */
[----:B------:R-:W-:-:S07]  /*1b760*/  ULDC.64 UR4, c[0x0][0xaa0] ;  /* 0x0002a80000047ab9 */ /* 0x000fce0000000a00 */
[----:B------:R-:W2:Y:S01]  /*1b770*/  @P2 LDC R21, c[0x0][0xbf0] ;  /* 0x0002fc00ff152b82 */ /* 0x000ea20000000800 */
[----:B0-----:R-:W-:-:S05]  /*1b780*/  VIADD R0, R34, 0xffffff80 ;  /* 0xffffff8022007836 */ /* 0x001fca0000000000 */
        /* <DEDUP_REMOVED lines=9> */
[----:B------:R-:W-:Y:S02]  /*1b820*/  IADD3 R25, P0, R32, 0x1800, RZ ;  /* 0x0000180020197810 */ /* 0x000fe40007f1e0ff */
[----:B------:R-:W-:Y:S01]  /*1b830*/  LOP3.LUT R0, R3, 0x180, RZ, 0xc0, !PT ;  /* 0x0000018003007812 */ /* 0x000fe200078ec0ff */
[----:B------:R-:W-:Y:S01]  /*1b840*/  IMAD.WIDE.U32 R12, R44, UR4, RZ ;  /* 0x000000042c0c7c25 */ /* 0x000fe2000f8e00ff */
[----:B------:R-:W-:Y:S02]  /*1b850*/  IADD3 R29, P1, R32, 0x3000, RZ ;  /* 0x00003000201d7810 */ /* 0x000fe40007f3e0ff */
[----:B------:R-:W-:Y:S01]  /*1b860*/  SHF.R.U64 R0, R0, 0x3, RZ ;  /* 0x0000000300007819 */ /* 0x000fe200000012ff */
[----:B------:R-:W-:Y:S01]  /*1b870*/  IMAD.X R41, RZ, RZ, R33, P5 ;  /* 0x000000ffff297224 */ /* 0x000fe200028e0621 */
[----:B------:R-:W-:-:S02]  /*1b880*/  IADD3 R35, P3, R32, 0x4800, RZ ;  /* 0x0000480020237810 */ /* 0x000fc40007f7e0ff */
[----:B------:R-:W-:Y:S01]  /*1b890*/  LOP3.LUT R40, R0, R3, RZ, 0x3c, !PT ;  /* 0x0000000300287212 */ /* 0x000fe200078e3cff */
[----:B------:R-:W-:Y:S01]  /*1b8a0*/  IMAD R3, R48, UR4, RZ ;  /* 0x0000000430037c24 */ /* 0x000fe2000f8e02ff */
[----:B------:R-:W-:Y:S01]  /*1b8b0*/  IADD3 R37, P4, R32, 0x6000, RZ ;  /* 0x0000600020257810 */ /* 0x000fe20007f9e0ff */
[----:B------:R-:W-:Y:S01]  /*1b8c0*/  IMAD R0, R11, 0x60, R10 ;  /* 0x000000600b007824 */ /* 0x000fe200078e020a */
[----:B------:R-:W-:Y:S01]  /*1b8d0*/  LOP3.LUT R24, R25, 0x180, RZ, 0xc0, !PT ;  /* 0x0000018019187812 */ /* 0x000fe200078ec0ff */
[----:B------:R-:W-:Y:S01]  /*1b8e0*/  IMAD R3, R44, UR5, R3 ;  /* 0x000000052c037c24 */ /* 0x000fe2000f8e0203 */
[----:B------:R-:W-:Y:S01]  /*1b8f0*/  LOP3.LUT R28, R29, 0x180, RZ, 0xc0, !PT ;  /* 0x000001801d1c7812 */ /* 0x000fe200078ec0ff */
[----:B------:R-:W5:Y:S01]  /*1b900*/  LD.E.128 R40, desc[UR38][R40.64] ;  /* 0x0000002628287980 */ /* 0x000f62000c101d00 */
[----:B------:R-:W-:Y:S02]  /*1b910*/  LOP3.LUT R34, R35, 0x180, RZ, 0xc0, !PT ;  /* 0x0000018023227812 */ /* 0x000fe400078ec0ff */
[----:B------:R-:W-:-:S02]  /*1b920*/  LOP3.LUT R36, R37, 0x180, RZ, 0xc0, !PT ;  /* 0x0000018025247812 */ /* 0x000fc400078ec0ff */
[----:B------:R-:W-:Y:S01]  /*1b930*/  LOP3.LUT R5, R32, 0x180, RZ, 0xc0, !PT ;  /* 0x0000018020057812 */ /* 0x000fe200078ec0ff */
[----:B------:R-:W-:Y:S01]  /*1b940*/  IMAD.IADD R13, R13, 0x1, R3 ;  /* 0x000000010d0d7824 */ /* 0x000fe200078e0203 */
[----:B------:R-:W-:Y:S01]  /*1b950*/  SHF.R.U64 R24, R24, 0x3, RZ ;  /* 0x0000000318187819 */ /* 0x000fe200000012ff */
[----:B------:R-:W-:Y:S01]  /*1b960*/  IMAD.IADD R14, R52, 0x1, R0 ;  /* 0x00000001340e7824 */ /* 0x000fe200078e0200 */
[----:B------:R-:W-:Y:S01]  /*1b970*/  SHF.R.U64 R28, R28, 0x3, RZ ;  /* 0x000000031c1c7819 */ /* 0x000fe200000012ff */
[----:B------:R-:W-:Y:S01]  /*1b980*/  ULDC.64 UR4, c[0x0][0xae8] ;  /* 0x0002ba0000047ab9 */ /* 0x000fe20000000a00 */
[----:B------:R-:W-:Y:S02]  /*1b990*/  SHF.R.U64 R34, R34, 0x3, RZ ;  /* 0x0000000322227819 */ /* 0x000fe400000012ff */
[----:B------:R-:W-:Y:S02]  /*1b9a0*/  SHF.R.U64 R36, R36, 0x3, RZ ;  /* 0x0000000324247819 */ /* 0x000fe400000012ff */
[----:B------:R-:W-:Y:S01]  /*1b9b0*/  SHF.R.U64 R5, R5, 0x3, RZ ;  /* 0x0000000305057819 */ /* 0x000fe200000012ff */
[----:B------:R-:W-:Y:S01]  /*1b9c0*/  IMAD.WIDE.U32 R12, R51, UR4, R12 ;  /* 0x00000004330c7c25 */ /* 0x000fe2000f8e000c */
[----:B------:R-:W-:-:S02]  /*1b9d0*/  LOP3.LUT R24, R24, R25, RZ, 0x3c, !PT ;  /* 0x0000001918187212 */ /* 0x000fc400078e3cff */
[----:B------:R-:W-:Y:S01]  /*1b9e0*/  LOP3.LUT R28, R28, R29, RZ, 0x3c, !PT ;  /* 0x0000001d1c1c7212 */ /* 0x000fe200078e3cff */
[----:B-1----:R-:W-:Y:S01]  /*1b9f0*/  @P2 IMAD.HI.U32 R0, R14, R15, RZ ;  /* 0x0000000f0e002227 */ /* 0x002fe200078e00ff */
[----:B------:R-:W-:Y:S02]  /*1ba00*/  LOP3.LUT R34, R34, R35, RZ, 0x3c, !PT ;  /* 0x0000002322227212 */ /* 0x000fe400078e3cff */
[----:B------:R-:W-:Y:S01]  /*1ba10*/  LOP3.LUT R36, R36, R37, RZ, 0x3c, !PT ;  /* 0x0000002524247212 */ /* 0x000fe200078e3cff */
[--C-:B------:R-:W-:Y:S01]  /*1ba20*/  IMAD.X R25, RZ, RZ, R33.reuse, P0 ;  /* 0x000000ffff197224 */ /* 0x100fe200000e0621 */
[----:B------:R-:W-:Y:S01]  /*1ba30*/  LOP3.LUT R4, R5, R32, RZ, 0x3c, !PT ;  /* 0x0000002005047212 */ /* 0x000fe200078e3cff */
[--C-:B------:R-:W-:Y:S01]  /*1ba40*/  IMAD.X R29, RZ, RZ, R33.reuse, P1 ;  /* 0x000000ffff1d7224 */ /* 0x100fe200008e0621 */
[----:B------:R-:W-:Y:S01]  /*1ba50*/  SHF.R.S32.HI R11, RZ, 0x1f, R46 ;  /* 0x0000001fff0b7819 */ /* 0x000fe2000001142e */
[--C-:B------:R-:W-:Y:S02]  /*1ba60*/  IMAD.X R35, RZ, RZ, R33.reuse, P3 ;  /* 0x000000ffff237224 */ /* 0x100fe400018e0621 */
[--C-:B------:R-:W-:Y:S01]  /*1ba70*/  IMAD.X R37, RZ, RZ, R33.reuse, P4 ;  /* 0x000000ffff257224 */ /* 0x100fe200020e0621 */
[----:B------:R-:W5:Y:S01]  /*1ba80*/  LD.E.128 R24, desc[UR38][R24.64] ;  /* 0x0000002618187980 */ /* 0x000f62000c101d00 */
[----:B------:R-:W-:-:S02]  /*1ba90*/  IMAD.MOV.U32 R5, RZ, RZ, R33 ;  /* 0x000000ffff057224 */ /* 0x000fc400078e0021 */
[----:B------:R-:W-:Y:S01]  /*1baa0*/  IMAD R13, R51, UR5, R13 ;  /* 0x00000005330d7c24 */ /* 0x000fe2000f8e020d */
[----:B------:R-:W-:Y:S01]  /*1bab0*/  ULDC.64 UR4, c[0x0][0xaf0] ;  /* 0x0002bc0000047ab9 */ /* 0x000fe20000000a00 */
[----:B------:R-:W-:Y:S01]  /*1bac0*/  IMAD.MOV.U32 R3, RZ, RZ, R14 ;  /* 0x000000ffff037224 */ /* 0x000fe200078e000e */
[----:B--2---:R-:W-:Y:S01]  /*1bad0*/  @P2 SHF.R.U32.HI R3, RZ, R21, R0 ;  /* 0x00000015ff032219 */ /* 0x004fe20000011600 */
[----:B------:R-:W-:Y:S01]  /*1bae0*/  IMAD R11, R11, UR4, RZ ;  /* 0x000000040b0b7c24 */ /* 0x000fe2000f8e02ff */
[----:B------:R-:W5:Y:S01]  /*1baf0*/  LD.E.128 R4, desc[UR38][R4.64] ;  /* 0x0000002604047980 */ /* 0x000f62000c101d00 */
[C---:B------:R-:W-:Y:S01]  /*1bb00*/  IMAD.WIDE.U32 R12, R46.reuse, UR4, R12 ;  /* 0x000000042e0c7c25 */ /* 0x040fe2000f8e000c */
[----:B------:R-:W-:Y:S02]  /*1bb10*/  SHF.R.S32.HI R0, RZ, 0x1f, R3 ;  /* 0x0000001fff007819 */ /* 0x000fe40000011403 */
[----:B------:R-:W5:Y:S01]  /*1bb20*/  LD.E.128 R28, desc[UR38][R28.64] ;  /* 0x000000261c1c7980 */ /* 0x000f62000c101d00 */
[----:B------:R-:W-:Y:S01]  /*1bb30*/  IMAD R11, R46, UR5, R11 ;  /* 0x000000052e0b7c24 */ /* 0x000fe2000f8e020b */
[----:B------:R-:W-:-:S02]  /*1bb40*/  ULDC.64 UR4, c[0x0][0xae0] ;  /* 0x0002b80000047ab9 */ /* 0x000fc40000000a00 */
[----:B------:R-:W5:Y:S01]  /*1bb50*/  LD.E.128 R32, desc[UR38][R34.64] ;  /* 0x0000002622207980 */ /* 0x000f62000c101d00 */
[----:B------:R-:W-:-:S03]  /*1bb60*/  IMAD.MOV R8, RZ, RZ, -R3 ;  /* 0x000000ffff087224 */ /* 0x000fc600078e0a03 */
        /* <DEDUP_REMOVED lines=8> */
[----:B------:R-:W-:-:S02]  /*1bbf0*/  IMAD R0, R0, UR4, RZ ;  /* 0x0000000400007c24 */ /* 0x000fc4000f8e02ff */
[----:B------:R-:W-:Y:S02]  /*1bc00*/  IMAD R45, R45, R8, R14 ;  /* 0x000000082d2d7224 */ /* 0x000fe400078e020e */
[----:B------:R-:W-:-:S04]  /*1bc10*/  IMAD.WIDE.U32 R12, R3, UR4, R12 ;  /* 0x00000004030c7c25 */ /* 0x000fc8000f8e000c */
[----:B------:R-:W-:Y:S01]  /*1bc20*/  IMAD R11, R3, UR5, R0 ;  /* 0x00000005030b7c24 */ /* 0x000fe2000f8e0200 */
[----:B------:R-:W-:Y:S01]  /*1bc30*/  SHF.R.S32.HI R3, RZ, 0x1f, R45 ;  /* 0x0000001fff037819 */ /* 0x000fe2000001142d */
        /* <DEDUP_REMOVED lines=20> */
.L_x_1803:
[----:B------:R-:W-:Y:S01]  /*1bd80*/  IMAD.IADD R44, R10, 0x1, R52 ;  /* 0x000000010a2c7824 */ /* 0x000fe200078e0234 */
        /* <DEDUP_REMOVED lines=8> */
[CC--:B--2---:R-:W-:Y:S02]  /*1be10*/  @!P1 LEA R12, P3, R46.reuse, R14.reuse, 0x1 ;  /* 0x0000000e2e0c9211 */ /* 0x0c4fe400078608ff */
[----:B------:R-:W-:Y:S01]  /*1be20*/  @!P2 LEA R20, P4, R45, R14, 0x1 ;  /* 0x0000000e2d14a211 */ /* 0x000fe200078808ff */
[----:B------:R-:W-:Y:S01]  /*1be30*/  @!P0 IMAD.WIDE R10, R9, 0x2, R14 ;  /* 0x00000002090a8825 */ /* 0x000fe200078e020e */
[-C--:B------:R-:W-:Y:S02]  /*1be40*/  @!P1 LEA.HI.X R13, R46, R3.reuse, R48, 0x1, P3 ;  /* 0x000000032e0d9211 */ /* 0x080fe400018f0c30 */
[----:B------:R-:W-:Y:S02]  /*1be50*/  @!P2 LEA.HI.X R21, R45, R3, R50, 0x1, P4 ;  /* 0x000000032d15a211 */ /* 0x000fe400020f0c32 */
[----:B-----5:R3:W-:Y:S04]  /*1be60*/  @!P0 ST.E.128 desc[UR38][R10.64], R4 ;  /* 0x000000040a008985 */ /* 0x0207e8000c101d26 */
[----:B------:R3:W-:Y:S04]  /*1be70*/  @!P1 ST.E.128 desc[UR38][R12.64], R28 ;  /* 0x0000001c0c009985 */ /* 0x0007e8000c101d26 */
[----:B------:R3:W-:Y:S02]  /*1be80*/  @!P2 ST.E.128 desc[UR38][R20.64], R36 ;  /* 0x000000241400a985 */ /* 0x0007e4000c101d26 */
.L_x_1581:
[----:B------:R-:W-:Y:S05]  /*1be90*/  BSYNC B1 ;  /* 0x0000000000017941 */ /* 0x000fea0003800000 */
.L_x_1580:
[----:B------:R-:W-:-:S03]  /*1bea0*/  UMOV UR4, 0xffffffff ;  /* 0xffffffff00047882 */ /* 0x000fc60000000000 */
[----:B------:R-:W-:Y:S05]  /*1beb0*/  BRA.DIV UR4, `(.L_x_1582) ;  /* 0x000000b204c47947 */ /* 0x000fea000b800000 */
[----:B-1----:R1:W4:Y:S04]  /*1bec0*/  SHFL.IDX PT, R3, R8, 0x1, 0x1c1f ;  /* 0x003c1f0008037f89 */ /* 0x00232800000e0000 */
[----:B--2---:R1:W2:Y:S02]  /*1bed0*/  SHFL.IDX PT, R14, R0, 0x1, 0x1c1f ;  /* 0x003c1f00000e7f89 */ /* 0x0042a400000e0000 */
.L_x_1807:
[----:B01----:R-:W-:-:S05]  /*1bee0*/  VIADD R0, R44, 0x60 ;  /* 0x000000602c007836 */ /* 0x003fca0000000000 */
[----:B------:R-:W-:-:S13]  /*1bef0*/  ISETP.GE.AND P0, PT, R0, R47, PT ;  /* 0x0000002f0000720c */ /* 0x000fda0003f06270 */
[----:B------:R-:W-:Y:S05]  /*1bf00*/  @P0 BRA `(.L_x_1583) ;  /* 0x0000001800780947 */ /* 0x000fea0003800000 */
[----:B------:R-:W-:Y:S02]  /*1bf10*/  ULDC UR4, c[0x0][0xac8] ;  /* 0x0002b20000047ab9 */ /* 0x000fe40000000800 */
[----:B------:R-:W-:Y:S02]  /*1bf20*/  ISETP.GE.AND P1, PT, R9, UR4, PT ;  /* 0x0000000409007c0c */ /* 0x000fe4000bf26270 */
[----:B------:R-:W-:-:S11]  /*1bf30*/  ISETP.GE.AND P2, PT, R46, UR4, PT ;  /* 0x000000042e007c0c */ /* 0x000fd6000bf46270 */
[----:B----4-:R-:W-:Y:S02]  /*1bf40*/  @!P1 IMAD.MOV.U32 R15, RZ, RZ, R3 ;  /* 0x000000ffff0f9224 */ /* 0x010fe400078e0003 */
[----:B--23-5:R-:W-:Y:S01]  /*1bf50*/  @!P2 LEA R6, P0, R46, R14, 0x1 ;  /* 0x0000000e2e06a211 */ /* 0x02cfe200078008ff */
[----:B------:R-:W-:-:S03]  /*1bf60*/  @!P1 IMAD.WIDE R4, R9, 0x2, R14 ;  /* 0x0000000209049825 */ /* 0x000fc600078e020e */
        /* <DEDUP_REMOVED lines=9> */
.L_x_1578:
[----:B------:R-:W-:Y:S01]  /*1c000*/  ULDC.64 UR4, c[0x0][0xb08] ;  /* 0x0002c20000047ab9 */ /* 0x000fe20000000a00 */
[----:B------:R-:W1:Y:S01]  /*1c010*/  @P2 LDC R13, c[0x0][0xbec] ;  /* 0x0002fb00ff0d2b82 */ /* 0x000e620000000800 */
[----:B0-----:R-:W-:Y:S02]  /*1c020*/  IMAD R3, R48, UR4, RZ ;  /* 0x0000000430037c24 */ /* 0x001fe4000f8e02ff */
[----:B------:R-:W-:-:S04]  /*1c030*/  IMAD.WIDE.U32 R8, R44, UR4, RZ ;  /* 0x000000042c087c25 */ /* 0x000fc8000f8e00ff */
[----:B------:R-:W-:Y:S01]  /*1c040*/  IMAD R3, R44, UR5, R3 ;  /* 0x000000052c037c24 */ /* 0x000fe2000f8e0203 */
[----:B------:R-:W0:Y:S01]  /*1c050*/  @P2 LDC R0, c[0x0][0xbf0] ;  /* 0x0002fc00ff002b82 */ /* 0x000e220000000800 */
[----:B------:R-:W-:Y:S02]  /*1c060*/  ULDC.64 UR4, c[0x0][0xb38] ;  /* 0x0002ce0000047ab9 */ /* 0x000fe40000000a00 */
[----:B------:R-:W-:Y:S01]  /*1c070*/  IMAD.IADD R9, R9, 0x1, R3 ;  /* 0x0000000109097824 */ /* 0x000fe200078e0203 */
[----:B------:R-:W-:Y:S01]  /*1c080*/  SHF.R.S32.HI R3, RZ, 0x1f, R46 ;  /* 0x0000001fff037819 */ /* 0x000fe2000001142e */
[----:B------:R-:W-:-:S04]  /*1c090*/  IMAD.WIDE.U32 R8, R51, UR4, R8 ;  /* 0x0000000433087c25 */ /* 0x000fc8000f8e0008 */
[----:B------:R-:W-:Y:S01]  /*1c0a0*/  IMAD R9, R51, UR5, R9 ;  /* 0x0000000533097c24 */ /* 0x000fe2000f8e0209 */
[----:B------:R-:W-:Y:S02]  /*1c0b0*/  ULDC.64 UR4, c[0x0][0xb40] ;  /* 0x0002d00000047ab9 */ /* 0x000fe40000000a00 */
[----:B------:R-:W-:Y:S02]  /*1c0c0*/  IMAD R3, R3, UR4, RZ ;  /* 0x0000000403037c24 */ /* 0x000fe4000f8e02ff */
[----:B------:R-:W-:-:S04]  /*1c0d0*/  IMAD.WIDE.U32 R8, R46, UR4, R8 ;  /* 0x000000042e087c25 */ /* 0x000fc8000f8e0008 */
[----:B------:R-:W-:Y:S01]  /*1c0e0*/  IMAD R11, R46, UR5, R3 ;  /* 0x000000052e0b7c24 */ /* 0x000fe2000f8e0203 */
[----:B------:R-:W-:Y:S01]  /*1c0f0*/  ULDC.64 UR4, c[0x0][0xb48] ;  /* 0x0002d20000047ab9 */ /* 0x000fe20000000a00 */
[----:B-1----:R-:W-:-:S04]  /*1c100*/  @P2 IMAD.HI.U32 R13, R26, R13, RZ ;  /* 0x0000000d1a0d2227 */ /* 0x002fc800078e00ff */
[----:B------:R-:W-:Y:S02]  /*1c110*/  IMAD.IADD R9, R9, 0x1, R11 ;  /* 0x0000000109097824 */ /* 0x000fe400078e020b */
[----:B------:R-:W-:Y:S01]  /*1c120*/  IMAD.MOV.U32 R3, RZ, RZ, R26 ;  /* 0x000000ffff037224 */ /* 0x000fe200078e001a */
[----:B0-----:R-:W-:Y:S01]  /*1c130*/  @P2 SHF.R.U32.HI R3, RZ, R0, R13 ;  /* 0x00000000ff032219 */ /* 0x001fe2000001160d */
[----:B------:R-:W-:-:S03]  /*1c140*/  IMAD.WIDE.U32 R8, R49, UR4, R8 ;  /* 0x0000000431087c25 */ /* 0x000fc6000f8e0008 */
[--C-:B------:R-:W-:Y:S01]  /*1c150*/  SHF.R.S32.HI R0, RZ, 0x1f, R3.reuse ;  /* 0x0000001fff007819 */ /* 0x100fe20000011403 */
[----:B------:R-:W-:Y:S02]  /*1c160*/  IMAD.MOV R10, RZ, RZ, -R3 ;  /* 0x000000ffff0a7224 */ /* 0x000fe400078e0a03 */
[----:B------:R-:W-:Y:S01]  /*1c170*/  IMAD R9, R49, UR5, R9 ;  /* 0x0000000531097c24 */ /* 0x000fe2000f8e0209 */
[----:B------:R-:W-:Y:S01]  /*1c180*/  ULDC.64 UR4, c[0x0][0xb30] ;  /* 0x0002cc0000047ab9 */ /* 0x000fe20000000a00 */
[----:B------:R-:W-:Y:S02]  /*1c190*/  VIADD R11, R2, 0x2d820 ;  /* 0x0002d820020b7836 */ /* 0x000fe40000000000 */
[----:B------:R-:W-:Y:S02]  /*1c1a0*/  IMAD R0, R0, UR4, RZ ;  /* 0x0000000400007c24 */ /* 0x000fe4000f8e02ff */
[----:B------:R-:W-:Y:S01]  /*1c1b0*/  IMAD R45, R45, R10, R26 ;  /* 0x0000000a2d2d7224 */ /* 0x000fe200078e021a */
[----:B------:R-:W-:Y:S01]  /*1c1c0*/  PRMT R10, RZ, 0x654, R11 ;  /* 0x00000654ff0a7816 */ /* 0x000fe2000000000b */
[----:B------:R-:W-:-:S02]  /*1c1d0*/  IMAD R11, R3, UR5, R0 ;  /* 0x00000005030b7c24 */ /* 0x000fc4000f8e0200 */
[----:B------:R-:W-:Y:S01]  /*1c1e0*/  IMAD.WIDE.U32 R8, R3, UR4, R8 ;  /* 0x0000000403087c25 */ /* 0x000fe2000f8e0008 */
[----:B------:R-:W-:Y:S01]  /*1c1f0*/  SHF.R.S32.HI R0, RZ, 0x1f, R45 ;  /* 0x0000001fff007819 */ /* 0x000fe2000001142d */
[----:B------:R-:W-:Y:S01]  /*1c200*/  ULDC.64 UR4, c[0x0][0xb28] ;  /* 0x0002ca0000047ab9 */ /* 0x000fe20000000a00 */
[----:B------:R0:W-:Y:S01]  /*1c210*/  SYNCS.ARRIVE.TRANS64.RED.A1T0 RZ, [R10+URZ], RZ ;  /* 0x000000ff0aff79a7 */ /* 0x0001e2000810043f */
        /* <DEDUP_REMOVED lines=12> */
.L_x_1810:
[----:B------:R-:W-:Y:S01]  /*1c2e0*/  ISETP.GE.AND P0, PT, R24, R47, PT ;  /* 0x0000002f1800720c */ /* 0x000fe20003f06270 */
[----:B------:R-:W-:-:S12]  /*1c2f0*/  BSSY B1, `(.L_x_1585) ;  /* 0x0000051000017945 */ /* 0x000fd80003800000 */
[----:B------:R-:W-:Y:S05]  /*1c300*/  @P0 BRA `(.L_x_1586) ;  /* 0x00000004003c0947 */ /* 0x000fea0003800000 */
[----:B------:R-:W-:Y:S01]  /*1c310*/  ULDC UR4, c[0x0][0xac8] ;  /* 0x0002b20000047ab9 */ /* 0x000fe20000000800 */
[C---:B------:R-:W-:Y:S01]  /*1c320*/  VIADD R15, R22.reuse, 0x8 ;  /* 0x00000008160f7836 */ /* 0x040fe20000000000 */
[C---:B------:R-:W-:Y:S01]  /*1c330*/  ISETP.GE.AND P0, PT, R22.reuse, UR4, PT ;  /* 0x0000000416007c0c */ /* 0x040fe2000bf06270 */
[C---:B------:R-:W-:Y:S01]  /*1c340*/  VIADD R25, R22.reuse, 0x10 ;  /* 0x0000001016197836 */ /* 0x040fe20000000000 */
[----:B------:R-:W-:Y:S01]  /*1c350*/  SHF.R.S32.HI R10, RZ, 0x1f, R22 ;  /* 0x0000001fff0a7819 */ /* 0x000fe20000011416 */
[C---:B------:R-:W-:Y:S01]  /*1c360*/  VIADD R31, R22.reuse, 0x20 ;  /* 0x00000020161f7836 */ /* 0x040fe20000000000 */
[----:B------:R-:W-:Y:S01]  /*1c370*/  ISETP.GE.AND P1, PT, R15, UR4, PT ;  /* 0x000000040f007c0c */ /* 0x000fe2000bf26270 */
[C---:B------:R-:W-:Y:S01]  /*1c380*/  VIADD R27, R22.reuse, 0x8 ;  /* 0x00000008161b7836 */ /* 0x040fe20000000000 */
[----:B------:R-:W-:Y:S01]  /*1c390*/  ISETP.GE.AND P4, PT, R25, UR4, PT ;  /* 0x0000000419007c0c */ /* 0x000fe2000bf86270 */
[C---:B------:R-:W-:Y:S02]  /*1c3a0*/  VIADD R26, R22.reuse, 0x10 ;  /* 0x00000010161a7836 */ /* 0x040fe40000000000 */
[C---:B------:R-:W-:Y:S01]  /*1c3b0*/  VIADD R32, R22.reuse, 0x18 ;  /* 0x0000001816207836 */ /* 0x040fe20000000000 */
[----:B------:R-:W-:Y:S01]  /*1c3c0*/  SHF.R.S32.HI R27, RZ, 0x1f, R27 ;  /* 0x0000001fff1b7819 */ /* 0x000fe2000001141b */
[C---:B------:R-:W-:Y:S01]  /*1c3d0*/  VIADD R30, R22.reuse, 0x28 ;  /* 0x00000028161e7836 */ /* 0x040fe20000000000 */
[----:B------:R-:W-:Y:S01]  /*1c3e0*/  SHF.R.S32.HI R26, RZ, 0x1f, R26 ;  /* 0x0000001fff1a7819 */ /* 0x000fe2000001141a */
[C---:B------:R-:W-:Y:S01]  /*1c3f0*/  VIADD R33, R22.reuse, 0x20 ;  /* 0x0000002016217836 */ /* 0x040fe20000000000 */
[C---:B--2---:R-:W-:Y:S01]  /*1c400*/  @!P0 LEA R8, P2, R22.reuse, R14, 0x2 ;  /* 0x0000000e16088211 */ /* 0x044fe200078410ff */
[----:B------:R-:W-:Y:S01]  /*1c410*/  VIADD R34, R22, 0x18 ;  /* 0x0000001816227836 */ /* 0x000fe20000000000 */
[----:B------:R-:W-:-:S02]  /*1c420*/  ISETP.GE.AND P3, PT, R32, UR4, PT ;  /* 0x0000000420007c0c */ /* 0x000fc4000bf66270 */
[CC--:B-1----:R-:W-:Y:S02]  /*1c430*/  @!P0 LEA.HI.X R9, R22.reuse, R3.reuse, R10, 0x2, P2 ;  /* 0x0000000316098211 */ /* 0x0c2fe400010f140a */
[-C--:B------:R-:W-:Y:S02]  /*1c440*/  @!P1 LEA R10, P2, R15, R14.reuse, 0x2 ;  /* 0x0000000e0f0a9211 */ /* 0x080fe400078410ff */
[----:B------:R-:W-:Y:S01]  /*1c450*/  @!P4 LEA R12, P5, R25, R14, 0x2 ;  /* 0x0000000e190cc211 */ /* 0x000fe200078a10ff */
[----:B------:R1:W-:Y:S01]  /*1c460*/  @!P0 ST.E.64 desc[UR38][R8.64], R4 ;  /* 0x0000000408008985 */ /* 0x0003e2000c101b26 */
[----:B------:R-:W-:Y:S02]  /*1c470*/  ISETP.GE.AND P0, PT, R31, UR4, PT ;  /* 0x000000041f007c0c */ /* 0x000fe4000bf06270 */
[-C--:B------:R-:W-:Y:S01]  /*1c480*/  @!P1 LEA.HI.X R11, R15, R3.reuse, R27, 0x2, P2 ;  /* 0x000000030f0b9211 */ /* 0x080fe200010f141b */
[----:B------:R-:W-:Y:S01]  /*1c490*/  VIADD R15, R22, 0x30 ;  /* 0x00000030160f7836 */ /* 0x000fe20000000000 */
[----:B------:R-:W-:-:S02]  /*1c4a0*/  @!P4 LEA.HI.X R13, R25, R3, R26, 0x2, P5 ;  /* 0x00000003190dc211 */ /* 0x000fc400028f141a */
[----:B------:R-:W-:Y:S01]  /*1c4b0*/  ISETP.GE.AND P2, PT, R30, UR4, PT ;  /* 0x000000041e007c0c */ /* 0x000fe2000bf46270 */
[----:B------:R2:W-:Y:S01]  /*1c4c0*/  @!P1 ST.E.64 desc[UR38][R10.64], R92 ;  /* 0x0000005c0a009985 */ /* 0x0005e2000c101b26 */
[----:B------:R-:W-:Y:S02]  /*1c4d0*/  SHF.R.S32.HI R33, RZ, 0x1f, R33 ;  /* 0x0000001fff217819 */ /* 0x000fe40000011421 */
[-C--:B------:R-:W-:Y:S01]  /*1c4e0*/  @!P3 LEA R24, P5, R32, R14.reuse, 0x2 ;  /* 0x0000000e2018b211 */ /* 0x080fe200078a10ff */
[----:B------:R-:W-:Y:S01]  /*1c4f0*/  @!P4 ST.E.64 desc[UR38][R12.64], R96 ;  /* 0x000000600c00c985 */ /* 0x000fe2000c101b26 */
[----:B------:R-:W-:Y:S02]  /*1c500*/  SHF.R.S32.HI R34, RZ, 0x1f, R34 ;  /* 0x0000001fff227819 */ /* 0x000fe40000011422 */
[----:B------:R-:W-:Y:S02]  /*1c510*/  @!P0 LEA R26, P4, R31, R14, 0x2 ;  /* 0x0000000e1f1a8211 */ /* 0x000fe400078810ff */
[----:B------:R-:W-:-:S02]  /*1c520*/  ISETP.GE.AND P1, PT, R15, UR4, PT ;  /* 0x000000040f007c0c */ /* 0x000fc4000bf26270 */
[-C--:B------:R-:W-:Y:S01]  /*1c530*/  @!P0 LEA.HI.X R27, R31, R3.reuse, R33, 0x2, P4 ;  /* 0x000000031f1b8211 */ /* 0x080fe200020f1421 */
[----:B------:R-:W-:Y:S01]  /*1c540*/  VIADD R33, R22, 0x28 ;  /* 0x0000002816217836 */ /* 0x000fe20000000000 */
[-C--:B------:R-:W-:Y:S01]  /*1c550*/  @!P3 LEA.HI.X R25, R32, R3.reuse, R34, 0x2, P5 ;  /* 0x000000032019b211 */ /* 0x080fe200028f1422 */
[----:B------:R-:W-:Y:S01]  /*1c560*/  VIADD R32, R22, 0x38 ;  /* 0x0000003816207836 */ /* 0x000fe20000000000 */
[-C--:B-1----:R-:W-:Y:S01]  /*1c570*/  @!P2 LEA R4, P5, R30, R14.reuse, 0x2 ;  /* 0x0000000e1e04a211 */ /* 0x082fe200078a10ff */
[----:B------:R-:W-:Y:S01]  /*1c580*/  VIADD R31, R22, 0x40 ;  /* 0x00000040161f7836 */ /* 0x000fe20000000000 */
[----:B------:R-:W-:Y:S01]  /*1c590*/  SHF.R.S32.HI R33, RZ, 0x1f, R33 ;  /* 0x0000001fff217819 */ /* 0x000fe20000011421 */
[----:B------:R1:W-:Y:S01]  /*1c5a0*/  @!P3 ST.E.64 desc[UR38][R24.64], R100 ;  /* 0x000000641800b985 */ /* 0x0003e2000c101b26 */
[----:B------:R-:W-:Y:S01]  /*1c5b0*/  ISETP.GE.AND P3, PT, R32, UR4, PT ;  /* 0x0000000420007c0c */ /* 0x000fe2000bf66270 */
[----:B--2---:R-:W-:Y:S01]  /*1c5c0*/  VIADD R11, R22, 0x48 ;  /* 0x00000048160b7836 */ /* 0x004fe20000000000 */
[----:B------:R-:W-:Y:S01]  /*1c5d0*/  @!P2 LEA.HI.X R5, R30, R3, R33, 0x2, P5 ;  /* 0x000000031e05a211 */ /* 0x000fe200028f1421 */
[C---:B------:R-:W-:Y:S01]  /*1c5e0*/  VIADD R30, R22.reuse, 0x30 ;  /* 0x00000030161e7836 */ /* 0x040fe20000000000 */
[----:B------:R-:W-:Y:S01]  /*1c5f0*/  @!P0 ST.E.64 desc[UR38][R26.64], R104 ;  /* 0x000000681a008985 */ /* 0x000fe2000c101b26 */
[----:B------:R-:W-:Y:S01]  /*1c600*/  @!P1 LEA R8, P4, R15, R14, 0x2 ;  /* 0x0000000e0f089211 */ /* 0x000fe200078810ff */
[----:B------:R-:W-:Y:S01]  /*1c610*/  VIADD R33, R22, 0x38 ;  /* 0x0000003816217836 */ /* 0x000fe20000000000 */
[----:B------:R-:W-:Y:S01]  /*1c620*/  ISETP.GE.AND P0, PT, R31, UR4, PT ;  /* 0x000000041f007c0c */ /* 0x000fe2000bf06270 */
[----:B------:R2:W-:Y:S01]  /*1c630*/  @!P2 ST.E.64 desc[UR38][R4.64], R108 ;  /* 0x0000006c0400a985 */ /* 0x0005e2000c101b26 */
[----:B------:R-:W-:-:S02]  /*1c640*/  SHF.R.S32.HI R30, RZ, 0x1f, R30 ;  /* 0x0000001fff1e7819 */ /* 0x000fc4000001141e */
[----:B------:R-:W-:Y:S02]  /*1c650*/  ISETP.GE.AND P2, PT, R11, UR4, PT ;  /* 0x000000040b007c0c */ /* 0x000fe4000bf46270 */
[----:B------:R-:W-:Y:S01]  /*1c660*/  @!P1 LEA.HI.X R9, R15, R3, R30, 0x2, P4 ;  /* 0x000000030f099211 */ /* 0x000fe200020f141e */
[----:B------:R-:W-:Y:S01]  /*1c670*/  VIADD R15, R22, 0x50 ;  /* 0x00000050160f7836 */ /* 0x000fe20000000000 */
[----:B-1----:R-:W-:Y:S01]  /*1c680*/  @!P3 LEA R24, P5, R32, R14, 0x2 ;  /* 0x0000000e2018b211 */ /* 0x002fe200078a10ff */
[----:B------:R-:W-:Y:S01]  /*1c690*/  VIADD R30, R22, 0x58 ;  /* 0x00000058161e7836 */ /* 0x000fe20000000000 */
[----:B------:R-:W-:Y:S01]  /*1c6a0*/  SHF.R.S32.HI R33, RZ, 0x1f, R33 ;  /* 0x0000001fff217819 */ /* 0x000fe20000011421 */
[----:B------:R1:W-:Y:S01]  /*1c6b0*/  @!P1 ST.E.64 desc[UR38][R8.64], R6 ;  /* 0x0000000608009985 */ /* 0x0003e2000c101b26 */
[----:B------:R-:W-:Y:S02]  /*1c6c0*/  ISETP.GE.AND P1, PT, R15, UR4, PT ;  /* 0x000000040f007c0c */ /* 0x000fe4000bf26270 */
[----:B------:R-:W-:-:S02]  /*1c6d0*/  SHF.R.S32.HI R10, RZ, 0x1f, R31 ;  /* 0x0000001fff0a7819 */ /* 0x000fc4000001141f */
[CC--:B------:R-:W-:Y:S02]  /*1c6e0*/  @!P0 LEA R12, P4, R31.reuse, R14.reuse, 0x2 ;  /* 0x0000000e1f0c8211 */ /* 0x0c0fe400078810ff */
[-C--:B------:R-:W-:Y:S02]  /*1c6f0*/  @!P3 LEA.HI.X R25, R32, R3.reuse, R33, 0x2, P5 ;  /* 0x000000032019b211 */ /* 0x080fe400028f1421 */
[----:B------:R-:W-:Y:S02]  /*1c700*/  ISETP.GE.AND P5, PT, R30, UR4, PT ;  /* 0x000000041e007c0c */ /* 0x000fe4000bfa6270 */
[----:B------:R-:W-:Y:S01]  /*1c710*/  @!P0 LEA.HI.X R13, R31, R3, R10, 0x2, P4 ;  /* 0x000000031f0d8211 */ /* 0x000fe200020f140a */
[----:B------:R3:W-:Y:S01]  /*1c720*/  @!P3 ST.E.64 desc[UR38][R24.64], R116 ;  /* 0x000000741800b985 */ /* 0x0007e2000c101b26 */
[----:B--2---:R-:W-:Y:S02]  /*1c730*/  SHF.R.S32.HI R4, RZ, 0x1f, R11 ;  /* 0x0000001fff047819 */ /* 0x004fe4000001140b */
[----:B------:R-:W-:Y:S01]  /*1c740*/  @!P2 LEA R10, P4, R11, R14, 0x2 ;  /* 0x0000000e0b0aa211 */ /* 0x000fe200078810ff */
[----:B------:R3:W-:Y:S01]  /*1c750*/  @!P0 ST.E.64 desc[UR38][R12.64], R120 ;  /* 0x000000780c008985 */ /* 0x0007e2000c101b26 */
[----:B-1----:R-:W-:-:S02]  /*1c760*/  SHF.R.S32.HI R6, RZ, 0x1f, R15 ;  /* 0x0000001fff067819 */ /* 0x002fc4000001140f */
[----:B------:R-:W-:Y:S02]  /*1c770*/  @!P2 LEA.HI.X R11, R11, R3, R4, 0x2, P4 ;  /* 0x000000030b0ba211 */ /* 0x000fe400020f1404 */
[----:B------:R-:W-:-:S03]  /*1c780*/  @!P1 LEA R4, P4, R15, R14, 0x2 ;  /* 0x0000000e0f049211 */ /* 0x000fc600078810ff */
[----:B------:R3:W-:Y:S01]  /*1c790*/  @!P2 ST.E.64 desc[UR38][R10.64], R124 ;  /* 0x0000007c0a00a985 */ /* 0x0007e2000c101b26 */
[-C--:B------:R-:W-:Y:S02]  /*1c7a0*/  @!P1 LEA.HI.X R5, R15, R3.reuse, R6, 0x2, P4 ;  /* 0x000000030f059211 */ /* 0x080fe400020f1406 */
[----:B------:R-:W-:Y:S02]  /*1c7b0*/  SHF.R.S32.HI R6, RZ, 0x1f, R30 ;  /* 0x0000001fff067819 */ /* 0x000fe4000001141e */
[C---:B------:R-:W-:Y:S01]  /*1c7c0*/  @!P5 LEA R14, P4, R30.reuse, R14, 0x2 ;  /* 0x0000000e1e0ed211 */ /* 0x040fe200078810ff */
[----:B------:R3:W-:Y:S03]  /*1c7d0*/  @!P1 ST.E.64 desc[UR38][R4.64], R128 ;  /* 0x0000008004009985 */ /* 0x0007e6000c101b26 */
[----:B------:R-:W-:-:S05]  /*1c7e0*/  @!P5 LEA.HI.X R15, R30, R3, R6, 0x2, P4 ;  /* 0x000000031e0fd211 */ /* 0x000fca00020f1406 */
[----:B------:R3:W-:Y:S04]  /*1c7f0*/  @!P5 ST.E.64 desc[UR38][R14.64], R132 ;  /* 0x000000840e00d985 */ /* 0x0007e8000c101b26 */
.L_x_1586:
[----:B------:R-:W-:Y:S05]  /*1c800*/  BSYNC B1 ;  /* 0x0000000000017941 */ /* 0x000fea0003800000 */
.L_x_1585:
[----:B------:R-:W-:-:S03]  /*1c810*/  UMOV UR4, 0xffffffff ;  /* 0xffffffff00047882 */ /* 0x000fc60000000000 */
[----:B------:R-:W-:Y:S05]  /*1c820*/  BRA.DIV UR4, `(.L_x_1587) ;  /* 0x000000aa04e47947 */ /* 0x000fea000b800000 */
[----:B-1----:R1:W4:Y:S04]  /*1c830*/  SHFL.IDX PT, R3, R29, 0x1, 0x1c1f ;  /* 0x003c1f001d037f89 */ /* 0x00232800000e0000 */
[----:B--23--:R1:W2:Y:S02]  /*1c840*/  SHFL.IDX PT, R14, R0, 0x1, 0x1c1f ;  /* 0x003c1f00000e7f89 */ /* 0x00c2a400000e0000 */
.L_x_1814:
[----:B------:R-:W-:-:S13]  /*1c850*/  ISETP.GE.AND P0, PT, R28, R47, PT ;  /* 0x0000002f1c00720c */ /* 0x000fda0003f06270 */
[----:B------:R-:W-:Y:S05]  /*1c860*/  @P0 BRA `(.L_x_1583) ;  /* 0x0000001000200947 */ /* 0x000fea0003800000 */
[C---:B------:R-:W-:Y:S01]  /*1c870*/  VIADD R11, R22.reuse, 0x8 ;  /* 0x00000008160b7836 */ /* 0x040fe20000000000 */
[----:B------:R-:W-:Y:S01]  /*1c880*/  ULDC UR4, c[0x0][0xac8] ;  /* 0x0002b20000047ab9 */ /* 0x000fe20000000800 */
[C---:B------:R-:W-:Y:S01]  /*1c890*/  VIADD R10, R22.reuse, 0x10 ;  /* 0x00000010160a7836 */ /* 0x040fe20000000000 */
[C---:B------:R-:W-:Y:S01]  /*1c8a0*/  ISETP.GE.AND P5, PT, R22.reuse, UR4, PT ;  /* 0x0000000416007c0c */ /* 0x040fe2000bfa6270 */
[C---:B------:R-:W-:Y:S01]  /*1c8b0*/  VIADD R13, R22.reuse, 0x8 ;  /* 0x00000008160d7836 */ /* 0x040fe20000000000 */
[----:B------:R-:W-:Y:S01]  /*1c8c0*/  ISETP.GE.AND P3, PT, R11, UR4, PT ;  /* 0x000000040b007c0c */ /* 0x000fe2000bf66270 */
[----:B------:R-:W-:Y:S01]  /*1c8d0*/  VIADD R12, R22, 0x18 ;  /* 0x00000018160c7836 */ /* 0x000fe20000000000 */
[----:B------:R-:W-:Y:S01]  /*1c8e0*/  ISETP.GE.AND P4, PT, R10, UR4, PT ;  /* 0x000000040a007c0c */ /* 0x000fe2000bf86270 */
[C---:B------:R-:W-:Y:S01]  /*1c8f0*/  VIADD R24, R22.reuse, 0x20 ;  /* 0x0000002016187836 */ /* 0x040fe20000000000 */
[----:B01----:R-:W-:Y:S01]  /*1c900*/  SHF.R.S32.HI R0, RZ, 0x1f, R22 ;  /* 0x0000001fff007819 */ /* 0x003fe20000011416 */
[C---:B------:R-:W-:Y:S01]  /*1c910*/  VIADD R29, R22.reuse, 0x30 ;  /* 0x00000030161d7836 */ /* 0x040fe20000000000 */
[----:B------:R-:W-:Y:S01]  /*1c920*/  SHF.R.S32.HI R13, RZ, 0x1f, R13 ;  /* 0x0000001fff0d7819 */ /* 0x000fe2000001140d */
[----:B------:R-:W-:Y:S01]  /*1c930*/  VIADD R26, R22, 0x38 ;  /* 0x00000038161a7836 */ /* 0x000fe20000000000 */
[----:B------:R-:W-:Y:S01]  /*1c940*/  ISETP.GE.AND P2, PT, R12, UR4, PT ;  /* 0x000000040c007c0c */ /* 0x000fe2000bf46270 */
[----:B------:R-:W-:-:S02]  /*1c950*/  VIADD R15, R22, 0x28 ;  /* 0x00000028160f7836 */ /* 0x000fc40000000000 */
[CC--:B--2---:R-:W-:Y:S01]  /*1c960*/  @!P5 LEA R4, P0, R22.reuse, R14.reuse, 0x2 ;  /* 0x0000000e1604d211 */ /* 0x0c4fe200078010ff */
[C---:B------:R-:W-:Y:S01]  /*1c970*/  VIADD R27, R22.reuse, 0x20 ;  /* 0x00000020161b7836 */ /* 0x040fe20000000000 */
[CC--:B------:R-:W-:Y:S01]  /*1c980*/  @!P3 LEA R6, P1, R11.reuse, R14.reuse, 0x2 ;  /* 0x0000000e0b06b211 */ /* 0x0c0fe200078210ff */
[C---:B------:R-:W-:Y:S01]  /*1c990*/  VIADD R25, R22.reuse, 0x40 ;  /* 0x0000004016197836 */ /* 0x040fe20000000000 */
[CC--:B----4-:R-:W-:Y:S01]  /*1c9a0*/  @!P5 LEA.HI.X R5, R22.reuse, R3.reuse, R0, 0x2, P0 ;  /* 0x000000031605d211 */ /* 0x0d0fe200000f1400 */
[C---:B------:R-:W-:Y:S01]  /*1c9b0*/  VIADD R0, R22.reuse, 0x28 ;  /* 0x0000002816007836 */ /* 0x040fe20000000000 */
[-C--:B------:R-:W-:Y:S01]  /*1c9c0*/  @!P3 LEA.HI.X R7, R11, R3.reuse, R13, 0x2, P1 ;  /* 0x000000030b07b211 */ /* 0x080fe200008f140d */
[----:B------:R-:W-:Y:S01]  /*1c9d0*/  VIADD R11, R22, 0x10 ;  /* 0x00000010160b7836 */ /* 0x000fe20000000000 */
[----:B------:R-:W-:Y:S01]  /*1c9e0*/  ISETP.GE.AND P0, PT, R24, UR4, PT ;  /* 0x0000000418007c0c */ /* 0x000fe2000bf06270 */
[----:B------:R0:W-:Y:S01]  /*1c9f0*/  @!P5 ST.E.64 desc[UR38][R4.64], R90 ;  /* 0x0000005a0400d985 */ /* 0x0001e2000c101b26 */
[----:B------:R-:W-:Y:S01]  /*1ca00*/  @!P4 LEA R8, P5, R10, R14, 0x2 ;  /* 0x0000000e0a08c211 */ /* 0x000fe200078a10ff */
[----:B------:R-:W-:Y:S01]  /*1ca10*/  VIADD R13, R22, 0x18 ;  /* 0x00000018160d7836 */ /* 0x000fe20000000000 */
[----:B------:R-:W-:Y:S01]  /*1ca20*/  SHF.R.S32.HI R11, RZ, 0x1f, R11 ;  /* 0x0000001fff0b7819 */ /* 0x000fe2000001140b */
[----:B------:R1:W-:Y:S01]  /*1ca30*/  @!P3 ST.E.64 desc[UR38][R6.64], R94 ;  /* 0x0000005e0600b985 */ /* 0x0003e2000c101b26 */
[----:B------:R-:W-:Y:S01]  /*1ca40*/  ISETP.GE.AND P1, PT, R0, UR4, PT ;  /* 0x0000000400007c0c */ /* 0x000fe2000bf26270 */
[----:B------:R-:W-:Y:S01]  /*1ca50*/  VIADD R30, R22, 0x30 ;  /* 0x00000030161e7836 */ /* 0x000fe20000000000 */
[----:B------:R-:W-:-:S02]  /*1ca60*/  @!P4 LEA.HI.X R9, R10, R3, R11, 0x2, P5 ;  /* 0x000000030a09c211 */ /* 0x000fc400028f140b */
[----:B------:R-:W-:Y:S02]  /*1ca70*/  SHF.R.S32.HI R13, RZ, 0x1f, R13 ;  /* 0x0000001fff0d7819 */ /* 0x000fe4000001140d */
[CC--:B------:R-:W-:Y:S01]  /*1ca80*/  @!P2 LEA R10, P5, R12.reuse, R14.reuse, 0x2 ;  /* 0x0000000e0c0aa211 */ /* 0x0c0fe200078a10ff */
[----:B------:R2:W-:Y:S01]  /*1ca90*/  @!P4 ST.E.64 desc[UR38][R8.64], R98 ;  /* 0x000000620800c985 */ /* 0x0005e2000c101b26 */
[----:B------:R-:W-:Y:S02]  /*1caa0*/  SHF.R.S32.HI R27, RZ, 0x1f, R27 ;  /* 0x0000001fff1b7819 */ /* 0x000fe4000001141b */
[----:B------:R-:W-:Y:S02]  /*1cab0*/  @!P2 LEA.HI.X R11, R12, R3, R13, 0x2, P5 ;  /* 0x000000030c0ba211 */ /* 0x000fe400028f140d */
[-C--:B------:R-:W-:Y:S02]  /*1cac0*/  @!P0 LEA R12, P4, R24, R14.reuse, 0x2 ;  /* 0x0000000e180c8211 */ /* 0x080fe400078810ff */
[----:B0-----:R-:W-:Y:S01]  /*1cad0*/  @!P1 LEA R4, P5, R0, R14, 0x2 ;  /* 0x0000000e00049211 */ /* 0x001fe200078a10ff */
[----:B------:R0:W-:Y:S01]  /*1cae0*/  @!P2 ST.E.64 desc[UR38][R10.64], R102 ;  /* 0x000000660a00a985 */ /* 0x0001e2000c101b26 */
[----:B------:R-:W-:-:S02]  /*1caf0*/  ISETP.GE.AND P2, PT, R29, UR4, PT ;  /* 0x000000041d007c0c */ /* 0x000fc4000bf46270 */
[----:B------:R-:W-:Y:S02]  /*1cb00*/  SHF.R.S32.HI R15, RZ, 0x1f, R15 ;  /* 0x0000001fff0f7819 */ /* 0x000fe4000001140f */
[----:B------:R-:W-:Y:S02]  /*1cb10*/  ISETP.GE.AND P3, PT, R26, UR4, PT ;  /* 0x000000041a007c0c */ /* 0x000fe4000bf66270 */
[-C--:B------:R-:W-:Y:S01]  /*1cb20*/  @!P0 LEA.HI.X R13, R24, R3.reuse, R27, 0x2, P4 ;  /* 0x00000003180d8211 */ /* 0x080fe200020f141b */
[----:B------:R-:W-:Y:S01]  /*1cb30*/  VIADD R27, R22, 0x38 ;  /* 0x00000038161b7836 */ /* 0x000fe20000000000 */
[----:B------:R-:W-:Y:S01]  /*1cb40*/  @!P1 LEA.HI.X R5, R0, R3, R15, 0x2, P5 ;  /* 0x0000000300059211 */ /* 0x000fe200028f140f */
[C---:B------:R-:W-:Y:S01]  /*1cb50*/  VIADD R15, R22.reuse, 0x48 ;  /* 0x00000048160f7836 */ /* 0x040fe20000000000 */
[----:B------:R-:W-:Y:S01]  /*1cb60*/  ISETP.GE.AND P4, PT, R25, UR4, PT ;  /* 0x0000000419007c0c */ /* 0x000fe2000bf86270 */
[----:B------:R3:W-:Y:S01]  /*1cb70*/  @!P0 ST.E.64 desc[UR38][R12.64], R20 ;  /* 0x000000140c008985 */ /* 0x0007e2000c101b26 */
[----:B------:R-:W-:Y:S01]  /*1cb80*/  VIADD R24, R22, 0x50 ;  /* 0x0000005016187836 */ /* 0x000fe20000000000 */
[----:B-1----:R-:W-:-:S02]  /*1cb90*/  @!P2 LEA R6, P5, R29, R14, 0x2 ;  /* 0x0000000e1d06a211 */ /* 0x002fc400078a10ff */
[----:B------:R-:W-:Y:S01]  /*1cba0*/  ISETP.GE.AND P0, PT, R15, UR4, PT ;  /* 0x000000040f007c0c */ /* 0x000fe2000bf06270 */
[----:B------:R1:W-:Y:S01]  /*1cbb0*/  @!P1 ST.E.64 desc[UR38][R4.64], R110 ;  /* 0x0000006e04009985 */ /* 0x0003e2000c101b26 */
[----:B------:R-:W-:Y:S02]  /*1cbc0*/  SHF.R.S32.HI R30, RZ, 0x1f, R30 ;  /* 0x0000001fff1e7819 */ /* 0x000fe4000001141e */
[----:B--2---:R-:W-:Y:S02]  /*1cbd0*/  @!P3 LEA R8, P1, R26, R14, 0x2 ;  /* 0x0000000e1a08b211 */ /* 0x004fe400078210ff */
[----:B------:R-:W-:Y:S02]  /*1cbe0*/  SHF.R.S32.HI R27, RZ, 0x1f, R27 ;  /* 0x0000001fff1b7819 */ /* 0x000fe4000001141b */
[----:B------:R-:W-:Y:S02]  /*1cbf0*/  @!P2 LEA.HI.X R7, R29, R3, R30, 0x2, P5 ;  /* 0x000000031d07a211 */ /* 0x000fe400028f141e */
[----:B------:R-:W-:-:S02]  /*1cc00*/  ISETP.GE.AND P5, PT, R24, UR4, PT ;  /* 0x0000000418007c0c */ /* 0x000fc4000bfa6270 */
[-C--:B------:R-:W-:Y:S01]  /*1cc10*/  @!P3 LEA.HI.X R9, R26, R3.reuse, R27, 0x2, P1 ;  /* 0x000000031a09b211 */ /* 0x080fe200008f141b */
[----:B------:R2:W-:Y:S01]  /*1cc20*/  @!P2 ST.E.64 desc[UR38][R6.64], R114 ;  /* 0x000000720600a985 */ /* 0x0005e2000c101b26 */
[----:B------:R-:W-:Y:S02]  /*1cc30*/  SHF.R.S32.HI R0, RZ, 0x1f, R25 ;  /* 0x0000001fff007819 */ /* 0x000fe40000011419 */
[CC--:B0-----:R-:W-:Y:S01]  /*1cc40*/  @!P4 LEA R10, P1, R25.reuse, R14.reuse, 0x2 ;  /* 0x0000000e190ac211 */ /* 0x0c1fe200078210ff */
[----:B------:R2:W-:Y:S01]  /*1cc50*/  @!P3 ST.E.64 desc[UR38][R8.64], R118 ;  /* 0x000000760800b985 */ /* 0x0005e2000c101b26 */
[----:B---3--:R-:W-:Y:S02]  /*1cc60*/  SHF.R.S32.HI R12, RZ, 0x1f, R15 ;  /* 0x0000001fff0c7819 */ /* 0x008fe4000001140f */
[----:B------:R-:W-:Y:S02]  /*1cc70*/  @!P4 LEA.HI.X R11, R25, R3, R0, 0x2, P1 ;  /* 0x00000003190bc211 */ /* 0x000fe400008f1400 */
[----:B-1----:R-:W-:-:S02]  /*1cc80*/  @!P0 LEA R4, P1, R15, R14, 0x2 ;  /* 0x0000000e0f048211 */ /* 0x002fc400078210ff */
[----:B------:R-:W-:Y:S01]  /*1cc90*/  SHF.R.S32.HI R0, RZ, 0x1f, R24 ;  /* 0x0000001fff007819 */ /* 0x000fe20000011418 */
[----:B------:R2:W-:Y:S01]  /*1cca0*/  @!P4 ST.E.64 desc[UR38][R10.64], R122 ;  /* 0x0000007a0a00c985 */ /* 0x0005e2000c101b26 */
[----:B------:R-:W-:Y:S02]  /*1ccb0*/  @!P0 LEA.HI.X R5, R15, R3, R12, 0x2, P1 ;  /* 0x000000030f058211 */ /* 0x000fe400008f140c */
[----:B------:R-:W-:-:S03]  /*1ccc0*/  @!P5 LEA R12, P1, R24, R14, 0x2 ;  /* 0x0000000e180cd211 */ /* 0x000fc600078210ff */
[----:B------:R2:W-:Y:S01]  /*1ccd0*/  @!P0 ST.E.64 desc[UR38][R4.64], R126 ;  /* 0x0000007e04008985 */ /* 0x0005e2000c101b26 */
[----:B------:R-:W-:Y:S01]  /*1cce0*/  @!P5 LEA.HI.X R13, R24, R3, R0, 0x2, P1 ;  /* 0x00000003180dd211 */ /* 0x000fe200008f1400 */
[----:B------:R-:W-:-:S04]  /*1ccf0*/  VIADD R0, R22, 0x58 ;  /* 0x0000005816007836 */ /* 0x000fc80000000000 */
[----:B------:R2:W-:Y:S01]  /*1cd00*/  @!P5 ST.E.64 desc[UR38][R12.64], R130 ;  /* 0x000000820c00d985 */ /* 0x0005e2000c101b26 */
[----:B------:R-:W-:-:S13]  /*1cd10*/  ISETP.GE.AND P0, PT, R0, UR4, PT ;  /* 0x0000000400007c0c */ /* 0x000fda000bf06270 */
[----:B--2---:R-:W-:Y:S05]  /*1cd20*/  @P0 BRA `(.L_x_1583) ;  /* 0x0000000800f00947 */ /* 0x004fea0003800000 */
[----:B------:R-:W-:Y:S02]  /*1cd30*/  LEA R14, P0, R0, R14, 0x2 ;  /* 0x0000000e000e7211 */ /* 0x000fe400078010ff */
[----:B------:R-:W-:-:S04]  /*1cd40*/  SHF.R.S32.HI R4, RZ, 0x1f, R0 ;  /* 0x0000001fff047819 */ /* 0x000fc80000011400 */
[----:B------:R-:W-:-:S05]  /*1cd50*/  LEA.HI.X R15, R0, R3, R4, 0x2, P0 ;  /* 0x00000003000f7211 */ /* 0x000fca00000f1404 */
[----:B------:R0:W-:Y:S01]  /*1cd60*/  ST.E.64 desc[UR38][R14.64], R134 ;  /* 0x000000860e007985 */ /* 0x0001e2000c101b26 */
[----:B------:R-:W-:Y:S05]  /*1cd70*/  BRA `(.L_x_1583) ;  /* 0x0000000800dc7947 */ /* 0x000fea0003800000 */
.L_x_1576:
[----:B------:R-:W2:Y:S01]  /*1cd80*/  LDL R3, [R1+0x50] ;  /* 0x0000500001037983 */ /* 0x000ea20000100800 */
[----:B------:R-:W-:Y:S01]  /*1cd90*/  ULDC.64 UR4, c[0x0][0xc08] ;  /* 0x0003020000047ab9 */ /* 0x000fe20000000a00 */
[----:B------:R-:W3:Y:S02]  /*1cda0*/  LDC.64 R4, c[0x0][0xc00] ;  /* 0x00030000ff047b82 */ /* 0x000ee40000000a00 */
[----:B------:R-:W3:Y:S01]  /*1cdb0*/  LDL R0, [R1+0x54] ;  /* 0x0000540001007983 */ /* 0x000ee20000100800 */
[----:B------:R-:W-:-:S04]  /*1cdc0*/  ISETP.NE.U32.AND P0, PT, RZ, UR4, PT ;  /* 0x00000004ff007c0c */ /* 0x000fc8000bf05070 */
[----:B------:R-:W-:Y:S01]  /*1cdd0*/  ISETP.NE.AND.EX P1, PT, RZ, UR5, PT, P0 ;  /* 0x00000005ff007c0c */ /* 0x000fe2000bf25300 */
[----:B------:R-:W-:Y:S02]  /*1cde0*/  ULDC.64 UR4, c[0x0][0xc00] ;  /* 0x0003000000047ab9 */ /* 0x000fe40000000a00 */
[----:B------:R-:W-:-:S04]  /*1cdf0*/  ISETP.NE.U32.AND P0, PT, RZ, UR4, PT ;  /* 0x00000004ff007c0c */ /* 0x000fc8000bf05070 */
[----:B------:R-:W-:-:S06]  /*1ce00*/  ISETP.NE.AND.EX P0, PT, RZ, UR5, PT, P0 ;  /* 0x00000005ff007c0c */ /* 0x000fcc000bf05300 */
[----:B------:R-:W4:Y:S01]  /*1ce10*/  @P1 LDC.64 R6, c[0x0][0xc08] ;  /* 0x00030200ff061b82 */ /* 0x000f220000000a00 */
[----:B------:R-:W-:Y:S02]  /*1ce20*/  ULDC UR4, c[0x0][0xa88] ;  /* 0x0002a20000047ab9 */ /* 0x000fe40000000800 */
[----:B------:R-:W-:Y:S01]  /*1ce30*/  IMAD.U32 R10, RZ, RZ, UR4 ;  /* 0x00000004ff0a7e24 */ /* 0x000fe2000f8e00ff */
[----:B------:R-:W0:Y:S01]  /*1ce40*/  S2R R9, SR_TID.X ;  /* 0x0000000000097919 */ /* 0x000e220000002100 */
[----:B--2---:R-:W-:Y:S02]  /*1ce50*/  IMAD.MOV.U32 R8, RZ, RZ, R3 ;  /* 0x000000ffff087224 */ /* 0x004fe400078e0003 */
[----:B------:R-:W-:Y:S02]  /*1ce60*/  IMAD.MOV.U32 R3, RZ, RZ, RZ ;  /* 0x000000ffff037224 */ /* 0x000fe400078e00ff */
[----:B---3--:R-:W-:-:S04]  /*1ce70*/  IMAD.WIDE R4, R0, 0x4, R4 ;  /* 0x0000000400047825 */ /* 0x008fc800078e0204 */
[----:B----4-:R-:W-:Y:S01]  /*1ce80*/  @P1 IMAD.WIDE R6, R0, 0x4, R6 ;  /* 0x0000000400061825 */ /* 0x010fe200078e0206 */
[----:B------:R2:W5:Y:S04]  /*1ce90*/  @P0 LDG.E R3, desc[UR38][R4.64] ;  /* 0x0000002604030981 */ /* 0x000568000c1e1900 */
[----:B------:R2:W5:Y:S01]  /*1cea0*/  @P1 LDG.E R10, desc[UR38][R6.64] ;  /* 0x00000026060a1981 */ /* 0x000562000c1e1900 */
[----:B------:R-:W-:Y:S01]  /*1ceb0*/  ISETP.NE.AND P2, PT, R8, RZ, PT ;  /* 0x000000ff0800720c */ /* 0x000fe20003f45270 */
[----:B0-----:R-:W-:Y:S01]  /*1cec0*/  VIADD R30, R9, 0xffffff80 ;  /* 0xffffff80091e7836 */ /* 0x001fe20000000000 */
[----:B------:R-:W-:-:S04]  /*1ced0*/  SHF.R.S32.HI R28, RZ, 0x1f, R0 ;  /* 0x0000001fff1c7819 */ /* 0x000fc80000011400 */
        /* <DEDUP_REMOVED lines=9> */
.L_x_1588:
[----:B------:R-:W-:Y:S01]  /*1cf70*/  BSSY B1, `(.L_x_1589) ;  /* 0x0000038000017945 */ /* 0x000fe20003800000 */
[----:B------:R-:W-:Y:S02]  /*1cf80*/  SEL R29, R0, RZ, !P0 ;  /* 0x000000ff001d7207 */ /* 0x000fe40004000000 */
[----:B------:R-:W-:Y:S02]  /*1cf90*/  SEL R28, R28, RZ, !P0 ;  /* 0x000000ff1c1c7207 */ /* 0x000fe40004000000 */
[----:B-----5:R-:W-:Y:S01]  /*1cfa0*/  SHF.R.S32.HI R26, RZ, 0x1f, R3 ;  /* 0x0000001fff1a7819 */ /* 0x020fe20000011403 */
[----:B------:R-:W-:Y:S06]  /*1cfb0*/  @P3 BRA `(.L_x_1590) ;  /* 0x0000000000cc3947 */ /* 0x000fec0003800000 */
[----:B--2---:R-:W2:Y:S01]  /*1cfc0*/  LDL R4, [R1+0x18] ;  /* 0x0000180001047983 */ /* 0x004ea20000100800 */
[----:B------:R-:W0:Y:S02]  /*1cfd0*/  LDC R33, c[0x0][0xbe8] ;  /* 0x0002fa00ff217b82 */ /* 0x000e240000000800 */
[----:B0-----:R-:W-:Y:S01]  /*1cfe0*/  IMAD R0, R10, R33, RZ ;  /* 0x000000210a007224 */ /* 0x001fe200078e02ff */
[----:B--2---:R-:W-:-:S04]  /*1cff0*/  IADD3 R31, R4, -0x80, R9 ;  /* 0xffffff80041f7810 */ /* 0x004fc80007ffe009 */
        /* <DEDUP_REMOVED lines=13> */
[----:B------:R-:W1:Y:S08]  /*1d0d0*/  LDC.64 R6, c[0x0][R24+0x210] ;  /* 0x0000840018067b82 */ /* 0x000e700000000a00 */
[----:B------:R-:W5:Y:S08]  /*1d0e0*/  @P1 LDC R0, c[0x0][0xbec] ;  /* 0x0002fb00ff001b82 */ /* 0x000f700000000800 */
[----:B------:R-:W1:Y:S01]  /*1d0f0*/  @P1 LDC R35, c[0x0][0xbf0] ;  /* 0x0002fc00ff231b82 */ /* 0x000e620000000800 */
[----:B----4-:R-:W-:-:S07]  /*1d100*/  IMAD R11, R15, R29, RZ ;  /* 0x0000001d0f0b7224 */ /* 0x010fce00078e02ff */
[----:B0-----:R-:W0:Y:S01]  /*1d110*/  @!P0 LDC R4, c[0x0][0xb50] ;  /* 0x0002d400ff048b82 */ /* 0x001e220000000800 */
[----:B------:R-:W-:Y:S02]  /*1d120*/  IMAD R15, R14, R28, R11 ;  /* 0x0000001c0e0f7224 */ /* 0x000fe400078e020b */
[----:B-----5:R-:W-:-:S05]  /*1d130*/  @P1 IMAD.HI.U32 R0, R31, R0, RZ ;  /* 0x000000001f001227 */ /* 0x020fca00078e00ff */
[----:B------:R-:W4:Y:S01]  /*1d140*/  @!P0 LDC R5, c[0x0][0xb54] ;  /* 0x0002d500ff058b82 */ /* 0x000f220000000800 */
[----:B-1----:R-:W-:-:S05]  /*1d150*/  @P1 SHF.R.U32.HI R25, RZ, R35, R0 ;  /* 0x00000023ff191219 */ /* 0x002fca0000011600 */
[----:B------:R-:W-:Y:S02]  /*1d160*/  IMAD.MOV R0, RZ, RZ, -R25 ;  /* 0x000000ffff007224 */ /* 0x000fe400078e0a19 */
[-C--:B--2---:R-:W-:Y:S02]  /*1d170*/  IMAD R27, R13, R20.reuse, RZ ;  /* 0x000000140d1b7224 */ /* 0x084fe400078e02ff */
[----:B------:R-:W-:Y:S01]  /*1d180*/  IMAD.WIDE.U32 R12, R12, R20, RZ ;  /* 0x000000140c0c7225 */ /* 0x000fe200078e00ff */
[----:B---3--:R-:W-:-:S03]  /*1d190*/  SEL R11, R32, RZ, P0 ;  /* 0x000000ff200b7207 */ /* 0x008fc60000000000 */
[----:B------:R-:W-:-:S04]  /*1d1a0*/  IMAD.WIDE.U32 R20, R14, R29, RZ ;  /* 0x0000001d0e147225 */ /* 0x000fc800078e00ff */
[----:B------:R-:W-:Y:S01]  /*1d1b0*/  IMAD.IADD R27, R13, 0x1, R27 ;  /* 0x000000010d1b7824 */ /* 0x000fe200078e021b */
[----:B------:R-:W-:Y:S01]  /*1d1c0*/  IADD3 R12, P1, P3, R20, R12, R3 ;  /* 0x0000000c140c7210 */ /* 0x000fe20007b3e003 */
[----:B------:R-:W-:Y:S02]  /*1d1d0*/  IMAD.IADD R15, R21, 0x1, R15 ;  /* 0x00000001150f7824 */ /* 0x000fe400078e020f */
[-C--:B------:R-:W-:Y:S02]  /*1d1e0*/  IMAD R13, R9, R11.reuse, RZ ;  /* 0x0000000b090d7224 */ /* 0x080fe400078e02ff */
[----:B------:R-:W-:-:S04]  /*1d1f0*/  IMAD.WIDE.U32 R8, R8, R11, RZ ;  /* 0x0000000b08087225 */ /* 0x000fc800078e00ff */
[----:B------:R-:W-:Y:S01]  /*1d200*/  IMAD R11, R33, R0, R31 ;  /* 0x00000000210b7224 */ /* 0x000fe200078e021f */
[----:B------:R-:W-:Y:S01]  /*1d210*/  IADD3.X R0, R15, R27, R26, P1, P3 ;  /* 0x0000001b0f007210 */ /* 0x000fe20000fe641a */
[----:B------:R-:W-:Y:S01]  /*1d220*/  IMAD.IADD R13, R9, 0x1, R13 ;  /* 0x00000001090d7824 */ /* 0x000fe200078e020d */
[----:B------:R-:W-:Y:S02]  /*1d230*/  IADD3 R8, P0, P1, R25, R12, R8 ;  /* 0x0000000c19087210 */ /* 0x000fe4000791e008 */
[----:B------:R-:W-:-:S04]  /*1d240*/  SHF.R.S32.HI R25, RZ, 0x1f, R25 ;  /* 0x0000001fff197819 */ /* 0x000fc80000011419 */
[----:B------:R-:W-:Y:S01]  /*1d250*/  IADD3.X R9, R25, R0, R13, P0, P1 ;  /* 0x0000000019097210 */ /* 0x000fe200007e240d */
[----:B------:R-:W-:Y:S01]  /*1d260*/  IMAD R0, R7, R11, RZ ;  /* 0x0000000b07007224 */ /* 0x000fe200078e02ff */
[----:B------:R-:W-:-:S05]  /*1d270*/  SHF.R.S32.HI R13, RZ, 0x1f, R11 ;  /* 0x0000001fff0d7819 */ /* 0x000fca000001140b */
[C---:B------:R-:W-:Y:S02]  /*1d280*/  IMAD R13, R6.reuse, R13, R0 ;  /* 0x0000000d060d7224 */ /* 0x040fe400078e0200 */
[----:B------:R-:W-:-:S04]  /*1d290*/  IMAD.WIDE.U32 R6, R6, R11, R8 ;  /* 0x0000000b06067225 */ /* 0x000fc800078e0008 */
[----:B------:R-:W-:Y:S01]  /*1d2a0*/  IMAD.IADD R0, R7, 0x1, R13 ;  /* 0x0000000107007824 */ /* 0x000fe200078e020d */
[----:B0-----:R-:W-:Y:S01]  /*1d2b0*/  LEA R4, P0, R6, R4, 0x2 ;  /* 0x0000000406047211 */ /* 0x001fe200078010ff */
[----:B------:R-:W-:-:S03]  /*1d2c0*/  IMAD.MOV.U32 R7, RZ, RZ, -0x800000 ;  /* 0xff800000ff077424 */ /* 0x000fc600078e00ff */
[----:B----4-:R-:W-:-:S05]  /*1d2d0*/  LEA.HI.X R5, R6, R5, R0, 0x2, P0 ;  /* 0x0000000506057211 */ /* 0x010fca00000f1400 */
[----:B------:R0:W-:Y:S04]  /*1d2e0*/  STG.E desc[UR38][R4.64], R7 ;  /* 0x0000000704007986 */ /* 0x0001e8000c101926 */
.L_x_1590:
[----:B------:R-:W-:Y:S05]  /*1d2f0*/  BSYNC B1 ;  /* 0x0000000000017941 */ /* 0x000fea0003800000 */
.L_x_1589:
[----:B------:R-:W-:Y:S05]  /*1d300*/  @P2 BRA `(.L_x_1583) ;  /* 0x0000000400782947 */ /* 0x000fea0003800000 */
[----:B------:R-:W3:Y:S01]  /*1d310*/  LDL.LU R12, [R1+0x4c] ;  /* 0x00004c00010c7983 */ /* 0x000ee20000300800 */
[----:B------:R-:W4:Y:S01]  /*1d320*/  LDC R21, c[0x0][0xbe8] ;  /* 0x0002fa00ff157b82 */ /* 0x000f220000000800 */
[----:B0-2---:R-:W-:Y:S01]  /*1d330*/  SHF.R.S32.HI R5, RZ, 0x1f, R30 ;  /* 0x0000001fff057819 */ /* 0x005fe2000001141e */
[----:B------:R-:W-:Y:S01]  /*1d340*/  ULDC.64 UR4, c[0x0][0xaa0] ;  /* 0x0002a80000047ab9 */ /* 0x000fe20000000a00 */
[----:B------:R-:W2:Y:S01]  /*1d350*/  LDL R27, [R1+0x18] ;  /* 0x00001800011b7983 */ /* 0x000ea20000100800 */
        /* <DEDUP_REMOVED lines=13> */
[----:B----4-:R-:W-:-:S13]  /*1d430*/  ISETP.NE.AND P0, PT, R21, 0x1, PT ;  /* 0x000000011500780c */ /* 0x010fda0003f05270 */
[----:B------:R-:W0:Y:S08]  /*1d440*/  @P0 LDC R8, c[0x0][0xbec] ;  /* 0x0002fb00ff080b82 */ /* 0x000e300000000800 */
[----:B------:R-:W4:Y:S01]  /*1d450*/  @P0 LDC R11, c[0x0][0xbf0] ;  /* 0x0002fc00ff0b0b82 */ /* 0x000f220000000800 */
[----:B---3--:R-:W-:-:S04]  /*1d460*/  IMAD.WIDE.U32 R4, R12, UR4, R4 ;  /* 0x000000040c047c25 */ /* 0x008fc8000f8e0004 */
[----:B--2---:R-:W-:Y:S02]  /*1d470*/  IMAD.IADD R9, R27, 0x1, R0 ;  /* 0x000000011b097824 */ /* 0x004fe400078e0200 */
[----:B------:R-:W-:Y:S01]  /*1d480*/  IMAD R5, R12, UR5, R5 ;  /* 0x000000050c057c24 */ /* 0x000fe2000f8e0205 */
[----:B------:R-:W-:Y:S01]  /*1d490*/  ULDC.64 UR4, c[0x0][0xae0] ;  /* 0x0002b80000047ab9 */ /* 0x000fe20000000a00 */
[----:B0-----:R-:W-:-:S04]  /*1d4a0*/  @P0 IMAD.HI.U32 R0, R9, R8, RZ ;  /* 0x0000000809000227 */ /* 0x001fc800078e00ff */
[----:B------:R-:W-:Y:S01]  /*1d4b0*/  IMAD.MOV.U32 R3, RZ, RZ, R9 ;  /* 0x000000ffff037224 */ /* 0x000fe200078e0009 */
[----:B----4-:R-:W-:Y:S01]  /*1d4c0*/  @P0 SHF.R.U32.HI R3, RZ, R11, R0 ;  /* 0x0000000bff030219 */ /* 0x010fe20000011600 */
[----:B------:R-:W-:-:S03]  /*1d4d0*/  IMAD.WIDE.U32 R4, R29, UR6, R4 ;  /* 0x000000061d047c25 */ /* 0x000fc6000f8e0004 */
[--C-:B------:R-:W-:Y:S01]  /*1d4e0*/  SHF.R.S32.HI R0, RZ, 0x1f, R3.reuse ;  /* 0x0000001fff007819 */ /* 0x100fe20000011403 */
[----:B------:R-:W-:Y:S02]  /*1d4f0*/  IMAD.MOV R6, RZ, RZ, -R3 ;  /* 0x000000ffff067224 */ /* 0x000fe400078e0a03 */
[----:B------:R-:W-:Y:S02]  /*1d500*/  IMAD.IADD R5, R5, 0x1, R7 ;  /* 0x0000000105057824 */ /* 0x000fe400078e0207 */
[----:B------:R-:W-:Y:S02]  /*1d510*/  IMAD R0, R0, UR4, RZ ;  /* 0x0000000400007c24 */ /* 0x000fe4000f8e02ff */
[----:B------:R-:W-:Y:S02]  /*1d520*/  IMAD R7, R21, R6, R9 ;  /* 0x0000000615077224 */ /* 0x000fe400078e0209 */
[C---:B------:R-:W-:Y:S02]  /*1d530*/  IMAD R9, R3.reuse, UR5, R0 ;  /* 0x0000000503097c24 */ /* 0x040fe4000f8e0200 */
[----:B------:R-:W-:Y:S01]  /*1d540*/  IMAD.WIDE.U32 R4, R3, UR4, R4 ;  /* 0x0000000403047c25 */ /* 0x000fe2000f8e0004 */
[----:B------:R-:W-:Y:S01]  /*1d550*/  SHF.R.S32.HI R0, RZ, 0x1f, R7 ;  /* 0x0000001fff007819 */ /* 0x000fe20000011407 */
[----:B------:R-:W-:-:S02]  /*1d560*/  ULDC.64 UR4, c[0x0][0xad8] ;  /* 0x0002b60000047ab9 */ /* 0x000fc40000000a00 */
[----:B------:R-:W-:Y:S02]  /*1d570*/  IMAD.IADD R5, R5, 0x1, R9 ;  /* 0x0000000105057824 */ /* 0x000fe400078e0209 */
        /* <DEDUP_REMOVED lines=16> */
.L_x_1817:
[----:B------:R-:W-:Y:S01]  /*1d680*/  IMAD R21, R10, R21, RZ ;  /* 0x000000150a157224 */ /* 0x000fe200078e02ff */
[----:B------:R-:W-:Y:S01]  /*1d690*/  BSSY B1, `(.L_x_1592) ;  /* 0x0000011000017945 */ /* 0x000fe20003800000 */
[----:B------:R-:W-:-:S05]  /*1d6a0*/  IMAD.IADD R6, R25, 0x1, R27 ;  /* 0x0000000119067824 */ /* 0x000fca00078e021b */
[----:B------:R-:W-:-:S13]  /*1d6b0*/  ISETP.GE.AND P0, PT, R6, R21, PT ;  /* 0x000000150600720c */ /* 0x000fda0003f06270 */
[----:B------:R-:W-:Y:S05]  /*1d6c0*/  @P0 BRA `(.L_x_1593) ;  /* 0x0000000000340947 */ /* 0x000fea0003800000 */
[----:B------:R-:W-:Y:S02]  /*1d6d0*/  ULDC UR4, c[0x0][0xac8] ;  /* 0x0002b20000047ab9 */ /* 0x000fe40000000800 */
[----:B------:R-:W-:Y:S02]  /*1d6e0*/  ISETP.GE.AND P2, PT, R9, UR4, PT ;  /* 0x0000000409007c0c */ /* 0x000fe4000bf46270 */
[----:B------:R-:W-:Y:S02]  /*1d6f0*/  ISETP.GE.AND P3, PT, R7, UR4, PT ;  /* 0x0000000407007c0c */ /* 0x000fe4000bf66270 */
[----:B------:R-:W-:-:S09]  /*1d700*/  ISETP.GE.AND P4, PT, R20, UR4, PT ;  /* 0x0000000414007c0c */ /* 0x000fd2000bf86270 */
[----:B--2---:R-:W-:Y:S02]  /*1d710*/  @!P2 IMAD.MOV.U32 R15, RZ, RZ, R3 ;  /* 0x000000ffff0fa224 */ /* 0x004fe400078e0003 */
[-C--:B---3--:R-:W-:Y:S02]  /*1d720*/  @!P3 LEA R12, P0, R7, R14.reuse, 0x1 ;  /* 0x0000000e070cb211 */ /* 0x088fe400078008ff */
[C---:B------:R-:W-:Y:S01]  /*1d730*/  @!P4 LEA R26, P1, R20.reuse, R14, 0x1 ;  /* 0x0000000e141ac211 */ /* 0x040fe200078208ff */
[----:B------:R-:W-:Y:S01]  /*1d740*/  @!P2 IMAD.WIDE R10, R9, 0x2, R14 ;  /* 0x00000002090aa825 */ /* 0x000fe200078e020e */
[-C--:B------:R-:W-:Y:S02]  /*1d750*/  @!P3 LEA.HI.X R13, R7, R3.reuse, R8, 0x1, P0 ;  /* 0x00000003070db211 */ /* 0x080fe400000f0c08 */
[----:B------:R-:W-:Y:S02]  /*1d760*/  @!P4 LEA.HI.X R27, R20, R3, R24, 0x1, P1 ;  /* 0x00000003141bc211 */ /* 0x000fe400008f0c18 */
[----:B------:R4:W-:Y:S04]  /*1d770*/  @!P2 ST.E.128 desc[UR38][R10.64], RZ ;  /* 0x000000ff0a00a985 */ /* 0x0009e8000c101d26 */
[----:B------:R4:W-:Y:S04]  /*1d780*/  @!P3 ST.E.128 desc[UR38][R12.64], RZ ;  /* 0x000000ff0c00b985 */ /* 0x0009e8000c101d26 */
[----:B------:R4:W-:Y:S02]  /*1d790*/  @!P4 ST.E.128 desc[UR38][R26.64], RZ ;  /* 0x000000ff1a00c985 */ /* 0x0009e4000c101d26 */
.L_x_1593:
[----:B------:R-:W-:Y:S05]  /*1d7a0*/  BSYNC B1 ;  /* 0x0000000000017941 */ /* 0x000fea0003800000 */
.L_x_1592:
[----:B------:R-:W-:-:S03]  /*1d7b0*/  UMOV UR4, 0xffffffff ;  /* 0xffffffff00047882 */ /* 0x000fc60000000000 */
[----:B------:R-:W-:Y:S05]  /*1d7c0*/  BRA.DIV UR4, `(.L_x_1594) ;  /* 0x0000009e04787947 */ /* 0x000fea000b800000 */
[----:B--2---:R2:W0:Y:S04]  /*1d7d0*/  SHFL.IDX PT, R3, R4, 0x1, 0x1c1f ;  /* 0x003c1f0004037f89 */ /* 0x00442800000e0000 */
[----:B---3--:R2:W3:Y:S02]  /*1d7e0*/  SHFL.IDX PT, R14, R0, 0x1, 0x1c1f ;  /* 0x003c1f00000e7f89 */ /* 0x0084e400000e0000 */
.L_x_1821:
        /* <DEDUP_REMOVED lines=8> */
[-C--:B---3--:R-:W-:Y:S02]  /*1d870*/  @!P3 LEA R6, P0, R7, R14.reuse, 0x1 ;  /* 0x0000000e0706b211 */ /* 0x088fe400078008ff */
[C---:B----4-:R-:W-:Y:S01]  /*1d880*/  @!P4 LEA R10, P1, R20.reuse, R14, 0x1 ;  /* 0x0000000e140ac211 */ /* 0x050fe200078208ff */
[----:B------:R-:W-:Y:S01]  /*1d890*/  @!P2 IMAD.WIDE R4, R9, 0x2, R14 ;  /* 0x000000020904a825 */ /* 0x000fe200078e020e */
[-C--:B------:R-:W-:Y:S02]  /*1d8a0*/  @!P3 LEA.HI.X R7, R7, R3.reuse, R8, 0x1, P0 ;  /* 0x000000030707b211 */ /* 0x080fe400000f0c08 */
[----:B------:R-:W-:Y:S02]  /*1d8b0*/  @!P4 LEA.HI.X R11, R20, R3, R24, 0x1, P1 ;  /* 0x00000003140bc211 */ /* 0x000fe400008f0c18 */
[----:B------:R0:W-:Y:S04]  /*1d8c0*/  @!P2 ST.E.128 desc[UR38][R4.64], RZ ;  /* 0x000000ff0400a985 */ /* 0x0001e8000c101d26 */
[----:B------:R0:W-:Y:S04]  /*1d8d0*/  @!P3 ST.E.128 desc[UR38][R6.64], RZ ;  /* 0x000000ff0600b985 */ /* 0x0001e8000c101d26 */
[----:B------:R0:W-:Y:S02]  /*1d8e0*/  @!P4 ST.E.128 desc[UR38][R10.64], RZ ;  /* 0x000000ff0a00c985 */ /* 0x0001e4000c101d26 */
.L_x_1583:
[----:B------:R-:W-:Y:S05]  /*1d8f0*/  BSYNC B0 ;  /* 0x0000000000007941 */ /* 0x000fea0003800000 */
.L_x_1575:
[----:B------:R-:W-:Y:S02]  /*1d900*/  ULDC UR4, c[0x0][0xc3c] ;  /* 0x00030f0000047ab9 */ /* 0x000fe40000000800 */
[----:B-1----:R-:W-:-:S13]  /*1d910*/  ISETP.GE.AND P0, PT, R75, UR4, PT ;  /* 0x000000044b007c0c */ /* 0x002fda000bf06270 */
[----:B------:R-:W-:Y:S05]  /*1d920*/  @!P0 BRA `(.L_x_1595) ;  /* 0xfffffe3800908947 */ /* 0x000fea000383ffff */
[----:B------:R-:W-:Y:S05]  /*1d930*/  BRA `(.L_x_1379) ;  /* 0x0000008c00c87947 */ /* 0x000fea0003800000 */
.L_x_1377:
[----:B------:R-:W-:-:S08]  /*1d940*/  NOP ;  /* 0x0000000000007918 */ /* 0x000fd00000000000 */
[----:B------:R-:W0:-:S00]  /*1d950*/  USETMAXREG.DEALLOC.CTAPOOL 0x20 ;  /* 0x00000020000079c8 */ /* 0x000e0000080e0500 */
[----:B0-----:R-:W-:Y:S01]  /*1d960*/  LOP3.LUT R0, R0, 0x3, RZ, 0xc0, !PT ;  /* 0x0000000300007812 */ /* 0x001fe200078ec0ff */
[----:B------:R-:W-:Y:S01]  /*1d970*/  IMAD.MOV.U32 R25, RZ, RZ, RZ ;  /* 0x000000ffff197224 */ /* 0x000fe200078e00ff */
[----:B------:R-:W-:-:S04]  /*1d980*/  LOP3.LUT R23, R23, 0xfffffffd, RZ, 0xc0, !PT ;  /* 0xfffffffd17177812 */ /* 0x000fc800078ec0ff */
[----:B------:R-:W0:Y:S02]  /*1d990*/  SHFL.IDX PT, R0, R0, RZ, 0x1f ;  /* 0x00001fff00007589 */ /* 0x000e2400000e0000 */
[----:B0-----:R-:W-:-:S13]  /*1d9a0*/  ISETP.NE.AND P0, PT, R0, RZ, PT ;  /* 0x000000ff0000720c */ /* 0x001fda0003f05270 */
[----:B------:R-:W-:Y:S01]  /*1d9b0*/  @P0 LOP3.LUT R23, R23, 0x2, RZ, 0xfc, !PT ;  /* 0x0000000217170812 */ /* 0x000fe200078efcff */
[----:B------:R-:W-:Y:S06]  /*1d9c0*/  @!P0 BRA `(.L_x_1596) ;  /* 0x00000000001c8947 */ /* 0x000fec0003800000 */
[----:B------:R-:W0:Y:S08]  /*1d9d0*/  S2UR UR5, SR_CgaCtaId ;  /* 0x00000000000579c3 */ /* 0x000e300000008800 */
[----:B------:R-:W-:Y:S06]  /*1d9e0*/  BAR.SYNC.DEFER_BLOCKING 0x5, 0x200 ;  /* 0x0148000000007b1d */ /* 0x000fec0000010000 */
[----:B------:R-:W-:-:S02]  /*1d9f0*/  UMOV UR4, 0x400 ;  /* 0x0000040000047882 */ /* 0x000fc40000000000 */
[----:B0-----:R-:W-:-:S09]  /*1da00*/  ULEA UR4, UR5, UR4, 0x18 ;  /* 0x0000000405047291 */ /* 0x001fd2000f8ec03f */
[----:B------:R-:W0:Y:S01]  /*1da10*/  LDS.128 R24, [UR4+0x2d8d0] ;  /* 0x02d8d004ff187984 */ /* 0x000e220008000c00 */
[----:B------:R-:W-:Y:S06]  /*1da20*/  BAR.ARV 0x4, 0x200 ;  /* 0x0108000000007b1d */ /* 0x000fec0000002000 */
[----:B------:R-:W-:Y:S05]  /*1da30*/  BRA `(.L_x_1597) ;  /* 0x0000000c00987947 */ /* 0x000fea0003800000 */
.L_x_1596:
[----:B------:R-:W0:Y:S01]  /*1da40*/  S2R R0, SR_TID.X ;  /* 0x0000000000007919 */ /* 0x000e220000002100 */
[----:B------:R-:W-:Y:S01]  /*1da50*/  ULDC UR4, c[0x0][0xc3c] ;  /* 0x00030f0000047ab9 */ /* 0x000fe20000000800 */
[----:B------:R-:W-:Y:S01]  /*1da60*/  IMAD.MOV.U32 R6, RZ, RZ, RZ ;  /* 0x000000ffff067224 */ /* 0x000fe200078e00ff */
[----:B------:R-:W1:Y:S01]  /*1da70*/  S2UR UR6, SR_CTAID.X ;  /* 0x00000000000679c3 */ /* 0x000e620000002500 */
[----:B------:R-:W-:Y:S01]  /*1da80*/  ULDC UR5, c[0x0][0xc38] ;  /* 0x00030e0000057ab9 */ /* 0x000fe20000000800 */
[----:B0-----:R-:W-:-:S04]  /*1da90*/  LOP3.LUT R0, R0, 0x1f, RZ, 0xc0, !PT ;  /* 0x0000001f00007812 */ /* 0x001fc800078ec0ff */
[----:B------:R-:W-:-:S04]  /*1daa0*/  ISETP.NE.AND P0, PT, R0, 0x1f, PT ;  /* 0x0000001f0000780c */ /* 0x000fc80003f05270 */
[----:B------:R-:W-:-:S13]  /*1dab0*/  ISETP.GE.OR P1, PT, R0, UR4, !P0 ;  /* 0x0000000400007c0c */ /* 0x000fda000c726670 */
[----:B------:R-:W0:Y:S08]  /*1dac0*/  @!P1 LDC.64 R4, c[0x0][0xc80] ;  /* 0x00032000ff049b82 */ /* 0x000e300000000a00 */
[----:B------:R-:W2:Y:S01]  /*1dad0*/  @!P1 LDC.64 R2, c[0x0][0xc78] ;  /* 0x00031e00ff029b82 */ /* 0x000ea20000000a00 */
[----:B0-----:R-:W-:-:S05]  /*1dae0*/  @!P1 IMAD.WIDE.U32 R4, R0, 0x4, R4 ;  /* 0x0000000400049825 */ /* 0x001fca00078e0004 */
[----:B------:R-:W3:Y:S01]  /*1daf0*/  @!P1 LDG.E R25, desc[UR38][R4.64] ;  /* 0x0000002604199981 */ /* 0x000ee2000c1e1900 */
[----:B--2---:R-:W-:-:S05]  /*1db00*/  @!P1 IMAD.WIDE.U32 R2, R0, 0x4, R2 ;  /* 0x0000000400029825 */ /* 0x004fca00078e0002 */
        /* <DEDUP_REMOVED lines=25> */
[----:B-1----:R-:W-:Y:S01]  /*1dca0*/  ISETP.GT.AND P6, PT, R7, UR6, PT ;  /* 0x0000000607007c0c */ /* 0x002fe2000bfc4270 */
[----:B------:R-:W-:-:S12]  /*1dcb0*/  IMAD.MOV.U32 R4, RZ, RZ, R7 ;  /* 0x000000ffff047224 */ /* 0x000fd800078e0007 */
[----:B------:R-:W-:Y:S05]  /*1dcc0*/  @P6 BRA `(.L_x_1598) ;  /* 0x0000000000a06947 */ /* 0x000fea0003800000 */
[----:B------:R-:W-:Y:S01]  /*1dcd0*/  IMAD.MOV.U32 R7, RZ, RZ, R4 ;  /* 0x000000ffff077224 */ /* 0x000fe200078e0004 */
[----:B------:R-:W-:Y:S01]  /*1dce0*/  UMOV UR4, URZ ;  /* 0x0000003f00047c82 */ /* 0x000fe20008000000 */
[----:B------:R-:W-:-:S05]  /*1dcf0*/  ULDC UR5, c[0x0][0xc38] ;  /* 0x00030e0000057ab9 */ /* 0x000fca0000000800 */
.L_x_1600:
        /* <DEDUP_REMOVED lines=37> */
.L_x_1598:
        /* <DEDUP_REMOVED lines=13> */
.L_x_1601:
        /* <DEDUP_REMOVED lines=62> */
.L_x_1602:
        /* <DEDUP_REMOVED lines=62> */
.L_x_1603:
[----:B------:R-:W-:-:S05]  /*1e7e0*/  LOP3.LUT R2, RZ, R2, RZ, 0x33, !PT ;  /* 0x00000002ff027212 */ /* 0x000fca00078e33ff */
[----:B------:R-:W-:Y:S01]  /*1e7f0*/  IMAD.IADD R25, R25, 0x1, R2 ;  /* 0x0000000119197824 */ /* 0x000fe200078e0202 */
[----:B------:R-:W-:Y:S06]  /*1e800*/  BRA `(.L_x_1604) ;  /* 0x00000000000c7947 */ /* 0x000fec0003800000 */
.L_x_1599:
[----:B------:R-:W-:Y:S02]  /*1e810*/  IMAD.MOV.U32 R25, RZ, RZ, RZ ;  /* 0x000000ffff197224 */ /* 0x000fe400078e00ff */
[----:B------:R-:W-:Y:S02]  /*1e820*/  IMAD.U32 R24, RZ, RZ, UR6 ;  /* 0x00000006ff187e24 */ /* 0x000fe4000f8e00ff */
[----:B------:R-:W-:-:S07]  /*1e830*/  IMAD.MOV.U32 R26, RZ, RZ, RZ ;  /* 0x000000ffff1a7224 */ /* 0x000fce00078e00ff */
.L_x_1604:
[----:B------:R-:W-:-:S13]  /*1e840*/  ISETP.NE.AND P0, PT, R0, RZ, PT ;  /* 0x000000ff0000720c */ /* 0x000fda0003f05270 */
[----:B------:R-:W0:Y:S01]  /*1e850*/  @!P0 S2R R3, SR_CgaCtaId ;  /* 0x0000000000038919 */ /* 0x000e220000008800 */
[----:B------:R-:W-:-:S04]  /*1e860*/  @!P0 MOV R0, 0x400 ;  /* 0x0000040000008802 */ /* 0x000fc80000000f00 */
[----:B0-----:R-:W-:-:S05]  /*1e870*/  @!P0 LEA R0, R3, R0, 0x18 ;  /* 0x0000000003008211 */ /* 0x001fca00078ec0ff */
[----:B------:R1:W-:Y:S01]  /*1e880*/  @!P0 STS.128 [R0+0x2d8d0], R24 ;  /* 0x02d8d01800008388 */ /* 0x0003e20000000c00 */
[----:B------:R-:W-:Y:S06]  /*1e890*/  BAR.ARV 0x5, 0x200 ;  /* 0x0148000000007b1d */ /* 0x000fec0000002000 */
.L_x_1597:
[----:B------:R2:W-:Y:S01]  /*1e8a0*/  STL [R1+0x2c], RZ ;  /* 0x00002cff01007387 */ /* 0x0005e20000100800 */
[----:B------:R-:W-:Y:S01]  /*1e8b0*/  ULDC UR4, c[0x0][0xc3c] ;  /* 0x00030f0000047ab9 */ /* 0x000fe20000000800 */
[----:B------:R-:W-:Y:S01]  /*1e8c0*/  IMAD.MOV.U32 R28, RZ, RZ, 0x1 ;  /* 0x00000001ff1c7424 */ /* 0x000fe200078e00ff */
[----:B0-----:R-:W-:Y:S01]  /*1e8d0*/  ISETP.GE.AND P0, PT, R27, UR4, PT ;  /* 0x000000041b007c0c */ /* 0x001fe2000bf06270 */
[----:B------:R-:W-:-:S12]  /*1e8e0*/  IMAD.MOV.U32 R18, RZ, RZ, RZ ;  /* 0x000000ffff127224 */ /* 0x000fd800078e00ff */
[----:B--2---:R-:W-:Y:S05]  /*1e8f0*/  @P0 BRA `(.L_x_1605) ;  /* 0x0000007800fc0947 */ /* 0x004fea0003800000 */
[----:B------:R-:W0:Y:S01]  /*1e900*/  S2R R6, SR_TID.X ;  /* 0x0000000000067919 */ /* 0x000e220000002100 */
[----:B------:R-:W2:Y:S01]  /*1e910*/  S2UR UR5, SR_CgaCtaId ;  /* 0x00000000000579c3 */ /* 0x000ea20000008800 */
[----:B------:R-:W-:Y:S01]  /*1e920*/  UMOV UR4, 0x400 ;  /* 0x0000040000047882 */ /* 0x000fe20000000000 */
[----:B------:R-:W-:Y:S01]  /*1e930*/  BSSY B8, `(.L_x_1605) ;  /* 0x00007bb000087945 */ /* 0x000fe20003800000 */
[----:B------:R3:W-:Y:S01]  /*1e940*/  STL [R1+0x2c], RZ ;  /* 0x00002cff01007387 */ /* 0x0007e20000100800 */
[----:B------:R-:W-:Y:S01]  /*1e950*/  IMAD.MOV.U32 R29, RZ, RZ, RZ ;  /* 0x000000ffff1d7224 */ /* 0x000fe200078e00ff */
[----:B------:R-:W-:Y:S01]  /*1e960*/  ULDC.64 UR40, c[0x0][0x198] ;  /* 0x0000660000287ab9 */ /* 0x000fe20000000a00 */
[----:B------:R-:W-:Y:S01]  /*1e970*/  IMAD.MOV.U32 R18, RZ, RZ, RZ ;  /* 0x000000ffff127224 */ /* 0x000fe200078e00ff */
[----:B------:R-:W-:Y:S01]  /*1e980*/  ULDC UR37, c[0x0][0xc] ;  /* 0x0000030000257ab9 */ /* 0x000fe20000000800 */
[----:B------:R-:W-:Y:S01]  /*1e990*/  IMAD.MOV.U32 R28, RZ, RZ, 0x1 ;  /* 0x00000001ff1c7424 */ /* 0x000fe200078e00ff */
[----:B--2---:R-:W-:-:S06]  /*1e9a0*/  ULEA UR4, UR5, UR4, 0x18 ;  /* 0x0000000405047291 */ /* 0x004fcc000f8ec03f */
[----:B------:R-:W-:Y:S01]  /*1e9b0*/  IMAD.U32 R17, RZ, RZ, UR4 ;  /* 0x00000004ff117e24 */ /* 0x000fe2000f8e00ff */
[C---:B0-----:R-:W-:Y:S01]  /*1e9c0*/  LOP3.LUT R5, R6.reuse, 0x7f, RZ, 0xc0, !PT ;  /* 0x0000007f06057812 */ /* 0x041fe200078ec0ff */
[----:B-1----:R-:W-:-:S04]  /*1e9d0*/  IMAD.SHL.U32 R0, R6, 0x8, RZ ;  /* 0x0000000806007824 */ /* 0x002fc800078e00ff */
        /* <DEDUP_REMOVED lines=8> */
[----:B------:R-:W-:Y:S01]  /*1ea60*/  SHF.R.U32.HI R3, RZ, 0x2, R5 ;  /* 0x00000002ff037819 */ /* 0x000fe20000011605 */
[----:B------:R-:W-:-:S03]  /*1ea70*/  IMAD.MOV.U32 R5, RZ, RZ, 0x1 ;  /* 0x00000001ff057424 */ /* 0x000fc600078e00ff */
[----:B------:R-:W-:Y:S01]  /*1ea80*/  LOP3.LUT R2, R3, 0x60, R2, 0xf8, !PT ;  /* 0x0000006003027812 */ /* 0x000fe200078ef802 */
[----:B------:R-:W-:Y:S01]  /*1ea90*/  IMAD R3, R4, 0x2, R17 ;  /* 0x0000000204037824 */ /* 0x000fe200078e0211 */
[----:B------:R3:W-:Y:S01]  /*1eaa0*/  STL [R1], R5 ;  /* 0x0000000501007387 */ /* 0x0007e20000100800 */
[C---:B------:R-:W-:Y:S02]  /*1eab0*/  LOP3.LUT R2, R0.reuse, 0x20, RZ, 0xfc, !PT ;  /* 0x0000002000027812 */ /* 0x040fe400078efcff */
[----:B------:R-:W-:Y:S01]  /*1eac0*/  LOP3.LUT R0, R0, 0x40, RZ, 0xfc, !PT ;  /* 0x0000004000007812 */ /* 0x000fe200078efcff */
[----:B------:R3:W-:Y:S06]  /*1ead0*/  STL [R1+0xc], R3 ;  /* 0x00000c0301007387 */ /* 0x0007ec0000100800 */
.L_x_1769:
[----:B------:R-:W-:Y:S05]  /*1eae0*/  YIELD ;  /* 0x0000000000007946 */ /* 0x000fea0003800000 */
[----:B------:R-:W-:Y:S01]  /*1eaf0*/  ULDC.64 UR4, c[0x0][0xa28] ;  /* 0x00028a0000047ab9 */ /* 0x000fe20000000a00 */
[----:B------:R-:W-:Y:S02]  /*1eb00*/  CS2R R6, SRZ ;  /* 0x0000000000067805 */ /* 0x000fe4000001ff00 */
[----:B------:R-:W-:Y:S01]  /*1eb10*/  ISETP.NE.U32.AND P0, PT, RZ, UR4, PT ;  /* 0x00000004ff007c0c */ /* 0x000fe2000bf05070 */
[----:B0-----:R-:W0:Y:S01]  /*1eb20*/  LDC.64 R10, c[0x0][0xa00] ;  /* 0x00028000ff0a7b82 */ /* 0x001e220000000a00 */
[----:B------:R-:W-:Y:S01]  /*1eb30*/  IMAD.MOV.U32 R0, RZ, RZ, RZ ;  /* 0x000000ffff007224 */ /* 0x000fe200078e00ff */
[----:B------:R-:W-:Y:S01]  /*1eb40*/  ULDC.64 UR6, c[0x0][0xa08] ;  /* 0x0002820000067ab9 */ /* 0x000fe20000000a00 */
[----:B------:R-:W-:Y:S01]  /*1eb50*/  ISETP.NE.AND.EX P0, PT, RZ, UR5, PT, P0 ;  /* 0x00000005ff007c0c */ /* 0x000fe2000bf05300 */
[----:B------:R-:W-:Y:S01]  /*1eb60*/  ULDC.64 UR4, c[0x0][0xa18] ;  /* 0x0002860000047ab9 */ /* 0x000fe20000000a00 */
[----:B------:R-:W-:-:S03]  /*1eb70*/  ULDC.64 UR8, c[0x0][0xa10] ;  /* 0x0002840000087ab9 */ /* 0x000fc60000000a00 */
[----:B-1-3--:R-:W1:Y:S08]  /*1eb80*/  LDC.64 R4, c[0x0][0xa08] ;  /* 0x00028200ff047b82 */ /* 0x00ae700000000a00 */
[----:B--2---:R-:W2:Y:S02]  /*1eb90*/  @P0 LDC.64 R2, c[0x0][0xa28] ;  /* 0x00028a00ff020b82 */ /* 0x004ea40000000a00 */
[----:B--2---:R-:W-:-:S05]  /*1eba0*/  @P0 IMAD.WIDE R2, R27, 0x4, R2 ;  /* 0x000000041b020825 */ /* 0x004fca00078e0202 */
[----:B------:R2:W5:Y:S01]  /*1ebb0*/  @P0 LDG.E R7, desc[UR38][R2.64] ;  /* 0x0000002602070981 */ /* 0x000562000c1e1900 */
[----:B------:R-:W-:Y:S01]  /*1ebc0*/  ISETP.NE.U32.AND P0, PT, RZ, UR4, PT ;  /* 0x00000004ff007c0c */ /* 0x000fe2000bf05070 */
[C---:B0-----:R-:W-:Y:S01]  /*1ebd0*/  IMAD.WIDE R10, R27.reuse, 0x4, R10 ;  /* 0x000000041b0a7825 */ /* 0x041fe200078e020a */
[----:B------:R-:W-:Y:S02]  /*1ebe0*/  ISETP.NE.U32.AND P2, PT, RZ, UR6, PT ;  /* 0x00000006ff007c0c */ /* 0x000fe4000bf45070 */
[----:B------:R-:W-:Y:S01]  /*1ebf0*/  ISETP.NE.AND.EX P0, PT, RZ, UR5, PT, P0 ;  /* 0x00000005ff007c0c */ /* 0x000fe2000bf05300 */
[----:B------:R-:W-:Y:S01]  /*1ec00*/  ULDC.64 UR4, c[0x0][0xa00] ;  /* 0x0002800000047ab9 */ /* 0x000fe20000000a00 */
[----:B------:R-:W-:Y:S01]  /*1ec10*/  ISETP.NE.U32.AND P4, PT, RZ, UR8, PT ;  /* 0x00000008ff007c0c */ /* 0x000fe2000bf85070 */
[----:B------:R-:W-:Y:S01]  /*1ec20*/  IMAD.MOV.U32 R12, RZ, RZ, RZ ;  /* 0x000000ffff0c7224 */ /* 0x000fe200078e00ff */
[----:B------:R-:W-:Y:S01]  /*1ec30*/  ISETP.NE.U32.AND P1, PT, RZ, UR4, PT ;  /* 0x00000004ff007c0c */ /* 0x000fe2000bf25070 */
[----:B--2---:R-:W0:Y:S01]  /*1ec40*/  LDC.64 R2, c[0x0][0xa10] ;  /* 0x00028400ff027b82 */ /* 0x004e220000000a00 */
[----:B-1----:R-:W-:-:S02]  /*1ec50*/  IMAD.WIDE R4, R27, 0x4, R4 ;  /* 0x000000041b047825 */ /* 0x002fc400078e0204 */
[----:B------:R-:W-:-:S05]  /*1ec60*/  ISETP.NE.AND.EX P3, PT, RZ, UR5, PT, P1 ;  /* 0x00000005ff007c0c */ /* 0x000fca000bf65310 */
[----:B------:R-:W1:Y:S01]  /*1ec70*/  @P0 LDC.64 R8, c[0x0][0xa18] ;  /* 0x00028600ff080b82 */ /* 0x000e620000000a00 */
[----:B------:R-:W-:Y:S01]  /*1ec80*/  ULDC UR4, c[0x0][0x288] ;  /* 0x0000a20000047ab9 */ /* 0x000fe20000000800 */
[----:B------:R-:W-:Y:S02]  /*1ec90*/  ISETP.NE.AND.EX P1, PT, RZ, UR7, PT, P2 ;  /* 0x00000007ff007c0c */ /* 0x000fe4000bf25320 */
[----:B------:R-:W-:-:S04]  /*1eca0*/  ISETP.NE.AND.EX P2, PT, RZ, UR9, PT, P4 ;  /* 0x00000009ff007c0c */ /* 0x000fc8000bf45340 */
[----:B------:R-:W2:Y:S07]  /*1ecb0*/  @P3 LDG.E R0, desc[UR38][R10.64] ;  /* 0x000000260a003981 */ /* 0x000eae000c1e1900 */
[----:B------:R-:W5:Y:S01]  /*1ecc0*/  @P1 LDG.E R12, desc[UR38][R4.64] ;  /* 0x00000026040c1981 */ /* 0x000f62000c1e1900 */
        /* <DEDUP_REMOVED lines=13> */
[----:B------:R-:W-:Y:S02]  /*1eda0*/  ULDC UR5, c[0x0][0x348] ;  /* 0x0000d20000057ab9 */ /* 0x000fe40000000800 */
[----:B0-----:R-:W-:Y:S02]  /*1edb0*/  IMAD.U32 R8, RZ, RZ, UR5 ;  /* 0x00000005ff087e24 */ /* 0x001fe4000f8e00ff */
[----:B------:R-:W-:Y:S01]  /*1edc0*/  IMAD.U32 R9, RZ, RZ, UR4 ;  /* 0x00000004ff097e24 */ /* 0x000fe2000f8e00ff */
[----:B--2---:R0:W-:Y:S01]  /*1edd0*/  STL [R1+0x18], R0 ;  /* 0x0000180001007387 */ /* 0x0041e20000100800 */
[----:B------:R-:W-:Y:S01]  /*1ede0*/  IMAD.MOV.U32 R13, RZ, RZ, R0 ;  /* 0x000000ffff0d7224 */ /* 0x000fe200078e0000 */
[----:B------:R-:W-:Y:S06]  /*1edf0*/  @P0 BRA `(.L_x_1606) ;  /* 0x0000000000140947 */ /* 0x000fec0003800000 */
[----:B------:R-:W-:Y:S05]  /*1ee00*/  @!P3 BRA `(.L_x_1606) ;  /* 0x000000000010b947 */ /* 0x000fea0003800000 */
[----:B0-----:R-:W2:Y:S04]  /*1ee10*/  LDG.E R0, desc[UR38][R10.64] ;  /* 0x000000260a007981 */ /* 0x001ea8000c1e1900 */
[----:B------:R-:W2:Y:S02]  /*1ee20*/  LDG.E R10, desc[UR38][R10.64+0x4] ;  /* 0x000004260a0a7981 */ /* 0x000ea4000c1e1900 */
[----:B--2---:R-:W-:-:S05]  /*1ee30*/  IMAD.IADD R13, R10, 0x1, -R0 ;  /* 0x000000010a0d7824 */ /* 0x004fca00078e0a00 */
[----:B------:R1:W-:Y:S02]  /*1ee40*/  STL [R1+0x18], R13 ;  /* 0x0000180d01007387 */ /* 0x0003e40000100800 */
.L_x_1606:
        /* <DEDUP_REMOVED lines=14> */
.L_x_1607:
[----:B------:R-:W-:Y:S05]  /*1ef30*/  @!P1 BRA `(.L_x_1608) ;  /* 0x00000000000c9947 */ /* 0x000fea0003800000 */
[----:B------:R-:W2:Y:S04]  /*1ef40*/  LDG.E R9, desc[UR38][R4.64] ;  /* 0x0000002604097981 */ /* 0x000ea8000c1e1900 */
[----:B------:R-:W2:Y:S02]  /*1ef50*/  LDG.E R4, desc[UR38][R4.64+0x4] ;  /* 0x0000042604047981 */ /* 0x000ea4000c1e1900 */
[----:B--2---:R-:W-:-:S07]  /*1ef60*/  IMAD.IADD R9, R4, 0x1, -R9 ;  /* 0x0000000104097824 */ /* 0x004fce00078e0a09 */
.L_x_1608:
[----:B0-----:R-:W2:Y:S04]  /*1ef70*/  @P2 LDG.E R4, desc[UR38][R2.64] ;  /* 0x0000002602042981 */ /* 0x001ea8000c1e1900 */
[----:B------:R0:W2:Y:S01]  /*1ef80*/  @P2 LDG.E R5, desc[UR38][R2.64+0x4] ;  /* 0x0000042602052981 */ /* 0x0000a2000c1e1900 */
[----:B------:R-:W-:Y:S02]  /*1ef90*/  IMAD R14, R25, 0xc0, RZ ;  /* 0x000000c0190e7824 */ /* 0x000fe400078e02ff */
[----:B-----5:R-:W-:Y:S02]  /*1efa0*/  IMAD.IADD R7, R9, 0x1, -R7 ;  /* 0x0000000109077824 */ /* 0x020fe400078e0a07 */
[----:B------:R-:W-:Y:S01]  /*1efb0*/  VIADD R10, R14, 0xbf ;  /* 0x000000bf0e0a7836 */ /* 0x000fe20000000000 */
[----:B------:R3:W-:Y:S01]  /*1efc0*/  STL [R1+0x10], R14 ;  /* 0x0000100e01007387 */ /* 0x0007e20000100800 */
[----:B0-----:R-:W0:Y:S02]  /*1efd0*/  LDC R2, c[0x0][0x448] ;  /* 0x00011200ff027b82 */ /* 0x001e240000000800 */
[----:B0-----:R-:W-:-:S13]  /*1efe0*/  ISETP.NE.AND P1, PT, R2, 0x1, PT ;  /* 0x000000010200780c */ /* 0x001fda0003f25270 */
[----:B------:R-:W0:Y:S08]  /*1eff0*/  @P1 LDC R3, c[0x0][0x44c] ;  /* 0x00011300ff031b82 */ /* 0x000e300000000800 */
[----:B------:R-:W4:Y:S01]  /*1f000*/  @P1 LDC R2, c[0x0][0x450] ;  /* 0x00011400ff021b82 */ /* 0x000f220000000800 */
[----:B0-----:R-:W-:-:S05]  /*1f010*/  @P1 IMAD.HI.U32 R3, R10, R3, RZ ;  /* 0x000000030a031227 */ /* 0x001fca00078e00ff */
[----:B----4-:R-:W-:Y:S01]  /*1f020*/  @P1 SHF.R.U32.HI R10, RZ, R2, R3 ;  /* 0x00000002ff0a1219 */ /* 0x010fe20000011603 */
[----:B--2---:R-:W-:-:S04]  /*1f030*/  @P2 IMAD.IADD R8, R5, 0x1, -R4 ;  /* 0x0000000105082824 */ /* 0x004fc800078e0a04 */
[----:B------:R-:W-:-:S04]  /*1f040*/  IMAD.IADD R19, R7, 0x1, R8 ;  /* 0x0000000107137824 */ /* 0x000fc800078e0208 */
[C---:B------:R-:W-:Y:S01]  /*1f050*/  VIADD R4, R19.reuse, 0x7f ;  /* 0x0000007f13047836 */ /* 0x040fe20000000000 */
[----:B------:R-:W-:-:S04]  /*1f060*/  IADD3 R9, R19, 0x1, -R13 ;  /* 0x0000000113097810 */ /* 0x000fc80007ffe80d */
[----:B------:R-:W-:Y:S01]  /*1f070*/  SHF.R.S32.HI R2, RZ, 0x1f, R4 ;  /* 0x0000001fff027819 */ /* 0x000fe20000011404 */
[----:B------:R-:W-:-:S03]  /*1f080*/  IMAD.IADD R10, R9, 0x1, R10 ;  /* 0x00000001090a7824 */ /* 0x000fc600078e020a */
[----:B------:R-:W-:Y:S02]  /*1f090*/  LEA.HI R4, R2, R4, RZ, 0x7 ;  /* 0x0000000402047211 */ /* 0x000fe400078f38ff */
[----:B------:R-:W0:Y:S02]  /*1f0a0*/  LDC.64 R2, c[0x0][0x9e0] ;  /* 0x00027800ff027b82 */ /* 0x000e240000000a00 */
[----:B------:R-:W-:-:S05]  /*1f0b0*/  SHF.R.S32.HI R12, RZ, 0x7, R4 ;  /* 0x00000007ff0c7819 */ /* 0x000fca0000011404 */
[----:B------:R3:W-:Y:S01]  /*1f0c0*/  STL [R1+0x44], R12 ;  /* 0x0000440c01007387 */ /* 0x0007e20000100800 */
[----:B0-----:R-:W-:Y:S01]  /*1f0d0*/  ISETP.GE.AND P3, PT, R3, 0x1, PT ;  /* 0x000000010300780c */ /* 0x001fe20003f66270 */
[----:B------:R-:W-:-:S12]  /*1f0e0*/  IMAD.IADD R2, R10, 0x1, R2 ;  /* 0x000000010a027824 */ /* 0x000fd800078e0202 */
[----:B---3--:R-:W-:Y:S05]  /*1f0f0*/  @!P3 BRA `(.L_x_1609) ;  /* 0x000000000048b947 */ /* 0x008fea0003800000 */
        /* <DEDUP_REMOVED lines=11> */
.L_x_1611:
[----:B------:R-:W-:-:S13]  /*1f1b0*/  ISETP.NE.AND P0, PT, R3, 0x1, PT ;  /* 0x000000010300780c */ /* 0x000fda0003f05270 */
[----:B------:R-:W0:Y:S02]  /*1f1c0*/  @P0 LDC.64 R4, c[0x0][0x9e8] ;  /* 0x00027a00ff040b82 */ /* 0x000e240000000a00 */
[----:B0-----:R-:W-:-:S05]  /*1f1d0*/  @P0 IMAD.HI.U32 R4, R11, R4, RZ ;  /* 0x000000040b040227 */ /* 0x001fca00078e00ff */
[----:B------:R-:W-:-:S07]  /*1f1e0*/  @P0 SHF.R.U32.HI R11, RZ, R5, R4 ;  /* 0x00000005ff0b0219 */ /* 0x000fce0000011604 */
.L_x_1612:
[----:B------:R-:W-:Y:S05]  /*1f1f0*/  BSYNC B0 ;  /* 0x0000000000007941 */ /* 0x000fea0003800000 */
.L_x_1610:
[----:B------:R-:W-:-:S05]  /*1f200*/  IMAD R11, R11, R3, R3 ;  /* 0x000000030b0b7224 */ /* 0x000fca00078e0203 */
[----:B------:R-:W-:-:S07]  /*1f210*/  VIMNMX R2, R2, R11, PT ;  /* 0x0000000b02027248 */ /* 0x000fce0003fe0100 */
.L_x_1609:
[----:B------:R-:W0:Y:S01]  /*1f220*/  @P1 LDC R10, c[0x0][0x44c] ;  /* 0x00011300ff0a1b82 */ /* 0x000e220000000800 */
[----:B------:R-:W-:Y:S01]  /*1f230*/  VIADD R2, R2, 0x7f ;  /* 0x0000007f02027836 */ /* 0x000fe20000000000 */
[----:B------:R-:W-:Y:S01]  /*1f240*/  ULDC UR4, c[0x0][0x9dc] ;  /* 0x0002770000047ab9 */ /* 0x000fe20000000800 */
[----:B------:R-:W-:Y:S02]  /*1f250*/  IMAD.MOV.U32 R4, RZ, RZ, R14 ;  /* 0x000000ffff047224 */ /* 0x000fe400078e000e */
[----:B------:R-:W-:-:S03]  /*1f260*/  IMAD.IADD R19, R19, 0x1, -R13 ;  /* 0x0000000113137824 */ /* 0x000fc600078e0a0d */
[----:B------:R-:W2:Y:S01]  /*1f270*/  @P1 LDC R5, c[0x0][0x450] ;  /* 0x00011400ff051b82 */ /* 0x000ea20000000800 */
[----:B0-----:R-:W-:-:S05]  /*1f280*/  @P1 IMAD.HI.U32 R10, R14, R10, RZ ;  /* 0x0000000a0e0a1227 */ /* 0x001fca00078e00ff */
[----:B--2---:R-:W-:Y:S02]  /*1f290*/  @P1 SHF.R.U32.HI R4, RZ, R5, R10 ;  /* 0x00000005ff041219 */ /* 0x004fe4000001160a */
[----:B------:R-:W-:-:S03]  /*1f2a0*/  SHF.R.S32.HI R5, RZ, 0x1f, R2 ;  /* 0x0000001fff057819 */ /* 0x000fc60000011402 */
[----:B------:R-:W-:Y:S01]  /*1f2b0*/  IMAD.IADD R11, R19, 0x1, R4 ;  /* 0x00000001130b7824 */ /* 0x000fe200078e0204 */
[----:B------:R-:W-:-:S03]  /*1f2c0*/  LEA.HI R5, R5, R2, RZ, 0x7 ;  /* 0x0000000205057211 */ /* 0x000fc600078f38ff */
[----:B------:R-:W-:Y:S01]  /*1f2d0*/  VIADD R2, R11, -UR4 ;  /* 0x800000040b027c36 */ /* 0x000fe20008000000 */
[----:B------:R-:W-:-:S04]  /*1f2e0*/  SHF.R.S32.HI R5, RZ, 0x7, R5 ;  /* 0x00000007ff057819 */ /* 0x000fc80000011405 */
[----:B------:R-:W-:Y:S01]  /*1f2f0*/  VIMNMX R10, R12, R5, PT ;  /* 0x000000050c0a7248 */ /* 0x000fe20003fe0100 */
        /* <DEDUP_REMOVED lines=11> */
.L_x_1615:
[----:B------:R-:W-:-:S13]  /*1f3b0*/  ISETP.NE.AND P0, PT, R3, 0x1, PT ;  /* 0x000000010300780c */ /* 0x000fda0003f05270 */
[----:B------:R-:W0:Y:S02]  /*1f3c0*/  @P0 LDC.64 R4, c[0x0][0x9e8] ;  /* 0x00027a00ff040b82 */ /* 0x000e240000000a00 */
[----:B0-----:R-:W-:-:S05]  /*1f3d0*/  @P0 IMAD.HI.U32 R4, R11, R4, RZ ;  /* 0x000000040b040227 */ /* 0x001fca00078e00ff */
[----:B------:R-:W-:-:S07]  /*1f3e0*/  @P0 SHF.R.U32.HI R11, RZ, R5, R4 ;  /* 0x00000005ff0b0219 */ /* 0x000fce0000011604 */
.L_x_1616:
[----:B------:R-:W-:Y:S05]  /*1f3f0*/  BSYNC B0 ;  /* 0x0000000000007941 */ /* 0x000fea0003800000 */
.L_x_1614:
[----:B------:R-:W-:-:S05]  /*1f400*/  IMAD R3, R11, R3, RZ ;  /* 0x000000030b037224 */ /* 0x000fca00078e02ff */
[----:B------:R-:W-:-:S07]  /*1f410*/  VIMNMX R2, R2, R3, !PT ;  /* 0x0000000302027248 */ /* 0x000fce0007fe0100 */
.L_x_1613:
[----:B------:R-:W-:Y:S01]  /*1f420*/  SHF.R.S32.HI R3, RZ, 0x1f, R2 ;  /* 0x0000001fff037819 */ /* 0x000fe20000011402 */
[----:B------:R-:W-:Y:S01]  /*1f430*/  BSSY B0, `(.L_x_1617) ;  /* 0x0000027000007945 */ /* 0x000fe20003800000 */
[----:B------:R-:W-:Y:S01]  /*1f440*/  LOP3.LUT R14, R0, 0xff, RZ, 0xc0, !PT ;  /* 0x000000ff000e7812 */ /* 0x000fe200078ec0ff */
[----:B-1----:R-:W-:Y:S01]  /*1f450*/  IMAD.MOV.U32 R13, RZ, RZ, RZ ;  /* 0x000000ffff0d7224 */ /* 0x002fe200078e00ff */
[----:B------:R-:W-:Y:S02]  /*1f460*/  LEA.HI R3, R3, R2, RZ, 0x7 ;  /* 0x0000000203037211 */ /* 0x000fe400078f38ff */
[----:B------:R-:W-:Y:S01]  /*1f470*/  SHF.R.U32.HI R0, RZ, 0x10, R0 ;  /* 0x00000010ff007819 */ /* 0x000fe20000011600 */
[----:B------:R0:W-:Y:S01]  /*1f480*/  STL [R1+0x38], R14 ;  /* 0x0000380e01007387 */ /* 0x0001e20000100800 */
[----:B------:R-:W-:-:S04]  /*1f490*/  SHF.R.S32.HI R3, RZ, 0x7, R3 ;  /* 0x00000007ff037819 */ /* 0x000fc80000011403 */
[----:B------:R-:W-:-:S04]  /*1f4a0*/  VIMNMX R4, RZ, R3, !PT ;  /* 0x00000003ff047248 */ /* 0x000fc80007fe0100 */
[----:B------:R-:W-:-:S13]  /*1f4b0*/  ISETP.GT.AND P0, PT, R10, R4, PT ;  /* 0x000000040a00720c */ /* 0x000fda0003f04270 */
[----:B0-----:R-:W-:Y:S05]  /*1f4c0*/  @!P0 BRA `(.L_x_1618) ;  /* 0x0000000000748947 */ /* 0x001fea0003800000 */
[----:B------:R-:W-:Y:S01]  /*1f4d0*/  ISETP.NE.AND P0, PT, R0, RZ, PT ;  /* 0x000000ff0000720c */ /* 0x000fe20003f05270 */
[----:B------:R-:W-:-:S03]  /*1f4e0*/  ULDC UR4, c[0x0][0x9f0] ;  /* 0x00027c0000047ab9 */ /* 0x000fc60000000800 */
[----:B------:R-:W-:-:S04]  /*1f4f0*/  SEL R5, R0, UR4, P0 ;  /* 0x0000000400057c07 */ /* 0x000fc80008000000 */
[----:B------:R-:W-:Y:S02]  /*1f500*/  IABS R12, R5 ;  /* 0x00000005000c7213 */ /* 0x000fe40000000000 */
[----:B------:R-:W-:Y:S02]  /*1f510*/  IADD3 R11, R5, -0x1, R10 ;  /* 0xffffffff050b7810 */ /* 0x000fe40007ffe00a */
[----:B------:R-:W0:Y:S03]  /*1f520*/  I2F.RP R2, R12 ;  /* 0x0000000c00027306 */ /* 0x000e260000209400 */
[----:B------:R-:W-:-:S05]  /*1f530*/  IMAD.IADD R11, R11, 0x1, -R4 ;  /* 0x000000010b0b7824 */ /* 0x000fca00078e0a04 */
[----:B0-----:R-:W0:Y:S02]  /*1f540*/  MUFU.RCP R2, R2 ;  /* 0x0000000200027308 */ /* 0x001e240000001000 */
[----:B0-----:R-:W-:-:S06]  /*1f550*/  VIADD R2, R2, 0xffffffe ;  /* 0x0ffffffe02027836 */ /* 0x001fcc0000000000 */
[----:B------:R0:W1:Y:S02]  /*1f560*/  F2I.FTZ.U32.TRUNC.NTZ R3, R2 ;  /* 0x0000000200037305 */ /* 0x000064000021f000 */
[----:B0-----:R-:W-:-:S04]  /*1f570*/  LOP3.LUT R2, R11, R5, RZ, 0x3c, !PT ;  /* 0x000000050b027212 */ /* 0x001fc800078e3cff */
[----:B------:R-:W-:Y:S01]  /*1f580*/  ISETP.GE.AND P3, PT, R2, RZ, PT ;  /* 0x000000ff0200720c */ /* 0x000fe20003f66270 */
[----:B-1----:R-:W-:-:S04]  /*1f590*/  IMAD.MOV R2, RZ, RZ, -R3 ;  /* 0x000000ffff027224 */ /* 0x002fc800078e0a03 */
[----:B------:R-:W-:Y:S02]  /*1f5a0*/  IMAD R13, R2, R12, RZ ;  /* 0x0000000c020d7224 */ /* 0x000fe400078e02ff */
[----:B------:R-:W-:-:S04]  /*1f5b0*/  IMAD.MOV.U32 R2, RZ, RZ, RZ ;  /* 0x000000ffff027224 */ /* 0x000fc800078e00ff */
[----:B------:R-:W-:Y:S01]  /*1f5c0*/  IMAD.HI.U32 R13, R3, R13, R2 ;  /* 0x0000000d030d7227 */ /* 0x000fe200078e0002 */
[----:B------:R-:W-:Y:S02]  /*1f5d0*/  IABS R2, R11 ;  /* 0x0000000b00027213 */ /* 0x000fe40000000000 */
[----:B------:R-:W-:-:S03]  /*1f5e0*/  IABS R3, R5 ;  /* 0x0000000500037213 */ /* 0x000fc60000000000 */
[----:B------:R-:W-:-:S04]  /*1f5f0*/  IMAD.HI.U32 R13, R13, R2, RZ ;  /* 0x000000020d0d7227 */ /* 0x000fc800078e00ff */
[----:B------:R-:W-:-:S04]  /*1f600*/  IMAD.MOV R3, RZ, RZ, -R3 ;  /* 0x000000ffff037224 */ /* 0x000fc800078e0a03 */
        /* <DEDUP_REMOVED lines=8> */
[----:B------:R-:W-:-:S07]  /*1f690*/  @!P1 LOP3.LUT R13, RZ, R5, RZ, 0x33, !PT ;  /* 0x00000005ff0d9212 */ /* 0x000fce00078e33ff */
.L_x_1618:
[----:B------:R-:W-:Y:S05]  /*1f6a0*/  BSYNC B0 ;  /* 0x0000000000007941 */ /* 0x000fea0003800000 */
.L_x_1617:
[-C--:B------:R-:W-:Y:S01]  /*1f6b0*/  IMAD R4, R14, R13.reuse, R4 ;  /* 0x0000000d0e047224 */ /* 0x080fe200078e0204 */
[----:B------:R-:W-:Y:S04]  /*1f6c0*/  BSSY B0, `(.L_x_1619) ;  /* 0x0000156000007945 */ /* 0x000fe80003800000 */
[C---:B------:R-:W-:Y:S01]  /*1f6d0*/  VIADDMNMX R10, R4.reuse, R13, R10, PT ;  /* 0x0000000d040a7246 */ /* 0x040fe2000380010a */
[----:B------:R-:W-:-:S04]  /*1f6e0*/  IMAD R4, R4, 0x80, -R7 ;  /* 0x0000008004047824 */ /* 0x000fc800078e0a07 */
[----:B------:R-:W-:Y:S01]  /*1f6f0*/  IMAD R10, R10, 0x80, -R7 ;  /* 0x000000800a0a7824 */ /* 0x000fe200078e0a07 */
[----:B------:R-:W-:-:S04]  /*1f700*/  VIMNMX R4, RZ, R4, !PT ;  /* 0x00000004ff047248 */ /* 0x000fc80007fe0100 */
[----:B------:R-:W-:-:S04]  /*1f710*/  VIMNMX R10, R10, R8, PT ;  /* 0x000000080a0a7248 */ /* 0x000fc80003fe0100 */
[----:B------:R-:W-:Y:S02]  /*1f720*/  ISETP.GT.AND P0, PT, R10, R4, PT ;  /* 0x000000040a00720c */ /* 0x000fe40003f04270 */
[----:B------:R-:W-:-:S11]  /*1f730*/  SHF.R.U32.HI R4, RZ, 0x7, R4 ;  /* 0x00000007ff047819 */ /* 0x000fd60000011604 */
[----:B------:R-:W-:-:S05]  /*1f740*/  @P0 VIADD R2, R10, 0x7f ;  /* 0x0000007f0a020836 */ /* 0x000fca0000000000 */
[----:B------:R-:W-:-:S04]  /*1f750*/  @P0 SHF.R.S32.HI R3, RZ, 0x1f, R2 ;  /* 0x0000001fff030819 */ /* 0x000fc80000011402 */
[----:B------:R-:W-:Y:S01]  /*1f760*/  @P0 LEA.HI R2, R3, R2, RZ, 0x7 ;  /* 0x0000000203020211 */ /* 0x000fe200078f38ff */
[----:B------:R-:W-:-:S03]  /*1f770*/  IMAD.MOV.U32 R3, RZ, RZ, R4 ;  /* 0x000000ffff037224 */ /* 0x000fc600078e0004 */
[----:B------:R-:W-:Y:S02]  /*1f780*/  @P0 SHF.R.S32.HI R3, RZ, 0x7, R2 ;  /* 0x00000007ff030819 */ /* 0x000fe40000011402 */
[----:B------:R-:W-:Y:S02]  /*1f790*/  PLOP3.LUT P0, PT, PT, PT, PT, 0x80, 0x0 ;  /* 0x000000000000781c */ /* 0x000fe40003f0f070 */
[----:B------:R-:W-:-:S13]  /*1f7a0*/  ISETP.GT.AND P1, PT, R3, R4, PT ;  /* 0x000000040300720c */ /* 0x000fda0003f24270 */
[----:B------:R-:W-:Y:S05]  /*1f7b0*/  @!P1 BRA `(.L_x_1620) ;  /* 0x0000001400189947 */ /* 0x000fea0003800000 */
[----:B------:R-:W-:Y:S01]  /*1f7c0*/  UMOV UR4, 0xffffffff ;  /* 0xffffffff00047882 */ /* 0x000fe20000000000 */
[----:B------:R-:W-:Y:S02]  /*1f7d0*/  SEL R2, R27, RZ, !P2 ;  /* 0x000000ff1b027207 */ /* 0x000fe40005000000 */
[----:B------:R-:W-:Y:S05]  /*1f7e0*/  BRA.DIV UR4, `(.L_x_1621) ;  /* 0x0000007e04b87947 */ /* 0x000fea000b800000 */
[----:B------:R-:W0:Y:S02]  /*1f7f0*/  S2R R5, SR_TID.X ;  /* 0x0000000000057919 */ /* 0x000e240000002100 */
[----:B0-----:R-:W-:-:S04]  /*1f800*/  SHF.R.U32.HI R5, RZ, 0x5, R5 ;  /* 0x00000005ff057819 */ /* 0x001fc80000011605 */
[----:B------:R-:W-:-:S05]  /*1f810*/  LOP3.LUT R5, R5, 0x3, RZ, 0xc0, !PT ;  /* 0x0000000305057812 */ /* 0x000fca00078ec0ff */
[----:B------:R0:W1:Y:S02]  /*1f820*/  SHFL.IDX PT, R14, R5, RZ, 0x1f ;  /* 0x00001fff050e7589 */ /* 0x00006400000e0000 */
.L_x_1824:
[----:B-1----:R-:W-:Y:S02]  /*1f830*/  ISETP.NE.AND P0, PT, R14, RZ, PT ;  /* 0x000000ff0e00720c */ /* 0x002fe40003f05270 */
[----:B------:R-:W-:-:S11]  /*1f840*/  PLOP3.LUT P6, PT, PT, PT, PT, 0x8, 0x0 ;  /* 0x000000000000781c */ /* 0x000fd60003fce170 */
[----:B------:R-:W-:Y:S05]  /*1f850*/  @P0 BRA `(.L_x_1622) ;  /* 0x00000000000c0947 */ /* 0x000fea0003800000 */
[----:B------:R-:W-:-:S03]  /*1f860*/  UMOV UR4, 0xffffffff ;  /* 0xffffffff00047882 */ /* 0x000fc60000000000 */
[----:B------:R-:W-:Y:S05]  /*1f870*/  BRA.DIV UR4, `(.L_x_1623) ;  /* 0x0000007e04c87947 */ /* 0x000fea000b800000 */
[----:B------:R-:W-:-:S13]  /*1f880*/  ELECT P6, URZ, PT ;  /* 0x00000000003f782f */ /* 0x000fda00038c0000 */
.L_x_1622:
[----:B0-----:R-:W2:Y:S01]  /*1f890*/  LDL R5, [R1+0x2c] ;  /* 0x00002c0001057983 */ /* 0x001ea20000100800 */
[----:B------:R-:W-:Y:S01]  /*1f8a0*/  BSSY B1, `(.L_x_1624) ;  /* 0x0000008000017945 */ /* 0x000fe20003800000 */
[----:B--2---:R-:W-:-:S05]  /*1f8b0*/  VIADD R5, R5, 0x1 ;  /* 0x0000000105057836 */ /* 0x004fca0000000000 */
[----:B------:R-:W-:-:S04]  /*1f8c0*/  LEA.HI R7, R5, R5, RZ, 0x1 ;  /* 0x0000000505077211 */ /* 0x000fc800078f08ff */
[----:B------:R-:W-:-:S05]  /*1f8d0*/  LOP3.LUT R7, R7, 0xfffffffe, RZ, 0xc0, !PT ;  /* 0xfffffffe07077812 */ /* 0x000fca00078ec0ff */
[----:B------:R-:W-:-:S05]  /*1f8e0*/  IMAD.IADD R5, R5, 0x1, -R7 ;  /* 0x0000000105057824 */ /* 0x000fca00078e0a07 */
[----:B------:R-:W-:-:S04]  /*1f8f0*/  SHF.L.U32 R5, R5, 0x1f, RZ ;  /* 0x0000001f05057819 */ /* 0x000fc800000006ff */
[----:B------:R-:W0:Y:S02]  /*1f900*/  SYNCS.PHASECHK.TRANS64.TRYWAIT P0, [R17+URZ+0x2d820], R5 ;  /* 0x02d82005110075a7 */ /* 0x000e24000800017f */
[----:B0-----:R-:W-:Y:S05]  /*1f910*/  @!P0 BRA `(.L_x_1625) ;  /* 0x0000007c00c08947 */ /* 0x001fea0003800000 */
.L_x_1827:
[----:B------:R-:W-:Y:S05]  /*1f920*/  BSYNC B1 ;  /* 0x0000000000017941 */ /* 0x000fea0003800000 */
.L_x_1624:
[----:B------:R-:W-:Y:S04]  /*1f930*/  BSSY B1, `(.L_x_1626) ;  /* 0x000008c000017945 */ /* 0x000fe80003800000 */
[----:B------:R-:W-:Y:S05]  /*1f940*/  @!P6 BRA `(.L_x_1627) ;  /* 0x000000080028e947 */ /* 0x000fea0003800000 */
[----:B------:R-:W2:Y:S01]  /*1f950*/  LDL R8, [R1] ;  /* 0x0000000001087983 */ /* 0x000ea20000100800 */
        /* <DEDUP_REMOVED lines=8> */
.L_x_1828:
[----:B------:R-:W-:Y:S05]  /*1f9e0*/  BSYNC B2 ;  /* 0x0000000000027941 */ /* 0x000fea0003800000 */
.L_x_1628:
[----:B------:R-:W-:Y:S04]  /*1f9f0*/  BSSY B2, `(.L_x_1630) ;  /* 0x0000009000027945 */ /* 0x000fe80003800000 */
[----:B------:R-:W-:Y:S05]  /*1fa00*/  @P1 BRA `(.L_x_1631) ;  /* 0x00000000001c1947 */ /* 0x000fea0003800000 */
[----:B0-----:R-:W0:Y:S02]  /*1fa10*/  S2R R5, SR_TID.X ;  /* 0x0000000000057919 */ /* 0x001e240000002100 */
[----:B0-----:R-:W-:Y:S01]  /*1fa20*/  LOP3.LUT R7, R5, 0x1f, RZ, 0xc0, !PT ;  /* 0x0000001f05077812 */ /* 0x001fe200078ec0ff */
[----:B------:R-:W-:-:S03]  /*1fa30*/  IMAD.MOV.U32 R5, RZ, RZ, 0x6000 ;  /* 0x00006000ff057424 */ /* 0x000fc600078e00ff */
[----:B------:R-:W-:Y:S01]  /*1fa40*/  ISETP.NE.AND P0, PT, R7, RZ, PT ;  /* 0x000000ff0700720c */ /* 0x000fe20003f05270 */
[----:B------:R2:W-:-:S12]  /*1fa50*/  SYNCS.ARRIVE.TRANS64 RZ, [R11+URZ+0x2d890], R5 ;  /* 0x02d890050bff79a7 */ /* 0x0005d8000800003f */
[----:B--2---:R-:W-:Y:S05]  /*1fa60*/  @!P0 BRA `(.L_x_1631) ;  /* 0x0000000000048947 */ /* 0x004fea0003800000 */
[----:B------:R-:W-:Y:S01]  /*1fa70*/  BPT.TRAP 0x1 ;  /* 0x000000040000795c */ /* 0x000fe20000300000 */
.L_x_1631:
[----:B------:R-:W-:Y:S05]  /*1fa80*/  BSYNC B2 ;  /* 0x0000000000027941 */ /* 0x000fea0003800000 */
.L_x_1630:
        /* <DEDUP_REMOVED lines=8> */
[----:B0-----:R-:W-:Y:S01]  /*1fb10*/  VIADD R5, R11, 0x2d890 ;  /* 0x0002d8900b057836 */ /* 0x001fe20000000000 */
[----:B------:R-:W-:Y:S01]  /*1fb20*/  UMOV UR6, 0x0 ;  /* 0x0000000000067882 */ /* 0x000fe20000000000 */
[----:B------:R-:W-:Y:S01]  /*1fb30*/  VIADD R12, R8, 0x15400 ;  /* 0x00015400080c7836 */ /* 0x000fe20000000000 */
[----:B------:R-:W-:-:S09]  /*1fb40*/  UMOV UR7, 0x12f00000 ;  /* 0x12f0000000077882 */ /* 0x000fd20000000000 */
.L_x_1632:
        /* <DEDUP_REMOVED lines=16> */
.L_x_1633:
        /* <DEDUP_REMOVED lines=16> */
.L_x_1634:
        /* <DEDUP_REMOVED lines=13> */
.L_x_1829:
[----:B------:R-:W-:Y:S05]  /*1fe20*/  BSYNC B2 ;  /* 0x0000000000027941 */ /* 0x000fea0003800000 */
.L_x_1635:
[----:B------:R-:W-:Y:S01]  /*1fe30*/  BSSY B2, `(.L_x_1637) ;  /* 0x000000b000027945 */ /* 0x000fe20003800000 */
[----:B------:R-:W-:Y:S02]  /*1fe40*/  IMAD.MOV.U32 R12, RZ, RZ, 0x0 ;  /* 0x00000000ff0c7424 */ /* 0x000fe400078e00ff */
[----:B------:R-:W-:Y:S01]  /*1fe50*/  IMAD.MOV.U32 R13, RZ, RZ, 0x12f00000 ;  /* 0x12f00000ff0d7424 */ /* 0x000fe200078e00ff */
[----:B------:R-:W-:Y:S06]  /*1fe60*/  @P1 BRA `(.L_x_1638) ;  /* 0x00000000001c1947 */ /* 0x000fec0003800000 */
[----:B------:R-:W2:Y:S02]  /*1fe70*/  S2R R5, SR_TID.X ;  /* 0x0000000000057919 */ /* 0x000ea40000002100 */
[----:B--2---:R-:W-:Y:S01]  /*1fe80*/  LOP3.LUT R21, R5, 0x1f, RZ, 0xc0, !PT ;  /* 0x0000001f05157812 */ /* 0x004fe200078ec0ff */
[----:B------:R-:W-:-:S03]  /*1fe90*/  IMAD.MOV.U32 R5, RZ, RZ, 0x6000 ;  /* 0x00006000ff057424 */ /* 0x000fc600078e00ff */
[----:B------:R-:W-:Y:S01]  /*1fea0*/  ISETP.NE.AND P0, PT, R21, RZ, PT ;  /* 0x000000ff1500720c */ /* 0x000fe20003f05270 */
[----:B------:R2:W-:-:S12]  /*1feb0*/  SYNCS.ARRIVE.TRANS64 RZ, [R11+URZ+0x2d8b0], R5 ;  /* 0x02d8b0050bff79a7 */ /* 0x0005d8000800003f */
[----:B--2---:R-:W-:Y:S05]  /*1fec0*/  @!P0 BRA `(.L_x_1638) ;  /* 0x0000000000048947 */ /* 0x004fea0003800000 */
[----:B------:R-:W-:Y:S01]  /*1fed0*/  BPT.TRAP 0x1 ;  /* 0x000000040000795c */ /* 0x000fe20000300000 */
.L_x_1638:
[----:B------:R-:W-:Y:S05]  /*1fee0*/  BSYNC B2 ;  /* 0x0000000000027941 */ /* 0x000fea0003800000 */
.L_x_1637:
[----:B------:R-:W-:Y:S01]  /*1fef0*/  R2UR UR10, R20 ;  /* 0x00000000140a72ca */ /* 0x000fe200000e0000 */
[----:B------:R-:W-:Y:S01]  /*1ff00*/  UIADD3 UR4, UP0, UR40, 0x670, URZ ;  /* 0x0000067028047890 */ /* 0x000fe2000ff1e03f */
[----:B------:R-:W-:Y:S01]  /*1ff10*/  R2UR UR6, R12 ;  /* 0x000000000c0672ca */ /* 0x000fe200000e0000 */
[----:B01----:R-:W-:Y:S01]  /*1ff20*/  VIADD R11, R11, 0x2d8b0 ;  /* 0x0002d8b00b0b7836 */ /* 0x003fe20000000000 */
[----:B------:R-:W-:Y:S01]  /*1ff30*/  R2UR UR7, R13 ;  /* 0x000000000d0772ca */ /* 0x000fe200000e0000 */
[----:B------:R-:W-:Y:S01]  /*1ff40*/  VIADD R5, R8, 0x400 ;  /* 0x0000040008057836 */ /* 0x000fe20000000000 */
[----:B------:R-:W-:Y:S01]  /*1ff50*/  PLOP3.LUT P0, PT, PT, PT, PT, 0x80, 0x0 ;  /* 0x000000000000781c */ /* 0x000fe20003f0f070 */
[----:B------:R-:W-:-:S12]  /*1ff60*/  UIADD3.X UR5, URZ, UR41, URZ, UP0, !UPT ;  /* 0x000000293f057290 */ /* 0x000fd800087fe43f */
.L_x_1639:
        /* <DEDUP_REMOVED lines=15> */
.L_x_1640:
        /* <DEDUP_REMOVED lines=15> */
.L_x_1641:
        /* <DEDUP_REMOVED lines=10> */
.L_x_1627:
[----:B------:R-:W-:Y:S05]  /*201f0*/  BSYNC B1 ;  /* 0x0000000000017941 */ /* 0x000fea0003800000 */
.L_x_1626:
[----:B0-----:R-:W2:Y:S01]  /*20200*/  LDL.LU R5, [R1] ;  /* 0x0000000001057983 */ /* 0x001ea20000300800 */
[----:B------:R-:W-:Y:S01]  /*20210*/  VIADD R29, R29, 0x1 ;  /* 0x000000011d1d7836 */ /* 0x000fe20000000000 */
[----:B------:R-:W-:Y:S01]  /*20220*/  PLOP3.LUT P0, PT, PT, PT, PT, 0x8, 0x0 ;  /* 0x000000000000781c */ /* 0x000fe20003f0e170 */
[----:B------:R-:W-:-:S03]  /*20230*/  VIADD R11, R3, 0xfffffffe ;  /* 0xfffffffe030b7836 */ /* 0x000fc60000000000 */
[----:B------:R-:W-:Y:S02]  /*20240*/  ISETP.NE.AND P1, PT, R29, 0x2, PT ;  /* 0x000000021d00780c */ /* 0x000fe40003f25270 */
[----:B------:R-:W-:Y:S02]  /*20250*/  ISETP.GE.AND P2, PT, R11, R4, PT ;  /* 0x000000040b00720c */ /* 0x000fe40003f46270 */
[----:B------:R-:W-:Y:S02]  /*20260*/  SEL R3, RZ, 0x1, P1 ;  /* 0x00000001ff037807 */ /* 0x000fe40000800000 */
[----:B------:R-:W-:Y:S02]  /*20270*/  SEL R29, R29, RZ, P1 ;  /* 0x000000ff1d1d7207 */ /* 0x000fe40000800000 */
[----:B--2---:R-:W-:-:S05]  /*20280*/  LOP3.LUT R5, R5, R3, RZ, 0x3c, !PT ;  /* 0x0000000305057212 */ /* 0x004fca00078e3cff */
[----:B------:R0:W-:Y:S02]  /*20290*/  STL [R1], R5 ;  /* 0x0000000501007387 */ /* 0x0001e40000100800 */
[----:B------:R-:W-:Y:S05]  /*202a0*/  @!P2 BRA `(.L_x_1620) ;  /* 0x00000008005ca947 */ /* 0x000fea0003800000 */
.L_x_1658:
[----:B------:R-:W-:Y:S05]  /*202b0*/  YIELD ;  /* 0x0000000000007946 */ /* 0x000fea0003800000 */
[----:B------:R-:W-:Y:S04]  /*202c0*/  BSSY B1, `(.L_x_1642) ;  /* 0x000008b000017945 */ /* 0x000fe80003800000 */
[----:B-1----:R-:W-:Y:S05]  /*202d0*/  @!P6 BRA `(.L_x_1643) ;  /* 0x000000080024e947 */ /* 0x002fea0003800000 */
[----:B0-----:R-:W2:Y:S01]  /*202e0*/  LDL R5, [R1] ;  /* 0x0000000001057983 */ /* 0x001ea20000100800 */
[----:B------:R-:W-:Y:S01]  /*202f0*/  IMAD R10, R29, 0x8, R17 ;  /* 0x000000081d0a7824 */ /* 0x000fe200078e0211 */
[----:B------:R-:W0:Y:S01]  /*20300*/  S2R R3, SR_TID.X ;  /* 0x0000000000037919 */ /* 0x000e220000002100 */
[----:B------:R-:W-:Y:S01]  /*20310*/  BSSY B2, `(.L_x_1644) ;  /* 0x0000006000027945 */ /* 0x000fe20003800000 */
[----:B0-----:R-:W-:-:S04]  /*20320*/  LOP3.LUT R3, R3, 0x7f, RZ, 0xc0, !PT ;  /* 0x0000007f03037812 */ /* 0x001fc800078ec0ff */
[----:B------:R-:W-:Y:S02]  /*20330*/  ISETP.NE.AND P2, PT, R3, RZ, PT ;  /* 0x000000ff0300720c */ /* 0x000fe40003f45270 */
[----:B--2---:R-:W-:-:S04]  /*20340*/  SHF.L.U32 R8, R5, 0x1f, RZ ;  /* 0x0000001f05087819 */ /* 0x004fc800000006ff */
[----:B------:R-:W0:Y:S02]  /*20350*/  SYNCS.PHASECHK.TRANS64.TRYWAIT P1, [R10+URZ+0x2d8a0], R8 ;  /* 0x02d8a0080a0075a7 */ /* 0x000e24000802017f */
[----:B0-----:R-:W-:Y:S05]  /*20360*/  @!P1 BRA `(.L_x_1645) ;  /* 0x0000007400689947 */ /* 0x001fea0003800000 */
.L_x_1830:
[----:B------:R-:W-:Y:S05]  /*20370*/  BSYNC B2 ;  /* 0x0000000000027941 */ /* 0x000fea0003800000 */
.L_x_1644:
[----:B------:R-:W-:Y:S04]  /*20380*/  BSSY B2, `(.L_x_1646) ;  /* 0x0000009000027945 */ /* 0x000fe80003800000 */
[----:B------:R-:W-:Y:S05]  /*20390*/  @P2 BRA `(.L_x_1647) ;  /* 0x00000000001c2947 */ /* 0x000fea0003800000 */
[----:B------:R-:W1:Y:S02]  /*203a0*/  S2R R3, SR_TID.X ;  /* 0x0000000000037919 */ /* 0x000e640000002100 */
[----:B-1----:R-:W-:Y:S01]  /*203b0*/  LOP3.LUT R5, R3, 0x1f, RZ, 0xc0, !PT ;  /* 0x0000001f03057812 */ /* 0x002fe200078ec0ff */
[----:B------:R-:W-:-:S03]  /*203c0*/  IMAD.MOV.U32 R3, RZ, RZ, 0x6000 ;  /* 0x00006000ff037424 */ /* 0x000fc600078e00ff */
[----:B------:R-:W-:Y:S01]  /*203d0*/  ISETP.NE.AND P1, PT, R5, RZ, PT ;  /* 0x000000ff0500720c */ /* 0x000fe20003f25270 */
[----:B------:R1:W-:-:S12]  /*203e0*/  SYNCS.ARRIVE.TRANS64 RZ, [R10+URZ+0x2d890], R3 ;  /* 0x02d890030aff79a7 */ /* 0x0003d8000800003f */
[----:B-1----:R-:W-:Y:S05]  /*203f0*/  @!P1 BRA `(.L_x_1647) ;  /* 0x0000000000049947 */ /* 0x002fea0003800000 */
[----:B------:R-:W-:Y:S01]  /*20400*/  BPT.TRAP 0x1 ;  /* 0x000000040000795c */ /* 0x000fe20000300000 */
.L_x_1647:
[----:B------:R-:W-:Y:S05]  /*20410*/  BSYNC B2 ;  /* 0x0000000000027941 */ /* 0x000fea0003800000 */
.L_x_1646:
        /* <DEDUP_REMOVED lines=8> */
[----:B------:R-:W-:Y:S01]  /*204a0*/  VIADD R12, R7, 0x15400 ;  /* 0x00015400070c7836 */ /* 0x000fe20000000000 */
[----:B------:R-:W-:Y:S01]  /*204b0*/  UMOV UR6, 0x0 ;  /* 0x0000000000067882 */ /* 0x000fe20000000000 */
[----:B------:R-:W-:-:S10]  /*204c0*/  UMOV UR7, 0x12f00000 ;  /* 0x12f0000000077882 */ /* 0x000fd40000000000 */
.L_x_1648:
        /* <DEDUP_REMOVED lines=10> */
[----:B------:R-:W-:Y:S01]  /*20570*/  IMAD.MOV.U32 R20, RZ, RZ, 0x20 ;  /* 0x00000020ff147424 */ /* 0x000fe200078e00ff */
[----:B------:R-:W-:Y:S01]  /*20580*/  PLOP3.LUT P1, PT, PT, PT, PT, 0x80, 0x0 ;  /* 0x000000000000781c */ /* 0x000fe20003f2f070 */
[----:B------:R-:W-:Y:S01]  /*20590*/  VIADD R12, R7, 0x17400 ;  /* 0x00017400070c7836 */ /* 0x000fe20000000000 */
[----:B------:R-:W-:Y:S01]  /*205a0*/  UMOV UR6, 0x0 ;  /* 0x0000000000067882 */ /* 0x000fe20000000000 */
[----:B------:R-:W-:Y:S01]  /*205b0*/  UMOV UR7, 0x12f00000 ;  /* 0x12f0000000077882 */ /* 0x000fe20000000000 */
[----:B------:R-:W-:-:S15]  /*205c0*/  R2UR UR10, R20 ;  /* 0x00000000140a72ca */ /* 0x000fde00000e0000 */
.L_x_1649:
        /* <DEDUP_REMOVED lines=16> */
.L_x_1650:
        /* <DEDUP_REMOVED lines=10> */
[----:B------:R-:W1:Y:S01]  /*20770*/  SYNCS.PHASECHK.TRANS64.TRYWAIT P1, [R10+URZ+0x2d8c0], R8 ;  /* 0x02d8c0080a0075a7 */ /* 0x000e62000802017f */
[----:B------:R-:W-:Y:S04]  /*20780*/  BSSY B2, `(.L_x_1651) ;  /* 0x0000002000027945 */ /* 0x000fe80003800000 */
[----:B-1----:R-:W-:Y:S05]  /*20790*/  @!P1 BRA `(.L_x_1652) ;  /* 0x0000007000709947 */ /* 0x002fea0003800000 */
.L_x_1831:
[----:B------:R-:W-:Y:S05]  /*207a0*/  BSYNC B2 ;  /* 0x0000000000027941 */ /* 0x000fea0003800000 */
.L_x_1651:
        /* <DEDUP_REMOVED lines=11> */
.L_x_1654:
[----:B------:R-:W-:Y:S05]  /*20860*/  BSYNC B2 ;  /* 0x0000000000027941 */ /* 0x000fea0003800000 */
.L_x_1653:
        /* <DEDUP_REMOVED lines=8> */
.L_x_1655:
        /* <DEDUP_REMOVED lines=15> */
.L_x_1656:
        /* <DEDUP_REMOVED lines=15> */
.L_x_1657:
        /* <DEDUP_REMOVED lines=10> */
.L_x_1643:
[----:B------:R-:W-:Y:S05]  /*20b70*/  BSYNC B1 ;  /* 0x0000000000017941 */ /* 0x000fea0003800000 */
.L_x_1642:
        /* <DEDUP_REMOVED lines=10> */
.L_x_1620:
[----:B------:R-:W-:Y:S05]  /*20c20*/  BSYNC B0 ;  /* 0x0000000000007941 */ /* 0x000fea0003800000 */
.L_x_1619:
[----:B------:R-:W2:Y:S01]  /*20c30*/  LDL R7, [R1+0x10] ;  /* 0x0000100001077983 */ /* 0x000ea20000100800 */
[----:B------:R-:W3:Y:S01]  /*20c40*/  LDC R2, c[0x0][0x448] ;  /* 0x00011200ff027b82 */ /* 0x000ee20000000800 */
[----:B------:R-:W-:Y:S07]  /*20c50*/  @!P0 WARPSYNC.ALL ;  /* 0x0000000000008948 */ /* 0x000fee0003800000 */
[----:B------:R-:W-:Y:S01]  /*20c60*/  @!P0 BAR.SYNC.DEFER_BLOCKING 0xc, 0x200 ;  /* 0x0308000000008b1d */ /* 0x000fe20000010000 */
[----:B---3--:R-:W-:-:S13]  /*20c70*/  ISETP.NE.AND P1, PT, R2, 0x1, PT ;  /* 0x000000010200780c */ /* 0x008fda0003f25270 */
[----:B------:R-:W3:Y:S08]  /*20c80*/  @P1 LDC R4, c[0x0][0x44c] ;  /* 0x00011300ff041b82 */ /* 0x000ef00000000800 */
[----:B------:R-:W4:Y:S01]  /*20c90*/  @P1 LDC R2, c[0x0][0x450] ;  /* 0x00011400ff021b82 */ /* 0x000f220000000800 */
[----:B--2---:R-:W-:-:S04]  /*20ca0*/  VIADD R3, R7, 0xbf ;  /* 0x000000bf07037836 */ /* 0x004fc80000000000 */
[----:B---3--:R-:W-:-:S05]  /*20cb0*/  @P1 IMAD.HI.U32 R4, R3, R4, RZ ;  /* 0x0000000403041227 */ /* 0x008fca00078e00ff */
[----:B----4-:R-:W-:-:S05]  /*20cc0*/  @P1 SHF.R.U32.HI R3, RZ, R2, R4 ;  /* 0x00000002ff031219 */ /* 0x010fca0000011604 */
[----:B------:R-:W-:Y:S02]  /*20cd0*/  IMAD.IADD R9, R9, 0x1, R3 ;  /* 0x0000000109097824 */ /* 0x000fe400078e0203 */
[----:B------:R-:W2:Y:S02]  /*20ce0*/  LDC.64 R2, c[0x0][0x9e0] ;  /* 0x00027800ff027b82 */ /* 0x000ea40000000a00 */
[----:B--2---:R-:W-:Y:S01]  /*20cf0*/  ISETP.GE.AND P2, PT, R3, 0x1, PT ;  /* 0x000000010300780c */ /* 0x004fe20003f46270 */
[----:B------:R-:W-:-:S12]  /*20d00*/  IMAD.IADD R2, R9, 0x1, R2 ;  /* 0x0000000109027824 */ /* 0x000fd800078e0202 */
[----:B------:R-:W-:Y:S05]  /*20d10*/  @!P2 BRA `(.L_x_1659) ;  /* 0x000000000048a947 */ /* 0x000fea0003800000 */
[C---:B------:R-:W-:Y:S01]  /*20d20*/  ISETP.GT.AND P0, PT, R9.reuse, RZ, PT ;  /* 0x000000ff0900720c */ /* 0x040fe20003f04270 */
[----:B------:R-:W-:Y:S01]  /*20d30*/  BSSY B0, `(.L_x_1660) ;  /* 0x000000e000007945 */ /* 0x000fe20003800000 */
[----:B------:R-:W-:-:S11]  /*20d40*/  VIADD R6, R9, 0xffffffff ;  /* 0xffffffff09067836 */ /* 0x000fd60000000000 */
[----:B------:R-:W-:Y:S05]  /*20d50*/  @P0 BRA `(.L_x_1661) ;  /* 0x00000000001c0947 */ /* 0x000fea0003800000 */
[----:B------:R-:W-:Y:S01]  /*20d60*/  ISETP.NE.AND P0, PT, R3, 0x1, PT ;  /* 0x000000010300780c */ /* 0x000fe20003f05270 */
[----:B------:R-:W-:-:S12]  /*20d70*/  IMAD.MOV R6, RZ, RZ, -R9 ;  /* 0x000000ffff067224 */ /* 0x000fd800078e0a09 */
[----:B0-----:R-:W0:Y:S02]  /*20d80*/  @P0 LDC.64 R4, c[0x0][0x9e8] ;  /* 0x00027a00ff040b82 */ /* 0x001e240000000a00 */
[----:B0-----:R-:W-:-:S05]  /*20d90*/  @P0 IMAD.HI.U32 R4, R6, R4, RZ ;  /* 0x0000000406040227 */ /* 0x001fca00078e00ff */
[----:B------:R-:W-:-:S04]  /*20da0*/  @P0 SHF.R.U32.HI R6, RZ, R5, R4 ;  /* 0x00000005ff060219 */ /* 0x000fc80000011604 */
[----:B------:R-:W-:Y:S01]  /*20db0*/  LOP3.LUT R6, RZ, R6, RZ, 0x33, !PT ;  /* 0x00000006ff067212 */ /* 0x000fe200078e33ff */
[----:B------:R-:W-:Y:S06]  /*20dc0*/  BRA `(.L_x_1662) ;  /* 0x0000000000107947 */ /* 0x000fec0003800000 */
.L_x_1661:
[----:B------:R-:W-:-:S13]  /*20dd0*/  ISETP.NE.AND P0, PT, R3, 0x1, PT ;  /* 0x000000010300780c */ /* 0x000fda0003f05270 */
[----:B0-----:R-:W0:Y:S02]  /*20de0*/  @P0 LDC.64 R4, c[0x0][0x9e8] ;  /* 0x00027a00ff040b82 */ /* 0x001e240000000a00 */
[----:B0-----:R-:W-:-:S05]  /*20df0*/  @P0 IMAD.HI.U32 R4, R6, R4, RZ ;  /* 0x0000000406040227 */ /* 0x001fca00078e00ff */
[----:B------:R-:W-:-:S07]  /*20e00*/  @P0 SHF.R.U32.HI R6, RZ, R5, R4 ;  /* 0x00000005ff060219 */ /* 0x000fce0000011604 */
.L_x_1662:
[----:B------:R-:W-:Y:S05]  /*20e10*/  BSYNC B0 ;  /* 0x0000000000007941 */ /* 0x000fea0003800000 */
.L_x_1660:
[----:B------:R-:W-:-:S05]  /*20e20*/  IMAD R6, R6, R3, R3 ;  /* 0x0000000306067224 */ /* 0x000fca00078e0203 */
[----:B------:R-:W-:-:S07]  /*20e30*/  VIMNMX R2, R2, R6, PT ;  /* 0x0000000602027248 */ /* 0x000fce0003fe0100 */
.L_x_1659:
[----:B-1----:R-:W2:Y:S01]  /*20e40*/  LDL R8, [R1+0x44] ;  /* 0x0000440001087983 */ /* 0x002ea20000100800 */
[----:B0-----:R-:W0:Y:S01]  /*20e50*/  @P1 LDC R5, c[0x0][0x44c] ;  /* 0x00011300ff051b82 */ /* 0x001e220000000800 */
[----:B------:R-:W-:Y:S01]  /*20e60*/  VIADD R2, R2, 0x7f ;  /* 0x0000007f02027836 */ /* 0x000fe20000000000 */
[----:B------:R-:W-:Y:S01]  /*20e70*/  ULDC UR4, c[0x0][0x9dc] ;  /* 0x0002770000047ab9 */ /* 0x000fe20000000800 */
[----:B------:R-:W-:-:S05]  /*20e80*/  IMAD.MOV.U32 R6, RZ, RZ, R7 ;  /* 0x000000ffff067224 */ /* 0x000fca00078e0007 */
[----:B------:R-:W1:Y:S01]  /*20e90*/  @P1 LDC R4, c[0x0][0x450] ;  /* 0x00011400ff041b82 */ /* 0x000e620000000800 */
[----:B0-----:R-:W-:-:S05]  /*20ea0*/  @P1 IMAD.HI.U32 R5, R7, R5, RZ ;  /* 0x0000000507051227 */ /* 0x001fca00078e00ff */
[----:B-1----:R-:W-:Y:S02]  /*20eb0*/  @P1 SHF.R.U32.HI R6, RZ, R4, R5 ;  /* 0x00000004ff061219 */ /* 0x002fe40000011605 */
[----:B------:R-:W-:-:S03]  /*20ec0*/  SHF.R.S32.HI R4, RZ, 0x1f, R2 ;  /* 0x0000001fff047819 */ /* 0x000fc60000011402 */
[----:B------:R-:W-:Y:S01]  /*20ed0*/  IMAD.IADD R7, R19, 0x1, R6 ;  /* 0x0000000113077824 */ /* 0x000fe200078e0206 */
[----:B------:R-:W-:-:S03]  /*20ee0*/  LEA.HI R4, R4, R2, RZ, 0x7 ;  /* 0x0000000204047211 */ /* 0x000fc600078f38ff */
[----:B------:R-:W-:Y:S01]  /*20ef0*/  VIADD R2, R7, -UR4 ;  /* 0x8000000407027c36 */ /* 0x000fe20008000000 */
[----:B------:R-:W-:-:S05]  /*20f00*/  SHF.R.S32.HI R9, RZ, 0x7, R4 ;  /* 0x00000007ff097819 */ /* 0x000fca0000011404 */
[----:B------:R0:W-:Y:S01]  /*20f10*/  STL [R1+0x48], R9 ;  /* 0x0000480901007387 */ /* 0x0001e20000100800 */
[----:B--2---:R-:W-:Y:S01]  /*20f20*/  VIMNMX R6, R8, R9, PT ;  /* 0x0000000908067248 */ /* 0x004fe20003fe0100 */
[----:B0-----:R-:W-:Y:S06]  /*20f30*/  @!P2 BRA `(.L_x_1663) ;  /* 0x000000000044a947 */ /* 0x001fec0003800000 */
        /* <DEDUP_REMOVED lines=10> */
.L_x_1665:
[----:B------:R-:W-:-:S13]  /*20fe0*/  ISETP.NE.AND P0, PT, R3, 0x1, PT ;  /* 0x000000010300780c */ /* 0x000fda0003f05270 */
[----:B------:R-:W0:Y:S02]  /*20ff0*/  @P0 LDC.64 R4, c[0x0][0x9e8] ;  /* 0x00027a00ff040b82 */ /* 0x000e240000000a00 */
[----:B0-----:R-:W-:-:S05]  /*21000*/  @P0 IMAD.HI.U32 R4, R7, R4, RZ ;  /* 0x0000000407040227 */ /* 0x001fca00078e00ff */
[----:B------:R-:W-:-:S07]  /*21010*/  @P0 SHF.R.U32.HI R7, RZ, R5, R4 ;  /* 0x00000005ff070219 */ /* 0x000fce0000011604 */
.L_x_1666:
[----:B------:R-:W-:Y:S05]  /*21020*/  BSYNC B0 ;  /* 0x0000000000007941 */ /* 0x000fea0003800000 */
.L_x_1664:
[----:B------:R-:W-:-:S05]  /*21030*/  IMAD R3, R7, R3, RZ ;  /* 0x0000000307037224 */ /* 0x000fca00078e02ff */
[----:B------:R-:W-:-:S07]  /*21040*/  VIMNMX R2, R2, R3, !PT ;  /* 0x0000000302027248 */ /* 0x000fce0007fe0100 */
.L_x_1663:
[----:B------:R-:W-:Y:S01]  /*21050*/  SHF.R.S32.HI R3, RZ, 0x1f, R2 ;  /* 0x0000001fff037819 */ /* 0x000fe20000011402 */
[----:B------:R-:W-:Y:S01]  /*21060*/  BSSY B0, `(.L_x_1667) ;  /* 0x0000025000007945 */ /* 0x000fe20003800000 */
[----:B------:R-:W-:Y:S02]  /*21070*/  ISETP.NE.AND P1, PT, R0, RZ, PT ;  /* 0x000000ff0000720c */ /* 0x000fe40003f25270 */
[----:B------:R-:W-:-:S04]  /*21080*/  LEA.HI R3, R3, R2, RZ, 0x7 ;  /* 0x0000000203037211 */ /* 0x000fc800078f38ff */
[----:B------:R-:W-:-:S04]  /*21090*/  SHF.R.S32.HI R3, RZ, 0x7, R3 ;  /* 0x00000007ff037819 */ /* 0x000fc80000011403 */
[----:B------:R-:W-:-:S03]  /*210a0*/  VIMNMX R8, RZ, R3, !PT ;  /* 0x00000003ff087248 */ /* 0x000fc60007fe0100 */
[----:B------:R-:W0:Y:S01]  /*210b0*/  @!P1 LDC R0, c[0x0][0x9f0] ;  /* 0x00027c00ff009b82 */ /* 0x000e220000000800 */
[----:B------:R-:W-:Y:S01]  /*210c0*/  ISETP.GT.AND P0, PT, R6, R8, PT ;  /* 0x000000080600720c */ /* 0x000fe20003f04270 */
[----:B------:R1:W-:Y:S04]  /*210d0*/  STL [R1+0x24], R8 ;  /* 0x0000240801007387 */ /* 0x0003e80000100800 */
[----:B------:R1:W-:Y:S08]  /*210e0*/  STL [R1+0x28], RZ ;  /* 0x000028ff01007387 */ /* 0x0003f00000100800 */
[----:B-1----:R-:W-:Y:S05]  /*210f0*/  @!P0 BRA `(.L_x_1668) ;  /* 0x00000000006c8947 */ /* 0x002fea0003800000 */
[-C--:B0-----:R-:W-:Y:S02]  /*21100*/  IABS R4, R0.reuse ;  /* 0x0000000000047213 */ /* 0x081fe40000000000 */
[----:B------:R-:W-:Y:S02]  /*21110*/  IABS R7, R0 ;  /* 0x0000000000077213 */ /* 0x000fe40000000000 */
[----:B------:R-:W0:Y:S03]  /*21120*/  I2F.RP R2, R4 ;  /* 0x0000000400027306 */ /* 0x000e260000209400 */
[----:B------:R-:W-:-:S05]  /*21130*/  IMAD.MOV R7, RZ, RZ, -R7 ;  /* 0x000000ffff077224 */ /* 0x000fca00078e0a07 */
[----:B0-----:R-:W0:Y:S02]  /*21140*/  MUFU.RCP R2, R2 ;  /* 0x0000000200027308 */ /* 0x001e240000001000 */
[----:B0-----:R-:W-:-:S06]  /*21150*/  VIADD R2, R2, 0xffffffe ;  /* 0x0ffffffe02027836 */ /* 0x001fcc0000000000 */
[----:B------:R-:W0:Y:S02]  /*21160*/  F2I.FTZ.U32.TRUNC.NTZ R3, R2 ;  /* 0x0000000200037305 */ /* 0x000e24000021f000 */
[----:B0-----:R-:W-:-:S04]  /*21170*/  IMAD.MOV R2, RZ, RZ, -R3 ;  /* 0x000000ffff027224 */ /* 0x001fc800078e0a03 */
[----:B------:R-:W-:Y:S02]  /*21180*/  IMAD R5, R2, R4, RZ ;  /* 0x0000000402057224 */ /* 0x000fe400078e02ff */
        /* <DEDUP_REMOVED lines=18> */
.L_x_1668:
[----:B------:R-:W-:Y:S05]  /*212b0*/  BSYNC B0 ;  /* 0x0000000000007941 */ /* 0x000fea0003800000 */
.L_x_1667:
[----:B------:R-:W2:Y:S04]  /*212c0*/  LDL R2, [R1+0x28] ;  /* 0x0000280001027983 */ /* 0x000ea80000100800 */
[----:B0-----:R-:W2:Y:S01]  /*212d0*/  LDL R0, [R1+0x38] ;  /* 0x0000380001007983 */ /* 0x001ea20000100800 */
[----:B------:R-:W-:Y:S01]  /*212e0*/  BSSY B7, `(.L_x_1669) ;  /* 0x000041b000077945 */ /* 0x000fe20003800000 */
[----:B--2---:R-:W-:-:S05]  /*212f0*/  IMAD R0, R0, R2, R8 ;  /* 0x0000000200007224 */ /* 0x004fca00078e0208 */
[----:B------:R-:W-:Y:S01]  /*21300*/  VIADDMNMX R22, R0, R2, R6, PT ;  /* 0x0000000200167246 */ /* 0x000fe20003800106 */
[----:B------:R0:W-:Y:S03]  /*21310*/  STL [R1+0x8], R0 ;  /* 0x0000080001007387 */ /* 0x0001e60000100800 */
[----:B------:R-:W-:Y:S01]  /*21320*/  ISETP.GT.AND P0, PT, R22, R0, PT ;  /* 0x000000001600720c */ /* 0x000fe20003f04270 */
[----:B------:R0:W-:-:S12]  /*21330*/  STL [R1+0x1c], R22 ;  /* 0x00001c1601007387 */ /* 0x0001d80000100800 */
[----:B0-----:R-:W-:Y:S05]  /*21340*/  @P0 BRA `(.L_x_1670) ;  /* 0x0000000000440947 */ /* 0x001fea0003800000 */
[----:B------:R-:W0:Y:S02]  /*21350*/  S2R R0, SR_TID.X ;  /* 0x0000000000007919 */ /* 0x000e240000002100 */
[----:B0-----:R-:W-:-:S04]  /*21360*/  LOP3.LUT R0, R0, 0x7f, RZ, 0xc0, !PT ;  /* 0x0000007f00007812 */ /* 0x001fc800078ec0ff */
[----:B------:R-:W-:-:S13]  /*21370*/  ISETP.NE.AND P0, PT, R0, RZ, PT ;  /* 0x000000ff0000720c */ /* 0x000fda0003f05270 */
[----:B------:R-:W-:Y:S05]  /*21380*/  @P0 BRA `(.L_x_1671) ;  /* 0x0000004000400947 */ /* 0x000fea0003800000 */
[----:B-1----:R-:W0:Y:S01]  /*21390*/  S2R R5, SR_LANEID ;  /* 0x0000000000057919 */ /* 0x002e220000000000 */
        /* <DEDUP_REMOVED lines=10> */
[----:B0-----:R-:W-:Y:S01]  /*21440*/  IADD3 R24, R0, UR37, R7 ;  /* 0x0000002500187c10 */ /* 0x001fe2000fffe007 */
[----:B------:R-:W-:Y:S06]  /*21450*/  BRA `(.L_x_1671) ;  /* 0x00000040000c7947 */ /* 0x000fec0003800000 */
.L_x_1670:
        /* <DEDUP_REMOVED lines=9> */
[----:B------:R-:W0:Y:S01]  /*214f0*/  LDC.64 R2, c[0x4][R2] ;  /* 0x0100000002027b82 */ /* 0x000e220000000a00 */
[----:B-1----:R-:W-:Y:S02]  /*21500*/  IMAD.U32 R5, RZ, RZ, UR7 ;  /* 0x00000007ff057e24 */ /* 0x002fe4000f8e00ff */
        /* <DEDUP_REMOVED lines=9> */
.L_x_1673:
[----:B------:R-:W-:Y:S05]  /*215a0*/  BSYNC B6 ;  /* 0x0000000000067941 */ /* 0x000fea0003800000 */
.L_x_1672:
        /* <DEDUP_REMOVED lines=8> */
[----:B------:R0:W2:Y:S01]  /*21630*/  LDC.64 R2, c[0x4][R19] ;  /* 0x0100000013027b82 */ /* 0x0000a20000000a00 */
[----:B------:R-:W-:Y:S02]  /*21640*/  IMAD.U32 R4, RZ, RZ, UR6 ;  /* 0x00000006ff047e24 */ /* 0x000fe4000f8e00ff */
[----:B-1----:R-:W-:Y:S02]  /*21650*/  IMAD.U32 R5, RZ, RZ, UR7 ;  /* 0x00000007ff057e24 */ /* 0x002fe4000f8e00ff */
        /* <DEDUP_REMOVED lines=8> */
[----:B--2---:R-:W-:Y:S05]  /*216e0*/  CALL.ABS.NOINC R2 ;  /* 0x0000000002007343 */ /* 0x004fea0003c00000 */
.L_x_1676:
        /* <DEDUP_REMOVED lines=15> */
.L_x_1675:
[----:B------:R-:W-:Y:S05]  /*217e0*/  BSYNC B6 ;  /* 0x0000000000067941 */ /* 0x000fea0003800000 */
.L_x_1674:
[----:B------:R-:W-:Y:S01]  /*217f0*/  ULDC.64 UR4, c[0x0][0x9f8] ;  /* 0x00027e0000047ab9 */ /* 0x000fe20000000a00 */
[----:B------:R-:W-:Y:S01]  /*21800*/  IMAD.MOV.U32 R25, RZ, RZ, R27 ;  /* 0x000000ffff197224 */ /* 0x000fe200078e001b */
[----:B------:R-:W-:-:S04]  /*21810*/  ISETP.NE.U32.AND P0, PT, RZ, UR4, PT ;  /* 0x00000004ff007c0c */ /* 0x000fc8000bf05070 */
[----:B------:R-:W-:Y:S01]  /*21820*/  ISETP.NE.AND.EX P0, PT, RZ, UR5, PT, P0 ;  /* 0x00000005ff007c0c */ /* 0x000fe2000bf05300 */
[----:B------:R-:W-:-:S12]  /*21830*/  ULDC.64 UR4, c[0x0][0xa08] ;  /* 0x0002820000047ab9 */ /* 0x000fd80000000a00 */
[----:B------:R-:W0:Y:S02]  /*21840*/  @P0 LDC.64 R2, c[0x0][0x9f8] ;  /* 0x00027e00ff020b82 */ /* 0x000e240000000a00 */
[----:B0-----:R-:W-:-:S05]  /*21850*/  @P0 IMAD.WIDE R2, R27, 0x4, R2 ;  /* 0x000000041b020825 */ /* 0x001fca00078e0202 */
[----:B------:R0:W2:Y:S01]  /*21860*/  @P0 LDG.E R25, desc[UR38][R2.64] ;  /* 0x0000002602190981 */ /* 0x0000a2000c1e1900 */
[----:B------:R-:W-:Y:S01]  /*21870*/  VIADD R22, R22, 0xffffffff ;  /* 0xffffffff16167836 */ /* 0x000fe20000000000 */
[----:B0-----:R-:W0:Y:S02]  /*21880*/  LDC.64 R2, c[0x0][0x418] ;  /* 0x00010600ff027b82 */ /* 0x001e240000000a00 */
[----:B0-----:R-:W-:Y:S01]  /*21890*/  LOP3.LUT P0, RZ, R2, UR4, RZ, 0xfc, !PT ;  /* 0x0000000402ff7c12 */ /* 0x001fe2000f80fcff */
[----:B------:R-:W-:-:S03]  /*218a0*/  UMOV UR4, 0xffffffff ;  /* 0xffffffff00047882 */ /* 0x000fc60000000000 */
[----:B------:R-:W-:Y:S02]  /*218b0*/  LOP3.LUT P0, RZ, R3, UR5, RZ, 0xfc, P0 ;  /* 0x0000000503ff7c12 */ /* 0x000fe4000800fcff */
[----:B--2---:R-:W-:Y:S02]  /*218c0*/  SHF.R.S32.HI R7, RZ, 0x1f, R25 ;  /* 0x0000001fff077819 */ /* 0x004fe40000011419 */
[----:B------:R-:W-:-:S03]  /*218d0*/  SEL R19, R25, RZ, !P0 ;  /* 0x000000ff19137207 */ /* 0x000fc60004000000 */
[----:B------:R0:W-:Y:S01]  /*218e0*/  STL [R1+0x4], R7 ;  /* 0x0000040701007387 */ /* 0x0001e20000100800 */
[----:B------:R-:W-:Y:S05]  /*218f0*/  BRA.DIV UR4, `(.L_x_1677) ;  /* 0x00000062042c7947 */ /* 0x000fea000b800000 */
[----:B------:R-:W2:Y:S02]  /*21900*/  S2R R0, SR_TID.X ;  /* 0x0000000000007919 */ /* 0x000ea40000002100 */
[----:B--2---:R-:W-:-:S04]  /*21910*/  SHF.R.U32.HI R0, RZ, 0x5, R0 ;  /* 0x00000005ff007819 */ /* 0x004fc80000011600 */
[----:B------:R-:W-:-:S05]  /*21920*/  LOP3.LUT R0, R0, 0x3, RZ, 0xc0, !PT ;  /* 0x0000000300007812 */ /* 0x000fca00078ec0ff */
[----:B------:R2:W3:Y:S02]  /*21930*/  SHFL.IDX PT, R14, R0, RZ, 0x1f ;  /* 0x00001fff000e7589 */ /* 0x0004e400000e0000 */
.L_x_1834:
[----:B---3--:R-:W-:Y:S02]  /*21940*/  ISETP.NE.AND P0, PT, R14, RZ, PT ;  /* 0x000000ff0e00720c */ /* 0x008fe40003f05270 */
[----:B------:R-:W-:Y:S02]  /*21950*/  PLOP3.LUT P1, PT, PT, PT, PT, 0x8, 0x0 ;  /* 0x000000000000781c */ /* 0x000fe40003f2e170 */
[----:B------:R-:W-:-:S11]  /*21960*/  LOP3.LUT R23, R23, 0xfffffffe, RZ, 0xc0, !PT ;  /* 0xfffffffe17177812 */ /* 0x000fd600078ec0ff */
[----:B------:R-:W-:Y:S01]  /*21970*/  @P1 LOP3.LUT R23, R23, 0x1, RZ, 0xfc, !PT ;  /* 0x0000000117171812 */ /* 0x000fe200078efcff */
[----:B------:R-:W-:Y:S06]  /*21980*/  @P0 BRA `(.L_x_1678) ;  /* 0x00000004001c0947 */ /* 0x000fec0003800000 */
[----:B------:R-:W-:-:S03]  /*21990*/  UMOV UR4, 0xffffffff ;  /* 0xffffffff00047882 */ /* 0x000fc60000000000 */
[----:B------:R-:W-:Y:S05]  /*219a0*/  BRA.DIV UR4, `(.L_x_1679) ;  /* 0x0000006204347947 */ /* 0x000fea000b800000 */
[----:B------:R-:W-:-:S13]  /*219b0*/  ELECT P6, URZ, PT ;  /* 0x00000000003f782f */ /* 0x000fda00038c0000 */
.L_x_1837:
[----:B------:R-:W-:Y:S05]  /*219c0*/  @!P6 BRA `(.L_x_1678) ;  /* 0x00000004000ce947 */ /* 0x000fea0003800000 */
[----:B------:R-:W-:-:S04]  /*219d0*/  ISETP.NE.U32.AND P0, PT, R2, RZ, PT ;  /* 0x000000ff0200720c */ /* 0x000fc80003f05070 */
[----:B------:R-:W-:-:S13]  /*219e0*/  ISETP.NE.AND.EX P0, PT, R3, RZ, PT, P0 ;  /* 0x000000ff0300720c */ /* 0x000fda0003f05300 */
[----:B------:R-:W-:Y:S05]  /*219f0*/  @!P0 BRA `(.L_x_1680) ;  /* 0x0000000000488947 */ /* 0x000fea0003800000 */
[----:B------:R-:W3:Y:S01]  /*21a00*/  LDC R6, c[0x0][0x43c] ;  /* 0x00010f00ff067b82 */ /* 0x000ee20000000800 */
[----:B--2---:R-:W-:Y:S01]  /*21a10*/  IMAD.MOV.U32 R0, RZ, RZ, R22 ;  /* 0x000000ffff007224 */ /* 0x004fe200078e0016 */
[----:B------:R-:W-:Y:S01]  /*21a20*/  ULDC.64 UR4, c[0x0][0x428] ;  /* 0x00010a0000047ab9 */ /* 0x000fe20000000a00 */
[----:B---3--:R-:W-:-:S13]  /*21a30*/  ISETP.NE.AND P0, PT, R6, 0x1, PT ;  /* 0x000000010600780c */ /* 0x008fda0003f05270 */
[----:B-1----:R-:W1:Y:S02]  /*21a40*/  @P0 LDC.64 R4, c[0x0][0x440] ;  /* 0x00011000ff040b82 */ /* 0x002e640000000a00 */
[----:B-1----:R-:W-:-:S05]  /*21a50*/  @P0 IMAD.HI.U32 R4, R22, R4, RZ ;  /* 0x0000000416040227 */ /* 0x002fca00078e00ff */
        /* <DEDUP_REMOVED lines=12> */
.L_x_1680:
[----:B--2---:R-:W-:Y:S01]  /*21b20*/  IMAD R0, R18, 0x8, R17 ;  /* 0x0000000812007824 */ /* 0x004fe200078e0211 */
[----:B---3--:R-:W-:-:S04]  /*21b30*/  SHF.L.U32 R2, R28, 0x1f, RZ ;  /* 0x0000001f1c027819 */ /* 0x008fc800000006ff */
[----:B------:R-:W2:Y:S02]  /*21b40*/  SYNCS.PHASECHK.TRANS64.TRYWAIT P0, [R0+URZ+0x2d840], R2 ;  /* 0x02d84002000075a7 */ /* 0x000ea4000800017f */
[----:B--2---:R-:W-:Y:S05]  /*21b50*/  @!P0 BRA `(.L_x_1681) ;  /* 0x0000005c00e88947 */ /* 0x004fea0003800000 */
.L_x_1838:
[----:B------:R-:W3:Y:S02]  /*21b60*/  S2R R3, SR_TID.X ;  /* 0x0000000000037919 */ /* 0x000ee40000002100 */
[----:B---3--:R-:W-:-:S04]  /*21b70*/  LOP3.LUT R3, R3, 0x7f, RZ, 0xc0, !PT ;  /* 0x0000007f03037812 */ /* 0x008fc800078ec0ff */
[----:B------:R-:W-:-:S13]  /*21b80*/  ISETP.NE.AND P0, PT, R3, RZ, PT ;  /* 0x000000ff0300720c */ /* 0x000fda0003f05270 */
[----:B------:R-:W-:Y:S05]  /*21b90*/  @P0 BRA `(.L_x_1682) ;  /* 0x00000000001c0947 */ /* 0x000fea0003800000 */
[----:B------:R-:W3:Y:S01]  /*21ba0*/  S2R R3, SR_TID.X ;  /* 0x0000000000037919 */ /* 0x000ee20000002100 */
[----:B--2---:R-:W-:-:S04]  /*21bb0*/  IMAD.MOV.U32 R2, RZ, RZ, 0x6000 ;  /* 0x00006000ff027424 */ /* 0x004fc800078e00ff */
[----:B------:R4:W-:Y:S01]  /*21bc0*/  SYNCS.ARRIVE.TRANS64 RZ, [R0+URZ+0x2d830], R2 ;  /* 0x02d8300200ff79a7 */ /* 0x0009e2000800003f */
[----:B---3--:R-:W-:-:S04]  /*21bd0*/  LOP3.LUT R3, R3, 0x1f, RZ, 0xc0, !PT ;  /* 0x0000001f03037812 */ /* 0x008fc800078ec0ff */
[----:B------:R-:W-:-:S13]  /*21be0*/  ISETP.NE.AND P0, PT, R3, RZ, PT ;  /* 0x000000ff0300720c */ /* 0x000fda0003f05270 */
[----:B----4-:R-:W-:Y:S05]  /*21bf0*/  @!P0 BRA `(.L_x_1682) ;  /* 0x0000000000048947 */ /* 0x010fea0003800000 */
[----:B------:R-:W-:Y:S01]  /*21c00*/  BPT.TRAP 0x1 ;  /* 0x000000040000795c */ /* 0x000fe20000300000 */
.L_x_1682:
[----:B------:R-:W-:Y:S01]  /*21c10*/  R2UR UR9, R0 ;  /* 0x00000000000972ca */ /* 0x000fe200000e0000 */
[----:B--2---:R-:W-:Y:S01]  /*21c20*/  IMAD R0, R18, 0x6000, R17 ;  /* 0x0000600012007824 */ /* 0x004fe200078e0211 */
        /* <DEDUP_REMOVED lines=11> */
[----:B------:R-:W-:Y:S01]  /*21ce0*/  UIADD3 UR9, UR9, 0x2d830, URZ ;  /* 0x0002d83009097890 */ /* 0x000fe2000fffe03f */
[----:B------:R-:W-:-:S03]  /*21cf0*/  LOP3.LUT R23, R23, 0xfffffffe, RZ, 0xc0, !PT ;  /* 0xfffffffe17177812 */ /* 0x000fc600078ec0ff */
[----:B------:R-:W-:Y:S02]  /*21d00*/  ULEA UR11, UR11, UR5, 0x7 ;  /* 0x000000050b0b7291 */ /* 0x000fe4000f8e383f */
[----:B------:R-:W-:Y:S02]  /*21d10*/  UIADD3 UR14, UR8, 0x15400, URZ ;  /* 0x00015400080e7890 */ /* 0x000fe4000fffe03f */
[----:B------:R-:W-:Y:S02]  /*21d20*/  UIADD3.X UR5, URZ, UR41, URZ, UP0, !UPT ;  /* 0x000000293f057290 */ /* 0x000fe400087fe43f */
[----:B------:R-:W-:Y:S02]  /*21d30*/  UIADD3 UR15, UR8, 0x17400, URZ ;  /* 0x00017400080f7890 */ /* 0x000fe4000fffe03f */
[----:B------:R-:W-:Y:S01]  /*21d40*/  UIADD3 UR16, UR8, 0x19400, URZ ;  /* 0x0001940008107890 */ /* 0x000fe2000fffe03f */
[----:B------:R-:W-:Y:S02]  /*21d50*/  @P0 LOP3.LUT R23, R23, 0x1, RZ, 0xfc, !PT ;  /* 0x0000000117170812 */ /* 0x000fe400078efcff */
[----:B------:R-:W-:Y:S01]  /*21d60*/  UMOV UR8, UR14 ;  /* 0x0000000e00087c82 */ /* 0x000fe20008000000 */
[----:B------:R-:W-:Y:S01]  /*21d70*/  UMOV UR14, 0x40 ;  /* 0x00000040000e7882 */ /* 0x000fe20000000000 */
[----:B------:R2:W-:Y:S02]  /*21d80*/  UTMALDG.4D [UR8], [UR4], desc[UR6] ;  /* 0x00000608040075b4 */ /* 0x0005e40008019000 */
[----:B--2---:R-:W-:Y:S01]  /*21d90*/  UMOV UR8, UR15 ;  /* 0x0000000f00087c82 */ /* 0x004fe20008000000 */
[----:B------:R-:W-:-:S02]  /*21da0*/  UMOV UR10, UR17 ;  /* 0x00000011000a7c82 */ /* 0x000fc40008000000 */
[----:B------:R2:W-:Y:S02]  /*21db0*/  UTMALDG.4D [UR8], [UR4], desc[UR6] ;  /* 0x00000608040075b4 */ /* 0x0005e40008019000 */
[----:B--2---:R-:W-:Y:S01]  /*21dc0*/  UMOV UR8, UR16 ;  /* 0x0000001000087c82 */ /* 0x004fe20008000000 */
[----:B------:R-:W-:Y:S02]  /*21dd0*/  UMOV UR10, UR14 ;  /* 0x0000000e000a7c82 */ /* 0x000fe40008000000 */
[----:B------:R3:W-:Y:S02]  /*21de0*/  UTMALDG.4D [UR8], [UR4], desc[UR6] ;  /* 0x00000608040075b4 */ /* 0x0007e40008019000 */
[----:B---3--:R-:W-:Y:S01]  /*21df0*/  NOP ;  /* 0x0000000000007918 */ /* 0x008fe20000000000 */
.L_x_1678:
[----:B------:R-:W3:Y:S01]  /*21e00*/  LDL.LU R3, [R1+0x20] ;  /* 0x0000200001037983 */ /* 0x000ee20000300800 */
[----:B------:R-:W-:Y:S05]  /*21e10*/  WARPSYNC.ALL ;  /* 0x0000000000007948 */ /* 0x000fea0003800000 */
[----:B------:R-:W-:Y:S01]  /*21e20*/  ULDC.64 UR4, c[0x0][0x298] ;  /* 0x0000a60000047ab9 */ /* 0x000fe20000000a00 */
[----:B--2---:R-:W-:Y:S01]  /*21e30*/  VIADD R0, R17, 0xc400 ;  /* 0x0000c40011007836 */ /* 0x004fe20000000000 */
[----:B------:R-:W-:Y:S01]  /*21e40*/  ULDC.64 UR6, c[0x0][0xa00] ;  /* 0x0002800000067ab9 */ /* 0x000fe20000000a00 */
[----:B------:R-:W-:Y:S01]  /*21e50*/  BSSY B6, `(.L_x_1683) ;  /* 0x0000022000067945 */ /* 0x000fe20003800000 */
[----:B------:R-:W-:Y:S01]  /*21e60*/  BAR.SYNC.DEFER_BLOCKING 0x8, 0x200 ;  /* 0x0208000000007b1d */ /* 0x000fe20000010000 */
[----:B------:R-:W-:-:S02]  /*21e70*/  ISETP.NE.U32.AND P0, PT, RZ, UR6, PT ;  /* 0x00000006ff007c0c */ /* 0x000fc4000bf05070 */
[----:B------:R-:W-:Y:S02]  /*21e80*/  LOP3.LUT P1, RZ, R0, 0x1bf, RZ, 0xc0, !PT ;  /* 0x000001bf00ff7812 */ /* 0x000fe4000782c0ff */
[----:B------:R-:W-:Y:S02]  /*21e90*/  ISETP.NE.AND.EX P0, PT, RZ, UR7, PT, P0 ;  /* 0x00000007ff007c0c */ /* 0x000fe4000bf05300 */
[----:B---3--:R-:W-:Y:S01]  /*21ea0*/  SHF.R.S32.HI R2, RZ, 0x1f, R3 ;  /* 0x0000001fff027819 */ /* 0x008fe20000011403 */
[----:B-1----:R-:W-:-:S04]  /*21eb0*/  IMAD.WIDE.U32 R4, R3, UR4, RZ ;  /* 0x0000000403047c25 */ /* 0x002fc8000f8e00ff */
        /* <DEDUP_REMOVED lines=19> */
[----:B0-----:R-:W-:-:S02]  /*21ff0*/  IMAD.U32 R7, RZ, RZ, UR7 ;  /* 0x00000007ff077e24 */ /* 0x001fc4000f8e00ff */
[----:B------:R-:W-:Y:S02]  /*22000*/  IMAD.U32 R10, RZ, RZ, UR8 ;  /* 0x00000008ff0a7e24 */ /* 0x000fe4000f8e00ff */
[----:B------:R-:W-:Y:S02]  /*22010*/  IMAD.U32 R11, RZ, RZ, UR9 ;  /* 0x00000009ff0b7e24 */ /* 0x000fe4000f8e00ff */
[----:B------:R-:W-:Y:S02]  /*22020*/  IMAD.MOV.U32 R8, RZ, RZ, 0x70 ;  /* 0x00000070ff087424 */ /* 0x000fe400078e00ff */
[----:B------:R-:W-:Y:S02]  /*22030*/  IMAD.MOV.U32 R12, RZ, RZ, 0x1 ;  /* 0x00000001ff0c7424 */ /* 0x000fe400078e00ff */
[----:B------:R-:W-:-:S07]  /*22040*/  IMAD.MOV.U32 R13, RZ, RZ, RZ ;  /* 0x000000ffff0d7224 */ /* 0x000fce00078e00ff */
[----:B------:R-:W-:-:S07]  /*22050*/  LEPC R20, `(.L_x_1684) ;  /* 0x000000001014794e */ /* 0x000fce0000000000 */
[----:B-1----:R-:W-:Y:S05]  /*22060*/  CALL.ABS.NOINC R2 ;  /* 0x0000000002007343 */ /* 0x002fea0003c00000 */
.L_x_1684:
[----:B------:R-:W-:Y:S05]  /*22070*/  BSYNC B6 ;  /* 0x0000000000067941 */ /* 0x000fea0003800000 */
.L_x_1683:
[----:B------:R-:W2:Y:S01]  /*22080*/  LDL.LU R20, [R1+0x3c] ;  /* 0x00003c0001147983 */ /* 0x000ea20000300800 */
[----:B------:R-:W3:Y:S01]  /*22090*/  LDC R9, c[0x0][0x448] ;  /* 0x00011200ff097b82 */ /* 0x000ee20000000800 */
[----:B------:R-:W-:Y:S01]  /*220a0*/  ULDC.64 UR6, c[0x0][0x2e0] ;  /* 0x0000b80000067ab9 */ /* 0x000fe20000000a00 */
[----:B------:R-:W-:Y:S01]  /*220b0*/  ULDC.64 UR4, c[0x0][0x2d8] ;  /* 0x0000b60000047ab9 */ /* 0x000fe20000000a00 */
[----:B-1----:R-:W2:Y:S01]  /*220c0*/  LDL.LU.64 R2, [R1+0x30] ;  /* 0x0000300001027983 */ /* 0x002ea20000300a00 */
[----:B------:R-:W-:-:S03]  /*220d0*/  ULDC.64 UR8, c[0x0][0x280] ;  /* 0x0000a00000087ab9 */ /* 0x000fc60000000a00 */
[----:B------:R-:W4:Y:S04]  /*220e0*/  LDL.LU R21, [R1+0x40] ;  /* 0x0000400001157983 */ /* 0x000f280000300800 */
[----:B------:R-:W4:Y:S04]  /*220f0*/  LDL.LU R4, [R1+0x20] ;  /* 0x0000200001047983 */ /* 0x000f280000300800 */
[----:B------:R-:W4:Y:S01]  /*22100*/  LDL R12, [R1+0x10] ;  /* 0x00001000010c7983 */ /* 0x000f220000100800 */
[----:B------:R-:W1:Y:S01]  /*22110*/  S2R R10, SR_TID.X ;  /* 0x00000000000a7919 */ /* 0x000e620000002100 */
[----:B------:R-:W0:Y:S01]  /*22120*/  S2R R11, SR_TID.X ;  /* 0x00000000000b7919 */ /* 0x000e220000002100 */
[----:B---3--:R-:W-:-:S13]  /*22130*/  ISETP.NE.AND P1, PT, R9, 0x1, PT ;  /* 0x000000010900780c */ /* 0x008fda0003f25270 */
[----:B------:R-:W3:Y:S08]  /*22140*/  @P1 LDC R5, c[0x0][0x44c] ;  /* 0x00011300ff051b82 */ /* 0x000ef00000000800 */
[----:B------:R-:W3:Y:S08]  /*22150*/  @P1 LDC R6, c[0x0][0x450] ;  /* 0x00011400ff061b82 */ /* 0x000ef00000000800 */
[----:B------:R-:W3:Y:S01]  /*22160*/  @P1 LDC R8, c[0x0][0x450] ;  /* 0x00011400ff081b82 */ /* 0x000ee20000000800 */
[----:B--2---:R-:W-:-:S02]  /*22170*/  IMAD.MOV.U32 R3, RZ, RZ, R20 ;  /* 0x000000ffff037224 */ /* 0x004fc400078e0014 */
[----:B------:R-:W2:Y:S01]  /*22180*/  S2R R20, SR_TID.X ;  /* 0x0000000000147919 */ /* 0x000ea20000002100 */
[----:B----4-:R-:W-:Y:S02]  /*22190*/  IMAD R0, R21, UR6, RZ ;  /* 0x0000000615007c24 */ /* 0x010fe4000f8e02ff */
[----:B------:R-:W-:-:S04]  /*221a0*/  IMAD.WIDE.U32 R2, R16, UR4, R2 ;  /* 0x0000000410027c25 */ /* 0x000fc8000f8e0002 */
[----:B------:R-:W-:Y:S01]  /*221b0*/  IMAD R3, R16, UR5, R3 ;  /* 0x0000000510037c24 */ /* 0x000fe2000f8e0203 */
[----:B------:R-:W-:Y:S01]  /*221c0*/  ULDC.64 UR4, c[0x0][0x2d0] ;  /* 0x0000b40000047ab9 */ /* 0x000fe20000000a00 */
[C---:B------:R-:W-:Y:S02]  /*221d0*/  IMAD R0, R4.reuse, UR7, R0 ;  /* 0x0000000704007c24 */ /* 0x040fe4000f8e0200 */
[----:B------:R-:W-:Y:S01]  /*221e0*/  IMAD.WIDE.U32 R2, R4, UR6, R2 ;  /* 0x0000000604027c25 */ /* 0x000fe2000f8e0002 */
[----:B------:R-:W-:-:S03]  /*221f0*/  ULDC.64 UR6, c[0x0][0x2c8] ;  /* 0x0000b20000067ab9 */ /* 0x000fc60000000a00 */
[----:B------:R-:W-:Y:S01]  /*22200*/  IMAD.IADD R3, R3, 0x1, R0 ;  /* 0x0000000103037824 */ /* 0x000fe200078e0200 */
[C---:B--2---:R-:W-:Y:S01]  /*22210*/  LOP3.LUT R21, R20.reuse, 0x7f, RZ, 0xc0, !PT ;  /* 0x0000007f14157812 */ /* 0x044fe200078ec0ff */
[----:B------:R-:W-:-:S03]  /*22220*/  IMAD.SHL.U32 R20, R20, 0x20, RZ ;  /* 0x0000002014147824 */ /* 0x000fc600078e00ff */
[----:B------:R-:W-:-:S04]  /*22230*/  SHF.R.U32.HI R21, RZ, 0x2, R21 ;  /* 0x00000002ff157819 */ /* 0x000fc80000011615 */
[----:B------:R-:W-:Y:S01]  /*22240*/  LOP3.LUT R20, R21, 0x60, R20, 0xf8, !PT ;  /* 0x0000006015147812 */ /* 0x000fe200078ef814 */
[----:B-1----:R-:W-:-:S04]  /*22250*/  IMAD.SHL.U32 R21, R10, 0x8, RZ ;  /* 0x000000080a157824 */ /* 0x002fc800078e00ff */
[----:B------:R-:W-:Y:S01]  /*22260*/  IMAD.IADD R0, R20, 0x1, R12 ;  /* 0x0000000114007824 */ /* 0x000fe200078e020c */
[----:B------:R-:W-:Y:S01]  /*22270*/  LOP3.LUT R21, R21, 0x18, RZ, 0xc0, !PT ;  /* 0x0000001815157812 */ /* 0x000fe200078ec0ff */
[----:B0-----:R-:W-:Y:S02]  /*22280*/  IMAD.SHL.U32 R20, R11, 0x8, RZ ;  /* 0x000000080b147824 */ /* 0x001fe400078e00ff */
[----:B---3--:R-:W-:Y:S01]  /*22290*/  @P1 IMAD.HI.U32 R5, R0, R5, RZ ;  /* 0x0000000500051227 */ /* 0x008fe200078e00ff */
[C---:B------:R-:W-:Y:S02]  /*222a0*/  LOP3.LUT R10, R21.reuse, 0x40, RZ, 0xfc, !PT ;  /* 0x00000040150a7812 */ /* 0x040fe400078efcff */
[----:B------:R-:W-:Y:S01]  /*222b0*/  LOP3.LUT R20, R20, 0x18, RZ, 0xc0, !PT ;  /* 0x0000001814147812 */ /* 0x000fe200078ec0ff */
[----:B------:R-:W-:Y:S01]  /*222c0*/  IMAD.MOV.U32 R4, RZ, RZ, R0 ;  /* 0x000000ffff047224 */ /* 0x000fe200078e0000 */
[----:B------:R-:W-:Y:S02]  /*222d0*/  @P1 SHF.R.U32.HI R4, RZ, R6, R5 ;  /* 0x00000006ff041219 */ /* 0x000fe40000011605 */
[----:B------:R-:W-:-:S02]  /*222e0*/  LOP3.LUT R13, R21, 0x20, RZ, 0xfc, !PT ;  /* 0x00000020150d7812 */ /* 0x000fc400078efcff */
[--C-:B------:R-:W-:Y:S01]  /*222f0*/  SHF.R.S32.HI R5, RZ, 0x1f, R4.reuse ;  /* 0x0000001fff057819 */ /* 0x100fe20000011404 */
[----:B------:R-:W-:-:S04]  /*22300*/  IMAD.MOV R7, RZ, RZ, -R4 ;  /* 0x000000ffff077224 */ /* 0x000fc800078e0a04 */
[----:B------:R-:W-:-:S04]  /*22310*/  IMAD R5, R5, UR4, RZ ;  /* 0x0000000405057c24 */ /* 0x000fc8000f8e02ff */
[C---:B------:R-:W-:Y:S02]  /*22320*/  IMAD R6, R4.reuse, UR5, R5 ;  /* 0x0000000504067c24 */ /* 0x040fe4000f8e0205 */
[----:B------:R-:W-:-:S04]  /*22330*/  IMAD.WIDE.U32 R4, R4, UR4, R2 ;  /* 0x0000000404047c25 */ /* 0x000fc8000f8e0002 */
[----:B------:R-:W-:Y:S02]  /*22340*/  IMAD.IADD R5, R5, 0x1, R6 ;  /* 0x0000000105057824 */ /* 0x000fe400078e0206 */
[----:B------:R-:W-:Y:S02]  /*22350*/  IMAD R6, R9, R7, R0 ;  /* 0x0000000709067224 */ /* 0x000fe400078e0200 */
[----:B------:R-:W-:Y:S02]  /*22360*/  VIADD R0, R0, 0x80 ;  /* 0x0000008000007836 */ /* 0x000fe40000000000 */
[----:B------:R-:W-:Y:S01]  /*22370*/  IMAD.WIDE.U32 R4, R6, UR6, R4 ;  /* 0x0000000606047c25 */ /* 0x000fe2000f8e0004 */
[----:B------:R-:W-:-:S05]  /*22380*/  SHF.R.S32.HI R7, RZ, 0x1f, R6 ;  /* 0x0000001fff077819 */ /* 0x000fca0000011406 */
[----:B------:R-:W-:-:S04]  /*22390*/  IMAD R7, R7, UR6, RZ ;  /* 0x0000000607077c24 */ /* 0x000fc8000f8e02ff */
[----:B------:R-:W-:Y:S02]  /*223a0*/  IMAD R6, R6, UR7, R7 ;  /* 0x0000000706067c24 */ /* 0x000fe4000f8e0207 */
[----:B------:R-:W0:Y:S02]  /*223b0*/  @P1 LDC R7, c[0x0][0x44c] ;  /* 0x00011300ff071b82 */ /* 0x000e240000000800 */
[----:B------:R-:W-:Y:S01]  /*223c0*/  IMAD.IADD R6, R5, 0x1, R6 ;  /* 0x0000000105067824 */ /* 0x000fe200078e0206 */
[----:B------:R-:W-:-:S04]  /*223d0*/  LEA R5, P0, R4, UR8, 0x1 ;  /* 0x0000000804057c11 */ /* 0x000fc8000f8008ff */
[----:B------:R-:W-:Y:S01]  /*223e0*/  LEA.HI.X R6, R4, UR9, R6, 0x1, P0 ;  /* 0x0000000904067c11 */ /* 0x000fe200080f0c06 */
        /* <DEDUP_REMOVED lines=26> */
[----:B------:R-:W2:Y:S04]  /*22590*/  LDL.LU R3, [R1+0x18] ;  /* 0x0000180001037983 */ /* 0x000ea80000300800 */
[----:B------:R-:W3:Y:S04]  /*225a0*/  LDL.LU R11, [R1+0x10] ;  /* 0x00001000010b7983 */ /* 0x000ee80000300800 */
[----:B------:R-:W0:Y:S01]  /*225b0*/  SHFL.IDX PT, R2, R5, RZ, 0x1c1f ;  /* 0x001c1fff05027589 */ /* 0x000e2200000e0000 */
[----:B--2---:R-:W-:-:S03]  /*225c0*/  IMAD R4, R3, R9, RZ ;  /* 0x0000000903047224 */ /* 0x004fc600078e02ff */
[----:B------:R-:W1:Y:S01]  /*225d0*/  SHFL.IDX PT, R3, R6, RZ, 0x1c1f ;  /* 0x001c1fff06037589 */ /* 0x000e6200000e0000 */
[----:B---3--:R-:W-:-:S05]  /*225e0*/  IMAD.IADD R0, R21, 0x1, R11 ;  /* 0x0000000115007824 */ /* 0x008fca00078e020b */
        /* <DEDUP_REMOVED lines=34> */
[----:B------:R-:W1:Y:S02]  /*22810*/  SHFL.IDX PT, R5, R8, RZ, 0x1c1f ;  /* 0x001c1fff08057589 */ /* 0x000e6400000e0000 */
[----:B------:R-:W-:Y:S01]  /*22820*/  ISETP.GE.AND P3, PT, R3, R4, PT ;  /* 0x000000040300720c */ /* 0x000fe20003f66270 */
[----:B------:R-:W-:-:S05]  /*22830*/  VIADD R3, R0, 0x60 ;  /* 0x0000006000037836 */ /* 0x000fca0000000000 */
[----:B------:R-:W-:-:S13]  /*22840*/  ISETP.GE.AND P4, PT, R3, R4, PT ;  /* 0x000000040300720c */ /* 0x000fda0003f86270 */
[----:B0-----:R-:W-:-:S05]  /*22850*/  @!P4 LEA R2, P5, R20, R2, 0x1 ;  /* 0x000000021402c211 */ /* 0x001fca00078a08ff */
[----:B------:R-:W-:Y:S01]  /*22860*/  @!P4 IMAD.X R3, RZ, RZ, R6, P5 ;  /* 0x000000ffff03c224 */ /* 0x000fe200028e0606 */
[----:B-1----:R-:W-:Y:S01]  /*22870*/  @!P3 LEA R5, P5, R20, R5, 0x1 ;  /* 0x000000051405b211 */ /* 0x002fe200078a08ff */
[----:B------:R-:W0:Y:S04]  /*22880*/  SHFL.IDX PT, R6, R7, RZ, 0x1c1f ;  /* 0x001c1fff07067589 */ /* 0x000e2800000e0000 */
[----:B------:R-:W-:Y:S04]  /*22890*/  @!P4 LDGSTS.E.BYPASS.LTC128B.128 [R10+0xdc00], desc[UR38][R2.64], !P2 ;  /* 0x0dc00000020acfae */ /* 0x000fe8000d101d66 */
[----:B------:R-:W-:Y:S04]  /*228a0*/  @!P4 LDGSTS.E.BYPASS.LTC128B.128 [R10+0x10c00], desc[UR38][R2.64+0x40], !P1 ;  /* 0x10c00040020acfae */ /* 0x000fe8000c901d66 */
[----:B------:R1:W-:Y:S04]  /*228b0*/  @!P4 LDGSTS.E.BYPASS.LTC128B.128 [R10+0x13c00], desc[UR38][R2.64+0x80], !P0 ;  /* 0x13c00080020acfae */ /* 0x0003e8000c101d66 */
[----:B------:R-:W2:Y:S01]  /*228c0*/  SHFL.IDX PT, R7, R7, 0x1, 0x1c1f ;  /* 0x003c1f0007077f89 */ /* 0x000ea200000e0000 */
[----:B0-----:R-:W-:-:S02]  /*228d0*/  @!P3 IMAD.X R6, RZ, RZ, R6, P5 ;  /* 0x000000ffff06b224 */ /* 0x001fc400028e0606 */
[----:B-1----:R-:W-:Y:S02]  /*228e0*/  @!P3 IMAD.MOV.U32 R2, RZ, RZ, R5 ;  /* 0x000000ffff02b224 */ /* 0x002fe400078e0005 */
[----:B------:R-:W-:-:S05]  /*228f0*/  @!P3 IMAD.MOV.U32 R3, RZ, RZ, R6 ;  /* 0x000000ffff03b224 */ /* 0x000fca00078e0006 */
[----:B------:R-:W-:Y:S04]  /*22900*/  @!P3 LDGSTS.E.BYPASS.LTC128B.128 [R10+0xe400], desc[UR38][R2.64], !P2 ;  /* 0x0e400000020abfae */ /* 0x000fe8000d101d66 */
[----:B------:R-:W-:Y:S04]  /*22910*/  @!P3 LDGSTS.E.BYPASS.LTC128B.128 [R10+0x11400], desc[UR38][R2.64+0x40], !P1 ;  /* 0x11400040020abfae */ /* 0x000fe8000c901d66 */
[----:B------:R0:W-:Y:S04]  /*22920*/  @!P3 LDGSTS.E.BYPASS.LTC128B.128 [R10+0x14400], desc[UR38][R2.64+0x80], !P0 ;  /* 0x14400080020abfae */ /* 0x0001e8000c101d66 */
[----:B0-2---:R0:W1:Y:S02]  /*22930*/  SHFL.IDX PT, R2, R8, 0x1, 0x1c1f ;  /* 0x003c1f0008027f89 */ /* 0x00506400000e0000 */
.L_x_1851:
        /* <DEDUP_REMOVED lines=13> */
.L_x_1686:
        /* <DEDUP_REMOVED lines=18> */
.L_x_1852:
[----:B------:R-:W-:Y:S05]  /*22b30*/  BSYNC B0 ;  /* 0x0000000000007941 */ /* 0x000fea0003800000 */
.L_x_1687:
[----:B------:R-:W0:Y:S04]  /*22b40*/  LDL R2, [R1+0x1c] ;  /* 0x00001c0001027983 */ /* 0x000e280000100800 */
[----:B------:R-:W2:Y:S01]  /*22b50*/  LDL R5, [R1+0x8] ;  /* 0x0000080001057983 */ /* 0x000ea20000100800 */
[----:B------:R-:W-:Y:S01]  /*22b60*/  BSSY B0, `(.L_x_1689) ;  /* 0x0000234000007945 */ /* 0x000fe20003800000 */
[----:B0-----:R-:W-:-:S05]  /*22b70*/  VIADD R0, R2, 0xfffffffe ;  /* 0xfffffffe02007836 */ /* 0x001fca0000000000 */
[----:B--2---:R-:W-:-:S13]  /*22b80*/  ISETP.GE.AND P0, PT, R0, R5, PT ;  /* 0x000000050000720c */ /* 0x004fda0003f06270 */
[----:B------:R-:W-:Y:S05]  /*22b90*/  @!P0 BRA `(.L_x_1690) ;  /* 0x0000002000c08947 */ /* 0x000fea0003800000 */
[----:B------:R-:W2:Y:S04]  /*22ba0*/  LDL.LU R2, [R1+0x38] ;  /* 0x0000380001027983 */ /* 0x000ea80000300800 */
[----:B------:R-:W3:Y:S04]  /*22bb0*/  LDL.LU R7, [R1+0x28] ;  /* 0x0000280001077983 */ /* 0x000ee80000300800 */
[----:B------:R-:W4:Y:S04]  /*22bc0*/  LDL.LU R3, [R1+0x48] ;  /* 0x0000480001037983 */ /* 0x000f280000300800 */
[----:B------:R-:W5:Y:S04]  /*22bd0*/  LDL.LU R6, [R1+0x24] ;  /* 0x0000240001067983 */ /* 0x000f680000300800 */
[----:B------:R-:W5:Y:S01]  /*22be0*/  LDL.LU R4, [R1+0x44] ;  /* 0x0000440001047983 */ /* 0x000f620000300800 */
[----:B------:R-:W-:Y:S01]  /*22bf0*/  LOP3.LUT R10, RZ, R5, RZ, 0x33, !PT ;  /* 0x00000005ff0a7212 */ /* 0x000fe200078e33ff */
[----:B------:R-:W-:Y:S01]  /*22c00*/  BSSY B2, `(.L_x_1691) ;  /* 0x00000c2000027945 */ /* 0x000fe20003800000 */
[----:B--2---:R-:W-:-:S04]  /*22c10*/  VIADD R2, R2, 0x1 ;  /* 0x0000000102027836 */ /* 0x004fc80000000000 */
[----:B---3--:R-:W-:Y:S01]  /*22c20*/  IMAD R2, R2, R7, RZ ;  /* 0x0000000702027224 */ /* 0x008fe200078e02ff */
[----:B----4-:R-:W-:-:S04]  /*22c30*/  LOP3.LUT R3, RZ, R3, RZ, 0x33, !PT ;  /* 0x00000003ff037212 */ /* 0x010fc800078e33ff */
[----:B------:R-:W-:-:S04]  /*22c40*/  LOP3.LUT R2, RZ, R2, RZ, 0x33, !PT ;  /* 0x00000002ff027212 */ /* 0x000fc800078e33ff */
[----:B-----5:R-:W-:Y:S02]  /*22c50*/  VIADDMNMX R2, R2, -R6, R3, !PT ;  /* 0x8000000602027246 */ /* 0x020fe40007800103 */
[----:B------:R-:W-:-:S04]  /*22c60*/  LOP3.LUT R4, RZ, R4, RZ, 0x33, !PT ;  /* 0x00000004ff047212 */ /* 0x000fc800078e33ff */
[----:B------:R-:W-:-:S04]  /*22c70*/  VIMNMX R4, R2, R4, !PT ;  /* 0x0000000402047248 */ /* 0x000fc80007fe0100 */
[----:B------:R-:W-:Y:S02]  /*22c80*/  VIADDMNMX R10, R4, 0x2, R10, !PT ;  /* 0x00000002040a7846 */ /* 0x000fe4000780010a */
[----:B------:R-:W-:-:S05]  /*22c90*/  LOP3.LUT R2, RZ, R4, RZ, 0x33, !PT ;  /* 0x00000004ff027212 */ /* 0x000fca00078e33ff */
[----:B------:R-:W-:-:S05]  /*22ca0*/  IMAD.IADD R2, R10, 0x1, R2 ;  /* 0x000000010a027824 */ /* 0x000fca00078e0202 */
[----:B------:R-:W-:-:S04]  /*22cb0*/  LOP3.LUT R2, R2, 0x1, RZ, 0xc0, !PT ;  /* 0x0000000102027812 */ /* 0x000fc800078ec0ff */
[----:B------:R-:W-:-:S13]  /*22cc0*/  ISETP.NE.U32.AND P0, PT, R2, 0x1, PT ;  /* 0x000000010200780c */ /* 0x000fda0003f05070 */
[----:B------:R-:W-:Y:S05]  /*22cd0*/  @P0 BRA `(.L_x_1692) ;  /* 0x0000000800d00947 */ /* 0x000fea0003800000 */
[----:B------:R-:W-:Y:S01]  /*22ce0*/  LOP3.LUT P1, RZ, R23, 0x1, RZ, 0xc0, !PT ;  /* 0x0000000117ff7812 */ /* 0x000fe2000782c0ff */
[----:B------:R-:W-:Y:S01]  /*22cf0*/  VIADD R5, R18, 0x1 ;  /* 0x0000000112057836 */ /* 0x000fe20000000000 */
[----:B------:R-:W-:Y:S04]  /*22d00*/  BSSY B1, `(.L_x_1693) ;  /* 0x00000ad000017945 */ /* 0x000fe80003800000 */
[----:B------:R-:W-:-:S04]  /*22d10*/  ISETP.NE.AND P0, PT, R5, 0x2, PT ;  /* 0x000000020500780c */ /* 0x000fc80003f05270 */
[----:B------:R-:W-:Y:S02]  /*22d20*/  SEL R9, RZ, 0x1, P0 ;  /* 0x00000001ff097807 */ /* 0x000fe40000000000 */
[----:B------:R-:W-:Y:S02]  /*22d30*/  SEL R5, R5, RZ, P0 ;  /* 0x000000ff05057207 */ /* 0x000fe40000000000 */
[----:B------:R-:W-:Y:S01]  /*22d40*/  LOP3.LUT R9, R28, R9, RZ, 0x3c, !PT ;  /* 0x000000091c097212 */ /* 0x000fe200078e3cff */
[----:B------:R-:W-:Y:S06]  /*22d50*/  @!P1 BRA `(.L_x_1694) ;  /* 0x00000008009c9947 */ /* 0x000fec0003800000 */
        /* <DEDUP_REMOVED lines=23> */
.L_x_1695:
[----:B------:R-:W-:Y:S01]  /*22ed0*/  IMAD R3, R5, 0x8, R17 ;  /* 0x0000000805037824 */ /* 0x000fe200078e0211 */
[----:B------:R-:W-:Y:S01]  /*22ee0*/  SHF.L.U32 R2, R9, 0x1f, RZ ;  /* 0x0000001f09027819 */ /* 0x000fe200000006ff */
[----:B------:R-:W-:Y:S03]  /*22ef0*/  BSSY B3, `(.L_x_1696) ;  /* 0x0000003000037945 */ /* 0x000fe60003800000 */
[----:B------:R-:W1:Y:S02]  /*22f00*/  SYNCS.PHASECHK.TRANS64.TRYWAIT P0, [R3+URZ+0x2d840], R2 ;  /* 0x02d84002030075a7 */ /* 0x000e64000800017f */
[----:B-1----:R-:W-:Y:S05]  /*22f10*/  @!P0 BRA `(.L_x_1697) ;  /* 0x0000005400288947 */ /* 0x002fea0003800000 */
.L_x_1853:
[----:B------:R-:W-:Y:S05]  /*22f20*/  BSYNC B3 ;  /* 0x0000000000037941 */ /* 0x000fea0003800000 */
.L_x_1696:
        /* <DEDUP_REMOVED lines=12> */
.L_x_1699:
[----:B------:R-:W-:Y:S05]  /*22ff0*/  BSYNC B3 ;  /* 0x0000000000037941 */ /* 0x000fea0003800000 */
.L_x_1698:
        /* <DEDUP_REMOVED lines=11> */
.L_x_1700:
        /* <DEDUP_REMOVED lines=16> */
.L_x_1701:
        /* <DEDUP_REMOVED lines=16> */
.L_x_1702:
        /* <DEDUP_REMOVED lines=15> */
.L_x_1854:
[----:B------:R-:W-:Y:S05]  /*233a0*/  BSYNC B3 ;  /* 0x0000000000037941 */ /* 0x000fea0003800000 */
.L_x_1703:
        /* <DEDUP_REMOVED lines=12> */
.L_x_1706:
[----:B------:R-:W-:Y:S05]  /*23470*/  BSYNC B3 ;  /* 0x0000000000037941 */ /* 0x000fea0003800000 */
.L_x_1705:
        /* <DEDUP_REMOVED lines=11> */
.L_x_1707:
        /* <DEDUP_REMOVED lines=15> */
.L_x_1708:
        /* <DEDUP_REMOVED lines=15> */
.L_x_1709:
        /* <DEDUP_REMOVED lines=12> */
.L_x_1694:
[----:B------:R-:W-:Y:S05]  /*237d0*/  BSYNC B1 ;  /* 0x0000000000017941 */ /* 0x000fea0003800000 */
.L_x_1693:
[----:B------:R-:W2:Y:S01]  /*237e0*/  LDL.LU R0, [R1+0x1c] ;  /* 0x00001c0001007983 */ /* 0x000ea20000300800 */
[----:B------:R-:W-:Y:S02]  /*237f0*/  IMAD.MOV.U32 R18, RZ, RZ, R5 ;  /* 0x000000ffff127224 */ /* 0x000fe400078e0005 */
[----:B------:R-:W-:Y:S02]  /*23800*/  IMAD.MOV.U32 R28, RZ, RZ, R9 ;  /* 0x000000ffff1c7224 */ /* 0x000fe400078e0009 */
[----:B--2---:R-:W-:-:S07]  /*23810*/  VIADD R0, R0, 0xfffffffd ;  /* 0xfffffffd00007836 */ /* 0x004fce0000000000 */
.L_x_1692:
[----:B------:R-:W-:Y:S05]  /*23820*/  BSYNC B2 ;  /* 0x0000000000027941 */ /* 0x000fea0003800000 */
.L_x_1691:
[----:B------:R-:W-:-:S05]  /*23830*/  VIADD R3, R10, 0xfffffffe ;  /* 0xfffffffe0a037836 */ /* 0x000fca0000000000 */
[----:B------:R-:W-:-:S13]  /*23840*/  ISETP.NE.AND P0, PT, R3, R4, PT ;  /* 0x000000040300720c */ /* 0x000fda0003f05270 */
[----:B------:R-:W-:Y:S05]  /*23850*/  @!P0 BRA `(.L_x_1690) ;  /* 0x0000001400908947 */ /* 0x000fea0003800000 */
[----:B------:R-:W-:-:S07]  /*23860*/  IMAD.MOV.U32 R4, RZ, RZ, R19 ;  /* 0x000000ffff047224 */ /* 0x000fce00078e0013 */
.L_x_1744:
[----:B------:R-:W-:Y:S01]  /*23870*/  LOP3.LUT P1, RZ, R23, 0x1, RZ, 0xc0, !PT ;  /* 0x0000000117ff7812 */ /* 0x000fe2000782c0ff */
[----:B------:R-:W-:Y:S01]  /*23880*/  VIADD R6, R18, 0x1 ;  /* 0x0000000112067836 */ /* 0x000fe20000000000 */
[----:B------:R-:W-:Y:S05]  /*23890*/  YIELD ;  /* 0x0000000000007946 */ /* 0x000fea0003800000 */
[----:B------:R-:W-:Y:S01]  /*238a0*/  ISETP.NE.AND P0, PT, R6, 0x2, PT ;  /* 0x000000020600780c */ /* 0x000fe20003f05270 */
[----:B------:R-:W-:Y:S03]  /*238b0*/  BSSY B1, `(.L_x_1710) ;  /* 0x00000aa000017945 */ /* 0x000fe60003800000 */
[----:B------:R-:W-:-:S02]  /*238c0*/  SEL R7, RZ, 0x1, P0 ;  /* 0x00000001ff077807 */ /* 0x000fc40000000000 */
        /* <DEDUP_REMOVED lines=26> */
.L_x_1712:
[----:B------:R-:W-:Y:S01]  /*23a70*/  IMAD R3, R6, 0x8, R17 ;  /* 0x0000000806037824 */ /* 0x000fe200078e0211 */
[----:B------:R-:W-:Y:S01]  /*23a80*/  SHF.L.U32 R2, R7, 0x1f, RZ ;  /* 0x0000001f07027819 */ /* 0x000fe200000006ff */
[----:B------:R-:W-:Y:S03]  /*23a90*/  BSSY B2, `(.L_x_1713) ;  /* 0x0000003000027945 */ /* 0x000fe60003800000 */
[----:B------:R-:W1:Y:S02]  /*23aa0*/  SYNCS.PHASECHK.TRANS64.TRYWAIT P0, [R3+URZ+0x2d840], R2 ;  /* 0x02d84002030075a7 */ /* 0x000e64000800017f */
[----:B-1----:R-:W-:Y:S05]  /*23ab0*/  @!P0 BRA `(.L_x_1714) ;  /* 0x0000004800688947 */ /* 0x002fea0003800000 */
.L_x_1855:
[----:B------:R-:W-:Y:S05]  /*23ac0*/  BSYNC B2 ;  /* 0x0000000000027941 */ /* 0x000fea0003800000 */
.L_x_1713:
        /* <DEDUP_REMOVED lines=12> */
.L_x_1716:
[----:B------:R-:W-:Y:S05]  /*23b90*/  BSYNC B2 ;  /* 0x0000000000027941 */ /* 0x000fea0003800000 */
.L_x_1715:
        /* <DEDUP_REMOVED lines=11> */
.L_x_1717:
        /* <DEDUP_REMOVED lines=16> */
.L_x_1718:
        /* <DEDUP_REMOVED lines=16> */
.L_x_1719:
        /* <DEDUP_REMOVED lines=15> */
.L_x_1856:
[----:B------:R-:W-:Y:S05]  /*23f40*/  BSYNC B2 ;  /* 0x0000000000027941 */ /* 0x000fea0003800000 */
.L_x_1720:
        /* <DEDUP_REMOVED lines=11> */
.L_x_1723:
[----:B------:R-:W-:Y:S05]  /*24000*/  BSYNC B2 ;  /* 0x0000000000027941 */ /* 0x000fea0003800000 */
.L_x_1722:
        /* <DEDUP_REMOVED lines=10> */
.L_x_1724:
        /* <DEDUP_REMOVED lines=15> */
.L_x_1725:
        /* <DEDUP_REMOVED lines=15> */
.L_x_1726:
        /* <DEDUP_REMOVED lines=12> */
.L_x_1711:
[----:B------:R-:W-:Y:S05]  /*24350*/  BSYNC B1 ;  /* 0x0000000000017941 */ /* 0x000fea0003800000 */
.L_x_1710:
[----:B------:R-:W-:Y:S01]  /*24360*/  LOP3.LUT P1, RZ, R23, 0x1, RZ, 0xc0, !PT ;  /* 0x0000000117ff7812 */ /* 0x000fe2000782c0ff */
[----:B------:R-:W-:Y:S01]  /*24370*/  VIADD R18, R6, 0x1 ;  /* 0x0000000106127836 */ /* 0x000fe20000000000 */
[----:B------:R-:W-:Y:S01]  /*24380*/  BSSY B1, `(.L_x_1727) ;  /* 0x00000ad000017945 */ /* 0x000fe20003800000 */
[----:B------:R-:W-:-:S03]  /*24390*/  VIADD R9, R0, 0xffffffff ;  /* 0xffffffff00097836 */ /* 0x000fc60000000000 */
        /* <DEDUP_REMOVED lines=28> */
.L_x_1729:
[----:B------:R-:W-:Y:S01]  /*24560*/  IMAD R2, R18, 0x8, R17 ;  /* 0x0000000812027824 */ /* 0x000fe200078e0211 */
[----:B------:R-:W-:Y:S01]  /*24570*/  SHF.L.U32 R3, R28, 0x1f, RZ ;  /* 0x0000001f1c037819 */ /* 0x000fe200000006ff */
[----:B------:R-:W-:Y:S03]  /*24580*/  BSSY B2, `(.L_x_1730) ;  /* 0x0000003000027945 */ /* 0x000fe60003800000 */
[----:B------:R-:W1:Y:S02]  /*24590*/  SYNCS.PHASECHK.TRANS64.TRYWAIT P0, [R2+URZ+0x2d840], R3 ;  /* 0x02d84003020075a7 */ /* 0x000e64000800017f */
[----:B-1----:R-:W-:Y:S05]  /*245a0*/  @!P0 BRA `(.L_x_1731) ;  /* 0x0000003c00d48947 */ /* 0x002fea0003800000 */
.L_x_1857:
[----:B------:R-:W-:Y:S05]  /*245b0*/  BSYNC B2 ;  /* 0x0000000000027941 */ /* 0x000fea0003800000 */
.L_x_1730:
        /* <DEDUP_REMOVED lines=12> */
.L_x_1733:
[----:B------:R-:W-:Y:S05]  /*24680*/  BSYNC B2 ;  /* 0x0000000000027941 */ /* 0x000fea0003800000 */
.L_x_1732:
        /* <DEDUP_REMOVED lines=12> */
.L_x_1734:
        /* <DEDUP_REMOVED lines=16> */
.L_x_1735:
        /* <DEDUP_REMOVED lines=16> */
.L_x_1736:
        /* <DEDUP_REMOVED lines=15> */
.L_x_1858:
[----:B------:R-:W-:Y:S05]  /*24a40*/  BSYNC B2 ;  /* 0x0000000000027941 */ /* 0x000fea0003800000 */
.L_x_1737:
        /* <DEDUP_REMOVED lines=11> */
.L_x_1740:
[----:B------:R-:W-:Y:S05]  /*24b00*/  BSYNC B2 ;  /* 0x0000000000027941 */ /* 0x000fea0003800000 */
.L_x_1739:
        /* <DEDUP_REMOVED lines=10> */
.L_x_1741:
        /* <DEDUP_REMOVED lines=15> */
.L_x_1742:
        /* <DEDUP_REMOVED lines=15> */
.L_x_1743:
        /* <DEDUP_REMOVED lines=12> */
.L_x_1728:
[----:B------:R-:W-:Y:S05]  /*24e50*/  BSYNC B1 ;  /* 0x0000000000017941 */ /* 0x000fea0003800000 */
.L_x_1727:
[----:B------:R-:W2:Y:S01]  /*24e60*/  LDL R2, [R1+0x8] ;  /* 0x0000080001027983 */ /* 0x000ea20000100800 */
[----:B------:R-:W-:Y:S01]  /*24e70*/  VIADD R0, R0, 0xfffffffe ;  /* 0xfffffffe00007836 */ /* 0x000fe20000000000 */
[----:B--2---:R-:W-:-:S13]  /*24e80*/  ISETP.GT.AND P0, PT, R9, R2, PT ;  /* 0x000000020900720c */ /* 0x004fda0003f04270 */
[----:B------:R-:W-:Y:S05]  /*24e90*/  @P0 BRA `(.L_x_1744) ;  /* 0xffffffe800740947 */ /* 0x000fea000383ffff */
.L_x_1690:
[----:B------:R-:W-:Y:S05]  /*24ea0*/  BSYNC B0 ;  /* 0x0000000000007941 */ /* 0x000fea0003800000 */
.L_x_1689:
        /* <DEDUP_REMOVED lines=17> */
.L_x_1746:
[----:B------:R-:W-:Y:S05]  /*24fc0*/  BSYNC B0 ;  /* 0x0000000000007941 */ /* 0x000fea0003800000 */
.L_x_1745:
[----:B------:R-:W-:Y:S01]  /*24fd0*/  LOP3.LUT P0, RZ, R23, 0x1, RZ, 0xc0, !PT ;  /* 0x0000000117ff7812 */ /* 0x000fe2000780c0ff */
[----:B------:R-:W-:-:S12]  /*24fe0*/  BSSY B0, `(.L_x_1747) ;  /* 0x0000045000007945 */ /* 0x000fd80003800000 */
[----:B------:R-:W-:Y:S05]  /*24ff0*/  @!P0 BRA `(.L_x_1748) ;  /* 0x00000004000c8947 */ /* 0x000fea0003800000 */
[----:B------:R-:W-:Y:S01]  /*25000*/  IMAD R3, R18, 0x8, R17 ;  /* 0x0000000812037824 */ /* 0x000fe200078e0211 */
[----:B------:R-:W-:Y:S01]  /*25010*/  SHF.L.U32 R0, R28, 0x1f, RZ ;  /* 0x0000001f1c007819 */ /* 0x000fe200000006ff */
[----:B------:R-:W-:Y:S01]  /*25020*/  BSSY B1, `(.L_x_1749) ;  /* 0x0000004000017945 */ /* 0x000fe20003800000 */
[----:B------:R-:W-:Y:S02]  /*25030*/  ISETP.NE.AND P1, PT, R6, RZ, PT ;  /* 0x000000ff0600720c */ /* 0x000fe40003f25270 */
[----:B------:R-:W0:Y:S02]  /*25040*/  SYNCS.PHASECHK.TRANS64.TRYWAIT P0, [R3+URZ+0x2d860], R0 ;  /* 0x02d86000030075a7 */ /* 0x000e24000800017f */
[----:B0-----:R-:W-:Y:S09]  /*25050*/  @!P0 BRA `(.L_x_1750) ;  /* 0x0000003400508947 */ /* 0x001ff20003800000 */
.L_x_1859:
[----:B------:R-:W-:Y:S05]  /*25060*/  BSYNC B1 ;  /* 0x0000000000017941 */ /* 0x000fea0003800000 */
.L_x_1749:
        /* <DEDUP_REMOVED lines=9> */
.L_x_1752:
[----:B------:R-:W-:Y:S05]  /*25100*/  BSYNC B1 ;  /* 0x0000000000017941 */ /* 0x000fea0003800000 */
.L_x_1751:
        /* <DEDUP_REMOVED lines=10> */
.L_x_1753:
        /* <DEDUP_REMOVED lines=15> */
.L_x_1754:
        /* <DEDUP_REMOVED lines=15> */
.L_x_1755:
        /* <DEDUP_REMOVED lines=10> */
.L_x_1748:
[----:B------:R-:W-:Y:S05]  /*25430*/  BSYNC B0 ;  /* 0x0000000000007941 */ /* 0x000fea0003800000 */
.L_x_1747:
[----:B------:R-:W-:-:S05]  /*25440*/  VIADD R18, R18, 0x1 ;  /* 0x0000000112127836 */ /* 0x000fca0000000000 */
[----:B------:R-:W-:-:S04]  /*25450*/  ISETP.NE.AND P0, PT, R18, 0x2, PT ;  /* 0x000000021200780c */ /* 0x000fc80003f05270 */
[----:B------:R-:W-:Y:S02]  /*25460*/  SEL R3, RZ, 0x1, P0 ;  /* 0x00000001ff037807 */ /* 0x000fe40000000000 */
[----:B------:R-:W-:Y:S02]  /*25470*/  SEL R18, R18, RZ, P0 ;  /* 0x000000ff12127207 */ /* 0x000fe40000000000 */
[----:B------:R-:W-:-:S07]  /*25480*/  LOP3.LUT R28, R28, R3, RZ, 0x3c, !PT ;  /* 0x000000031c1c7212 */ /* 0x000fce00078e3cff */
.L_x_1671:
[----:B------:R-:W-:Y:S05]  /*25490*/  BSYNC B7 ;  /* 0x0000000000077941 */ /* 0x000fea0003800000 */
.L_x_1669:
[----:B------:R-:W-:-:S13]  /*254a0*/  LOP3.LUT P0, RZ, R23, 0x2, RZ, 0xc0, !PT ;  /* 0x0000000217ff7812 */ /* 0x000fda000780c0ff */
[----:B------:R-:W-:Y:S05]  /*254b0*/  @!P0 BRA `(.L_x_1756) ;  /* 0x0000000000248947 */ /* 0x000fea0003800000 */
[----:B------:R-:W-:Y:S05]  /*254c0*/  WARPSYNC.ALL ;  /* 0x0000000000007948 */ /* 0x000fea0003800000 */
[----:B------:R-:W0:Y:S08]  /*254d0*/  S2UR UR5, SR_CgaCtaId ;  /* 0x00000000000579c3 */ /* 0x000e300000008800 */
[----:B------:R-:W-:Y:S06]  /*254e0*/  BAR.SYNC.DEFER_BLOCKING 0x5, 0x200 ;  /* 0x0148000000007b1d */ /* 0x000fec0000010000 */
[----:B------:R-:W-:-:S02]  /*254f0*/  UMOV UR4, 0x400 ;  /* 0x0000040000047882 */ /* 0x000fc40000000000 */
[----:B0-----:R-:W-:-:S06]  /*25500*/  ULEA UR4, UR5, UR4, 0x18 ;  /* 0x0000000405047291 */ /* 0x001fcc000f8ec03f */
[----:B------:R-:W-:-:S05]  /*25510*/  IMAD.U32 R17, RZ, RZ, UR4 ;  /* 0x00000004ff117e24 */ /* 0x000fca000f8e00ff */
[----:B------:R2:W3:Y:S01]  /*25520*/  LDS.128 R24, [R17+0x2d8d0] ;  /* 0x02d8d00011187984 */ /* 0x0004e20000000c00 */
[----:B------:R-:W-:Y:S06]  /*25530*/  BAR.ARV 0x4, 0x200 ;  /* 0x0108000000007b1d */ /* 0x000fec0000002000 */
[----:B------:R-:W-:Y:S05]  /*25540*/  BRA `(.L_x_1757) ;  /* 0x0000000c00d87947 */ /* 0x000fea0003800000 */
.L_x_1756:
[----:B------:R-:W0:Y:S01]  /*25550*/  S2R R0, SR_TID.X ;  /* 0x0000000000007919 */ /* 0x000e220000002100 */
[----:B------:R-:W-:Y:S01]  /*25560*/  UMOV UR4, 0xffffffff ;  /* 0xffffffff00047882 */ /* 0x000fe20000000000 */
[----:B0-----:R-:W-:-:S04]  /*25570*/  LOP3.LUT R8, R0, 0x1f, RZ, 0xc0, !PT ;  /* 0x0000001f00087812 */ /* 0x001fc800078ec0ff */
[----:B------:R-:W-:Y:S01]  /*25580*/  ISETP.NE.AND P0, PT, R8, 0x1f, PT ;  /* 0x0000001f0800780c */ /* 0x000fe20003f05270 */
[----:B------:R-:W-:-:S12]  /*25590*/  BRA.DIV UR4, `(.L_x_1758) ;  /* 0x0000003204147947 */ /* 0x000fd8000b800000 */
[----:B------:R-:W-:Y:S01]  /*255a0*/  IMAD.IADD R9, R27, 0x1, R8 ;  /* 0x000000011b097824 */ /* 0x000fe200078e0208 */
[----:B------:R-:W-:-:S04]  /*255b0*/  ULDC UR4, c[0x0][0xc3c] ;  /* 0x00030f0000047ab9 */ /* 0x000fc80000000800 */
[----:B------:R-:W-:-:S13]  /*255c0*/  ISETP.GE.OR P1, PT, R9, UR4, !P0 ;  /* 0x0000000409007c0c */ /* 0x000fda000c726670 */
[----:B------:R-:W0:Y:S08]  /*255d0*/  @!P1 LDC.64 R2, c[0x0][0xc80] ;  /* 0x00032000ff029b82 */ /* 0x000e300000000a00 */
[----:B-1----:R-:W1:Y:S01]  /*255e0*/  @!P1 LDC.64 R4, c[0x0][0xc78] ;  /* 0x00031e00ff049b82 */ /* 0x002e620000000a00 */
        /* <DEDUP_REMOVED lines=33> */
.L_x_1869:
[----:B------:R-:W-:Y:S02]  /*25800*/  ULDC UR4, c[0x0][0xc38] ;  /* 0x00030e0000047ab9 */ /* 0x000fe40000000800 */
[----:B------:R-:W-:-:S04]  /*25810*/  IMAD.U32 R4, RZ, RZ, UR4 ;  /* 0x00000004ff047e24 */ /* 0x000fc8000f8e00ff */
[----:B-1----:R-:W-:-:S04]  /*25820*/  IMAD R3, R14, R4, RZ ;  /* 0x000000040e037224 */ /* 0x002fc800078e02ff */
[----:B------:R-:W-:-:S05]  /*25830*/  IMAD.IADD R6, R6, 0x1, R3 ;  /* 0x0000000106067824 */ /* 0x000fca00078e0203 */
[----:B------:R-:W-:-:S13]  /*25840*/  ISETP.GT.AND P6, PT, R6, R0, PT ;  /* 0x000000000600720c */ /* 0x000fda0003fc4270 */
[----:B------:R-:W-:Y:S05]  /*25850*/  @P6 BRA `(.L_x_1759) ;  /* 0x0000000000a46947 */ /* 0x000fea0003800000 */
.L_x_1762:
        /* <DEDUP_REMOVED lines=35> */
.L_x_1877:
[----:B------:R-:W-:Y:S02]  /*25a90*/  ULDC UR4, c[0x0][0xc38] ;  /* 0x00030e0000047ab9 */ /* 0x000fe40000000800 */
[----:B------:R-:W-:-:S04]  /*25aa0*/  IMAD.U32 R4, RZ, RZ, UR4 ;  /* 0x00000004ff047e24 */ /* 0x000fc8000f8e00ff */
[----:B-1----:R-:W-:-:S04]  /*25ab0*/  IMAD R3, R14, R4, RZ ;  /* 0x000000040e037224 */ /* 0x002fc800078e02ff */
[----:B------:R-:W-:-:S05]  /*25ac0*/  IMAD.IADD R6, R3, 0x1, R6 ;  /* 0x0000000103067824 */ /* 0x000fca00078e0206 */
[----:B------:R-:W-:-:S13]  /*25ad0*/  ISETP.GT.AND P6, PT, R6, R0, PT ;  /* 0x000000000600720c */ /* 0x000fda0003fc4270 */
[----:B------:R-:W-:Y:S05]  /*25ae0*/  @!P6 BRA `(.L_x_1762) ;  /* 0xfffffffc005ce947 */ /* 0x000fea000383ffff */
.L_x_1759:
[----:B------:R-:W-:Y:S01]  /*25af0*/  IMAD.IADD R6, R6, 0x1, -R3 ;  /* 0x0000000106067824 */ /* 0x000fe200078e0a03 */
[----:B------:R-:W-:-:S03]  /*25b00*/  UMOV UR4, 0xffffffff ;  /* 0xffffffff00047882 */ /* 0x000fc60000000000 */
[----:B------:R-:W-:-:S05]  /*25b10*/  IMAD R3, R2, R4, R6 ;  /* 0x0000000402037224 */ /* 0x000fca00078e0206 */
[----:B------:R-:W-:Y:S01]  /*25b20*/  ISETP.GT.AND P6, PT, R3, R0, PT ;  /* 0x000000000300720c */ /* 0x000fe20003fc4270 */
[----:B------:R-:W-:-:S12]  /*25b30*/  BRA.DIV UR4, `(.L_x_1763) ;  /* 0x00000032049c7947 */ /* 0x000fd8000b800000 */
[----:B------:R-:W-:-:S04]  /*25b40*/  VOTE.ANY R3, PT, !P6 ;  /* 0x0000000000037806 */ /* 0x000fc800070e0100 */
[----:B------:R-:W1:Y:S02]  /*25b50*/  POPC R7, R3 ;  /* 0x0000000300077309 */ /* 0x000e640000000000 */
[----:B-1----:R1:W2:Y:S01]  /*25b60*/  SHFL.IDX PT, R25, R25, R7, 0x1f ;  /* 0x00001f0719197589 */ /* 0x0022a200000e0000 */
[----:B------:R-:W-:-:S03]  /*25b70*/  IMAD.IADD R27, R7, 0x1, R27 ;  /* 0x00000001071b7824 */ /* 0x000fc600078e021b */
[----:B------:R1:W3:Y:S04]  /*25b80*/  SHFL.IDX PT, R5, R5, R7, 0x1f ;  /* 0x00001f0705057589 */ /* 0x0002e800000e0000 */
.L_x_1882:
[----:B------:R-:W-:-:S13]  /*25b90*/  ISETP.NE.AND P0, PT, R3, RZ, PT ;  /* 0x000000ff0300720c */ /* 0x000fda0003f05270 */
[----:B------:R-:W-:Y:S05]  /*25ba0*/  @!P0 BRA `(.L_x_1764) ;  /* 0x0000000000108947 */ /* 0x000fea0003800000 */
[----:B------:R-:W-:Y:S01]  /*25bb0*/  UMOV UR4, 0xffffffff ;  /* 0xffffffff00047882 */ /* 0x000fe20000000000 */
[----:B------:R-:W-:Y:S02]  /*25bc0*/  VIADD R12, R7, 0xffffffff ;  /* 0xffffffff070c7836 */ /* 0x000fe40000000000 */
[----:B------:R-:W-:Y:S05]  /*25bd0*/  BRA.DIV UR4, `(.L_x_1765) ;  /* 0x0000003204d47947 */ /* 0x000fea000b800000 */
[----:B------:R4:W0:Y:S02]  /*25be0*/  SHFL.IDX PT, R24, R2, R12, 0x1f ;  /* 0x00001f0c02187589 */ /* 0x00082400000e0000 */
.L_x_1764:
[----:B---3--:R-:W-:Y:S01]  /*25bf0*/  ISETP.NE.AND P0, PT, R5, 0x1, PT ;  /* 0x000000010500780c */ /* 0x008fe20003f05270 */
[----:B0-----:R-:W-:-:S04]  /*25c00*/  IMAD R24, R24, R4, R6 ;  /* 0x0000000418187224 */ /* 0x001fc800078e0206 */
[----:B------:R-:W-:-:S08]  /*25c10*/  IMAD.IADD R0, R0, 0x1, -R24 ;  /* 0x0000000100007824 */ /* 0x000fd000078e0a18 */
[----:B------:R-:W-:Y:S05]  /*25c20*/  @!P0 BRA `(.L_x_1766) ;  /* 0x0000000000dc8947 */ /* 0x000fea0003800000 */
[----:B--2---:R-:W-:Y:S01]  /*25c30*/  IABS R4, R25 ;  /* 0x0000001900047213 */ /* 0x004fe20000000000 */
[----:B----4-:R-:W-:Y:S01]  /*25c40*/  IMAD.MOV.U32 R2, RZ, RZ, RZ ;  /* 0x000000ffff027224 */ /* 0x010fe200078e00ff */
[----:B------:R-:W-:Y:S02]  /*25c50*/  IABS R6, R5 ;  /* 0x0000000500067213 */ /* 0x000fe40000000000 */
[----:B-1----:R-:W0:Y:S08]  /*25c60*/  I2F.RP R7, R4 ;  /* 0x0000000400077306 */ /* 0x002e300000209400 */
[----:B------:R-:W-:Y:S08]  /*25c70*/  I2F.RP R10, R6 ;  /* 0x00000006000a7306 */ /* 0x000ff00000209400 */
[----:B0-----:R-:W0:Y:S02]  /*25c80*/  MUFU.RCP R7, R7 ;  /* 0x0000000700077308 */ /* 0x001e240000001000 */
[----:B0-----:R-:W-:Y:S01]  /*25c90*/  VIADD R8, R7, 0xffffffe ;  /* 0x0ffffffe07087836 */ /* 0x001fe20000000000 */
[----:B------:R-:W-:-:S05]  /*25ca0*/  IABS R7, R25 ;  /* 0x0000001900077213 */ /* 0x000fca0000000000 */
[----:B------:R0:W1:Y:S02]  /*25cb0*/  F2I.FTZ.U32.TRUNC.NTZ R3, R8 ;  /* 0x0000000800037305 */ /* 0x000064000021f000 */
[----:B0-----:R-:W-:Y:S01]  /*25cc0*/  IABS R8, R0 ;  /* 0x0000000000087213 */ /* 0x001fe20000000000 */
[----:B-1----:R-:W-:-:S04]  /*25cd0*/  IMAD.MOV R9, RZ, RZ, -R3 ;  /* 0x000000ffff097224 */ /* 0x002fc800078e0a03 */
[----:B------:R-:W-:-:S04]  /*25ce0*/  IMAD R9, R9, R4, RZ ;  /* 0x0000000409097224 */ /* 0x000fc800078e02ff */
[----:B------:R-:W-:Y:S02]  /*25cf0*/  IMAD.HI.U32 R3, R3, R9, R2 ;  /* 0x0000000903037227 */ /* 0x000fe400078e0002 */
[----:B------:R-:W0:Y:S02]  /*25d00*/  MUFU.RCP R2, R10 ;  /* 0x0000000a00027308 */ /* 0x000e240000001000 */
[----:B------:R-:W-:Y:S02]  /*25d10*/  IMAD.MOV R9, RZ, RZ, -R7 ;  /* 0x000000ffff097224 */ /* 0x000fe400078e0a07 */
[----:B------:R-:W-:-:S04]  /*25d20*/  IMAD.HI.U32 R7, R3, R8, RZ ;  /* 0x0000000803077227 */ /* 0x000fc800078e00ff */
[----:B------:R-:W-:-:S05]  /*25d30*/  IMAD R9, R7, R9, R8 ;  /* 0x0000000907097224 */ /* 0x000fca00078e0208 */
[----:B------:R-:W-:Y:S01]  /*25d40*/  ISETP.GT.U32.AND P1, PT, R4, R9, PT ;  /* 0x000000090400720c */ /* 0x000fe20003f24070 */
[----:B0-----:R-:W-:Y:S02]  /*25d50*/  VIADD R8, R2, 0xffffffe ;  /* 0x0ffffffe02087836 */ /* 0x001fe40000000000 */
[----:B------:R-:W-:Y:S02]  /*25d60*/  IMAD.MOV.U32 R2, RZ, RZ, RZ ;  /* 0x000000ffff027224 */ /* 0x000fe400078e00ff */
[----:B------:R-:W0:Y:S08]  /*25d70*/  F2I.FTZ.U32.TRUNC.NTZ R3, R8 ;  /* 0x0000000800037305 */ /* 0x000e30000021f000 */
[----:B------:R-:W-:-:S02]  /*25d80*/  @!P1 IMAD.IADD R9, R9, 0x1, -R4 ;  /* 0x0000000109099824 */ /* 0x000fc400078e0a04 */
[----:B------:R-:W-:Y:S01]  /*25d90*/  @!P1 VIADD R7, R7, 0x1 ;  /* 0x0000000107079836 */ /* 0x000fe20000000000 */
[----:B------:R-:W-:Y:S02]  /*25da0*/  ISETP.NE.AND P1, PT, R25, RZ, PT ;  /* 0x000000ff1900720c */ /* 0x000fe40003f25270 */
[----:B------:R-:W-:Y:S02]  /*25db0*/  ISETP.GE.U32.AND P0, PT, R9, R4, PT ;  /* 0x000000040900720c */ /* 0x000fe40003f06070 */
[----:B------:R-:W-:Y:S01]  /*25dc0*/  IABS R4, R5 ;  /* 0x0000000500047213 */ /* 0x000fe20000000000 */
[----:B0-----:R-:W-:-:S04]  /*25dd0*/  IMAD.MOV R9, RZ, RZ, -R3 ;  /* 0x000000ffff097224 */ /* 0x001fc800078e0a03 */
[----:B------:R-:W-:Y:S02]  /*25de0*/  IMAD.MOV R4, RZ, RZ, -R4 ;  /* 0x000000ffff047224 */ /* 0x000fe400078e0a04 */
[----:B------:R-:W-:-:S04]  /*25df0*/  IMAD R9, R9, R6, RZ ;  /* 0x0000000609097224 */ /* 0x000fc800078e02ff */
[----:B------:R-:W-:Y:S01]  /*25e00*/  IMAD.HI.U32 R2, R3, R9, R2 ;  /* 0x0000000903027227 */ /* 0x000fe200078e0002 */
[----:B------:R-:W-:-:S03]  /*25e10*/  LOP3.LUT R3, R0, R25, RZ, 0x3c, !PT ;  /* 0x0000001900037212 */ /* 0x000fc600078e3cff */
[----:B------:R-:W-:Y:S01]  /*25e20*/  @P0 VIADD R7, R7, 0x1 ;  /* 0x0000000107070836 */ /* 0x000fe20000000000 */
[----:B------:R-:W-:-:S13]  /*25e30*/  ISETP.GE.AND P2, PT, R3, RZ, PT ;  /* 0x000000ff0300720c */ /* 0x000fda0003f46270 */
[----:B------:R-:W-:Y:S01]  /*25e40*/  @!P2 IMAD.MOV R7, RZ, RZ, -R7 ;  /* 0x000000ffff07a224 */ /* 0x000fe200078e0a07 */
[----:B------:R-:W-:-:S04]  /*25e50*/  @!P1 LOP3.LUT R7, RZ, R25, RZ, 0x33, !PT ;  /* 0x00000019ff079212 */ /* 0x000fc800078e33ff */
[----:B------:R-:W-:-:S05]  /*25e60*/  IABS R3, R7 ;  /* 0x0000000700037213 */ /* 0x000fca0000000000 */
        /* <DEDUP_REMOVED lines=14> */
[--C-:B------:R-:W-:Y:S02]  /*25f50*/  IMAD R5, R5, R4, R7.reuse ;  /* 0x0000000405057224 */ /* 0x100fe400078e0207 */
[----:B------:R-:W-:Y:S02]  /*25f60*/  IMAD.MOV R2, RZ, RZ, -R7 ;  /* 0x000000ffff027224 */ /* 0x000fe400078e0a07 */
[----:B------:R-:W-:Y:S02]  /*25f70*/  IMAD R26, R5, 0x10000, R26 ;  /* 0x00010000051a7824 */ /* 0x000fe400078e021a */
[----:B------:R-:W-:Y:S01]  /*25f80*/  IMAD R2, R25, R2, R0 ;  /* 0x0000000219027224 */ /* 0x000fe200078e0200 */
[----:B------:R-:W-:Y:S06]  /*25f90*/  BRA `(.L_x_1767) ;  /* 0x0000000000f47947 */ /* 0x000fec0003800000 */
.L_x_1766:
[----:B----4-:R-:W0:Y:S02]  /*25fa0*/  LDC.64 R2, c[0x0][0xc90] ;  /* 0x00032400ff027b82 */ /* 0x010e240000000a00 */
[----:B0-----:R-:W-:-:S05]  /*25fb0*/  IMAD.WIDE R2, R27, 0x4, R2 ;  /* 0x000000041b027825 */ /* 0x001fca00078e0202 */
[----:B-1----:R0:W2:Y:S02]  /*25fc0*/  LDG.E R7, desc[UR38][R2.64] ;  /* 0x0000002602077981 */ /* 0x0020a4000c1e1900 */
[----:B0-----:R-:W-:Y:S02]  /*25fd0*/  IMAD.MOV.U32 R2, RZ, RZ, RZ ;  /* 0x000000ffff027224 */ /* 0x001fe400078e00ff */
[----:B--2---:R-:W-:-:S05]  /*25fe0*/  IMAD R5, R25, R7, RZ ;  /* 0x0000000719057224 */ /* 0x004fca00078e02ff */
[-C--:B------:R-:W-:Y:S02]  /*25ff0*/  IABS R6, R5.reuse ;  /* 0x0000000500067213 */ /* 0x080fe40000000000 */
[----:B------:R-:W-:Y:S02]  /*26000*/  IABS R10, R5 ;  /* 0x00000005000a7213 */ /* 0x000fe40000000000 */
[----:B------:R-:W0:Y:S08]  /*26010*/  I2F.RP R8, R6 ;  /* 0x0000000600087306 */ /* 0x000e300000209400 */
[----:B0-----:R-:W0:Y:S02]  /*26020*/  MUFU.RCP R8, R8 ;  /* 0x0000000800087308 */ /* 0x001e240000001000 */
[----:B0-----:R-:W-:-:S02]  /*26030*/  VIADD R9, R8, 0xffffffe ;  /* 0x0ffffffe08097836 */ /* 0x001fc40000000000 */
[----:B------:R-:W-:-:S04]  /*26040*/  IMAD.MOV R8, RZ, RZ, -R10 ;  /* 0x000000ffff087224 */ /* 0x000fc800078e0a0a */
[----:B------:R-:W0:Y:S02]  /*26050*/  F2I.FTZ.U32.TRUNC.NTZ R3, R9 ;  /* 0x0000000900037305 */ /* 0x000e24000021f000 */
[----:B0-----:R-:W-:-:S04]  /*26060*/  IMAD.MOV R11, RZ, RZ, -R3 ;  /* 0x000000ffff0b7224 */ /* 0x001fc800078e0a03 */
[----:B------:R-:W-:-:S04]  /*26070*/  IMAD R11, R11, R6, RZ ;  /* 0x000000060b0b7224 */ /* 0x000fc800078e02ff */
[----:B------:R-:W-:Y:S01]  /*26080*/  IMAD.HI.U32 R3, R3, R11, R2 ;  /* 0x0000000b03037227 */ /* 0x000fe200078e0002 */
        /* <DEDUP_REMOVED lines=9> */
[----:B------:R-:W-:-:S13]  /*26120*/  ISETP.GE.U32.AND P0, PT, R9, R6, PT ;  /* 0x000000060900720c */ /* 0x000fda0003f06070 */
[----:B------:R-:W-:-:S04]  /*26130*/  @P0 VIADD R3, R3, 0x1 ;  /* 0x0000000103030836 */ /* 0x000fc80000000000 */
[----:B------:R-:W-:-:S04]  /*26140*/  IMAD.MOV.U32 R2, RZ, RZ, R3 ;  /* 0x000000ffff027224 */ /* 0x000fc800078e0003 */
[----:B------:R-:W-:Y:S01]  /*26150*/  @!P2 IMAD.MOV R2, RZ, RZ, -R2 ;  /* 0x000000ffff02a224 */ /* 0x000fe200078e0a02 */
[----:B------:R-:W-:-:S05]  /*26160*/  @!P1 LOP3.LUT R2, RZ, R5, RZ, 0x33, !PT ;  /* 0x00000005ff029212 */ /* 0x000fca00078e33ff */
[----:B------:R-:W-:Y:S02]  /*26170*/  IMAD R6, R7, R2, RZ ;  /* 0x0000000207067224 */ /* 0x000fe400078e02ff */
[----:B------:R-:W-:Y:S02]  /*26180*/  IMAD.MOV R2, RZ, RZ, -R2 ;  /* 0x000000ffff027224 */ /* 0x000fe400078e0a02 */
[----:B------:R-:W-:Y:S02]  /*26190*/  IMAD.MOV R3, RZ, RZ, -R6 ;  /* 0x000000ffff037224 */ /* 0x000fe400078e0a06 */
[----:B------:R-:W-:Y:S02]  /*261a0*/  IMAD R5, R5, R2, R0 ;  /* 0x0000000205057224 */ /* 0x000fe400078e0200 */
[----:B------:R-:W-:Y:S01]  /*261b0*/  IMAD.MOV.U32 R2, RZ, RZ, RZ ;  /* 0x000000ffff027224 */ /* 0x000fe200078e00ff */
[----:B------:R-:W-:-:S04]  /*261c0*/  VIADDMNMX R4, R3, R4, R7, PT ;  /* 0x0000000403047246 */ /* 0x000fc80003800107 */
[----:B------:R-:W-:-:S04]  /*261d0*/  IABS R7, R4 ;  /* 0x0000000400077213 */ /* 0x000fc80000000000 */
        /* <DEDUP_REMOVED lines=17> */
[----:B------:R-:W-:Y:S02]  /*262f0*/  LOP3.LUT R0, R5, R4, RZ, 0x3c, !PT ;  /* 0x0000000405007212 */ /* 0x000fe400078e3cff */
[----:B------:R-:W-:Y:S02]  /*26300*/  IADD3 R5, R6, 0x1000000, R5 ;  /* 0x0100000006057810 */ /* 0x000fe40007ffe005 */
[----:B------:R-:W-:-:S07]  /*26310*/  ISETP.GE.AND P2, PT, R0, RZ, PT ;  /* 0x000000ff0000720c */ /* 0x000fce0003f46270 */
[----:B------:R-:W-:-:S06]  /*26320*/  @P0 VIADD R2, R2, 0x1 ;  /* 0x0000000102020836 */ /* 0x000fcc0000000000 */
[----:B------:R-:W-:Y:S01]  /*26330*/  @!P2 IMAD.MOV R2, RZ, RZ, -R2 ;  /* 0x000000ffff02a224 */ /* 0x000fe200078e0a02 */
[----:B------:R-:W-:Y:S01]  /*26340*/  @!P1 LOP3.LUT R2, RZ, R4, RZ, 0x33, !PT ;  /* 0x00000004ff029212 */ /* 0x000fe200078e33ff */
[----:B------:R-:W-:-:S04]  /*26350*/  IMAD.MOV R4, RZ, RZ, -R4 ;  /* 0x000000ffff047224 */ /* 0x000fc800078e0a04 */
[----:B------:R-:W-:-:S07]  /*26360*/  IMAD R26, R2, R4, R5 ;  /* 0x00000004021a7224 */ /* 0x000fce00078e0205 */
.L_x_1767:
[----:B------:R-:W-:-:S05]  /*26370*/  LOP3.LUT R2, RZ, R2, RZ, 0x33, !PT ;  /* 0x00000002ff027212 */ /* 0x000fca00078e33ff */
[----:B------:R-:W-:Y:S01]  /*26380*/  IMAD.IADD R25, R25, 0x1, R2 ;  /* 0x0000000119197824 */ /* 0x000fe200078e0202 */
[----:B------:R-:W-:Y:S06]  /*26390*/  BRA `(.L_x_1768) ;  /* 0x00000000001c7947 */ /* 0x000fec0003800000 */
.L_x_1760:
[----:B------:R-:W-:Y:S01]  /*263a0*/  UMOV UR4, URZ ;  /* 0x0000003f00047c82 */ /* 0x000fe20008000000 */
[----:B------:R-:W-:Y:S01]  /*263b0*/  UMOV UR5, URZ ;  /* 0x0000003f00057c82 */ /* 0x000fe20008000000 */
[----:B------:R-:W-:Y:S01]  /*263c0*/  ULDC UR6, c[0x0][0xc3c] ;  /* 0x00030f0000067ab9 */ /* 0x000fe20000000800 */
[----:B------:R-:W-:Y:S02]  /*263d0*/  IMAD.MOV.U32 R24, RZ, RZ, R0 ;  /* 0x000000ffff187224 */ /* 0x000fe400078e0000 */
[----:B------:R-:W-:Y:S02]  /*263e0*/  IMAD.U32 R25, RZ, RZ, UR4 ;  /* 0x00000004ff197e24 */ /* 0x000fe4000f8e00ff */
[----:B------:R-:W-:Y:S02]  /*263f0*/  IMAD.U32 R26, RZ, RZ, UR5 ;  /* 0x00000005ff1a7e24 */ /* 0x000fe4000f8e00ff */
[----:B------:R-:W-:-:S07]  /*26400*/  IMAD.U32 R27, RZ, RZ, UR6 ;  /* 0x00000006ff1b7e24 */ /* 0x000fce000f8e00ff */
.L_x_1768:
        /* <DEDUP_REMOVED lines=10> */
.L_x_1757:
[----:B------:R-:W-:Y:S02]  /*264b0*/  ULDC UR4, c[0x0][0xc3c] ;  /* 0x00030f0000047ab9 */ /* 0x000fe40000000800 */
[----:B---3--:R-:W-:-:S13]  /*264c0*/  ISETP.GE.AND P0, PT, R27, UR4, PT ;  /* 0x000000041b007c0c */ /* 0x008fda000bf06270 */
[----:B------:R-:W-:Y:S05]  /*264d0*/  @!P0 BRA `(.L_x_1769) ;  /* 0xffffff8400808947 */ /* 0x000fea000383ffff */
[----:B------:R-:W-:Y:S05]  /*264e0*/  BSYNC B8 ;  /* 0x0000000000087941 */ /* 0x000fea0003800000 */
.L_x_1605:
[----:B-1----:R-:W3:Y:S01]  /*264f0*/  LDL.LU R0, [R1+0x2c] ;  /* 0x00002c0001007983 */ /* 0x002ee20000300800 */
[----:B------:R-:W-:Y:S01]  /*26500*/  BSSY B0, `(.L_x_1770) ;  /* 0x000000b000007945 */ /* 0x000fe20003800000 */
[----:B------:R-:W1:Y:S01]  /*26510*/  S2R R5, SR_CgaCtaId ;  /* 0x0000000000057919 */ /* 0x000e620000008800 */
[----:B---3--:R-:W-:-:S05]  /*26520*/  VIADD R0, R0, 0x1 ;  /* 0x0000000100007836 */ /* 0x008fca0000000000 */
[----:B------:R-:W-:-:S04]  /*26530*/  LEA.HI R2, R0, R0, RZ, 0x1 ;  /* 0x0000000000027211 */ /* 0x000fc800078f08ff */
[----:B------:R-:W-:Y:S02]  /*26540*/  LOP3.LUT R3, R2, 0xfffffffe, RZ, 0xc0, !PT ;  /* 0xfffffffe02037812 */ /* 0x000fe400078ec0ff */
[----:B------:R-:W-:-:S03]  /*26550*/  MOV R2, 0x400 ;  /* 0x0000040000027802 */ /* 0x000fc60000000f00 */
[----:B------:R-:W-:Y:S01]  /*26560*/  IMAD.IADD R0, R0, 0x1, -R3 ;  /* 0x0000000100007824 */ /* 0x000fe200078e0a03 */
[----:B-1----:R-:W-:-:S04]  /*26570*/  LEA R9, R5, R2, 0x18 ;  /* 0x0000000205097211 */ /* 0x002fc800078ec0ff */
[----:B------:R-:W-:-:S04]  /*26580*/  SHF.L.U32 R0, R0, 0x1f, RZ ;  /* 0x0000001f00007819 */ /* 0x000fc800000006ff */
[----:B------:R-:W1:Y:S02]  /*26590*/  SYNCS.PHASECHK.TRANS64.TRYWAIT P0, [R9+URZ+0x2d820], R0 ;  /* 0x02d82000090075a7 */ /* 0x000e64000800017f */
[----:B-1----:R-:W-:Y:S05]  /*265a0*/  @!P0 BRA `(.L_x_1771) ;  /* 0x0000002800888947 */ /* 0x002fea0003800000 */
.L_x_1885:
[----:B------:R-:W-:Y:S05]  /*265b0*/  BSYNC B0 ;  /* 0x0000000000007941 */ /* 0x000fea0003800000 */
.L_x_1770:
[----:B------:R-:W-:-:S03]  /*265c0*/  UMOV UR4, 0xffffffff ;  /* 0xffffffff00047882 */ /* 0x000fc60000000000 */
[----:B------:R-:W-:Y:S05]  /*265d0*/  BRA.DIV UR4, `(.L_x_1772) ;  /* 0x0000002a04907947 */ /* 0x000fea000b800000 */
[----:B-1----:R-:W1:Y:S02]  /*265e0*/  S2R R0, SR_TID.X ;  /* 0x0000000000007919 */ /* 0x002e640000002100 */
[----:B-1----:R-:W-:-:S04]  /*265f0*/  SHF.R.U32.HI R0, RZ, 0x5, R0 ;  /* 0x00000005ff007819 */ /* 0x002fc80000011600 */
[----:B------:R-:W-:-:S05]  /*26600*/  LOP3.LUT R0, R0, 0x3, RZ, 0xc0, !PT ;  /* 0x0000000300007812 */ /* 0x000fca00078ec0ff */
[----:B------:R1:W3:Y:S02]  /*26610*/  SHFL.IDX PT, R14, R0, RZ, 0x1f ;  /* 0x00001fff000e7589 */ /* 0x0002e400000e0000 */
.L_x_1888:
[----:B---3--:R-:W-:-:S13]  /*26620*/  ISETP.NE.AND P0, PT, R14, RZ, PT ;  /* 0x000000ff0e00720c */ /* 0x008fda0003f05270 */
[----:B------:R-:W-:Y:S05]  /*26630*/  @P0 BRA `(.L_x_1379) ;  /* 0x0000000000880947 */ /* 0x000fea0003800000 */
[----:B------:R-:W-:-:S03]  /*26640*/  UMOV UR4, 0xffffffff ;  /* 0xffffffff00047882 */ /* 0x000fc60000000000 */
[----:B------:R-:W-:Y:S05]  /*26650*/  BRA.DIV UR4, `(.L_x_1773) ;  /* 0x0000002a04a47947 */ /* 0x000fea000b800000 */
[----:B------:R-:W-:-:S13]  /*26660*/  ELECT P6, URZ, PT ;  /* 0x00000000003f782f */ /* 0x000fda00038c0000 */
.L_x_1891:
[----:B------:R-:W-:Y:S05]  /*26670*/  @!P6 BRA `(.L_x_1379) ;  /* 0x000000000078e947 */ /* 0x000fea0003800000 */
[----:B------:R-:W-:-:S06]  /*26680*/  ULOP3.LUT UR4, UR36, 0x2, URZ, 0xfc, !UPT ;  /* 0x0000000224047892 */ /* 0x000fcc000f8efc3f */
[----:B-1----:R-:W-:-:S05]  /*26690*/  IMAD.U32 R0, RZ, RZ, UR4 ;  /* 0x00000004ff007e24 */ /* 0x002fca000f8e00ff */
[----:B------:R-:W-:-:S13]  /*266a0*/  ISETP.NE.AND P2, PT, R0, 0x3, PT ;  /* 0x000000030000780c */ /* 0x000fda0003f45270 */
[----:B------:R-:W-:Y:S05]  /*266b0*/  @!P2 BRA `(.L_x_1774) ;  /* 0x000000000004a947 */ /* 0x000fea0003800000 */
[----:B------:R-:W-:Y:S01]  /*266c0*/  BPT.TRAP 0x1 ;  /* 0x000000040000795c */ /* 0x000fe20000300000 */
.L_x_1774:
[----:B------:R-:W-:Y:S01]  /*266d0*/  VIADD R3, R9, 0x2d840 ;  /* 0x0002d84009037836 */ /* 0x000fe20000000000 */
[----:B------:R-:W-:Y:S01]  /*266e0*/  SHF.L.U32 R2, R28, 0x1f, RZ ;  /* 0x0000001f1c027819 */ /* 0x000fe200000006ff */
[C---:B------:R-:W-:Y:S02]  /*266f0*/  VIADD R0, R18.reuse, 0x1 ;  /* 0x0000000112007836 */ /* 0x040fe40000000000 */
[----:B------:R-:W-:-:S03]  /*26700*/  IMAD R7, R18, 0x8, R3 ;  /* 0x0000000812077824 */ /* 0x000fc600078e0203 */
[C---:B------:R-:W-:Y:S01]  /*26710*/  ISETP.NE.AND P1, PT, R0.reuse, 0x2, PT ;  /* 0x000000020000780c */ /* 0x040fe20003f25270 */
[----:B------:R-:W1:Y:S03]  /*26720*/  SYNCS.PHASECHK.TRANS64.TRYWAIT P0, [R7+URZ], R2 ;  /* 0x00000002070075a7 */ /* 0x000e66000800017f */
[----:B------:R-:W-:Y:S02]  /*26730*/  SEL R5, RZ, 0x1, P1 ;  /* 0x00000001ff057807 */ /* 0x000fe40000800000 */
[----:B------:R-:W-:Y:S02]  /*26740*/  SEL R4, R0, RZ, P1 ;  /* 0x000000ff00047207 */ /* 0x000fe40000800000 */
[----:B------:R-:W-:-:S03]  /*26750*/  LOP3.LUT R0, R28, R5, RZ, 0x3c, !PT ;  /* 0x000000051c007212 */ /* 0x000fc600078e3cff */
[----:B------:R-:W-:Y:S01]  /*26760*/  IMAD R3, R4, 0x8, R3 ;  /* 0x0000000804037824 */ /* 0x000fe200078e0203 */
[----:B------:R-:W-:Y:S01]  /*26770*/  SHF.L.U32 R0, R0, 0x1f, RZ ;  /* 0x0000001f00007819 */ /* 0x000fe200000006ff */
[----:B-1----:R-:W-:Y:S06]  /*26780*/  @!P0 BRA `(.L_x_1775) ;  /* 0x0000002800788947 */ /* 0x002fec0003800000 */
.L_x_1892:
[----:B------:R-:W3:Y:S02]  /*26790*/  SYNCS.PHASECHK.TRANS64.TRYWAIT P0, [R3+URZ], R0 ;  /* 0x00000000030075a7 */ /* 0x000ee4000800017f */
[----:B---3--:R-:W-:Y:S05]  /*267a0*/  @!P0 BRA `(.L_x_1776) ;  /* 0x0000002800848947 */ /* 0x008fea0003800000 */
.L_x_1893:
[----:B------:R-:W-:Y:S05]  /*267b0*/  @!P2 BRA `(.L_x_1777) ;  /* 0x000000000004a947 */ /* 0x000fea0003800000 */
[----:B------:R-:W-:Y:S01]  /*267c0*/  BPT.TRAP 0x1 ;  /* 0x000000040000795c */ /* 0x000fe20000300000 */
.L_x_1777:
[----:B---3--:R-:W-:-:S04]  /*267d0*/  VIADD R3, R9, 0x2d860 ;  /* 0x0002d86009037836 */ /* 0x008fc80000000000 */
[----:B------:R-:W-:-:S04]  /*267e0*/  IMAD R5, R18, 0x8, R3 ;  /* 0x0000000812057824 */ /* 0x000fc800078e0203 */
[----:B------:R-:W3:Y:S02]  /*267f0*/  SYNCS.PHASECHK.TRANS64.TRYWAIT P0, [R5+URZ], R2 ;  /* 0x00000002050075a7 */ /* 0x000ee4000800017f */
[----:B---3--:R-:W-:Y:S05]  /*26800*/  @!P0 BRA `(.L_x_1778) ;  /* 0x0000002800808947 */ /* 0x008fea0003800000 */
.L_x_1894:
[----:B------:R-:W-:-:S07]  /*26810*/  IMAD R3, R4, 0x8, R3 ;  /* 0x0000000804037824 */ /* 0x000fce00078e0203 */
.L_x_1779:
[----:B----4-:R4:W0:Y:S02]  /*26820*/  SYNCS.PHASECHK.TRANS64.TRYWAIT P0, [R3+URZ], R0 ;  /* 0x00000000030075a7 */ /* 0x010824000800017f */
[----:B0-----:R-:W-:Y:S05]  /*26830*/  @!P0 NANOSLEEP.SYNCS 0x989680 ;  /* 0x009896800000895d */ /* 0x001fea0003900000 */
[----:B------:R-:W0:Y:S02]  /*26840*/  @!P0 SYNCS.PHASECHK.TRANS64 P0, [R3+URZ], R0 ;  /* 0x00000000030085a7 */ /* 0x000e24000800007f */
[----:B0-----:R-:W-:Y:S05]  /*26850*/  @!P0 BRA `(.L_x_1779) ;  /* 0xfffffffc00f08947 */ /* 0x001fea000383ffff */
.L_x_1379:
[----:B------:R-:W-:Y:S05]  /*26860*/  BSYNC B9 ;  /* 0x0000000000097941 */ /* 0x000fea0003800000 */
.L_x_1376:
[----:B------:R-:W-:Y:S05]  /*26870*/  EXIT ;  /* 0x000000000000794d */ /* 0x000fea0003800000 */
.L_x_1405:
[----:B0-----:R0:W1:Y:S02]  /*26880*/  SYNCS.PHASECHK.TRANS64.TRYWAIT P5, [R14+URZ+0x2d890], R85 ;  /* 0x02d890550e0075a7 */ /* 0x00106400080a017f */
[----:B-1----:R-:W-:Y:S05]  /*26890*/  @!P5 NANOSLEEP.SYNCS 0x989680 ;  /* 0x009896800000d95d */ /* 0x002fea0003900000 */
[----:B------:R-:W1:Y:S02]  /*268a0*/  @!P5 SYNCS.PHASECHK.TRANS64 P5, [R14+URZ+0x2d890], R85 ;  /* 0x02d890550e00d5a7 */ /* 0x000e6400080a007f */
[----:B-1----:R-:W-:Y:S05]  /*268b0*/  @!P5 BRA `(.L_x_1405) ;  /* 0xfffffffc00f0d947 */ /* 0x002fea000383ffff */
[----:B------:R-:W-:Y:S05]  /*268c0*/  BRA `(.L_x_1780) ;  /* 0xfffffdcc00887947 */ /* 0x000fea000383ffff */
.L_x_1433:
[----:B0-----:R0:W1:Y:S02]  /*268d0*/  SYNCS.PHASECHK.TRANS64.TRYWAIT P5, [R14+URZ+0x2d890], R85 ;  /* 0x02d890550e0075a7 */ /* 0x00106400080a017f */
[----:B-1----:R-:W-:Y:S05]  /*268e0*/  @!P5 NANOSLEEP.SYNCS 0x989680 ;  /* 0x009896800000d95d */ /* 0x002fea0003900000 */
[----:B------:R-:W1:Y:S02]  /*268f0*/  @!P5 SYNCS.PHASECHK.TRANS64 P5, [R14+URZ+0x2d890], R85 ;  /* 0x02d890550e00d5a7 */ /* 0x000e6400080a007f */
[----:B-1----:R-:W-:Y:S05]  /*26900*/  @!P5 BRA `(.L_x_1433) ;  /* 0xfffffffc00f0d947 */ /* 0x002fea000383ffff */
[----:B------:R-:W-:Y:S05]  /*26910*/  BRA `(.L_x_1781) ;  /* 0xfffffde400f87947 */ /* 0x000fea000383ffff */
.L_x_1446:
[----:B0-----:R0:W1:Y:S02]  /*26920*/  SYNCS.PHASECHK.TRANS64.TRYWAIT P4, [R14+URZ+0x2d890], R85 ;  /* 0x02d890550e0075a7 */ /* 0x001064000808017f */
[----:B-1----:R-:W-:Y:S05]  /*26930*/  @!P4 NANOSLEEP.SYNCS 0x989680 ;  /* 0x009896800000c95d */ /* 0x002fea0003900000 */
[----:B------:R-:W1:Y:S02]  /*26940*/  @!P4 SYNCS.PHASECHK.TRANS64 P4, [R14+URZ+0x2d890], R85 ;  /* 0x02d890550e00c5a7 */ /* 0x000e64000808007f */
[----:B-1----:R-:W-:Y:S05]  /*26950*/  @!P4 BRA `(.L_x_1446) ;  /* 0xfffffffc00f0c947 */ /* 0x002fea000383ffff */
[----:B------:R-:W-:Y:S05]  /*26960*/  BRA `(.L_x_1782) ;  /* 0xfffffe0000687947 */ /* 0x000fea000383ffff */
.L_x_1450:
[----:B--2---:R2:W3:Y:S02]  /*26970*/  SYNCS.PHASECHK.TRANS64.TRYWAIT P3, [R14+URZ+0x2d8b0], R85 ;  /* 0x02d8b0550e0075a7 */ /* 0x0044e4000806017f */
[----:B---3--:R-:W-:Y:S05]  /*26980*/  @!P3 NANOSLEEP.SYNCS 0x989680 ;  /* 0x009896800000b95d */ /* 0x008fea0003900000 */
[----:B------:R-:W3:Y:S02]  /*26990*/  @!P3 SYNCS.PHASECHK.TRANS64 P3, [R14+URZ+0x2d8b0], R85 ;  /* 0x02d8b0550e00b5a7 */ /* 0x000ee4000806007f */
[----:B---3--:R-:W-:Y:S05]  /*269a0*/  @!P3 BRA `(.L_x_1450) ;  /* 0xfffffffc00f0b947 */ /* 0x008fea000383ffff */
[----:B------:R-:W-:Y:S05]  /*269b0*/  BRA `(.L_x_1783) ;  /* 0xfffffe0400007947 */ /* 0x000fea000383ffff */
.L_x_1466:
[----:B------:R-:W-:Y:S01]  /*269c0*/  BSSY B0, `(.L_x_1784) ;  /* 0x0000007000007945 */ /* 0x000fe20003800000 */
[----:B------:R-:W-:Y:S02]  /*269d0*/  IMAD.MOV.U32 R12, RZ, RZ, RZ ;  /* 0x000000ffff0c7224 */ /* 0x000fe400078e00ff */
[----:B------:R-:W-:Y:S02]  /*269e0*/  IMAD.MOV.U32 R11, RZ, RZ, 0x1f ;  /* 0x0000001fff0b7424 */ /* 0x000fe400078e00ff */
[----:B------:R-:W-:-:S07]  /*269f0*/  IMAD.MOV.U32 R15, RZ, RZ, -0x1 ;  /* 0xffffffffff0f7424 */ /* 0x000fce00078e00ff */
[----:B-----5:R-:W-:Y:S05]  /*26a00*/  WARPSYNC.COLLECTIVE R15, `(.L_x_1785) ;  /* 0x000000000f087348 */ /* 0x020fea0003c00000 */
[----:B------:R0:W1:Y:S02]  /*26a10*/  SHFL.IDX P6, R14, R13, R12, R11 ;  /* 0x0000000c0d0e7389 */ /* 0x00006400000c000b */
[----:B01---5:R-:W-:Y:S01]  /*26a20*/  ENDCOLLECTIVE ;  /* 0x000000000000791b */ /* 0x023fe20003800000 */
.L_x_1785:
[----:B------:R-:W-:Y:S05]  /*26a30*/  BSYNC B0 ;  /* 0x0000000000007941 */ /* 0x000fea0003800000 */
.L_x_1784:
[----:B------:R0:W-:Y:S01]  /*26a40*/  STL [R1], R14 ;  /* 0x0000000e01007387 */ /* 0x0001e20000100800 */
[----:B------:R-:W-:Y:S05]  /*26a50*/  BRA `(.L_x_1786) ;  /* 0xfffffe1000107947 */ /* 0x000fea000383ffff */
.L_x_1477:
[----:B------:R-:W-:Y:S01]  /*26a60*/  BSSY B1, `(.L_x_1787) ;  /* 0x0000007000017945 */ /* 0x000fe20003800000 */
[----:B------:R-:W-:Y:S02]  /*26a70*/  IMAD.MOV.U32 R12, RZ, RZ, RZ ;  /* 0x000000ffff0c7224 */ /* 0x000fe400078e00ff */
[----:B------:R-:W-:Y:S02]  /*26a80*/  IMAD.MOV.U32 R11, RZ, RZ, 0x1e1f ;  /* 0x00001e1fff0b7424 */ /* 0x000fe400078e00ff */
[----:B------:R-:W-:-:S07]  /*26a90*/  IMAD.MOV.U32 R15, RZ, RZ, -0x1 ;  /* 0xffffffffff0f7424 */ /* 0x000fce00078e00ff */
[----:B0-----:R-:W-:Y:S05]  /*26aa0*/  WARPSYNC.COLLECTIVE R15, `(.L_x_1788) ;  /* 0x000000000f087348 */ /* 0x001fea0003c00000 */
[----:B0-----:R0:W1:Y:S02]  /*26ab0*/  SHFL.IDX P6, R14, R13, R12, R11 ;  /* 0x0000000c0d0e7389 */ /* 0x00106400000c000b */
[----:B01----:R-:W-:Y:S01]  /*26ac0*/  ENDCOLLECTIVE ;  /* 0x000000000000791b */ /* 0x003fe20003800000 */
.L_x_1788:
[----:B------:R-:W-:Y:S05]  /*26ad0*/  BSYNC B1 ;  /* 0x0000000000017941 */ /* 0x000fea0003800000 */
.L_x_1787:
        /* <DEDUP_REMOVED lines=8> */
.L_x_1789:
[----:B------:R-:W-:Y:S02]  /*26b60*/  IMAD.MOV.U32 R13, RZ, RZ, R0 ;  /* 0x000000ffff0d7224 */ /* 0x000fe400078e0000 */
[----:B------:R-:W-:-:S07]  /*26b70*/  IMAD.MOV.U32 R6, RZ, RZ, R14 ;  /* 0x000000ffff067224 */ /* 0x000fce00078e000e */
[----:B------:R-:W-:Y:S05]  /*26b80*/  WARPSYNC.COLLECTIVE R15, `(.L_x_1790) ;  /* 0x000000000f087348 */ /* 0x000fea0003c00000 */
[----:B------:R0:W1:Y:S02]  /*26b90*/  SHFL.IDX P6, R14, R13, R12, R11 ;  /* 0x0000000c0d0e7389 */ /* 0x00006400000c000b */
[----:B01----:R-:W-:Y:S01]  /*26ba0*/  ENDCOLLECTIVE ;  /* 0x000000000000791b */ /* 0x003fe20003800000 */
.L_x_1790:
[----:B------:R-:W-:Y:S02]  /*26bb0*/  IMAD.MOV.U32 R13, RZ, RZ, R39 ;  /* 0x000000ffff0d7224 */ /* 0x000fe400078e0027 */
[----:B------:R-:W-:-:S07]  /*26bc0*/  IMAD.MOV.U32 R0, RZ, RZ, R14 ;  /* 0x000000ffff007224 */ /* 0x000fce00078e000e */
[----:B------:R-:W-:Y:S05]  /*26bd0*/  WARPSYNC.COLLECTIVE R15, `(.L_x_1791) ;  /* 0x000000000f087348 */ /* 0x000fea0003c00000 */
[----:B------:R0:W1:Y:S02]  /*26be0*/  SHFL.IDX P6, R14, R13, R12, R11 ;  /* 0x0000000c0d0e7389 */ /* 0x00006400000c000b */
[----:B01----:R-:W-:Y:S01]  /*26bf0*/  ENDCOLLECTIVE ;  /* 0x000000000000791b */ /* 0x003fe20003800000 */
.L_x_1791:
[----:B------:R-:W-:Y:S01]  /*26c00*/  IMAD.MOV.U32 R39, RZ, RZ, R14 ;  /* 0x000000ffff277224 */ /* 0x000fe200078e000e */
[----:B------:R-:W-:Y:S06]  /*26c10*/  BRA `(.L_x_1792) ;  /* 0xfffffe14008c7947 */ /* 0x000fec000383ffff */
.L_x_1481:
[----:B0-----:R0:W1:Y:S02]  /*26c20*/  SYNCS.PHASECHK.TRANS64.TRYWAIT P1, [R2+URZ+0x2d800], R3 ;  /* 0x02d80003020075a7 */ /* 0x001064000802017f */
[----:B-1----:R-:W-:Y:S05]  /*26c30*/  @!P1 NANOSLEEP.SYNCS 0x989680 ;  /* 0x009896800000995d */ /* 0x002fea0003900000 */
[----:B------:R-:W1:Y:S02]  /*26c40*/  @!P1 SYNCS.PHASECHK.TRANS64 P1, [R2+URZ+0x2d800], R3 ;  /* 0x02d80003020095a7 */ /* 0x000e64000802007f */
[----:B-1----:R-:W-:Y:S05]  /*26c50*/  @!P1 BRA `(.L_x_1481) ;  /* 0xfffffffc00f09947 */ /* 0x002fea000383ffff */
[----:B------:R-:W-:Y:S05]  /*26c60*/  BRA `(.L_x_1793) ;  /* 0xfffffe1c00b87947 */ /* 0x000fea000383ffff */
.L_x_1493:
[----:B------:R-:W-:Y:S01]  /*26c70*/  BSSY B1, `(.L_x_1794) ;  /* 0x0000007000017945 */ /* 0x000fe20003800000 */
[----:B------:R-:W-:Y:S02]  /*26c80*/  IMAD.MOV.U32 R12, RZ, RZ, RZ ;  /* 0x000000ffff0c7224 */ /* 0x000fe400078e00ff */
[----:B------:R-:W-:Y:S02]  /*26c90*/  IMAD.MOV.U32 R11, RZ, RZ, 0x1e1f ;  /* 0x00001e1fff0b7424 */ /* 0x000fe400078e00ff */
[----:B------:R-:W-:-:S07]  /*26ca0*/  IMAD.MOV.U32 R15, RZ, RZ, -0x1 ;  /* 0xffffffffff0f7424 */ /* 0x000fce00078e00ff */
[----:B0-----:R-:W-:Y:S05]  /*26cb0*/  WARPSYNC.COLLECTIVE R15, `(.L_x_1795) ;  /* 0x000000000f087348 */ /* 0x001fea0003c00000 */
[----:B0-----:R0:W1:Y:S02]  /*26cc0*/  SHFL.IDX P6, R14, R13, R12, R11 ;  /* 0x0000000c0d0e7389 */ /* 0x00106400000c000b */
[----:B01----:R-:W-:Y:S01]  /*26cd0*/  ENDCOLLECTIVE ;  /* 0x000000000000791b */ /* 0x003fe20003800000 */
.L_x_1795:
[----:B------:R-:W-:Y:S05]  /*26ce0*/  BSYNC B1 ;  /* 0x0000000000017941 */ /* 0x000fea0003800000 */
.L_x_1794:
        /* <DEDUP_REMOVED lines=8> */
.L_x_1796:
[----:B------:R-:W-:Y:S02]  /*26d70*/  IMAD.MOV.U32 R13, RZ, RZ, R43 ;  /* 0x000000ffff0d7224 */ /* 0x000fe400078e002b */
[----:B------:R-:W-:-:S07]  /*26d80*/  IMAD.MOV.U32 R36, RZ, RZ, R14 ;  /* 0x000000ffff247224 */ /* 0x000fce00078e000e */
[----:B------:R-:W-:Y:S05]  /*26d90*/  WARPSYNC.COLLECTIVE R15, `(.L_x_1797) ;  /* 0x000000000f087348 */ /* 0x000fea0003c00000 */
[----:B------:R0:W1:Y:S02]  /*26da0*/  SHFL.IDX P6, R14, R13, R12, R11 ;  /* 0x0000000c0d0e7389 */ /* 0x00006400000c000b */
[----:B01----:R-:W-:Y:S01]  /*26db0*/  ENDCOLLECTIVE ;  /* 0x000000000000791b */ /* 0x003fe20003800000 */
.L_x_1797:
[----:B------:R-:W-:Y:S02]  /*26dc0*/  IMAD.MOV.U32 R13, RZ, RZ, R42 ;  /* 0x000000ffff0d7224 */ /* 0x000fe400078e002a */
[----:B------:R-:W-:-:S07]  /*26dd0*/  IMAD.MOV.U32 R43, RZ, RZ, R14 ;  /* 0x000000ffff2b7224 */ /* 0x000fce00078e000e */
[----:B------:R-:W-:Y:S05]  /*26de0*/  WARPSYNC.COLLECTIVE R15, `(.L_x_1798) ;  /* 0x000000000f087348 */ /* 0x000fea0003c00000 */
[----:B------:R0:W1:Y:S02]  /*26df0*/  SHFL.IDX P6, R14, R13, R12, R11 ;  /* 0x0000000c0d0e7389 */ /* 0x00006400000c000b */
[----:B01----:R-:W-:Y:S01]  /*26e00*/  ENDCOLLECTIVE ;  /* 0x000000000000791b */ /* 0x003fe20003800000 */
.L_x_1798:
[----:B------:R-:W-:Y:S01]  /*26e10*/  IMAD.MOV.U32 R42, RZ, RZ, R14 ;  /* 0x000000ffff2a7224 */ /* 0x000fe200078e000e */
[----:B------:R-:W-:Y:S06]  /*26e20*/  BRA `(.L_x_1799) ;  /* 0xfffffe30006c7947 */ /* 0x000fec000383ffff */
.L_x_1497:
[----:B0-----:R0:W1:Y:S02]  /*26e30*/  SYNCS.PHASECHK.TRANS64.TRYWAIT P1, [R2+URZ+0x2d800], R3 ;  /* 0x02d80003020075a7 */ /* 0x001064000802017f */
[----:B-1----:R-:W-:Y:S05]  /*26e40*/  @!P1 NANOSLEEP.SYNCS 0x989680 ;  /* 0x009896800000995d */ /* 0x002fea0003900000 */
[----:B------:R-:W1:Y:S02]  /*26e50*/  @!P1 SYNCS.PHASECHK.TRANS64 P1, [R2+URZ+0x2d800], R3 ;  /* 0x02d80003020095a7 */ /* 0x000e64000802007f */
[----:B-1----:R-:W-:Y:S05]  /*26e60*/  @!P1 BRA `(.L_x_1497) ;  /* 0xfffffffc00f09947 */ /* 0x002fea000383ffff */
[----:B------:R-:W-:Y:S05]  /*26e70*/  BRA `(.L_x_1800) ;  /* 0xfffffe3800147947 */ /* 0x000fea000383ffff */
.L_x_1505:
[----:B-1----:R1:W2:Y:S02]  /*26e80*/  SYNCS.PHASECHK.TRANS64.TRYWAIT P2, [R0+URZ+0x2d830], R3 ;  /* 0x02d83003000075a7 */ /* 0x0022a4000804017f */
[----:B--2---:R-:W-:Y:S05]  /*26e90*/  @!P2 NANOSLEEP.SYNCS 0x989680 ;  /* 0x009896800000a95d */ /* 0x004fea0003900000 */
[----:B------:R-:W2:Y:S02]  /*26ea0*/  @!P2 SYNCS.PHASECHK.TRANS64 P2, [R0+URZ+0x2d830], R3 ;  /* 0x02d830030000a5a7 */ /* 0x000ea4000804007f */
[----:B--2---:R-:W-:Y:S05]  /*26eb0*/  @!P2 BRA `(.L_x_1505) ;  /* 0xfffffffc00f0a947 */ /* 0x004fea000383ffff */
[----:B------:R-:W-:Y:S05]  /*26ec0*/  BRA `(.L_x_1504) ;  /* 0xfffffe4c00907947 */ /* 0x000fea000383ffff */
.L_x_1523:
[----:B-1----:R1:W2:Y:S02]  /*26ed0*/  SYNCS.PHASECHK.TRANS64.TRYWAIT P4, [R11+URZ+0x2d830], R10 ;  /* 0x02d8300a0b0075a7 */ /* 0x0022a4000808017f */
[----:B--2---:R-:W-:Y:S05]  /*26ee0*/  @!P4 NANOSLEEP.SYNCS 0x989680 ;  /* 0x009896800000c95d */ /* 0x004fea0003900000 */
[----:B------:R-:W2:Y:S02]  /*26ef0*/  @!P4 SYNCS.PHASECHK.TRANS64 P4, [R11+URZ+0x2d830], R10 ;  /* 0x02d8300a0b00c5a7 */ /* 0x000ea4000808007f */
[----:B--2---:R-:W-:Y:S05]  /*26f00*/  @!P4 BRA `(.L_x_1523) ;  /* 0xfffffffc00f0c947 */ /* 0x004fea000383ffff */
[----:B------:R-:W-:Y:S05]  /*26f10*/  BRA `(.L_x_1522) ;  /* 0xfffffe8c00147947 */ /* 0x000fea000383ffff */
.L_x_1527:
[----:B-1----:R1:W2:Y:S02]  /*26f20*/  SYNCS.PHASECHK.TRANS64.TRYWAIT P3, [R11+URZ+0x2d850], R10 ;  /* 0x02d8500a0b0075a7 */ /* 0x0022a4000806017f */
[----:B--2---:R-:W-:Y:S05]  /*26f30*/  @!P3 NANOSLEEP.SYNCS 0x989680 ;  /* 0x009896800000b95d */ /* 0x004fea0003900000 */
[----:B------:R-:W2:Y:S02]  /*26f40*/  @!P3 SYNCS.PHASECHK.TRANS64 P3, [R11+URZ+0x2d850], R10 ;  /* 0x02d8500a0b00b5a7 */ /* 0x000ea4000806007f */
[----:B--2---:R-:W-:Y:S05]  /*26f50*/  @!P3 BRA `(.L_x_1527) ;  /* 0xfffffffc00f0b947 */ /* 0x004fea000383ffff */
[----:B------:R-:W-:Y:S05]  /*26f60*/  BRA `(.L_x_1524) ;  /* 0xfffffe9000187947 */ /* 0x000fea000383ffff */
.L_x_1546:
[----:B-1----:R1:W2:Y:S02]  /*26f70*/  SYNCS.PHASECHK.TRANS64.TRYWAIT P3, [R12+URZ+0x2d830], R13 ;  /* 0x02d8300d0c0075a7 */ /* 0x0022a4000806017f */
[----:B--2---:R-:W-:Y:S05]  /*26f80*/  @!P3 NANOSLEEP.SYNCS 0x989680 ;  /* 0x009896800000b95d */ /* 0x004fea0003900000 */
[----:B------:R-:W2:Y:S02]  /*26f90*/  @!P3 SYNCS.PHASECHK.TRANS64 P3, [R12+URZ+0x2d830], R13 ;  /* 0x02d8300d0c00b5a7 */ /* 0x000ea4000806007f */
[----:B--2---:R-:W-:Y:S05]  /*26fa0*/  @!P3 BRA `(.L_x_1546) ;  /* 0xfffffffc00f0b947 */ /* 0x004fea000383ffff */
[----:B------:R-:W-:Y:S05]  /*26fb0*/  BRA `(.L_x_1545) ;  /* 0xfffffec800807947 */ /* 0x000fea000383ffff */
.L_x_1550:
[----:B-1----:R1:W2:Y:S02]  /*26fc0*/  SYNCS.PHASECHK.TRANS64.TRYWAIT P2, [R13+URZ+0x2d850], R12 ;  /* 0x02d8500c0d0075a7 */ /* 0x0022a4000804017f */
[----:B--2---:R-:W-:Y:S05]  /*26fd0*/  @!P2 NANOSLEEP.SYNCS 0x989680 ;  /* 0x009896800000a95d */ /* 0x004fea0003900000 */
[----:B------:R-:W2:Y:S02]  /*26fe0*/  @!P2 SYNCS.PHASECHK.TRANS64 P2, [R13+URZ+0x2d850], R12 ;  /* 0x02d8500c0d00a5a7 */ /* 0x000ea4000804007f */
[----:B--2---:R-:W-:Y:S05]  /*26ff0*/  @!P2 BRA `(.L_x_1550) ;  /* 0xfffffffc00f0a947 */ /* 0x004fea000383ffff */
[----:B------:R-:W-:Y:S05]  /*27000*/  BRA `(.L_x_1547) ;  /* 0xfffffecc00847947 */ /* 0x000fea000383ffff */
.L_x_1557:
[----:B-1----:R1:W2:Y:S02]  /*27010*/  SYNCS.PHASECHK.TRANS64.TRYWAIT P3, [R12+URZ+0x2d830], R13 ;  /* 0x02d8300d0c0075a7 */ /* 0x0022a4000806017f */
[----:B--2---:R-:W-:Y:S05]  /*27020*/  @!P3 NANOSLEEP.SYNCS 0x989680 ;  /* 0x009896800000b95d */ /* 0x004fea0003900000 */
[----:B------:R-:W2:Y:S02]  /*27030*/  @!P3 SYNCS.PHASECHK.TRANS64 P3, [R12+URZ+0x2d830], R13 ;  /* 0x02d8300d0c00b5a7 */ /* 0x000ea4000806007f */
[----:B--2---:R-:W-:Y:S05]  /*27040*/  @!P3 BRA `(.L_x_1557) ;  /* 0xfffffffc00f0b947 */ /* 0x004fea000383ffff */
[----:B------:R-:W-:Y:S05]  /*27050*/  BRA `(.L_x_1556) ;  /* 0xfffffef400587947 */ /* 0x000fea000383ffff */
.L_x_1561:
[----:B-1----:R1:W2:Y:S02]  /*27060*/  SYNCS.PHASECHK.TRANS64.TRYWAIT P2, [R13+URZ+0x2d850], R12 ;  /* 0x02d8500c0d0075a7 */ /* 0x0022a4000804017f */
[----:B--2---:R-:W-:Y:S05]  /*27070*/  @!P2 NANOSLEEP.SYNCS 0x989680 ;  /* 0x009896800000a95d */ /* 0x004fea0003900000 */
[----:B------:R-:W2:Y:S02]  /*27080*/  @!P2 SYNCS.PHASECHK.TRANS64 P2, [R13+URZ+0x2d850], R12 ;  /* 0x02d8500c0d00a5a7 */ /* 0x000ea4000804007f */
[----:B--2---:R-:W-:Y:S05]  /*27090*/  @!P2 BRA `(.L_x_1561) ;  /* 0xfffffffc00f0a947 */ /* 0x004fea000383ffff */
[----:B------:R-:W-:Y:S05]  /*270a0*/  BRA `(.L_x_1558) ;  /* 0xfffffef8005c7947 */ /* 0x000fea000383ffff */
.L_x_1574:
[----:B-1----:R1:W2:Y:S02]  /*270b0*/  SYNCS.PHASECHK.TRANS64.TRYWAIT P0, [R0+URZ+0x2d850], R5 ;  /* 0x02d85005000075a7 */ /* 0x0022a4000800017f */
[----:B--2---:R-:W-:Y:S05]  /*270c0*/  @!P0 NANOSLEEP.SYNCS 0x989680 ;  /* 0x009896800000895d */ /* 0x004fea0003900000 */
[----:B------:R-:W2:Y:S02]  /*270d0*/  @!P0 SYNCS.PHASECHK.TRANS64 P0, [R0+URZ+0x2d850], R5 ;  /* 0x02d85005000085a7 */ /* 0x000ea4000800007f */
[----:B--2---:R-:W-:Y:S05]  /*270e0*/  @!P0 BRA `(.L_x_1574) ;  /* 0xfffffffc00f08947 */ /* 0x004fea000383ffff */
[----:B------:R-:W-:Y:S05]  /*270f0*/  BRA `(.L_x_1573) ;  /* 0xffffff3000207947 */ /* 0x000fea000383ffff */
.L_x_1579:
[----:B------:R-:W-:Y:S02]  /*27100*/  IMAD.MOV.U32 R13, RZ, RZ, R8 ;  /* 0x000000ffff0d7224 */ /* 0x000fe400078e0008 */
[----:B------:R-:W-:Y:S02]  /*27110*/  IMAD.MOV.U32 R12, RZ, RZ, RZ ;  /* 0x000000ffff0c7224 */ /* 0x000fe400078e00ff */
[----:B------:R-:W-:Y:S02]  /*27120*/  IMAD.MOV.U32 R11, RZ, RZ, 0x1c1f ;  /* 0x00001c1fff0b7424 */ /* 0x000fe400078e00ff */
[----:B------:R-:W-:-:S07]  /*27130*/  IMAD.MOV.U32 R15, RZ, RZ, -0x1 ;  /* 0xffffffffff0f7424 */ /* 0x000fce00078e00ff */
[----:B-----5:R-:W-:Y:S05]  /*27140*/  WARPSYNC.COLLECTIVE R15, `(.L_x_1801) ;  /* 0x000000000f087348 */ /* 0x020fea0003c00000 */
[----:B------:R0:W1:Y:S02]  /*27150*/  SHFL.IDX P6, R14, R13, R12, R11 ;  /* 0x0000000c0d0e7389 */ /* 0x00006400000c000b */
[----:B01---5:R-:W-:Y:S01]  /*27160*/  ENDCOLLECTIVE ;  /* 0x000000000000791b */ /* 0x023fe20003800000 */
.L_x_1801:
[----:B------:R-:W-:Y:S02]  /*27170*/  IMAD.MOV.U32 R13, RZ, RZ, R0 ;  /* 0x000000ffff0d7224 */ /* 0x000fe400078e0000 */
[----:B------:R-:W-:-:S07]  /*27180*/  IMAD.MOV.U32 R3, RZ, RZ, R14 ;  /* 0x000000ffff037224 */ /* 0x000fce00078e000e */
[----:B------:R-:W-:Y:S05]  /*27190*/  WARPSYNC.COLLECTIVE R15, `(.L_x_1802) ;  /* 0x000000000f087348 */ /* 0x000fea0003c00000 */
[----:B------:R0:W1:Y:S02]  /*271a0*/  SHFL.IDX P6, R14, R13, R12, R11 ;  /* 0x0000000c0d0e7389 */ /* 0x00006400000c000b */
[----:B01----:R-:W-:Y:S01]  /*271b0*/  ENDCOLLECTIVE ;  /* 0x000000000000791b */ /* 0x003fe20003800000 */
.L_x_1802:
[----:B------:R-:W-:Y:S05]  /*271c0*/  BRA `(.L_x_1803) ;  /* 0xffffff4800ec7947 */ /* 0x000fea000383ffff */
.L_x_1582:
        /* <DEDUP_REMOVED lines=8> */
.L_x_1805:
[----:B------:R-:W-:Y:S05]  /*27250*/  BSYNC B1 ;  /* 0x0000000000017941 */ /* 0x000fea0003800000 */
.L_x_1804:
        /* <DEDUP_REMOVED lines=8> */
.L_x_1806:
[----:B------:R-:W-:Y:S05]  /*272e0*/  BRA `(.L_x_1807) ;  /* 0xffffff4800fc7947 */ /* 0x000fea000383ffff */
.L_x_1584:
[----:B------:R-:W-:Y:S02]  /*272f0*/  IMAD.MOV.U32 R13, RZ, RZ, R29 ;  /* 0x000000ffff0d7224 */ /* 0x000fe400078e001d */
[----:B------:R-:W-:Y:S02]  /*27300*/  IMAD.MOV.U32 R12, RZ, RZ, RZ ;  /* 0x000000ffff0c7224 */ /* 0x000fe400078e00ff */
[----:B------:R-:W-:Y:S02]  /*27310*/  IMAD.MOV.U32 R11, RZ, RZ, 0x1c1f ;  /* 0x00001c1fff0b7424 */ /* 0x000fe400078e00ff */
[----:B------:R-:W-:-:S07]  /*27320*/  IMAD.MOV.U32 R15, RZ, RZ, -0x1 ;  /* 0xffffffffff0f7424 */ /* 0x000fce00078e00ff */
[----:B------:R-:W-:Y:S05]  /*27330*/  WARPSYNC.COLLECTIVE R15, `(.L_x_1808) ;  /* 0x000000000f087348 */ /* 0x000fea0003c00000 */
[----:B------:R0:W1:Y:S02]  /*27340*/  SHFL.IDX P6, R14, R13, R12, R11 ;  /* 0x0000000c0d0e7389 */ /* 0x00006400000c000b */
[----:B01----:R-:W-:Y:S01]  /*27350*/  ENDCOLLECTIVE ;  /* 0x000000000000791b */ /* 0x003fe20003800000 */
.L_x_1808:
[----:B------:R-:W-:Y:S02]  /*27360*/  IMAD.MOV.U32 R13, RZ, RZ, R0 ;  /* 0x000000ffff0d7224 */ /* 0x000fe400078e0000 */
[----:B------:R-:W-:-:S07]  /*27370*/  IMAD.MOV.U32 R3, RZ, RZ, R14 ;  /* 0x000000ffff037224 */ /* 0x000fce00078e000e */
[----:B------:R-:W-:Y:S05]  /*27380*/  WARPSYNC.COLLECTIVE R15, `(.L_x_1809) ;  /* 0x000000000f087348 */ /* 0x000fea0003c00000 */
[----:B------:R0:W1:Y:S02]  /*27390*/  SHFL.IDX P6, R14, R13, R12, R11 ;  /* 0x0000000c0d0e7389 */ /* 0x00006400000c000b */
[----:B01----:R-:W-:Y:S01]  /*273a0*/  ENDCOLLECTIVE ;  /* 0x000000000000791b */ /* 0x003fe20003800000 */
.L_x_1809:
[----:B------:R-:W-:Y:S05]  /*273b0*/  BRA `(.L_x_1810) ;  /* 0xffffff4c00c87947 */ /* 0x000fea000383ffff */
.L_x_1587:
[----:B------:R-:W-:Y:S01]  /*273c0*/  BSSY B1, `(.L_x_1811) ;  /* 0x0000008000017945 */ /* 0x000fe20003800000 */
[----:B---3--:R-:W-:Y:S02]  /*273d0*/  IMAD.MOV.U32 R13, RZ, RZ, R29 ;  /* 0x000000ffff0d7224 */ /* 0x008fe400078e001d */
[----:B------:R-:W-:Y:S02]  /*273e0*/  IMAD.MOV.U32 R12, RZ, RZ, 0x1 ;  /* 0x00000001ff0c7424 */ /* 0x000fe400078e00ff */
[----:B------:R-:W-:Y:S02]  /*273f0*/  IMAD.MOV.U32 R11, RZ, RZ, 0x1c1f ;  /* 0x00001c1fff0b7424 */ /* 0x000fe400078e00ff */
[----:B------:R-:W-:-:S07]  /*27400*/  IMAD.MOV.U32 R15, RZ, RZ, -0x1 ;  /* 0xffffffffff0f7424 */ /* 0x000fce00078e00ff */
[----:B012---:R-:W-:Y:S05]  /*27410*/  WARPSYNC.COLLECTIVE R15, `(.L_x_1812) ;  /* 0x000000000f087348 */ /* 0x007fea0003c00000 */
[----:B--2---:R2:W3:Y:S02]  /*27420*/  SHFL.IDX P6, R14, R13, R12, R11 ;  /* 0x0000000c0d0e7389 */ /* 0x0044e400000c000b */
[----:B0123--:R-:W-:Y:S01]  /*27430*/  ENDCOLLECTIVE ;  /* 0x000000000000791b */ /* 0x00ffe20003800000 */
.L_x_1812:
[----:B------:R-:W-:Y:S05]  /*27440*/  BSYNC B1 ;  /* 0x0000000000017941 */ /* 0x000fea0003800000 */
.L_x_1811:
        /* <DEDUP_REMOVED lines=8> */
.L_x_1813:
[----:B------:R-:W-:Y:S05]  /*274d0*/  BRA `(.L_x_1814) ;  /* 0xffffff5000dc7947 */ /* 0x000fea000383ffff */
.L_x_1591:
[----:B------:R-:W-:Y:S02]  /*274e0*/  IMAD.MOV.U32 R13, RZ, RZ, R4 ;  /* 0x000000ffff0d7224 */ /* 0x000fe400078e0004 */
[----:B------:R-:W-:Y:S02]  /*274f0*/  IMAD.MOV.U32 R12, RZ, RZ, RZ ;  /* 0x000000ffff0c7224 */ /* 0x000fe400078e00ff */
[----:B------:R-:W-:Y:S02]  /*27500*/  IMAD.MOV.U32 R11, RZ, RZ, 0x1c1f ;  /* 0x00001c1fff0b7424 */ /* 0x000fe400078e00ff */
[----:B------:R-:W-:-:S07]  /*27510*/  IMAD.MOV.U32 R15, RZ, RZ, -0x1 ;  /* 0xffffffffff0f7424 */ /* 0x000fce00078e00ff */
[----:B-1----:R-:W-:Y:S05]  /*27520*/  WARPSYNC.COLLECTIVE R15, `(.L_x_1815) ;  /* 0x000000000f087348 */ /* 0x002fea0003c00000 */
[----:B------:R0:W2:Y:S02]  /*27530*/  SHFL.IDX P6, R14, R13, R12, R11 ;  /* 0x0000000c0d0e7389 */ /* 0x0000a400000c000b */
[----:B012---:R-:W-:Y:S01]  /*27540*/  ENDCOLLECTIVE ;  /* 0x000000000000791b */ /* 0x007fe20003800000 */
.L_x_1815:
[----:B------:R-:W-:Y:S02]  /*27550*/  IMAD.MOV.U32 R13, RZ, RZ, R0 ;  /* 0x000000ffff0d7224 */ /* 0x000fe400078e0000 */
[----:B------:R-:W-:-:S07]  /*27560*/  IMAD.MOV.U32 R3, RZ, RZ, R14 ;  /* 0x000000ffff037224 */ /* 0x000fce00078e000e */
[----:B------:R-:W-:Y:S05]  /*27570*/  WARPSYNC.COLLECTIVE R15, `(.L_x_1816) ;  /* 0x000000000f087348 */ /* 0x000fea0003c00000 */
[----:B------:R0:W1:Y:S02]  /*27580*/  SHFL.IDX P6, R14, R13, R12, R11 ;  /* 0x0000000c0d0e7389 */ /* 0x00006400000c000b */
[----:B01----:R-:W-:Y:S01]  /*27590*/  ENDCOLLECTIVE ;  /* 0x000000000000791b */ /* 0x003fe20003800000 */
.L_x_1816:
[----:B------:R-:W-:Y:S05]  /*275a0*/  BRA `(.L_x_1817) ;  /* 0xffffff6000347947 */ /* 0x000fea000383ffff */
.L_x_1594:
        /* <DEDUP_REMOVED lines=8> */
.L_x_1819:
[----:B------:R-:W-:Y:S05]  /*27630*/  BSYNC B1 ;  /* 0x0000000000017941 */ /* 0x000fea0003800000 */
.L_x_1818:
        /* <DEDUP_REMOVED lines=8> */
.L_x_1820:
[----:B------:R-:W-:Y:S05]  /*276c0*/  BRA `(.L_x_1821) ;  /* 0xffffff6000487947 */ /* 0x000fea000383ffff */
.L_x_1621:
[----:B------:R-:W0:Y:S01]  /*276d0*/  S2R R5, SR_TID.X ;  /* 0x0000000000057919 */ /* 0x000e220000002100 */
[----:B------:R-:W-:Y:S01]  /*276e0*/  BSSY B1, `(.L_x_1822) ;  /* 0x000000a000017945 */ /* 0x000fe20003800000 */
[----:B------:R-:W-:Y:S02]  /*276f0*/  IMAD.MOV.U32 R12, RZ, RZ, RZ ;  /* 0x000000ffff0c7224 */ /* 0x000fe400078e00ff */
[----:B------:R-:W-:Y:S02]  /*27700*/  IMAD.MOV.U32 R11, RZ, RZ, 0x1f ;  /* 0x0000001fff0b7424 */ /* 0x000fe400078e00ff */
[----:B------:R-:W-:Y:S01]  /*27710*/  IMAD.MOV.U32 R15, RZ, RZ, -0x1 ;  /* 0xffffffffff0f7424 */ /* 0x000fe200078e00ff */
[----:B0-----:R-:W-:-:S04]  /*27720*/  SHF.R.U32.HI R5, RZ, 0x5, R5 ;  /* 0x00000005ff057819 */ /* 0x001fc80000011605 */
[----:B------:R-:W-:-:S05]  /*27730*/  LOP3.LUT R5, R5, 0x3, RZ, 0xc0, !PT ;  /* 0x0000000305057812 */ /* 0x000fca00078ec0ff */
[----:B------:R-:W-:-:S07]  /*27740*/  IMAD.MOV.U32 R13, RZ, RZ, R5 ;  /* 0x000000ffff0d7224 */ /* 0x000fce00078e0005 */
[----:B------:R-:W-:Y:S05]  /*27750*/  WARPSYNC.COLLECTIVE R15, `(.L_x_1823) ;  /* 0x000000000f087348 */ /* 0x000fea0003c00000 */
[----:B------:R0:W1:Y:S02]  /*27760*/  SHFL.IDX P6, R14, R13, R12, R11 ;  /* 0x0000000c0d0e7389 */ /* 0x00006400000c000b */
[----:B01----:R-:W-:Y:S01]  /*27770*/  ENDCOLLECTIVE ;  /* 0x000000000000791b */ /* 0x003fe20003800000 */
.L_x_1823:
[----:B------:R-:W-:Y:S05]  /*27780*/  BSYNC B1 ;  /* 0x0000000000017941 */ /* 0x000fea0003800000 */
.L_x_1822:
[----:B------:R-:W-:Y:S05]  /*27790*/  BRA `(.L_x_1824) ;  /* 0xffffff8000247947 */ /* 0x000fea000383ffff */
.L_x_1623:
[----:B------:R-:W-:Y:S01]  /*277a0*/  BSSY B1, `(.L_x_1825) ;  /* 0x0000006000017945 */ /* 0x000fe20003800000 */
[----:B------:R-:W-:-:S07]  /*277b0*/  IMAD.MOV.U32 R15, RZ, RZ, -0x1 ;  /* 0xffffffffff0f7424 */ /* 0x000fce00078e00ff */
[----:B0-----:R-:W-:Y:S05]  /*277c0*/  WARPSYNC.COLLECTIVE R15, `(.L_x_1826) ;  /* 0x000000000f0c7348 */ /* 0x001fea0003c00000 */
[----:B------:R-:W-:Y:S02]  /*277d0*/  ELECT P6, UR62, PT ;  /* 0x00000000003e782f */ /* 0x000fe400038c0000 */
[----:B------:R-:W-:Y:S01]  /*277e0*/  MOV R14, UR62 ;  /* 0x0000003e000e7c02 */ /* 0x000fe20008000f00 */
[----:B0-----:R-:W-:Y:S10]  /*277f0*/  ENDCOLLECTIVE ;  /* 0x000000000000791b */ /* 0x001ff40003800000 */
.L_x_1826:
[----:B------:R-:W-:Y:S05]  /*27800*/  BSYNC B1 ;  /* 0x0000000000017941 */ /* 0x000fea0003800000 */
.L_x_1825:
[----:B------:R-:W-:Y:S05]  /*27810*/  BRA `(.L_x_1622) ;  /* 0xffffff80001c7947 */ /* 0x000fea000383ffff */
.L_x_1625:
[----:B0-----:R0:W1:Y:S02]  /*27820*/  SYNCS.PHASECHK.TRANS64.TRYWAIT P0, [R17+URZ+0x2d820], R5 ;  /* 0x02d82005110075a7 */ /* 0x001064000800017f */
[----:B-1----:R-:W-:Y:S05]  /*27830*/  @!P0 NANOSLEEP.SYNCS 0x989680 ;  /* 0x009896800000895d */ /* 0x002fea0003900000 */
[----:B------:R-:W1:Y:S02]  /*27840*/  @!P0 SYNCS.PHASECHK.TRANS64 P0, [R17+URZ+0x2d820], R5 ;  /* 0x02d82005110085a7 */ /* 0x000e64000800007f */
[----:B-1----:R-:W-:Y:S05]  /*27850*/  @!P0 BRA `(.L_x_1625) ;  /* 0xfffffffc00f08947 */ /* 0x002fea000383ffff */
[----:B------:R-:W-:Y:S05]  /*27860*/  BRA `(.L_x_1827) ;  /* 0xffffff80002c7947 */ /* 0x000fea000383ffff */
.L_x_1629:
[----:B-1----:R1:W2:Y:S02]  /*27870*/  SYNCS.PHASECHK.TRANS64.TRYWAIT P0, [R11+URZ+0x2d8a0], R10 ;  /* 0x02d8a00a0b0075a7 */ /* 0x0022a4000800017f */
[----:B--2---:R-:W-:Y:S05]  /*27880*/  @!P0 NANOSLEEP.SYNCS 0x989680 ;  /* 0x009896800000895d */ /* 0x004fea0003900000 */
[----:B------:R-:W2:Y:S02]  /*27890*/  @!P0 SYNCS.PHASECHK.TRANS64 P0, [R11+URZ+0x2d8a0], R10 ;  /* 0x02d8a00a0b0085a7 */ /* 0x000ea4000800007f */
[----:B--2---:R-:W-:Y:S05]  /*278a0*/  @!P0 BRA `(.L_x_1629) ;  /* 0xfffffffc00f08947 */ /* 0x004fea000383ffff */
[----:B------:R-:W-:Y:S05]  /*278b0*/  BRA `(.L_x_1828) ;  /* 0xffffff8000487947 */ /* 0x000fea000383ffff */
.L_x_1636:
[----:B0-----:R0:W2:Y:S02]  /*278c0*/  SYNCS.PHASECHK.TRANS64.TRYWAIT P0, [R11+URZ+0x2d8c0], R10 ;  /* 0x02d8c00a0b0075a7 */ /* 0x0010a4000800017f */
[----:B--2---:R-:W-:Y:S05]  /*278d0*/  @!P0 NANOSLEEP.SYNCS 0x989680 ;  /* 0x009896800000895d */ /* 0x004fea0003900000 */
[----:B------:R-:W2:Y:S02]  /*278e0*/  @!P0 SYNCS.PHASECHK.TRANS64 P0, [R11+URZ+0x2d8c0], R10 ;  /* 0x02d8c00a0b0085a7 */ /* 0x000ea4000800007f */
[----:B--2---:R-:W-:Y:S05]  /*278f0*/  @!P0 BRA `(.L_x_1636) ;  /* 0xfffffffc00f08947 */ /* 0x004fea000383ffff */
[----:B------:R-:W-:Y:S05]  /*27900*/  BRA `(.L_x_1829) ;  /* 0xffffff8400447947 */ /* 0x000fea000383ffff */
.L_x_1645:
[----:B0-----:R0:W1:Y:S02]  /*27910*/  SYNCS.PHASECHK.TRANS64.TRYWAIT P1, [R10+URZ+0x2d8a0], R8 ;  /* 0x02d8a0080a0075a7 */ /* 0x001064000802017f */
[----:B-1----:R-:W-:Y:S05]  /*27920*/  @!P1 NANOSLEEP.SYNCS 0x989680 ;  /* 0x009896800000995d */ /* 0x002fea0003900000 */
[----:B------:R-:W1:Y:S02]  /*27930*/  @!P1 SYNCS.PHASECHK.TRANS64 P1, [R10+URZ+0x2d8a0], R8 ;  /* 0x02d8a0080a0095a7 */ /* 0x000e64000802007f */
[----:B-1----:R-:W-:Y:S05]  /*27940*/  @!P1 BRA `(.L_x_1645) ;  /* 0xfffffffc00f09947 */ /* 0x002fea000383ffff */
[----:B------:R-:W-:Y:S05]  /*27950*/  BRA `(.L_x_1830) ;  /* 0xffffff8800847947 */ /* 0x000fea000383ffff */
.L_x_1652:
[----:B-1----:R1:W2:Y:S02]  /*27960*/  SYNCS.PHASECHK.TRANS64.TRYWAIT P1, [R10+URZ+0x2d8c0], R8 ;  /* 0x02d8c0080a0075a7 */ /* 0x0022a4000802017f */
[----:B--2---:R-:W-:Y:S05]  /*27970*/  @!P1 NANOSLEEP.SYNCS 0x989680 ;  /* 0x009896800000995d */ /* 0x004fea0003900000 */
[----:B------:R-:W2:Y:S02]  /*27980*/  @!P1 SYNCS.PHASECHK.TRANS64 P1, [R10+URZ+0x2d8c0], R8 ;  /* 0x02d8c0080a0095a7 */ /* 0x000ea4000802007f */
[----:B--2---:R-:W-:Y:S05]  /*27990*/  @!P1 BRA `(.L_x_1652) ;  /* 0xfffffffc00f09947 */ /* 0x004fea000383ffff */
[----:B------:R-:W-:Y:S05]  /*279a0*/  BRA `(.L_x_1831) ;  /* 0xffffff8c007c7947 */ /* 0x000fea000383ffff */
.L_x_1677:
        /* <DEDUP_REMOVED lines=8> */
[----:B01----:R-:W-:Y:S05]  /*27a30*/  WARPSYNC.COLLECTIVE R15, `(.L_x_1833) ;  /* 0x000000000f087348 */ /* 0x003fea0003c00000 */
[----:B------:R2:W3:Y:S02]  /*27a40*/  SHFL.IDX P6, R14, R13, R12, R11 ;  /* 0x0000000c0d0e7389 */ /* 0x0004e400000c000b */
[----:B0123--:R-:W-:Y:S01]  /*27a50*/  ENDCOLLECTIVE ;  /* 0x000000000000791b */ /* 0x00ffe20003800000 */
.L_x_1833:
[----:B------:R-:W-:Y:S05]  /*27a60*/  BSYNC B0 ;  /* 0x0000000000007941 */ /* 0x000fea0003800000 */
.L_x_1832:
[----:B------:R-:W-:Y:S05]  /*27a70*/  BRA `(.L_x_1834) ;  /* 0xffffff9c00b07947 */ /* 0x000fea000383ffff */
.L_x_1679:
[----:B------:R-:W-:Y:S01]  /*27a80*/  BSSY B0, `(.L_x_1835) ;  /* 0x0000006000007945 */ /* 0x000fe20003800000 */
[----:B------:R-:W-:-:S07]  /*27a90*/  IMAD.MOV.U32 R15, RZ, RZ, -0x1 ;  /* 0xffffffffff0f7424 */ /* 0x000fce00078e00ff */
[----:B012---:R-:W-:Y:S05]  /*27aa0*/  WARPSYNC.COLLECTIVE R15, `(.L_x_1836) ;  /* 0x000000000f0c7348 */ /* 0x007fea0003c00000 */
[----:B------:R-:W-:Y:S02]  /*27ab0*/  ELECT P6, UR62, PT ;  /* 0x00000000003e782f */ /* 0x000fe400038c0000 */
[----:B------:R-:W-:Y:S01]  /*27ac0*/  MOV R14, UR62 ;  /* 0x0000003e000e7c02 */ /* 0x000fe20008000f00 */
[----:B012---:R-:W-:Y:S10]  /*27ad0*/  ENDCOLLECTIVE ;  /* 0x000000000000791b */ /* 0x007ff40003800000 */
.L_x_1836:
[----:B------:R-:W-:Y:S05]  /*27ae0*/  BSYNC B0 ;  /* 0x0000000000007941 */ /* 0x000fea0003800000 */
.L_x_1835:
[----:B------:R-:W-:Y:S05]  /*27af0*/  BRA `(.L_x_1837) ;  /* 0xffffff9c00b07947 */ /* 0x000fea000383ffff */
.L_x_1681:
[----:B--2---:R2:W3:Y:S02]  /*27b00*/  SYNCS.PHASECHK.TRANS64.TRYWAIT P0, [R0+URZ+0x2d840], R2 ;  /* 0x02d84002000075a7 */ /* 0x0044e4000800017f */
[----:B---3--:R-:W-:Y:S05]  /*27b10*/  @!P0 NANOSLEEP.SYNCS 0x989680 ;  /* 0x009896800000895d */ /* 0x008fea0003900000 */
[----:B------:R-:W3:Y:S02]  /*27b20*/  @!P0 SYNCS.PHASECHK.TRANS64 P0, [R0+URZ+0x2d840], R2 ;  /* 0x02d84002000085a7 */ /* 0x000ee4000800007f */
[----:B---3--:R-:W-:Y:S05]  /*27b30*/  @!P0 BRA `(.L_x_1681) ;  /* 0xfffffffc00f08947 */ /* 0x008fea000383ffff */
[----:B------:R-:W-:Y:S05]  /*27b40*/  BRA `(.L_x_1838) ;  /* 0xffffffa000047947 */ /* 0x000fea000383ffff */
.L_x_1685:
[----:B------:R-:W2:Y:S01]  /*27b50*/  LDL.LU R11, [R1+0x18] ;  /* 0x00001800010b7983 */ /* 0x000ea20000300800 */
[----:B------:R-:W-:Y:S02]  /*27b60*/  IMAD.MOV.U32 R0, RZ, RZ, R12 ;  /* 0x000000ffff007224 */ /* 0x000fe400078e000c */
[----:B------:R-:W-:Y:S02]  /*27b70*/  IMAD.MOV.U32 R13, RZ, RZ, R6 ;  /* 0x000000ffff0d7224 */ /* 0x000fe400078e0006 */
[----:B------:R-:W-:Y:S02]  /*27b80*/  IMAD.MOV.U32 R12, RZ, RZ, RZ ;  /* 0x000000ffff0c7224 */ /* 0x000fe400078e00ff */
[----:B------:R-:W-:Y:S02]  /*27b90*/  IMAD.MOV.U32 R15, RZ, RZ, -0x1 ;  /* 0xffffffffff0f7424 */ /* 0x000fe400078e00ff */
[----:B------:R-:W-:Y:S02]  /*27ba0*/  IMAD.IADD R0, R21, 0x1, R0 ;  /* 0x0000000115007824 */ /* 0x000fe400078e0200 */
[----:B--2---:R-:W-:-:S02]  /*27bb0*/  IMAD R4, R11, R9, RZ ;  /* 0x000000090b047224 */ /* 0x004fc400078e02ff */
[----:B------:R-:W-:Y:S02]  /*27bc0*/  IMAD.MOV.U32 R11, RZ, RZ, 0x1c1f ;  /* 0x00001c1fff0b7424 */ /* 0x000fe400078e00ff */
[C---:B------:R-:W-:Y:S01]  /*27bd0*/  VIADD R9, R0.reuse, 0x20 ;  /* 0x0000002000097836 */ /* 0x040fe20000000000 */
[----:B------:R-:W-:-:S13]  /*27be0*/  ISETP.GE.AND P4, PT, R0, R4, PT ;  /* 0x000000040000720c */ /* 0x000fda0003f86270 */
[----:B-----5:R-:W-:Y:S05]  /*27bf0*/  WARPSYNC.COLLECTIVE R15, `(.L_x_1839) ;  /* 0x000000000f087348 */ /* 0x020fea0003c00000 */
[----:B------:R0:W1:Y:S02]  /*27c00*/  SHFL.IDX P6, R14, R13, R12, R11 ;  /* 0x0000000c0d0e7389 */ /* 0x00006400000c000b */
[----:B01---5:R-:W-:Y:S01]  /*27c10*/  ENDCOLLECTIVE ;  /* 0x000000000000791b */ /* 0x023fe20003800000 */
.L_x_1839:
[----:B------:R-:W-:Y:S02]  /*27c20*/  IMAD.MOV.U32 R13, RZ, RZ, R5 ;  /* 0x000000ffff0d7224 */ /* 0x000fe400078e0005 */
[----:B------:R-:W-:-:S07]  /*27c30*/  IMAD.MOV.U32 R3, RZ, RZ, R14 ;  /* 0x000000ffff037224 */ /* 0x000fce00078e000e */
[----:B------:R-:W-:Y:S05]  /*27c40*/  WARPSYNC.COLLECTIVE R15, `(.L_x_1840) ;  /* 0x000000000f087348 */ /* 0x000fea0003c00000 */
[----:B------:R0:W1:Y:S02]  /*27c50*/  SHFL.IDX P6, R14, R13, R12, R11 ;  /* 0x0000000c0d0e7389 */ /* 0x00006400000c000b */
[----:B01----:R-:W-:Y:S01]  /*27c60*/  ENDCOLLECTIVE ;  /* 0x000000000000791b */ /* 0x003fe20003800000 */
.L_x_1840:
[----:B------:R-:W-:Y:S02]  /*27c70*/  IMAD.MOV.U32 R13, RZ, RZ, R6 ;  /* 0x000000ffff0d7224 */ /* 0x000fe400078e0006 */
[----:B------:R-:W-:Y:S02]  /*27c80*/  IMAD.MOV.U32 R12, RZ, RZ, 0x1 ;  /* 0x00000001ff0c7424 */ /* 0x000fe400078e00ff */
[----:B------:R-:W-:-:S07]  /*27c90*/  IMAD.MOV.U32 R2, RZ, RZ, R14 ;  /* 0x000000ffff027224 */ /* 0x000fce00078e000e */
[----:B------:R-:W-:Y:S05]  /*27ca0*/  WARPSYNC.COLLECTIVE R15, `(.L_x_1841) ;  /* 0x000000000f087348 */ /* 0x000fea0003c00000 */
[----:B------:R0:W1:Y:S02]  /*27cb0*/  SHFL.IDX P6, R14, R13, R12, R11 ;  /* 0x0000000c0d0e7389 */ /* 0x00006400000c000b */
[----:B01----:R-:W-:Y:S01]  /*27cc0*/  ENDCOLLECTIVE ;  /* 0x000000000000791b */ /* 0x003fe20003800000 */
.L_x_1841:
        /* <DEDUP_REMOVED lines=14> */
.L_x_1842:
[----:B------:R-:W-:Y:S02]  /*27db0*/  IMAD.MOV.U32 R13, RZ, RZ, R6 ;  /* 0x000000ffff0d7224 */ /* 0x000fe400078e0006 */
[----:B------:R-:W-:Y:S02]  /*27dc0*/  IMAD.MOV.U32 R12, RZ, RZ, 0x2 ;  /* 0x00000002ff0c7424 */ /* 0x000fe400078e00ff */
[----:B------:R-:W-:-:S07]  /*27dd0*/  IMAD.MOV.U32 R3, RZ, RZ, R14 ;  /* 0x000000ffff037224 */ /* 0x000fce00078e000e */
[----:B------:R-:W-:Y:S05]  /*27de0*/  WARPSYNC.COLLECTIVE R15, `(.L_x_1843) ;  /* 0x000000000f087348 */ /* 0x000fea0003c00000 */
[----:B------:R0:W1:Y:S02]  /*27df0*/  SHFL.IDX P6, R14, R13, R12, R11 ;  /* 0x0000000c0d0e7389 */ /* 0x00006400000c000b */
[----:B01----:R-:W-:Y:S01]  /*27e00*/  ENDCOLLECTIVE ;  /* 0x000000000000791b */ /* 0x003fe20003800000 */
.L_x_1843:
        /* <DEDUP_REMOVED lines=18> */
.L_x_1844:
[----:B------:R-:W-:Y:S02]  /*27f30*/  IMAD.MOV.U32 R13, RZ, RZ, R6 ;  /* 0x000000ffff0d7224 */ /* 0x000fe400078e0006 */
[----:B------:R-:W-:Y:S02]  /*27f40*/  IMAD.MOV.U32 R12, RZ, RZ, 0x3 ;  /* 0x00000003ff0c7424 */ /* 0x000fe400078e00ff */
[----:B------:R-:W-:-:S07]  /*27f50*/  IMAD.MOV.U32 R3, RZ, RZ, R14 ;  /* 0x000000ffff037224 */ /* 0x000fce00078e000e */
[----:B------:R-:W-:Y:S05]  /*27f60*/  WARPSYNC.COLLECTIVE R15, `(.L_x_1845) ;  /* 0x000000000f087348 */ /* 0x000fea0003c00000 */
[----:B------:R0:W1:Y:S02]  /*27f70*/  SHFL.IDX P6, R14, R13, R12, R11 ;  /* 0x0000000c0d0e7389 */ /* 0x00006400000c000b */
[----:B01----:R-:W-:Y:S01]  /*27f80*/  ENDCOLLECTIVE ;  /* 0x000000000000791b */ /* 0x003fe20003800000 */
.L_x_1845:
        /* <DEDUP_REMOVED lines=10> */
.L_x_1846:
        /* <DEDUP_REMOVED lines=8> */
[----:B0-----:R-:W-:Y:S02]  /*280b0*/  IMAD.MOV.U32 R2, RZ, RZ, R14 ;  /* 0x000000ffff027224 */ /* 0x001fe400078e000e */
[----:B------:R-:W-:-:S07]  /*280c0*/  VIADD R3, R0, 0x60 ;  /* 0x0000006000037836 */ /* 0x000fce0000000000 */
[----:B------:R-:W-:Y:S05]  /*280d0*/  WARPSYNC.COLLECTIVE R15, `(.L_x_1847) ;  /* 0x000000000f087348 */ /* 0x000fea0003c00000 */
[----:B------:R0:W1:Y:S02]  /*280e0*/  SHFL.IDX P6, R14, R13, R12, R11 ;  /* 0x0000000c0d0e7389 */ /* 0x00006400000c000b */
[----:B01----:R-:W-:Y:S01]  /*280f0*/  ENDCOLLECTIVE ;  /* 0x000000000000791b */ /* 0x003fe20003800000 */
.L_x_1847:
[----:B------:R-:W-:Y:S01]  /*28100*/  ISETP.GE.AND P3, PT, R3, R4, PT ;  /* 0x000000040300720c */ /* 0x000fe20003f66270 */
[----:B------:R-:W-:-:S12]  /*28110*/  IMAD.MOV.U32 R13, RZ, RZ, R8 ;  /* 0x000000ffff0d7224 */ /* 0x000fd800078e0008 */
[----:B------:R-:W-:-:S05]  /*28120*/  @!P3 LEA R2, P5, R20, R2, 0x1 ;  /* 0x000000021402b211 */ /* 0x000fca00078a08ff */
[----:B------:R-:W-:Y:S02]  /*28130*/  @!P3 IMAD.X R3, RZ, RZ, R6, P5 ;  /* 0x000000ffff03b224 */ /* 0x000fe400028e0606 */
[----:B------:R-:W-:-:S07]  /*28140*/  IMAD.MOV.U32 R6, RZ, RZ, R14 ;  /* 0x000000ffff067224 */ /* 0x000fce00078e000e */
[----:B------:R-:W-:Y:S05]  /*28150*/  WARPSYNC.COLLECTIVE R15, `(.L_x_1848) ;  /* 0x000000000f087348 */ /* 0x000fea0003c00000 */
[----:B------:R0:W1:Y:S02]  /*28160*/  SHFL.IDX P6, R14, R13, R12, R11 ;  /* 0x0000000c0d0e7389 */ /* 0x00006400000c000b */
[----:B01----:R-:W-:Y:S01]  /*28170*/  ENDCOLLECTIVE ;  /* 0x000000000000791b */ /* 0x003fe20003800000 */
.L_x_1848:
[----:B------:R-:W-:Y:S01]  /*28180*/  @!PT LDS RZ, [RZ] ;  /* 0x00000000fffff984 */ /* 0x000fe20000000800 */
[----:B------:R-:W-:Y:S01]  /*28190*/  @!PT LDS RZ, [RZ] ;  /* 0x00000000fffff984 */ /* 0x000fe20000000800 */
[----:B------:R-:W-:Y:S01]  /*281a0*/  @!PT LDS RZ, [RZ] ;  /* 0x00000000fffff984 */ /* 0x000fe20000000800 */
[----:B------:R0:W-:Y:S04]  /*281b0*/  @!P3 LDGSTS.E.BYPASS.LTC128B.128 [R10+0xdc00], desc[UR38][R2.64], !P2 ;  /* 0x0dc00000020abfae */ /* 0x0001e8000d101d66 */
[----:B------:R0:W-:Y:S04]  /*281c0*/  @!P3 LDGSTS.E.BYPASS.LTC128B.128 [R10+0x10c00], desc[UR38][R2.64+0x40], !P1 ;  /* 0x10c00040020abfae */ /* 0x0001e8000c901d66 */
[----:B------:R0:W-:Y:S01]  /*281d0*/  @!P3 LDGSTS.E.BYPASS.LTC128B.128 [R10+0x13c00], desc[UR38][R2.64+0x80], !P0 ;  /* 0x13c00080020abfae */ /* 0x0001e2000c101d66 */
[----:B------:R-:W-:Y:S02]  /*281e0*/  IMAD.MOV.U32 R13, RZ, RZ, R7 ;  /* 0x000000ffff0d7224 */ /* 0x000fe400078e0007 */
[----:B------:R-:W-:-:S02]  /*281f0*/  IMAD.MOV.U32 R12, RZ, RZ, 0x1 ;  /* 0x00000001ff0c7424 */ /* 0x000fc400078e00ff */
[----:B------:R-:W-:-:S07]  /*28200*/  IMAD.MOV.U32 R5, RZ, RZ, R14 ;  /* 0x000000ffff057224 */ /* 0x000fce00078e000e */
[----:B0-----:R-:W-:Y:S05]  /*28210*/  WARPSYNC.COLLECTIVE R15, `(.L_x_1849) ;  /* 0x000000000f087348 */ /* 0x001fea0003c00000 */
[----:B------:R1:W2:Y:S02]  /*28220*/  SHFL.IDX P6, R14, R13, R12, R11 ;  /* 0x0000000c0d0e7389 */ /* 0x0002a400000c000b */
[----:B012---:R-:W-:Y:S01]  /*28230*/  ENDCOLLECTIVE ;  /* 0x000000000000791b */ /* 0x007fe20003800000 */
.L_x_1849:
        /* <DEDUP_REMOVED lines=8> */
.L_x_1850:
        /* <DEDUP_REMOVED lines=11> */
.L_x_1688:
[----:B0-----:R0:W1:Y:S02]  /*28370*/  SYNCS.PHASECHK.TRANS64.TRYWAIT P0, [R17+URZ+0x2d820], R0 ;  /* 0x02d82000110075a7 */ /* 0x001064000800017f */
[----:B-1----:R-:W-:Y:S05]  /*28380*/  @!P0 NANOSLEEP.SYNCS 0x989680 ;  /* 0x009896800000895d */ /* 0x002fea0003900000 */
[----:B------:R-:W1:Y:S02]  /*28390*/  @!P0 SYNCS.PHASECHK.TRANS64 P0, [R17+URZ+0x2d820], R0 ;  /* 0x02d82000110085a7 */ /* 0x000e64000800007f */
[----:B-1----:R-:W-:Y:S05]  /*283a0*/  @!P0 BRA `(.L_x_1688) ;  /* 0xfffffffc00f08947 */ /* 0x002fea000383ffff */
[----:B------:R-:W-:Y:S05]  /*283b0*/  BRA `(.L_x_1852) ;  /* 0xffffffa400dc7947 */ /* 0x000fea000383ffff */
.L_x_1697:
[----:B-1----:R1:W2:Y:S02]  /*283c0*/  SYNCS.PHASECHK.TRANS64.TRYWAIT P0, [R3+URZ+0x2d840], R2 ;  /* 0x02d84002030075a7 */ /* 0x0022a4000800017f */
[----:B--2---:R-:W-:Y:S05]  /*283d0*/  @!P0 NANOSLEEP.SYNCS 0x989680 ;  /* 0x009896800000895d */ /* 0x004fea0003900000 */
[----:B------:R-:W2:Y:S02]  /*283e0*/  @!P0 SYNCS.PHASECHK.TRANS64 P0, [R3+URZ+0x2d840], R2 ;  /* 0x02d84002030085a7 */ /* 0x000ea4000800007f */
[----:B--2---:R-:W-:Y:S05]  /*283f0*/  @!P0 BRA `(.L_x_1697) ;  /* 0xfffffffc00f08947 */ /* 0x004fea000383ffff */
[----:B------:R-:W-:Y:S05]  /*28400*/  BRA `(.L_x_1853) ;  /* 0xffffffa800c47947 */ /* 0x000fea000383ffff */
.L_x_1704:
[----:B0-----:R0:W1:Y:S02]  /*28410*/  SYNCS.PHASECHK.TRANS64.TRYWAIT P0, [R3+URZ+0x60], R2 ;  /* 0x00006002030075a7 */ /* 0x001064000800017f */
[----:B-1----:R-:W-:Y:S05]  /*28420*/  @!P0 NANOSLEEP.SYNCS 0x989680 ;  /* 0x009896800000895d */ /* 0x002fea0003900000 */
[----:B------:R-:W1:Y:S02]  /*28430*/  @!P0 SYNCS.PHASECHK.TRANS64 P0, [R3+URZ+0x60], R2 ;  /* 0x00006002030085a7 */ /* 0x000e64000800007f */
[----:B-1----:R-:W-:Y:S05]  /*28440*/  @!P0 BRA `(.L_x_1704) ;  /* 0xfffffffc00f08947 */ /* 0x002fea000383ffff */
[----:B------:R-:W-:Y:S05]  /*28450*/  BRA `(.L_x_1854) ;  /* 0xffffffac00d07947 */ /* 0x000fea000383ffff */
.L_x_1714:
[----:B-1----:R1:W2:Y:S02]  /*28460*/  SYNCS.PHASECHK.TRANS64.TRYWAIT P0, [R3+URZ+0x2d840], R2 ;  /* 0x02d84002030075a7 */ /* 0x0022a4000800017f */
[----:B--2---:R-:W-:Y:S05]  /*28470*/  @!P0 NANOSLEEP.SYNCS 0x989680 ;  /* 0x009896800000895d */ /* 0x004fea0003900000 */
[----:B------:R-:W2:Y:S02]  /*28480*/  @!P0 SYNCS.PHASECHK.TRANS64 P0, [R3+URZ+0x2d840], R2 ;  /* 0x02d84002030085a7 */ /* 0x000ea4000800007f */
[----:B--2---:R-:W-:Y:S05]  /*28490*/  @!P0 BRA `(.L_x_1714) ;  /* 0xfffffffc00f08947 */ /* 0x004fea000383ffff */
[----:B------:R-:W-:Y:S05]  /*284a0*/  BRA `(.L_x_1855) ;  /* 0xffffffb400847947 */ /* 0x000fea000383ffff */
.L_x_1721:
[----:B0-----:R0:W1:Y:S02]  /*284b0*/  SYNCS.PHASECHK.TRANS64.TRYWAIT P0, [R11+URZ+0x60], R28 ;  /* 0x0000601c0b0075a7 */ /* 0x001064000800017f */
[----:B-1----:R-:W-:Y:S05]  /*284c0*/  @!P0 NANOSLEEP.SYNCS 0x989680 ;  /* 0x009896800000895d */ /* 0x002fea0003900000 */
[----:B------:R-:W1:Y:S02]  /*284d0*/  @!P0 SYNCS.PHASECHK.TRANS64 P0, [R11+URZ+0x60], R28 ;  /* 0x0000601c0b0085a7 */ /* 0x000e64000800007f */
[----:B-1----:R-:W-:Y:S05]  /*284e0*/  @!P0 BRA `(.L_x_1721) ;  /* 0xfffffffc00f08947 */ /* 0x002fea000383ffff */
[----:B------:R-:W-:Y:S05]  /*284f0*/  BRA `(.L_x_1856) ;  /* 0xffffffb800907947 */ /* 0x000fea000383ffff */
.L_x_1731:
[----:B-1----:R1:W2:Y:S02]  /*28500*/  SYNCS.PHASECHK.TRANS64.TRYWAIT P0, [R2+URZ+0x2d840], R3 ;  /* 0x02d84003020075a7 */ /* 0x0022a4000800017f */
[----:B--2---:R-:W-:Y:S05]  /*28510*/  @!P0 NANOSLEEP.SYNCS 0x989680 ;  /* 0x009896800000895d */ /* 0x004fea0003900000 */
[----:B------:R-:W2:Y:S02]  /*28520*/  @!P0 SYNCS.PHASECHK.TRANS64 P0, [R2+URZ+0x2d840], R3 ;  /* 0x02d84003020085a7 */ /* 0x000ea4000800007f */
[----:B--2---:R-:W-:Y:S05]  /*28530*/  @!P0 BRA `(.L_x_1731) ;  /* 0xfffffffc00f08947 */ /* 0x004fea000383ffff */
[----:B------:R-:W-:Y:S05]  /*28540*/  BRA `(.L_x_1857) ;  /* 0xffffffc000187947 */ /* 0x000fea000383ffff */
.L_x_1738:
[----:B0-----:R0:W1:Y:S02]  /*28550*/  SYNCS.PHASECHK.TRANS64.TRYWAIT P0, [R7+URZ+0x60], R2 ;  /* 0x00006002070075a7 */ /* 0x001064000800017f */
[----:B-1----:R-:W-:Y:S05]  /*28560*/  @!P0 NANOSLEEP.SYNCS 0x989680 ;  /* 0x009896800000895d */ /* 0x002fea0003900000 */
[----:B------:R-:W1:Y:S02]  /*28570*/  @!P0 SYNCS.PHASECHK.TRANS64 P0, [R7+URZ+0x60], R2 ;  /* 0x00006002070085a7 */ /* 0x000e64000800007f */
[----:B-1----:R-:W-:Y:S05]  /*28580*/  @!P0 BRA `(.L_x_1738) ;  /* 0xfffffffc00f08947 */ /* 0x002fea000383ffff */
[----:B------:R-:W-:Y:S05]  /*28590*/  BRA `(.L_x_1858) ;  /* 0xffffffc400287947 */ /* 0x000fea000383ffff */
.L_x_1750:
[----:B0-----:R0:W1:Y:S02]  /*285a0*/  SYNCS.PHASECHK.TRANS64.TRYWAIT P0, [R3+URZ+0x2d860], R0 ;  /* 0x02d86000030075a7 */ /* 0x001064000800017f */
[----:B-1----:R-:W-:Y:S05]  /*285b0*/  @!P0 NANOSLEEP.SYNCS 0x989680 ;  /* 0x009896800000895d */ /* 0x002fea0003900000 */
[----:B------:R-:W1:Y:S02]  /*285c0*/  @!P0 SYNCS.PHASECHK.TRANS64 P0, [R3+URZ+0x2d860], R0 ;  /* 0x02d86000030085a7 */ /* 0x000e64000800007f */
[----:B-1----:R-:W-:Y:S05]  /*285d0*/  @!P0 BRA `(.L_x_1750) ;  /* 0xfffffffc00f08947 */ /* 0x002fea000383ffff */
[----:B------:R-:W-:Y:S05]  /*285e0*/  BRA `(.L_x_1859) ;  /* 0xffffffc8009c7947 */ /* 0x000fea000383ffff */
.L_x_1758:
[----:B------:R-:W-:Y:S01]  /*285f0*/  BSSY B0, `(.L_x_1860) ;  /* 0x0000008000007945 */ /* 0x000fe20003800000 */
[----:B------:R-:W-:Y:S02]  /*28600*/  IMAD.MOV.U32 R13, RZ, RZ, R24 ;  /* 0x000000ffff0d7224 */ /* 0x000fe400078e0018 */
[----:B------:R-:W-:Y:S02]  /*28610*/  IMAD.MOV.U32 R12, RZ, RZ, RZ ;  /* 0x000000ffff0c7224 */ /* 0x000fe400078e00ff */
[----:B------:R-:W-:Y:S02]  /*28620*/  IMAD.MOV.U32 R11, RZ, RZ, 0x1f ;  /* 0x0000001fff0b7424 */ /* 0x000fe400078e00ff */
[----:B------:R-:W-:-:S07]  /*28630*/  IMAD.MOV.U32 R15, RZ, RZ, -0x1 ;  /* 0xffffffffff0f7424 */ /* 0x000fce00078e00ff */
[----:B-1----:R-:W-:Y:S05]  /*28640*/  WARPSYNC.COLLECTIVE R15, `(.L_x_1861) ;  /* 0x000000000f087348 */ /* 0x002fea0003c00000 */
[----:B------:R0:W2:Y:S02]  /*28650*/  SHFL.IDX P6, R14, R13, R12, R11 ;  /* 0x0000000c0d0e7389 */ /* 0x0000a400000c000b */
[----:B012---:R-:W-:Y:S01]  /*28660*/  ENDCOLLECTIVE ;  /* 0x000000000000791b */ /* 0x007fe20003800000 */
.L_x_1861:
[----:B------:R-:W-:Y:S05]  /*28670*/  BSYNC B0 ;  /* 0x0000000000007941 */ /* 0x000fea0003800000 */
.L_x_1860:
        /* <DEDUP_REMOVED lines=9> */
.L_x_1862:
        /* <DEDUP_REMOVED lines=23> */
.L_x_1863:
[----:B------:R-:W-:Y:S01]  /*28880*/  IMAD.MOV.U32 R12, RZ, RZ, 0x2 ;  /* 0x00000002ff0c7424 */ /* 0x000fe200078e00ff */
[----:B------:R-:W-:-:S05]  /*28890*/  SEL R4, R14, RZ, P1 ;  /* 0x000000ff0e047207 */ /* 0x000fca0000800000 */
[----:B------:R-:W-:-:S04]  /*288a0*/  IMAD.IADD R4, R13, 0x1, R4 ;  /* 0x000000010d047824 */ /* 0x000fc800078e0204 */
[----:B------:R-:W-:-:S07]  /*288b0*/  IMAD.MOV.U32 R13, RZ, RZ, R4 ;  /* 0x000000ffff0d7224 */ /* 0x000fce00078e0004 */
[----:B------:R-:W-:Y:S05]  /*288c0*/  WARPSYNC.COLLECTIVE R15, `(.L_x_1864) ;  /* 0x000000000f087348 */ /* 0x000fea0003c00000 */
[----:B------:R0:W1:Y:S02]  /*288d0*/  SHFL.UP P6, R14, R13, R12, R11 ;  /* 0x0400000c0d0e7389 */ /* 0x00006400000c000b */
[----:B01----:R-:W-:Y:S01]  /*288e0*/  ENDCOLLECTIVE ;  /* 0x000000000000791b */ /* 0x003fe20003800000 */
.L_x_1864:
[----:B------:R-:W-:Y:S01]  /*288f0*/  IMAD.MOV.U32 R12, RZ, RZ, 0x4 ;  /* 0x00000004ff0c7424 */ /* 0x000fe200078e00ff */
[----:B------:R-:W-:-:S05]  /*28900*/  SEL R3, R14, RZ, P2 ;  /* 0x000000ff0e037207 */ /* 0x000fca0001000000 */
[----:B------:R-:W-:-:S04]  /*28910*/  IMAD.IADD R2, R4, 0x1, R3 ;  /* 0x0000000104027824 */ /* 0x000fc800078e0203 */
[----:B------:R-:W-:-:S07]  /*28920*/  IMAD.MOV.U32 R13, RZ, RZ, R2 ;  /* 0x000000ffff0d7224 */ /* 0x000fce00078e0002 */
[----:B------:R-:W-:Y:S05]  /*28930*/  WARPSYNC.COLLECTIVE R15, `(.L_x_1865) ;  /* 0x000000000f087348 */ /* 0x000fea0003c00000 */
[----:B------:R0:W1:Y:S02]  /*28940*/  SHFL.UP P6, R14, R13, R12, R11 ;  /* 0x0400000c0d0e7389 */ /* 0x00006400000c000b */
[----:B01----:R-:W-:Y:S01]  /*28950*/  ENDCOLLECTIVE ;  /* 0x000000000000791b */ /* 0x003fe20003800000 */
.L_x_1865:
[----:B------:R-:W-:Y:S01]  /*28960*/  IMAD.MOV.U32 R12, RZ, RZ, 0x8 ;  /* 0x00000008ff0c7424 */ /* 0x000fe200078e00ff */
[----:B------:R-:W-:-:S05]  /*28970*/  SEL R3, R14, RZ, P3 ;  /* 0x000000ff0e037207 */ /* 0x000fca0001800000 */
[----:B------:R-:W-:-:S04]  /*28980*/  IMAD.IADD R3, R2, 0x1, R3 ;  /* 0x0000000102037824 */ /* 0x000fc800078e0203 */
[----:B------:R-:W-:-:S07]  /*28990*/  IMAD.MOV.U32 R13, RZ, RZ, R3 ;  /* 0x000000ffff0d7224 */ /* 0x000fce00078e0003 */
[----:B------:R-:W-:Y:S05]  /*289a0*/  WARPSYNC.COLLECTIVE R15, `(.L_x_1866) ;  /* 0x000000000f087348 */ /* 0x000fea0003c00000 */
[----:B------:R0:W1:Y:S02]  /*289b0*/  SHFL.UP P6, R14, R13, R12, R11 ;  /* 0x0400000c0d0e7389 */ /* 0x00006400000c000b */
[----:B01----:R-:W-:Y:S01]  /*289c0*/  ENDCOLLECTIVE ;  /* 0x000000000000791b */ /* 0x003fe20003800000 */
.L_x_1866:
[----:B------:R-:W-:Y:S01]  /*289d0*/  IMAD.MOV.U32 R12, RZ, RZ, 0x10 ;  /* 0x00000010ff0c7424 */ /* 0x000fe200078e00ff */
[----:B------:R-:W-:-:S05]  /*289e0*/  SEL R4, R14, RZ, P4 ;  /* 0x000000ff0e047207 */ /* 0x000fca0002000000 */
[----:B------:R-:W-:-:S04]  /*289f0*/  IMAD.IADD R4, R3, 0x1, R4 ;  /* 0x0000000103047824 */ /* 0x000fc800078e0204 */
[----:B------:R-:W-:-:S07]  /*28a00*/  IMAD.MOV.U32 R13, RZ, RZ, R4 ;  /* 0x000000ffff0d7224 */ /* 0x000fce00078e0004 */
[----:B------:R-:W-:Y:S05]  /*28a10*/  WARPSYNC.COLLECTIVE R15, `(.L_x_1867) ;  /* 0x000000000f087348 */ /* 0x000fea0003c00000 */
[----:B------:R0:W1:Y:S02]  /*28a20*/  SHFL.UP P6, R14, R13, R12, R11 ;  /* 0x0400000c0d0e7389 */ /* 0x00006400000c000b */
[----:B01----:R-:W-:Y:S01]  /*28a30*/  ENDCOLLECTIVE ;  /* 0x000000000000791b */ /* 0x003fe20003800000 */
.L_x_1867:
        /* <DEDUP_REMOVED lines=8> */
.L_x_1868:
[----:B------:R-:W-:Y:S05]  /*28ac0*/  BRA `(.L_x_1869) ;  /* 0xffffffcc004c7947 */ /* 0x000fea000383ffff */
.L_x_1761:
[----:B------:R-:W-:Y:S01]  /*28ad0*/  BSSY B0, `(.L_x_1870) ;  /* 0x0000007000007945 */ /* 0x000fe20003800000 */
[----:B------:R-:W-:Y:S02]  /*28ae0*/  IMAD.MOV.U32 R12, RZ, RZ, 0x1 ;  /* 0x00000001ff0c7424 */ /* 0x000fe400078e00ff */
[----:B------:R-:W-:Y:S02]  /*28af0*/  IMAD.MOV.U32 R11, RZ, RZ, RZ ;  /* 0x000000ffff0b7224 */ /* 0x000fe400078e00ff */
[----:B------:R-:W-:-:S07]  /*28b00*/  IMAD.MOV.U32 R15, RZ, RZ, -0x1 ;  /* 0xffffffffff0f7424 */ /* 0x000fce00078e00ff */
[----:B------:R-:W-:Y:S05]  /*28b10*/  WARPSYNC.COLLECTIVE R15, `(.L_x_1871) ;  /* 0x000000000f087348 */ /* 0x000fea0003c00000 */
[----:B------:R0:W1:Y:S02]  /*28b20*/  SHFL.UP P6, R14, R13, R12, R11 ;  /* 0x0400000c0d0e7389 */ /* 0x00006400000c000b */
[----:B01----:R-:W-:Y:S01]  /*28b30*/  ENDCOLLECTIVE ;  /* 0x000000000000791b */ /* 0x003fe20003800000 */
.L_x_1871:
[----:B------:R-:W-:Y:S05]  /*28b40*/  BSYNC B0 ;  /* 0x0000000000007941 */ /* 0x000fea0003800000 */
.L_x_1870:
        /* <DEDUP_REMOVED lines=8> */
.L_x_1872:
[----:B------:R-:W-:Y:S01]  /*28bd0*/  IMAD.MOV.U32 R12, RZ, RZ, 0x4 ;  /* 0x00000004ff0c7424 */ /* 0x000fe200078e00ff */
[----:B------:R-:W-:-:S05]  /*28be0*/  SEL R2, R14, RZ, P2 ;  /* 0x000000ff0e027207 */ /* 0x000fca0001000000 */
[----:B------:R-:W-:-:S04]  /*28bf0*/  IMAD.IADD R2, R13, 0x1, R2 ;  /* 0x000000010d027824 */ /* 0x000fc800078e0202 */
[----:B------:R-:W-:-:S07]  /*28c00*/  IMAD.MOV.U32 R13, RZ, RZ, R2 ;  /* 0x000000ffff0d7224 */ /* 0x000fce00078e0002 */
[----:B------:R-:W-:Y:S05]  /*28c10*/  WARPSYNC.COLLECTIVE R15, `(.L_x_1873) ;  /* 0x000000000f087348 */ /* 0x000fea0003c00000 */
[----:B------:R0:W1:Y:S02]  /*28c20*/  SHFL.UP P6, R14, R13, R12, R11 ;  /* 0x0400000c0d0e7389 */ /* 0x00006400000c000b */
[----:B01----:R-:W-:Y:S01]  /*28c30*/  ENDCOLLECTIVE ;  /* 0x000000000000791b */ /* 0x003fe20003800000 */
.L_x_1873:
[----:B------:R-:W-:Y:S01]  /*28c40*/  IMAD.MOV.U32 R12, RZ, RZ, 0x8 ;  /* 0x00000008ff0c7424 */ /* 0x000fe200078e00ff */
[----:B------:R-:W-:-:S05]  /*28c50*/  SEL R3, R14, RZ, P3 ;  /* 0x000000ff0e037207 */ /* 0x000fca0001800000 */
[----:B------:R-:W-:-:S04]  /*28c60*/  IMAD.IADD R3, R2, 0x1, R3 ;  /* 0x0000000102037824 */ /* 0x000fc800078e0203 */
[----:B------:R-:W-:-:S07]  /*28c70*/  IMAD.MOV.U32 R13, RZ, RZ, R3 ;  /* 0x000000ffff0d7224 */ /* 0x000fce00078e0003 */
[----:B------:R-:W-:Y:S05]  /*28c80*/  WARPSYNC.COLLECTIVE R15, `(.L_x_1874) ;  /* 0x000000000f087348 */ /* 0x000fea0003c00000 */
[----:B------:R0:W1:Y:S02]  /*28c90*/  SHFL.UP P6, R14, R13, R12, R11 ;  /* 0x0400000c0d0e7389 */ /* 0x00006400000c000b */
[----:B01----:R-:W-:Y:S01]  /*28ca0*/  ENDCOLLECTIVE ;  /* 0x000000000000791b */ /* 0x003fe20003800000 */
.L_x_1874:
[----:B------:R-:W-:Y:S01]  /*28cb0*/  IMAD.MOV.U32 R12, RZ, RZ, 0x10 ;  /* 0x00000010ff0c7424 */ /* 0x000fe200078e00ff */
[----:B------:R-:W-:-:S05]  /*28cc0*/  SEL R4, R14, RZ, P4 ;  /* 0x000000ff0e047207 */ /* 0x000fca0002000000 */
[----:B------:R-:W-:-:S04]  /*28cd0*/  IMAD.IADD R4, R3, 0x1, R4 ;  /* 0x0000000103047824 */ /* 0x000fc800078e0204 */
[----:B------:R-:W-:-:S07]  /*28ce0*/  IMAD.MOV.U32 R13, RZ, RZ, R4 ;  /* 0x000000ffff0d7224 */ /* 0x000fce00078e0004 */
[----:B------:R-:W-:Y:S05]  /*28cf0*/  WARPSYNC.COLLECTIVE R15, `(.L_x_1875) ;  /* 0x000000000f087348 */ /* 0x000fea0003c00000 */
[----:B------:R0:W1:Y:S02]  /*28d00*/  SHFL.UP P6, R14, R13, R12, R11 ;  /* 0x0400000c0d0e7389 */ /* 0x00006400000c000b */
[----:B01----:R-:W-:Y:S01]  /*28d10*/  ENDCOLLECTIVE ;  /* 0x000000000000791b */ /* 0x003fe20003800000 */
.L_x_1875:
        /* <DEDUP_REMOVED lines=8> */
.L_x_1876:
[----:B------:R-:W-:Y:S05]  /*28da0*/  BRA `(.L_x_1877) ;  /* 0xffffffcc00387947 */ /* 0x000fea000383ffff */
.L_x_1763:
[----:B------:R-:W-:Y:S01]  /*28db0*/  BSSY B0, `(.L_x_1878) ;  /* 0x0000006000007945 */ /* 0x000fe20003800000 */
[----:B------:R-:W-:Y:S01]  /*28dc0*/  PLOP3.LUT P6, PT, P6, PT, PT, 0x8, 0x0 ;  /* 0x000000000000781c */ /* 0x000fe200037ce170 */
[----:B------:R-:W-:-:S12]  /*28dd0*/  IMAD.MOV.U32 R15, RZ, RZ, -0x1 ;  /* 0xffffffffff0f7424 */ /* 0x000fd800078e00ff */
[----:B0-----:R-:W-:Y:S05]  /*28de0*/  WARPSYNC.COLLECTIVE R15, `(.L_x_1879) ;  /* 0x000000000f087348 */ /* 0x001fea0003c00000 */
[----:B------:R-:W-:Y:S01]  /*28df0*/  VOTE.ANY R14, PT, P6 ;  /* 0x00000000000e7806 */ /* 0x000fe200030e0100 */
[----:B0-----:R-:W-:Y:S06]  /*28e00*/  ENDCOLLECTIVE ;  /* 0x000000000000791b */ /* 0x001fec0003800000 */
.L_x_1879:
[----:B------:R-:W-:Y:S05]  /*28e10*/  BSYNC B0 ;  /* 0x0000000000007941 */ /* 0x000fea0003800000 */
.L_x_1878:
        /* <DEDUP_REMOVED lines=10> */
.L_x_1880:
[----:B------:R-:W-:Y:S02]  /*28ec0*/  IMAD.MOV.U32 R13, RZ, RZ, R5 ;  /* 0x000000ffff0d7224 */ /* 0x000fe400078e0005 */
[----:B------:R-:W-:-:S07]  /*28ed0*/  IMAD.MOV.U32 R25, RZ, RZ, R14 ;  /* 0x000000ffff197224 */ /* 0x000fce00078e000e */
[----:B------:R-:W-:Y:S05]  /*28ee0*/  WARPSYNC.COLLECTIVE R15, `(.L_x_1881) ;  /* 0x000000000f087348 */ /* 0x000fea0003c00000 */
[----:B------:R0:W1:Y:S02]  /*28ef0*/  SHFL.IDX P6, R14, R13, R12, R11 ;  /* 0x0000000c0d0e7389 */ /* 0x00006400000c000b */
[----:B01----:R-:W-:Y:S01]  /*28f00*/  ENDCOLLECTIVE ;  /* 0x000000000000791b */ /* 0x003fe20003800000 */
.L_x_1881:
[----:B------:R-:W-:Y:S01]  /*28f10*/  IMAD.MOV.U32 R5, RZ, RZ, R14 ;  /* 0x000000ffff057224 */ /* 0x000fe200078e000e */
[----:B------:R-:W-:Y:S06]  /*28f20*/  BRA `(.L_x_1882) ;  /* 0xffffffcc00187947 */ /* 0x000fec000383ffff */
.L_x_1765:
[----:B------:R-:W-:Y:S01]  /*28f30*/  BSSY B0, `(.L_x_1883) ;  /* 0x0000007000007945 */ /* 0x000fe20003800000 */
[----:B------:R-:W-:Y:S02]  /*28f40*/  IMAD.MOV.U32 R13, RZ, RZ, R2 ;  /* 0x000000ffff0d7224 */ /* 0x000fe400078e0002 */
[----:B------:R-:W-:Y:S02]  /*28f50*/  IMAD.MOV.U32 R11, RZ, RZ, 0x1f ;  /* 0x0000001fff0b7424 */ /* 0x000fe400078e00ff */
[----:B------:R-:W-:-:S07]  /*28f60*/  IMAD.MOV.U32 R15, RZ, RZ, -0x1 ;  /* 0xffffffffff0f7424 */ /* 0x000fce00078e00ff */
[----:B0123--:R-:W-:Y:S05]  /*28f70*/  WARPSYNC.COLLECTIVE R15, `(.L_x_1884) ;  /* 0x000000000f087348 */ /* 0x00ffea0003c00000 */
[----:B------:R4:W0:Y:S02]  /*28f80*/  SHFL.IDX P6, R14, R13, R12, R11 ;  /* 0x0000000c0d0e7389 */ /* 0x00082400000c000b */
[----:B01234-:R-:W-:Y:S01]  /*28f90*/  ENDCOLLECTIVE ;  /* 0x000000000000791b */ /* 0x01ffe20003800000 */
.L_x_1884:
[----:B------:R-:W-:Y:S05]  /*28fa0*/  BSYNC B0 ;  /* 0x0000000000007941 */ /* 0x000fea0003800000 */
.L_x_1883:
[----:B------:R-:W-:Y:S01]  /*28fb0*/  IMAD.MOV.U32 R24, RZ, RZ, R14 ;  /* 0x000000ffff187224 */ /* 0x000fe200078e000e */
[----:B------:R-:W-:Y:S06]  /*28fc0*/  BRA `(.L_x_1764) ;  /* 0xffffffcc00087947 */ /* 0x000fec000383ffff */
.L_x_1771:
[----:B-1----:R1:W3:Y:S02]  /*28fd0*/  SYNCS.PHASECHK.TRANS64.TRYWAIT P0, [R9+URZ+0x2d820], R0 ;  /* 0x02d82000090075a7 */ /* 0x0022e4000800017f */
[----:B---3--:R-:W-:Y:S05]  /*28fe0*/  @!P0 NANOSLEEP.SYNCS 0x989680 ;  /* 0x009896800000895d */ /* 0x008fea0003900000 */
[----:B------:R-:W3:Y:S02]  /*28ff0*/  @!P0 SYNCS.PHASECHK.TRANS64 P0, [R9+URZ+0x2d820], R0 ;  /* 0x02d82000090085a7 */ /* 0x000ee4000800007f */
[----:B---3--:R-:W-:Y:S05]  /*29000*/  @!P0 BRA `(.L_x_1771) ;  /* 0xfffffffc00f08947 */ /* 0x008fea000383ffff */
[----:B------:R-:W-:Y:S05]  /*29010*/  BRA `(.L_x_1885) ;  /* 0xffffffd400647947 */ /* 0x000fea000383ffff */
.L_x_1772:
[----:B------:R-:W3:Y:S01]  /*29020*/  S2R R2, SR_TID.X ;  /* 0x0000000000027919 */ /* 0x000ee20000002100 */
[----:B------:R-:W-:Y:S01]  /*29030*/  BSSY B0, `(.L_x_1886) ;  /* 0x000000a000007945 */ /* 0x000fe20003800000 */
[----:B------:R-:W-:Y:S02]  /*29040*/  IMAD.MOV.U32 R12, RZ, RZ, RZ ;  /* 0x000000ffff0c7224 */ /* 0x000fe400078e00ff */
[----:B------:R-:W-:Y:S02]  /*29050*/  IMAD.MOV.U32 R11, RZ, RZ, 0x1f ;  /* 0x0000001fff0b7424 */ /* 0x000fe400078e00ff */
[----:B------:R-:W-:Y:S01]  /*29060*/  IMAD.MOV.U32 R15, RZ, RZ, -0x1 ;  /* 0xffffffffff0f7424 */ /* 0x000fe200078e00ff */
[----:B---3--:R-:W-:-:S04]  /*29070*/  SHF.R.U32.HI R2, RZ, 0x5, R2 ;  /* 0x00000005ff027819 */ /* 0x008fc80000011602 */
[----:B------:R-:W-:-:S05]  /*29080*/  LOP3.LUT R2, R2, 0x3, RZ, 0xc0, !PT ;  /* 0x0000000302027812 */ /* 0x000fca00078ec0ff */
[----:B------:R-:W-:-:S07]  /*29090*/  IMAD.MOV.U32 R13, RZ, RZ, R2 ;  /* 0x000000ffff0d7224 */ /* 0x000fce00078e0002 */
[----:B012---:R-:W-:Y:S05]  /*290a0*/  WARPSYNC.COLLECTIVE R15, `(.L_x_1887) ;  /* 0x000000000f087348 */ /* 0x007fea0003c00000 */
[----:B------:R3:W4:Y:S02]  /*290b0*/  SHFL.IDX P6, R14, R13, R12, R11 ;  /* 0x0000000c0d0e7389 */ /* 0x00072400000c000b */
[----:B01234-:R-:W-:Y:S01]  /*290c0*/  ENDCOLLECTIVE ;  /* 0x000000000000791b */ /* 0x01ffe20003800000 */
.L_x_1887:
[----:B------:R-:W-:Y:S05]  /*290d0*/  BSYNC B0 ;  /* 0x0000000000007941 */ /* 0x000fea0003800000 */
.L_x_1886:
[----:B------:R-:W-:Y:S05]  /*290e0*/  BRA `(.L_x_1888) ;  /* 0xffffffd4004c7947 */ /* 0x000fea000383ffff */
.L_x_1773:
[----:B------:R-:W-:Y:S01]  /*290f0*/  BSSY B0, `(.L_x_1889) ;  /* 0x0000006000007945 */ /* 0x000fe20003800000 */
[----:B------:R-:W-:-:S07]  /*29100*/  IMAD.MOV.U32 R15, RZ, RZ, -0x1 ;  /* 0xffffffffff0f7424 */ /* 0x000fce00078e00ff */
[----:B012---:R-:W-:Y:S05]  /*29110*/  WARPSYNC.COLLECTIVE R15, `(.L_x_1890) ;  /* 0x000000000f0c7348 */ /* 0x007fea0003c00000 */
[----:B------:R-:W-:Y:S02]  /*29120*/  ELECT P6, UR62, PT ;  /* 0x00000000003e782f */ /* 0x000fe400038c0000 */
[----:B------:R-:W-:Y:S01]  /*29130*/  MOV R14, UR62 ;  /* 0x0000003e000e7c02 */ /* 0x000fe20008000f00 */
[----:B012---:R-:W-:Y:S10]  /*29140*/  ENDCOLLECTIVE ;  /* 0x000000000000791b */ /* 0x007ff40003800000 */
.L_x_1890:
[----:B------:R-:W-:Y:S05]  /*29150*/  BSYNC B0 ;  /* 0x0000000000007941 */ /* 0x000fea0003800000 */
.L_x_1889:
[----:B------:R-:W-:Y:S05]  /*29160*/  BRA `(.L_x_1891) ;  /* 0xffffffd400407947 */ /* 0x000fea000383ffff */
.L_x_1775:
[----:B-1----:R1:W3:Y:S02]  /*29170*/  SYNCS.PHASECHK.TRANS64.TRYWAIT P0, [R7+URZ], R2 ;  /* 0x00000002070075a7 */ /* 0x0022e4000800017f */
[----:B---3--:R-:W-:Y:S05]  /*29180*/  @!P0 NANOSLEEP.SYNCS 0x989680 ;  /* 0x009896800000895d */ /* 0x008fea0003900000 */
[----:B------:R-:W3:Y:S02]  /*29190*/  @!P0 SYNCS.PHASECHK.TRANS64 P0, [R7+URZ], R2 ;  /* 0x00000002070085a7 */ /* 0x000ee4000800007f */
[----:B---3--:R-:W-:Y:S05]  /*291a0*/  @!P0 BRA `(.L_x_1775) ;  /* 0xfffffffc00f08947 */ /* 0x008fea000383ffff */
[----:B------:R-:W-:Y:S05]  /*291b0*/  BRA `(.L_x_1892) ;  /* 0xffffffd400747947 */ /* 0x000fea000383ffff */
.L_x_1776:
[----:B---3--:R3:W4:Y:S02]  /*291c0*/  SYNCS.PHASECHK.TRANS64.TRYWAIT P0, [R3+URZ], R0 ;  /* 0x00000000030075a7 */ /* 0x008724000800017f */
[----:B----4-:R-:W-:Y:S05]  /*291d0*/  @!P0 NANOSLEEP.SYNCS 0x989680 ;  /* 0x009896800000895d */ /* 0x010fea0003900000 */
[----:B------:R-:W4:Y:S02]  /*291e0*/  @!P0 SYNCS.PHASECHK.TRANS64 P0, [R3+URZ], R0 ;  /* 0x00000000030085a7 */ /* 0x000f24000800007f */
[----:B----4-:R-:W-:Y:S05]  /*291f0*/  @!P0 BRA `(.L_x_1776) ;  /* 0xfffffffc00f08947 */ /* 0x010fea000383ffff */
[----:B------:R-:W-:Y:S05]  /*29200*/  BRA `(.L_x_1893) ;  /* 0xffffffd400687947 */ /* 0x000fea000383ffff */
.L_x_1778:
[----:B---3--:R3:W4:Y:S02]  /*29210*/  SYNCS.PHASECHK.TRANS64.TRYWAIT P0, [R5+URZ], R2 ;  /* 0x00000002050075a7 */ /* 0x008724000800017f */
[----:B----4-:R-:W-:Y:S05]  /*29220*/  @!P0 NANOSLEEP.SYNCS 0x989680 ;  /* 0x009896800000895d */ /* 0x010fea0003900000 */
[----:B------:R-:W4:Y:S02]  /*29230*/  @!P0 SYNCS.PHASECHK.TRANS64 P0, [R5+URZ], R2 ;  /* 0x00000002050085a7 */ /* 0x000f24000800007f */
[----:B----4-:R-:W-:Y:S05]  /*29240*/  @!P0 BRA `(.L_x_1778) ;  /* 0xfffffffc00f08947 */ /* 0x010fea000383ffff */
[----:B------:R-:W-:Y:S05]  /*29250*/  BRA `(.L_x_1894) ;  /* 0xffffffd4006c7947 */ /* 0x000fea000383ffff */
.L_x_1895:
        /* <DEDUP_REMOVED lines=10> */
.L_x_2781:


//--------------------- .text._ZN7cutlass13device_kernelIN5flash11enable_sm90INS1_16FlashAttnFwdSm90INS1_25CollectiveMainloopFwdSm90ILi2EN4cute5tupleIJNS5_1CILi1EEES8_S8_EEENS6_IJNS7_ILi192EEENS7_ILi144EEENS7_ILi96EEEEEELi96ENS_6half_tEfNS_4arch4Sm90ELb1ELb0ELb1ELb0ELb0ELb0ELb0ELb0ELb1ELb1ELb1ELb0EEENS1_21CollectiveEpilogueFwdINS6_IJSA_SC_SB_EEES9_SE_SG_Li384ELb0ELb1ELb1ELb0EEENS1_19SingleTileSchedulerILb0ELb1ELb1ELi192EEEEEEEEEvNT_6ParamsE --------------------------
	.section	.text._ZN7cutlass13device_kernelIN5flash11enable_sm90INS1_16FlashAttnFwdSm90INS1_25CollectiveMainloopFwdSm90ILi2EN4cute5tupleIJNS5_1CILi1EEES8_S8_EEENS6_IJNS7_ILi192EEENS7_ILi144EEENS7_ILi96EEEEEELi96ENS_6half_tEfNS_4arch4Sm90ELb1ELb0ELb1ELb0ELb0ELb0ELb0ELb0ELb1ELb1ELb1ELb0EEENS1_21CollectiveEpilogueFwdINS6_IJSA_SC_SB_EEES9_SE_SG_Li384ELb0ELb1ELb1ELb0EEENS1_19SingleTileSchedulerILb0ELb1ELb1ELi192EEEEEEEEEvNT_6ParamsE,"ax",@progbits
	.align	128
.text._ZN7cutlass13device_kernelIN5flash11enable_sm90INS1_16FlashAttnFwdSm90INS1_25CollectiveMainloopFwdSm90ILi2EN4cute5tupleIJNS5_1CILi1EEES8_S8_EEENS6_IJNS7_ILi192EEENS7_ILi144EEENS7_ILi96EEEEEELi96ENS_6half_tEfNS_4arch4Sm90ELb1ELb0ELb1ELb0ELb0ELb0ELb0ELb0ELb1ELb1ELb1ELb0EEENS1_21CollectiveEpilogueFwdINS6_IJSA_SC_SB_EEES9_SE_SG_Li384ELb0ELb1ELb1ELb0EEENS1_19SingleTileSchedulerILb0ELb1ELb1ELi192EEEEEEEEEvNT_6ParamsE:
        .type           _ZN7cutlass13device_kernelIN5flash11enable_sm90INS1_16FlashAttnFwdSm90INS1_25CollectiveMainloopFwdSm90ILi2EN4cute5tupleIJNS5_1CILi1EEES8_S8_EEENS6_IJNS7_ILi192EEENS7_ILi144EEENS7_ILi96EEEEEELi96ENS_6half_tEfNS_4arch4Sm90ELb1ELb0ELb1ELb0ELb0ELb0ELb0ELb0ELb1ELb1ELb1ELb0EEENS1_21CollectiveEpilogueFwdINS6_IJSA_SC_SB_EEES9_SE_SG_Li384ELb0ELb1ELb1ELb0EEENS1_19SingleTileSchedulerILb0ELb1ELb1ELi192EEEEEEEEEvNT_6ParamsE,@function
        .size           _ZN7cutlass13device_kernelIN5flash11enable_sm90INS1_16FlashAttnFwdSm90INS1_25CollectiveMainloopFwdSm90ILi2EN4cute5tupleIJNS5_1CILi1EEES8_S8_EEENS6_IJNS7_ILi192EEENS7_ILi144EEENS7_ILi96EEEEEELi96ENS_6half_tEfNS_4arch4Sm90ELb1ELb0ELb1ELb0ELb0ELb0ELb0ELb0ELb1ELb1ELb1ELb0EEENS1_21CollectiveEpilogueFwdINS6_IJSA_SC_SB_EEES9_SE_SG_Li384ELb0ELb1ELb1ELb0EEENS1_19SingleTileSchedulerILb0ELb1ELb1ELi192EEEEEEEEEvNT_6ParamsE,(.L_x_2782 - _ZN7cutlass13device_kernelIN5flash11enable_sm90INS1_16FlashAttnFwdSm90INS1_25CollectiveMainloopFwdSm90ILi2EN4cute5tupleIJNS5_1CILi1EEES8_S8_EEENS6_IJNS7_ILi192EEENS7_ILi144EEENS7_ILi96EEEEEELi96ENS_6half_tEfNS_4arch4Sm90ELb1ELb0ELb1ELb0ELb0ELb0ELb0ELb0ELb1ELb1ELb1ELb0EEENS1_21CollectiveEpilogueFwdINS6_IJSA_SC_SB_EEES9_SE_SG_Li384ELb0ELb1ELb1ELb0EEENS1_19SingleTileSchedulerILb0ELb1ELb1ELi192EEEEEEEEEvNT_6ParamsE)
        .other          _ZN7cutlass13device_kernelIN5flash11enable_sm90INS1_16FlashAttnFwdSm90INS1_25CollectiveMainloopFwdSm90ILi2EN4cute5tupleIJNS5_1CILi1EEES8_S8_EEENS6_IJNS7_ILi192EEENS7_ILi144EEENS7_ILi96EEEEEELi96ENS_6half_tEfNS_4arch4Sm90ELb1ELb0ELb1ELb0ELb0ELb0ELb0ELb0ELb1ELb1ELb1ELb0EEENS1_21CollectiveEpilogueFwdINS6_IJSA_SC_SB_EEES9_SE_SG_Li384ELb0ELb1ELb1ELb0EEENS1_19SingleTileSchedulerILb0ELb1ELb1ELi192EEEEEEEEEvNT_6ParamsE,@"STO_CUDA_ENTRY STV_DEFAULT"
_ZN7cutlass13device_kernelIN5flash11enable_sm90INS1_16FlashAttnFwdSm90INS1_25CollectiveMainloopFwdSm90ILi2EN4cute5tupleIJNS5_1CILi1EEES8_S8_EEENS6_IJNS7_ILi192EEENS7_ILi144EEENS7_ILi96EEEEEELi96ENS_6half_tEfNS_4arch4Sm90ELb1ELb0ELb1ELb0ELb0ELb0ELb0ELb0ELb1ELb1ELb1ELb0EEENS1_21CollectiveEpilogueFwdINS6_IJSA_SC_SB_EEES9_SE_SG_Li384ELb0ELb1ELb1ELb0EEENS1_19SingleTileSchedulerILb0ELb1ELb1ELi192EEEEEEEEEvNT_6ParamsE:
        /* <DEDUP_REMOVED lines=17> */
.L_x_1897:
[----:B------:R-:W-:Y:S05]  /*0110*/  BSYNC B0 ;  /* 0x0000000000007941 */ /* 0x000fea0003800000 */
.L_x_1896:
        /* <DEDUP_REMOVED lines=40> */
.L_x_1898:
        /* <DEDUP_REMOVED lines=22> */
.L_x_1899:
        /* <DEDUP_REMOVED lines=18> */
.L_x_1900:
        /* <DEDUP_REMOVED lines=22> */
.L_x_1901:
        /* <DEDUP_REMOVED lines=22> */
.L_x_1902:
[----:B--2---:R-:W-:Y:S01]  /*08e0*/  ISETP.NE.AND P0, PT, R2, RZ, PT ;  /* 0x000000ff0200720c */ /* 0x004fe20003f05270 */
[----:B------:R-:W-:Y:S01]  /*08f0*/  IMAD.MOV.U32 R27, RZ, RZ, 0x1 ;  /* 0x00000001ff1b7424 */ /* 0x000fe200078e00ff */
[----:B------:R-:W-:Y:S01]  /*0900*/  NOP ;  /* 0x0000000000007918 */ /* 0x000fe20000000000 */
[----:B------:R-:W-:Y:S01]  /*0910*/  BSSY B6, `(.L_x_1903) ;  /* 0x00013db000067945 */ /* 0x000fe20003800000 */
[----:B------:R-:W-:Y:S02]  /*0920*/  LOP3.LUT R28, R4, 0x7f, RZ, 0xc0, !PT ;  /* 0x0000007f041c7812 */ /* 0x000fe400078ec0ff */
[----:B------:R-:W-:Y:S01]  /*0930*/  SEL R27, R27, 0x2, !P0 ;  /* 0x000000021b1b7807 */ /* 0x000fe20004000000 */
[----:B01-34-:R-:W-:Y:S06]  /*0940*/  BAR.SYNC.DEFER_BLOCKING 0x0 ;  /* 0x0000000000007b1d */ /* 0x01bfec0000010000 */
[----:B------:R-:W-:Y:S05]  /*0950*/  @!P0 BRA `(.L_x_1904) ;  /* 0x000000fc001c8947 */ /* 0x000fea0003800000 */
.L_x_1905:
        /* <DEDUP_REMOVED lines=19> */
[----:B------:R2:W-:Y:S01]  /*0a90*/  STL [R1], R5 ;  /* 0x0000000501007387 */ /* 0x0005e20000100800 */
[----:B------:R-:W-:-:S04]  /*0aa0*/  IMAD.MOV R3, RZ, RZ, -R5 ;  /* 0x000000ffff037224 */ /* 0x000fc800078e0a05 */
[----:B------:R-:W-:Y:S01]  /*0ab0*/  IMAD R156, R2, R3, UR4 ;  /* 0x00000004029c7e24 */ /* 0x000fe2000f8e0203 */
[----:B------:R-:W-:Y:S06]  /*0ac0*/  @!P0 BRA `(.L_x_1906) ;  /* 0x0000013800fc8947 */ /* 0x000fec0003800000 */
[----:B------:R-:W0:Y:S01]  /*0ad0*/  LDC R0, c[0x0][0x448] ;  /* 0x00011200ff007b82 */ /* 0x000e220000000800 */
[----:B------:R-:W1:Y:S01]  /*0ae0*/  S2R R18, SR_CTAID.X ;  /* 0x0000000000127919 */ /* 0x000e620000002500 */
[----:B------:R-:W-:Y:S01]  /*0af0*/  SHF.R.U32.HI R4, RZ, 0x10, R156 ;  /* 0x00000010ff047819 */ /* 0x000fe2000001169c */
[----:B------:R-:W-:Y:S01]  /*0b00*/  IMAD.MOV.U32 R17, RZ, RZ, RZ ;  /* 0x000000ffff117224 */ /* 0x000fe200078e00ff */
[----:B------:R-:W-:-:S04]  /*0b10*/  LOP3.LUT R156, R156, 0xffff, RZ, 0xc0, !PT ;  /* 0x0000ffff9c9c7812 */ /* 0x000fc800078ec0ff */
[----:B------:R-:W3:Y:S08]  /*0b20*/  LDC.64 R8, c[0x0][0x418] ;  /* 0x00010600ff087b82 */ /* 0x000ef00000000a00 */
[----:B------:R-:W4:Y:S01]  /*0b30*/  LDC R3, c[0x0][0x288] ;  /* 0x0000a200ff037b82 */ /* 0x000f220000000800 */
[----:B0-----:R-:W-:-:S07]  /*0b40*/  ISETP.NE.AND P1, PT, R0, 0x1, PT ;  /* 0x000000010000780c */ /* 0x001fce0003f25270 */
[----:B------:R-:W0:Y:S01]  /*0b50*/  LDC R16, c[0x0][0x424] ;  /* 0x00010900ff107b82 */ /* 0x000e220000000800 */
[----:B---3--:R-:W-:-:S07]  /*0b60*/  ISETP.NE.U32.AND P0, PT, R8, RZ, PT ;  /* 0x000000ff0800720c */ /* 0x008fce0003f05070 */
[----:B------:R-:W3:Y:S01]  /*0b70*/  LDC R19, c[0x0][0x2f0] ;  /* 0x0000bc00ff137b82 */ /* 0x000ee20000000800 */
[----:B-1----:R-:W-:Y:S01]  /*0b80*/  IMAD R18, R18, 0xc0, RZ ;  /* 0x000000c012127824 */ /* 0x002fe200078e02ff */
[----:B------:R-:W-:-:S03]  /*0b90*/  ISETP.NE.AND.EX P0, PT, R9, RZ, PT, P0 ;  /* 0x000000ff0900720c */ /* 0x000fc60003f05300 */
[----:B------:R-:W-:Y:S01]  /*0ba0*/  @P1 VIADD R0, R18, 0xbf ;  /* 0x000000bf12001836 */ /* 0x000fe20000000000 */
[----:B----4-:R-:W-:Y:S02]  /*0bb0*/  IADD3 R3, -R3, 0x90, RZ ;  /* 0x0000009003037810 */ /* 0x010fe40007ffe1ff */
[----:B--2---:R-:W1:Y:S08]  /*0bc0*/  @P1 LDC R5, c[0x0][0x44c] ;  /* 0x00011300ff051b82 */ /* 0x004e700000000800 */
[----:B------:R-:W2:Y:S01]  /*0bd0*/  @P1 LDC R7, c[0x0][0x450] ;  /* 0x00011400ff071b82 */ /* 0x000ea20000000800 */
[----:B0-----:R-:W-:-:S02]  /*0be0*/  SEL R16, R16, 0x1, P0 ;  /* 0x0000000110107807 */ /* 0x001fc40000000000 */
[----:B------:R-:W-:-:S03]  /*0bf0*/  ISETP.NE.AND P0, PT, R4, RZ, PT ;  /* 0x000000ff0400720c */ /* 0x000fc60003f05270 */
[----:B---3--:R-:W-:Y:S02]  /*0c00*/  IMAD R3, R16, R19, R3 ;  /* 0x0000001310037224 */ /* 0x008fe400078e0203 */
[----:B-1----:R-:W-:-:S08]  /*0c10*/  @P1 IMAD.HI.U32 R2, R0, R5, RZ ;  /* 0x0000000500021227 */ /* 0x002fd000078e00ff */
[----:B------:R-:W0:Y:S01]  /*0c20*/  @!P0 LDC R4, c[0x0][0x9f0] ;  /* 0x00027c00ff048b82 */ /* 0x000e220000000800 */
[----:B------:R-:W-:Y:S01]  /*0c30*/  VIADD R0, R18, 0xbf ;  /* 0x000000bf12007836 */ /* 0x000fe20000000000 */
[----:B--2---:R-:W-:Y:S01]  /*0c40*/  @P1 SHF.R.U32.HI R0, RZ, R7, R2 ;  /* 0x00000007ff001219 */ /* 0x004fe20000011602 */
[----:B------:R-:W-:-:S04]  /*0c50*/  IMAD R2, R16, R19, 0x8f ;  /* 0x0000008f10027424 */ /* 0x000fc800078e0213 */
[----:B------:R-:W-:Y:S02]  /*0c60*/  IMAD.IADD R0, R3, 0x1, R0 ;  /* 0x0000000103007824 */ /* 0x000fe400078e0200 */
[----:B------:R-:W-:-:S04]  /*0c70*/  IMAD.HI R2, R2, 0x38e38e39, RZ ;  /* 0x38e38e3902027827 */ /* 0x000fc800078e02ff */
[----:B------:R-:W-:Y:S01]  /*0c80*/  IMAD.HI R0, R0, 0x38e38e39, RZ ;  /* 0x38e38e3900007827 */ /* 0x000fe200078e02ff */
[----:B------:R-:W-:-:S04]  /*0c90*/  SHF.R.U32.HI R3, RZ, 0x1f, R2 ;  /* 0x0000001fff037819 */ /* 0x000fc80000011602 */
[----:B------:R-:W-:Y:S02]  /*0ca0*/  SHF.R.U32.HI R5, RZ, 0x1f, R0 ;  /* 0x0000001fff057819 */ /* 0x000fe40000011600 */
[----:B------:R-:W-:Y:S02]  /*0cb0*/  LEA.HI.SX32 R3, R2, R3, 0x1b ;  /* 0x0000000302037211 */ /* 0x000fe400078fdaff */
[----:B------:R-:W-:-:S04]  /*0cc0*/  LEA.HI.SX32 R0, R0, R5, 0x1b ;  /* 0x0000000500007211 */ /* 0x000fc800078fdaff */
[----:B------:R-:W-:-:S04]  /*0cd0*/  VIMNMX R11, R3, R0, PT ;  /* 0x00000000030b7248 */ /* 0x000fc80003fe0100 */
[----:B------:R-:W-:-:S13]  /*0ce0*/  ISETP.GE.AND P1, PT, R11, 0x1, PT ;  /* 0x000000010b00780c */ /* 0x000fda0003f26270 */
[----:B0-----:R-:W-:Y:S05]  /*0cf0*/  @!P1 BRA `(.L_x_1907) ;  /* 0x00000000006c9947 */ /* 0x001fea0003800000 */
        /* <DEDUP_REMOVED lines=27> */
.L_x_1907:
        /* <DEDUP_REMOVED lines=31> */
[----:B------:R-:W-:Y:S01]  /*10a0*/  IMAD R19, R16, R19, RZ ;  /* 0x0000001310137224 */ /* 0x000fe200078e02ff */
        /* <DEDUP_REMOVED lines=12> */
[----:B------:R-:W-:Y:S02]  /*1170*/  UIMAD.WIDE UR4, UR7, 0x55555556, URZ ;  /* 0x55555556070478a5 */ /* 0x000fe4000f8e023f */
[----:B------:R-:W-:Y:S02]  /*1180*/  IMAD.U32 R145, RZ, RZ, UR7 ;  /* 0x00000007ff917e24 */ /* 0x000fe4000f8e00ff */
        /* <DEDUP_REMOVED lines=8> */
[----:B------:R-:W-:-:S04]  /*1210*/  ULOP3.LUT UR36, UR4, 0x3fff, URZ, 0xc0, !UPT ;  /* 0x00003fff04247892 */ /* 0x000fc8000f8ec03f */
[----:B------:R-:W-:Y:S01]  /*1220*/  IMAD.U32 R157, RZ, RZ, UR5 ;  /* 0x00000005ff9d7e24 */ /* 0x000fe2000f8e00ff */
[----:B------:R-:W-:Y:S07]  /*1230*/  @!P0 BRA `(.L_x_1909) ;  /* 0x0000000000408947 */ /* 0x000fee0003800000 */
[----:B------:R-:W-:Y:S01]  /*1240*/  MOV R0, 0x0 ;  /* 0x0000000000007802 */ /* 0x000fe20000000f00 */
[----:B------:R-:W-:Y:S01]  /*1250*/  ULDC.64 UR4, c[0x4][0xa8] ;  /* 0x01002a0000047ab9 */ /* 0x000fe20000000a00 */
[----:B------:R-:W-:Y:S01]  /*1260*/  ULDC.64 UR6, c[0x4][0x28] ;  /* 0x01000a0000067ab9 */ /* 0x000fe20000000a00 */
[----:B------:R-:W-:Y:S01]  /*1270*/  IMAD.U32 R4, RZ, RZ, UR4 ;  /* 0x00000004ff047e24 */ /* 0x000fe2000f8e00ff */
[----:B------:R0:W1:Y:S01]  /*1280*/  LDC.64 R2, c[0x4][R0] ;  /* 0x0100000000027b82 */ /* 0x0000620000000a00 */
[----:B------:R-:W-:Y:S01]  /*1290*/  IMAD.U32 R5, RZ, RZ, UR5 ;  /* 0x00000005ff057e24 */ /* 0x000fe2000f8e00ff */
[----:B------:R-:W-:Y:S01]  /*12a0*/  ULDC.64 UR4, c[0x4][0xb0] ;  /* 0x01002c0000047ab9 */ /* 0x000fe20000000a00 */
[----:B------:R-:W-:Y:S01]  /*12b0*/  MOV R10, UR6 ;  /* 0x00000006000a7c02 */ /* 0x000fe20008000f00 */
        /* <DEDUP_REMOVED lines=8> */
.L_x_1909:
[----:B------:R-:W-:Y:S02]  /*1340*/  SHF.L.U32 R0, RZ, 0x1f, RZ ;  /* 0x0000001fff007819 */ /* 0x000fe400000006ff */
[----:B------:R-:W-:Y:S02]  /*1350*/  LOP3.LUT R27, R27, 0x1, RZ, 0xfc, !PT ;  /* 0x000000011b1b7812 */ /* 0x000fe400078efcff */
[----:B------:R-:W0:Y:S02]  /*1360*/  SYNCS.PHASECHK.TRANS64.TRYWAIT P1, [UR60+0x31c00], R0 ;  /* 0x031c0000ff0075a7 */ /* 0x000e24000802017c */
[----:B------:R-:W-:Y:S01]  /*1370*/  ISETP.NE.AND P0, PT, R27, 0x3, PT ;  /* 0x000000031b00780c */ /* 0x000fe20003f05270 */
[----:B0-----:R-:W-:-:S12]  /*1380*/  @!P1 BRA `(.L_x_1910) ;  /* 0x0000013000d49947 */ /* 0x001fd80003800000 */
.L_x_2031:
[----:B------:R-:W-:Y:S05]  /*1390*/  @!P0 BRA `(.L_x_1911) ;  /* 0x0000000000048947 */ /* 0x000fea0003800000 */
[----:B------:R-:W-:Y:S01]  /*13a0*/  BPT.TRAP 0x1 ;  /* 0x000000040000795c */ /* 0x000fe20000300000 */
.L_x_1911:
[----:B------:R1:W2:Y:S01]  /*13b0*/  SYNCS.PHASECHK.TRANS64.TRYWAIT P2, [UR60+0x31c30], R0 ;  /* 0x031c3000ff0075a7 */ /* 0x0002a2000804017c */
[----:B------:R-:W-:Y:S05]  /*13c0*/  @!P0 BRA `(.L_x_1912) ;  /* 0x0000000000048947 */ /* 0x000fea0003800000 */
[----:B------:R-:W-:Y:S01]  /*13d0*/  BPT.TRAP 0x1 ;  /* 0x000000040000795c */ /* 0x000fe20000300000 */
.L_x_1912:
[----:B------:R-:W-:Y:S01]  /*13e0*/  IMAD.U32 R2, RZ, RZ, UR36 ;  /* 0x00000024ff027e24 */ /* 0x000fe2000f8e00ff */
[----:B------:R-:W-:-:S04]  /*13f0*/  ISETP.NE.AND P1, PT, R28, RZ, PT ;  /* 0x000000ff1c00720c */ /* 0x000fc80003f25270 */
[----:B------:R-:W-:Y:S01]  /*1400*/  LOP3.LUT R2, R2, 0x10000, RZ, 0xfc, !PT ;  /* 0x0001000002027812 */ /* 0x000fe200078efcff */
[----:B--2---:R-:W-:Y:S08]  /*1410*/  @P2 BRA `(.L_x_1913) ;  /* 0x0000000000082947 */ /* 0x004ff00003800000 */
[----:B------:R-:W2:Y:S02]  /*1420*/  SYNCS.PHASECHK.TRANS64.TRYWAIT P2, [UR60+0x31c30], R0 ;  /* 0x031c3000ff0075a7 */ /* 0x000ea4000804017c */
[----:B--2---:R-:W-:Y:S05]  /*1430*/  @!P2 BRA `(.L_x_1914) ;  /* 0x0000013000c0a947 */ /* 0x004fea0003800000 */
.L_x_1913:
[----:B------:R-:W-:Y:S05]  /*1440*/  WARPSYNC.ALL ;  /* 0x0000000000007948 */ /* 0x000fea0003800000 */
[----:B0-----:R-:W-:Y:S01]  /*1450*/  IMAD.MOV.U32 R3, RZ, RZ, -0x7fffffe0 ;  /* 0x80000020ff037424 */ /* 0x001fe200078e00ff */
[----:B------:R-:W-:Y:S01]  /*1460*/  UIADD3 UR4, UR60, 0x16a00, URZ ;  /* 0x00016a003c047890 */ /* 0x000fe2000fffe03f */
[C---:B------:R-:W-:Y:S01]  /*1470*/  R2UR UR8, R2.reuse ;  /* 0x00000000020872ca */ /* 0x040fe200000e0000 */
[----:B------:R-:W-:Y:S02]  /*1480*/  WARPGROUP.ARRIVE ;  /* 0x00000000000079c5 */ /* 0x000fe40000000000 */
        /* <DEDUP_REMOVED lines=23> */
[----:B------:R-:W0:Y:S01]  /*1600*/  LDC R4, c[0x0][0x448] ;  /* 0x00011200ff047b82 */ /* 0x000e220000000800 */
[----:B------:R-:W-:Y:S01]  /*1610*/  UIADD3 UR6, UR61, 0x100, URZ ;  /* 0x000001003d067890 */ /* 0x000fe2000fffe03f */
[----:B------:R-:W-:Y:S01]  /*1620*/  LOP3.LUT R97, R97, 0xffffff80, RZ, 0xc0, !PT ;  /* 0xffffff8061617812 */ /* 0x000fe200078ec0ff */
[----:B------:R-:W-:Y:S01]  /*1630*/  UMOV UR26, UR8 ;  /* 0x00000008001a7c82 */ /* 0x000fe20008000000 */
[----:B------:R-:W-:Y:S01]  /*1640*/  UMOV UR15, 0x80000020 ;  /* 0x80000020000f7882 */ /* 0x000fe20000000000 */
[----:B------:R-:W-:Y:S01]  /*1650*/  UIADD3 UR8, UR61, 0x140, URZ ;  /* 0x000001403d087890 */ /* 0x000fe2000fffe03f */
[----:B------:R-:W-:Y:S01]  /*1660*/  LEA.HI R7, R23, R22, RZ, 0x2 ;  /* 0x0000001617077211 */ /* 0x000fe200078f10ff */
[----:B------:R-:W-:Y:S01]  /*1670*/  UMOV UR22, UR10 ;  /* 0x0000000a00167c82 */ /* 0x000fe20008000000 */
[----:B------:R-:W-:Y:S01]  /*1680*/  UMOV UR14, UR6 ;  /* 0x00000006000e7c82 */ /* 0x000fe20008000000 */
[----:B------:R-:W-:Y:S01]  /*1690*/  UIADD3 UR10, UR61, 0x180, URZ ;  /* 0x000001803d0a7890 */ /* 0x000fe2000fffe03f */
[----:B------:R-:W-:Y:S01]  /*16a0*/  IMAD.IADD R97, R22, 0x1, -R97 ;  /* 0x0000000116617824 */ /* 0x000fe200078e0a61 */
[----:B------:R-:W-:Y:S01]  /*16b0*/  UIADD3 UR6, UR61, 0x1c0, URZ ;  /* 0x000001c03d067890 */ /* 0x000fe2000fffe03f */
[----:B------:R-:W-:Y:S01]  /*16c0*/  LOP3.LUT R7, R7, 0xfffffffc, RZ, 0xc0, !PT ;  /* 0xfffffffc07077812 */ /* 0x000fe200078ec0ff */
[----:B------:R-:W-:Y:S01]  /*16d0*/  UIADD3 UR5, UR61, 0x82, URZ ;  /* 0x000000823d057890 */ /* 0x000fe2000fffe03f */
[----:B------:R-:W-:Y:S01]  /*16e0*/  UMOV UR9, 0x80000020 ;  /* 0x8000002000097882 */ /* 0x000fe20000000000 */
[----:B------:R-:W-:Y:S01]  /*16f0*/  UMOV UR11, 0x80000020 ;  /* 0x80000020000b7882 */ /* 0x000fe20000000000 */
[----:B------:R-:W-:Y:S01]  /*1700*/  UMOV UR7, 0x80000020 ;  /* 0x8000002000077882 */ /* 0x000fe20000000000 */
[----:B0-----:R-:W-:Y:S01]  /*1710*/  ISETP.NE.AND P2, PT, R4, 0x1, PT ;  /* 0x000000010400780c */ /* 0x001fe20003f45270 */
[----:B------:R-:W-:Y:S01]  /*1720*/  IMAD.HI R4, R96, 0x55555556, RZ ;  /* 0x5555555660047827 */ /* 0x000fe200078e02ff */
        /* <DEDUP_REMOVED lines=161> */
[----:B------:R-:W-:Y:S02]  /*2140*/  ULDC UR10, c[0x0][0x9d8] ;  /* 0x00027600000a7ab9 */ /* 0x000fe40000000800 */
        /* <DEDUP_REMOVED lines=107> */
[----:B--2---:R-:W-:Y:S01]  /*2800*/  FMUL.FTZ R5, R88, UR10 ;  /* 0x0000000a58057c20 */ /* 0x004fe20008410000 */
[----:B-1----:R-:W-:Y:S01]  /*2810*/  FMUL.FTZ R0, R89, UR10 ;  /* 0x0000000a59007c20 */ /* 0x002fe20008410000 */
[----:B------:R-:W-:Y:S01]  /*2820*/  FMUL.FTZ R88, R90, UR10 ;  /* 0x0000000a5a587c20 */ /* 0x000fe20008410000 */
[----:B------:R-:W-:Y:S01]  /*2830*/  FMUL.FTZ R89, R91, UR10 ;  /* 0x0000000a5b597c20 */ /* 0x000fe20008410000 */
[----:B------:R-:W-:Y:S01]  /*2840*/  FMUL.FTZ R90, R94, UR10 ;  /* 0x0000000a5e5a7c20 */ /* 0x000fe20008410000 */
[----:B------:R-:W-:Y:S01]  /*2850*/  HGMMA.64x16x16.F32 R80, gdesc[UR20], R80, gsb0 ;  /* 0x00200000145079f0 */ /* 0x000fe20008000850 */
[----:B------:R-:W-:Y:S01]  /*2860*/  UIADD3 UR22, UR61, 0x502, URZ ;  /* 0x000005023d167890 */ /* 0x000fe2000fffe03f */
[----:B------:R-:W-:Y:S01]  /*2870*/  FMUL.FTZ R91, R95, UR10 ;  /* 0x0000000a5f5b7c20 */ /* 0x000fe20008410000 */
[----:B------:R-:W-:Y:S01]  /*2880*/  UMOV UR23, 0x80000020 ;  /* 0x8000002000177882 */ /* 0x000fe20000000000 */
[----:B------:R-:W0:Y:S01]  /*2890*/  MUFU.TANH R88, R88 ;  /* 0x0000005800587308 */ /* 0x000e220000002400 */
[----:B------:R-:W-:Y:S01]  /*28a0*/  FMUL.FTZ R9, R93, UR10 ;  /* 0x0000000a5d097c20 */ /* 0x000fe20008410000 */
[----:B------:R-:W-:-:S06]  /*28b0*/  FMUL.FTZ R6, R92, UR10 ;  /* 0x0000000a5c067c20 */ /* 0x000fcc0008410000 */
[----:B------:R-:W1:Y:S08]  /*28c0*/  MUFU.TANH R89, R89 ;  /* 0x0000005900597308 */ /* 0x000e700000002400 */
[----:B------:R-:W2:Y:S08]  /*28d0*/  MUFU.TANH R90, R90 ;  /* 0x0000005a005a7308 */ /* 0x000eb00000002400 */
[----:B------:R-:W3:Y:S08]  /*28e0*/  MUFU.TANH R91, R91 ;  /* 0x0000005b005b7308 */ /* 0x000ef00000002400 */
        /* <DEDUP_REMOVED lines=13> */
[----:B------:R-:W-:Y:S01]  /*29c0*/  FMUL.FTZ R82, R86, UR10 ;  /* 0x0000000a56527c20 */ /* 0x000fe20008410000 */
[----:B------:R-:W-:Y:S01]  /*29d0*/  MUFU.TANH R81, R81 ;  /* 0x0000005100517308 */ /* 0x000fe20000002400 */
[----:B------:R-:W-:-:S07]  /*29e0*/  FMUL.FTZ R13, R84, UR10 ;  /* 0x0000000a540d7c20 */ /* 0x000fce0008410000 */
[----:B------:R-:W4:Y:S08]  /*29f0*/  MUFU.TANH R80, R80 ;  /* 0x0000005000507308 */ /* 0x000f300000002400 */
        /* <DEDUP_REMOVED lines=8> */
[----:B------:R-:W0:Y:S01]  /*2a80*/  @P2 LDC R74, c[0x0][0x44c] ;  /* 0x00011300ff4a2b82 */ /* 0x000e220000000800 */
[----:B------:R-:W-:Y:S01]  /*2a90*/  FMUL.FTZ R14, R72, UR10 ;  /* 0x0000000a480e7c20 */ /* 0x000fe20008410000 */
[----:B------:R-:W-:Y:S01]  /*2aa0*/  FMUL.FTZ R21, R77, UR10 ;  /* 0x0000000a4d157c20 */ /* 0x000fe20008410000 */
[----:B------:R-:W-:Y:S01]  /*2ab0*/  HGMMA.64x16x16.F32 R64, gdesc[UR20], R64, gsb0 ;  /* 0x00200000144079f0 */ /* 0x000fe20008000840 */
[----:B------:R-:W-:Y:S01]  /*2ac0*/  UIADD3 UR22, UR61, 0x582, URZ ;  /* 0x000005823d167890 */ /* 0x000fe2000fffe03f */
[----:B------:R-:W-:Y:S01]  /*2ad0*/  FMUL.FTZ R109, R75, UR10 ;  /* 0x0000000a4b6d7c20 */ /* 0x000fe20008410000 */
[----:B------:R-:W-:Y:S01]  /*2ae0*/  UMOV UR23, 0x80000020 ;  /* 0x8000002000177882 */ /* 0x000fe20000000000 */
[----:B------:R-:W5:Y:S01]  /*2af0*/  MUFU.TANH R111, R111 ;  /* 0x0000006f006f7308 */ /* 0x000f620000002400 */
[----:B------:R-:W1:Y:S01]  /*2b00*/  @P2 LDC R73, c[0x0][0x450] ;  /* 0x00011400ff492b82 */ /* 0x000e620000000800 */
[----:B------:R-:W-:Y:S01]  /*2b10*/  FMUL.FTZ R107, R78, UR10 ;  /* 0x0000000a4e6b7c20 */ /* 0x000fe20008410000 */
[----:B------:R-:W-:Y:S01]  /*2b20*/  FMUL.FTZ R105, R79, UR10 ;  /* 0x0000000a4f697c20 */ /* 0x000fe20008410000 */
[----:B------:R-:W-:-:S04]  /*2b30*/  FMUL.FTZ R20, R76, UR10 ;  /* 0x0000000a4c147c20 */ /* 0x000fc80008410000 */
        /* <DEDUP_REMOVED lines=8> */
[----:B------:R-:W-:Y:S01]  /*2bc0*/  LEA.HI R71, R4, R4, RZ, 0x1 ;  /* 0x0000000404477211 */ /* 0x000fe200078f08ff */
[----:B------:R-:W-:Y:S01]  /*2bd0*/  FMUL.FTZ R103, R66, UR10 ;  /* 0x0000000a42677c20 */ /* 0x000fe20008410000 */
[----:B------:R-:W-:Y:S01]  /*2be0*/  SHF.R.S32.HI R4, RZ, 0x1f, R97 ;  /* 0x0000001fff047819 */ /* 0x000fe20000011461 */
[----:B------:R-:W-:Y:S01]  /*2bf0*/  FMUL.FTZ R66, R68, UR10 ;  /* 0x0000000a44427c20 */ /* 0x000fe20008410000 */
[----:B------:R-:W-:Y:S01]  /*2c00*/  HGMMA.64x16x16.F32 R56, gdesc[UR20], R56, gsb0 ;  /* 0x00200000143879f0 */ /* 0x000fe20008000838 */
[----:B------:R-:W-:Y:S01]  /*2c10*/  UIADD3 UR22, UR61, 0x5c2, URZ ;  /* 0x000005c23d167890 */ /* 0x000fe2000fffe03f */
[----:B------:R-:W-:Y:S01]  /*2c20*/  LEA.HI R8, R4, R97, RZ, 0x2 ;  /* 0x0000006104087211 */ /* 0x000fe200078f10ff */
[----:B------:R-:W-:Y:S01]  /*2c30*/  UMOV UR23, 0x80000020 ;  /* 0x8000002000177882 */ /* 0x000fe20000000000 */
[----:B------:R-:W-:-:S02]  /*2c40*/  IMAD.IADD R68, R22, 0x1, -R7 ;  /* 0x0000000116447824 */ /* 0x000fc400078e0a07 */
[----:B------:R-:W-:Y:S01]  /*2c50*/  FMUL.FTZ R101, R67, UR10 ;  /* 0x0000000a43657c20 */ /* 0x000fe20008410000 */
[----:B------:R-:W-:Y:S01]  /*2c60*/  LEA.HI R7, R4, R97, RZ, 0x5 ;  /* 0x0000006104077211 */ /* 0x000fe200078f28ff */
[----:B------:R-:W-:Y:S01]  /*2c70*/  FMUL.FTZ R67, R69, UR10 ;  /* 0x0000000a45437c20 */ /* 0x000fe20008410000 */
[--C-:B------:R-:W-:Y:S01]  /*2c80*/  SHF.R.S32.HI R4, RZ, 0x2, R8.reuse ;  /* 0x00000002ff047819 */ /* 0x100fe20000011408 */
[----:B------:R-:W-:Y:S01]  /*2c90*/  FMUL.FTZ R99, R70, UR10 ;  /* 0x0000000a46637c20 */ /* 0x000fe20008410000 */
[----:B------:R-:W-:Y:S01]  /*2ca0*/  SHF.R.S32.HI R69, RZ, 0x1f, R8 ;  /* 0x0000001fff457819 */ /* 0x000fe20000011408 */
[----:B------:R-:W-:Y:S01]  /*2cb0*/  IMAD R71, R71, -0x3, R96 ;  /* 0xfffffffd47477824 */ /* 0x000fe200078e0260 */
[----:B------:R-:W-:Y:S01]  /*2cc0*/  SHF.R.S32.HI R7, RZ, 0x5, R7 ;  /* 0x00000005ff077819 */ /* 0x000fe20000011407 */
[----:B------:R-:W5:Y:S01]  /*2cd0*/  MUFU.TANH R103, R103 ;  /* 0x0000006700677308 */ /* 0x000f620000002400 */
[----:B------:R-:W-:Y:S01]  /*2ce0*/  LEA.HI R69, R69, R4, RZ, 0x3 ;  /* 0x0000000445457211 */ /* 0x000fe200078f18ff */
[----:B------:R-:W-:Y:S01]  /*2cf0*/  FMUL.FTZ R64, R64, UR10 ;  /* 0x0000000a40407c20 */ /* 0x000fe20008410000 */
[----:B------:R-:W-:Y:S01]  /*2d00*/  LEA.HI R70, R68, R68, RZ, 0x1 ;  /* 0x0000004444467211 */ /* 0x000fe200078f08ff */
[----:B------:R-:W-:Y:S01]  /*2d10*/  IMAD R72, R7, 0x10, R18 ;  /* 0x0000001007487824 */ /* 0x000fe200078e0212 */
[----:B------:R-:W-:Y:S01]  /*2d20*/  LOP3.LUT R69, R69, 0xfffffff8, RZ, 0xc0, !PT ;  /* 0xfffffff845457812 */ /* 0x000fe200078ec0ff */
[----:B------:R-:W-:Y:S01]  /*2d30*/  FMUL.FTZ R65, R65, UR10 ;  /* 0x0000000a41417c20 */ /* 0x000fe20008410000 */
[----:B------:R-:W-:Y:S01]  /*2d40*/  LOP3.LUT R7, R70, 0x1ffffffe, RZ, 0xc0, !PT ;  /* 0x1ffffffe46077812 */ /* 0x000fe200078ec0ff */
[----:B------:R-:W5:Y:S01]  /*2d50*/  MUFU.TANH R101, R101 ;  /* 0x0000006500657308 */ /* 0x000f620000002400 */
[----:B------:R-:W-:-:S02]  /*2d60*/  IADD3 R72, R72, R4, -R69 ;  /* 0x0000000448487210 */ /* 0x000fc40007ffe845 */
[----:B------:R-:W-:Y:S01]  /*2d70*/  LOP3.LUT R8, R8, 0x7ffffffc, RZ, 0xc0, !PT ;  /* 0x7ffffffc08087812 */ /* 0x000fe200078ec0ff */
[----:B------:R-:W-:Y:S02]  /*2d80*/  IMAD.IADD R7, R68, 0x1, -R7 ;  /* 0x0000000144077824 */ /* 0x000fe400078e0a07 */
[----:B------:R-:W-:Y:S02]  /*2d90*/  IMAD R72, R71, 0x40, R72 ;  /* 0x0000004047487824 */ /* 0x000fe400078e0248 */
[----:B------:R-:W-:Y:S01]  /*2da0*/  IMAD.IADD R8, R97, 0x1, -R8 ;  /* 0x0000000161087824 */ /* 0x000fe200078e0a08 */
[----:B------:R-:W5:Y:S01]  /*2db0*/  MUFU.TANH R99, R99 ;  /* 0x0000006300637308 */ /* 0x000f620000002400 */
[----:B------:R-:W-:-:S04]  /*2dc0*/  IMAD R7, R7, 0x8, R72 ;  /* 0x0000000807077824 */ /* 0x000fc800078e0248 */
[----:B0-----:R-:W-:-:S03]  /*2dd0*/  @P2 IMAD.HI.U32 R4, R7, R74, RZ ;  /* 0x0000004a07042227 */ /* 0x001fc600078e00ff */
[----:B------:R-:W0:Y:S01]  /*2de0*/  MUFU.TANH R87, R87 ;  /* 0x0000005700577308 */ /* 0x000e220000002400 */
[----:B------:R-:W-:Y:S01]  /*2df0*/  IMAD.MOV.U32 R68, RZ, RZ, R7 ;  /* 0x000000ffff447224 */ /* 0x000fe200078e0007 */
[----:B-1----:R-:W-:Y:S02]  /*2e00*/  @P2 SHF.R.U32.HI R68, RZ, R73, R4 ;  /* 0x00000049ff442219 */ /* 0x002fe40000011604 */
[----:B------:R-:W1:Y:S03]  /*2e10*/  LDC R4, c[0x0][0x288] ;  /* 0x0000a200ff047b82 */ /* 0x000e660000000800 */
[----:B------:R-:W2:Y:S01]  /*2e20*/  SHFL.IDX PT, R70, R68, 0x1, 0x1c1f ;  /* 0x003c1f0044467f89 */ /* 0x000ea200000e0000 */
[----:B------:R-:W-:Y:S01]  /*2e30*/  MUFU.TANH R13, R13 ;  /* 0x0000000d000d7308 */ /* 0x000fe20000002400 */
[----:B------:R-:W-:Y:S02]  /*2e40*/  WARPGROUP.DEPBAR.LE gsb0, 0x0 ;  /* 0x00008000000079c5 */ /* 0x000fe40000010000 */
[----:B------:R-:W-:Y:S01]  /*2e50*/  WARPGROUP.ARRIVE ;  /* 0x00000000000079c5 */ /* 0x000fe20000000000 */
[----:B------:R-:W-:Y:S01]  /*2e60*/  FMUL.FTZ R69, R59, UR10 ;  /* 0x0000000a3b457c20 */ /* 0x000fe20008410000 */
[----:B------:R-:W-:Y:S01]  /*2e70*/  FMUL.FTZ R59, R61, UR10 ;  /* 0x0000000a3d3b7c20 */ /* 0x000fe20008410000 */
[----:B------:R-:W-:Y:S01]  /*2e80*/  FMUL.FTZ R61, R62, UR10 ;  /* 0x0000000a3e3d7c20 */ /* 0x000fe20008410000 */
[----:B------:R-:W-:-:S02]  /*2e90*/  IMAD.MOV.U32 R62, RZ, RZ, -0x90 ;  /* 0xffffff70ff3e7424 */ /* 0x000fc400078e00ff */
[----:B------:R-:W-:Y:S01]  /*2ea0*/  FMUL.FTZ R85, R58, UR10 ;  /* 0x0000000a3a557c20 */ /* 0x000fe20008410000 */
[----:B------:R-:W-:Y:S01]  /*2eb0*/  HGMMA.64x16x16.F32 R48, gdesc[UR20], R48, gsb0 ;  /* 0x00200000143079f0 */ /* 0x000fe20008000830 */
[----:B------:R-:W-:Y:S01]  /*2ec0*/  UIADD3 UR22, UR61, 0x602, URZ ;  /* 0x000006023d167890 */ /* 0x000fe2000fffe03f */
[----:B------:R-:W-:Y:S01]  /*2ed0*/  FMUL.FTZ R58, R60, UR10 ;  /* 0x0000000a3c3a7c20 */ /* 0x000fe20008410000 */
[----:B------:R-:W-:Y:S01]  /*2ee0*/  UMOV UR23, 0x80000020 ;  /* 0x8000002000177882 */ /* 0x000fe20000000000 */
[----:B------:R-:W-:Y:S02]  /*2ef0*/  IMAD R60, R17, -0x90, R19 ;  /* 0xffffff70113c7824 */ /* 0x000fe400078e0213 */
[----:B------:R-:W-:Y:S01]  /*2f00*/  FMUL.FTZ R77, R63, UR10 ;  /* 0x0000000a3f4d7c20 */ /* 0x000fe20008410000 */
[----:B------:R-:W-:Y:S01]  /*2f10*/  IMAD R71, R17, R62, 0x91 ;  /* 0x0000009111477424 */ /* 0x000fe200078e023e */
[----:B------:R-:W0:Y:S01]  /*2f20*/  MUFU.TANH R85, R85 ;  /* 0x0000005500557308 */ /* 0x000e220000002400 */
[----:B------:R-:W-:-:S02]  /*2f30*/  VIADD R63, R60, 0x90 ;  /* 0x000000903c3f7836 */ /* 0x000fc40000000000 */
[----:B------:R-:W-:Y:S01]  /*2f40*/  FMUL.FTZ R56, R56, UR10 ;  /* 0x0000000a38387c20 */ /* 0x000fe20008410000 */
[C---:B------:R-:W-:Y:S02]  /*2f50*/  IMAD R71, R8.reuse, -0x2, R71 ;  /* 0xfffffffe08477824 */ /* 0x040fe400078e0247 */
[----:B------:R-:W-:Y:S01]  /*2f60*/  FMUL.FTZ R57, R57, UR10 ;  /* 0x0000000a39397c20 */ /* 0x000fe20008410000 */
[----:B------:R-:W-:Y:S02]  /*2f70*/  IMAD R62, R8, -0x2, R63 ;  /* 0xfffffffe083e7824 */ /* 0x000fe400078e023f */
[----:B-1----:R-:W-:Y:S01]  /*2f80*/  IADD3 R93, R71, -R4, R19 ;  /* 0x80000004475d7210 */ /* 0x002fe20007ffe013 */
[----:B------:R-:W1:Y:S03]  /*2f90*/  MUFU.TANH R69, R69 ;  /* 0x0000004500457308 */ /* 0x000e660000002400 */
[----:B--2---:R-:W-:-:S04]  /*2fa0*/  VIADDMNMX R70, R70, R93, R62, PT ;  /* 0x0000005d46467246 */ /* 0x004fc8000380013e */
[C---:B------:R-:W-:Y:S01]  /*2fb0*/  ISETP.GT.AND P3, PT, R70.reuse, RZ, PT ;  /* 0x000000ff4600720c */ /* 0x040fe20003f64270 */
[----:B------:R-:W2:Y:S01]  /*2fc0*/  MUFU.TANH R61, R61 ;  /* 0x0000003d003d7308 */ /* 0x000ea20000002400 */
[C---:B------:R-:W-:Y:S02]  /*2fd0*/  ISETP.GT.AND P4, PT, R70.reuse, 0x1, PT ;  /* 0x000000014600780c */ /* 0x040fe40003f84270 */
[----:B------:R-:W-:Y:S02]  /*2fe0*/  ISETP.GT.AND P5, PT, R70, 0x8, PT ;  /* 0x000000084600780c */ /* 0x000fe40003fa4270 */
[----:B------:R-:W-:Y:S02]  /*2ff0*/  FSEL R97, R88, -INF , P3 ;  /* 0xff80000058617808 */ /* 0x000fe40001800000 */
[----:B------:R-:W-:Y:S01]  /*3000*/  FSEL R89, R89, -INF , P4 ;  /* 0xff80000059597808 */ /* 0x000fe20002000000 */
[----:B------:R-:W2:Y:S01]  /*3010*/  MUFU.TANH R77, R77 ;  /* 0x0000004d004d7308 */ /* 0x000ea20000002400 */
[----:B------:R-:W-:-:S02]  /*3020*/  ISETP.GT.AND P6, PT, R70, 0x9, PT ;  /* 0x000000094600780c */ /* 0x000fc40003fc4270 */
[----:B------:R-:W-:Y:S02]  /*3030*/  FSEL R115, R90, -INF , P5 ;  /* 0xff8000005a737808 */ /* 0x000fe40002800000 */
[----:B------:R-:W-:Y:S02]  /*3040*/  FMNMX.FTZ R72, R97, R89, !PT ;  /* 0x0000005961487209 */ /* 0x000fe40007810000 */
[C---:B------:R-:W-:Y:S01]  /*3050*/  ISETP.GT.AND P3, PT, R70.reuse, 0x10, PT ;  /* 0x000000104600780c */ /* 0x040fe20003f64270 */
[----:B------:R-:W-:Y:S01]  /*3060*/  MUFU.TANH R12, R12 ;  /* 0x0000000c000c7308 */ /* 0x000fe20000002400 */
[----:B---3--:R-:W-:Y:S02]  /*3070*/  FSEL R119, R91, -INF , P6 ;  /* 0xff8000005b777808 */ /* 0x008fe40003000000 */
[----:B------:R-:W-:Y:S02]  /*3080*/  FMNMX.FTZ R72, R115, R72, !PT ;  /* 0x0000004873487209 */ /* 0x000fe40007810000 */
[----:B------:R-:W-:-:S02]  /*3090*/  ISETP.GT.AND P4, PT, R70, 0x11, PT ;  /* 0x000000114600780c */ /* 0x000fc40003f84270 */
[----:B----4-:R-:W-:Y:S01]  /*30a0*/  FSEL R117, R80, -INF , P3 ;  /* 0xff80000050757808 */ /* 0x010fe20001800000 */
[----:B------:R-:W-:Y:S01]  /*30b0*/  MUFU.TANH R14, R14 ;  /* 0x0000000e000e7308 */ /* 0x000fe20000002400 */
[----:B------:R-:W-:Y:S02]  /*30c0*/  FMNMX.FTZ R72, R119, R72, !PT ;  /* 0x0000004877487209 */ /* 0x000fe40007810000 */
[----:B------:R-:W-:Y:S01]  /*30d0*/  ISETP.GT.AND P5, PT, R70, 0x18, PT ;  /* 0x000000184600780c */ /* 0x000fe20003fa4270 */
[----:B------:R-:W-:Y:S02]  /*30e0*/  WARPGROUP.DEPBAR.LE gsb0, 0x0 ;  /* 0x00008000000079c5 */ /* 0x000fe40000010000 */
[----:B------:R-:W-:Y:S01]  /*30f0*/  WARPGROUP.ARRIVE ;  /* 0x00000000000079c5 */ /* 0x000fe20000000000 */
[----:B------:R-:W-:Y:S01]  /*3100*/  FSEL R91, R81, -INF , P4 ;  /* 0xff800000515b7808 */ /* 0x000fe20002000000 */
[----:B------:R-:W-:Y:S01]  /*3110*/  FMUL.FTZ R50, R50, UR10 ;  /* 0x0000000a32327c20 */ /* 0x000fe20008410000 */
[----:B------:R-:W-:Y:S01]  /*3120*/  FMNMX.FTZ R72, R117, R72, !PT ;  /* 0x0000004875487209 */ /* 0x000fe20007810000 */
[----:B------:R-:W-:Y:S01]  /*3130*/  FMUL.FTZ R51, R51, UR10 ;  /* 0x0000000a33337c20 */ /* 0x000fe20008410000 */
[----:B------:R-:W-:Y:S01]  /*3140*/  ISETP.GT.AND P3, PT, R70, 0x19, PT ;  /* 0x000000194600780c */ /* 0x000fe20003f64270 */
[----:B------:R-:W-:Y:S01]  /*3150*/  HGMMA.64x16x16.F32 R40, gdesc[UR20], R40, gsb0 ;  /* 0x00200000142879f0 */ /* 0x000fe20008000828 */
[----:B------:R-:W-:Y:S01]  /*3160*/  UIADD3 UR22, UR61, 0x642, URZ ;  /* 0x000006423d167890 */ /* 0x000fe2000fffe03f */
[----:B-----5:R-:W-:Y:S01]  /*3170*/  FSEL R113, R82, -INF , P5 ;  /* 0xff80000052717808 */ /* 0x020fe20002800000 */
[----:B------:R-:W-:Y:S01]  /*3180*/  UMOV UR23, 0x80000020 ;  /* 0x8000002000177882 */ /* 0x000fe20000000000 */
[----:B------:R-:W-:Y:S01]  /*3190*/  FMNMX.FTZ R72, R91, R72, !PT ;  /* 0x000000485b487209 */ /* 0x000fe20007810000 */
[----:B------:R-:W3:Y:S01]  /*31a0*/  MUFU.TANH R50, R50 ;  /* 0x0000003200327308 */ /* 0x000ee20000002400 */
[----:B------:R-:W-:Y:S01]  /*31b0*/  ISETP.GT.AND P4, PT, R70, 0x20, PT ;  /* 0x000000204600780c */ /* 0x000fe20003f84270 */
[----:B------:R-:W-:Y:S01]  /*31c0*/  FMUL.FTZ R54, R54, UR10 ;  /* 0x0000000a36367c20 */ /* 0x000fe20008410000 */
[----:B------:R-:W-:Y:S01]  /*31d0*/  FSEL R95, R83, -INF , P3 ;  /* 0xff800000535f7808 */ /* 0x000fe20001800000 */
[----:B------:R-:W-:Y:S01]  /*31e0*/  FMUL.FTZ R55, R55, UR10 ;  /* 0x0000000a37377c20 */ /* 0x000fe20008410000 */
[----:B------:R-:W-:Y:S01]  /*31f0*/  FMNMX.FTZ R72, R113, R72, !PT ;  /* 0x0000004871487209 */ /* 0x000fe20007810000 */
[----:B------:R-:W-:Y:S01]  /*3200*/  FMUL.FTZ R60, R48, UR10 ;  /* 0x0000000a303c7c20 */ /* 0x000fe20008410000 */
[----:B------:R-:W-:Y:S01]  /*3210*/  ISETP.GT.AND P5, PT, R70, 0x21, PT ;  /* 0x000000214600780c */ /* 0x000fe20003fa4270 */
[----:B------:R-:W4:Y:S01]  /*3220*/  MUFU.TANH R51, R51 ;  /* 0x0000003300337308 */ /* 0x000f220000002400 */
[----:B------:R-:W-:Y:S01]  /*3230*/  FSEL R111, R111, -INF , P4 ;  /* 0xff8000006f6f7808 */ /* 0x000fe20002000000 */
[----:B------:R-:W-:Y:S01]  /*3240*/  FMUL.FTZ R48, R49, UR10 ;  /* 0x0000000a31307c20 */ /* 0x000fe20008410000 */
[----:B------:R-:W-:-:S02]  /*3250*/  FMNMX.FTZ R72, R95, R72, !PT ;  /* 0x000000485f487209 */ /* 0x000fc40007810000 */
[C---:B------:R-:W-:Y:S02]  /*3260*/  ISETP.GT.AND P3, PT, R70.reuse, 0x28, PT ;  /* 0x000000284600780c */ /* 0x040fe40003f64270 */
[----:B------:R-:W-:Y:S01]  /*3270*/  FSEL R109, R109, -INF , P5 ;  /* 0xff8000006d6d7808 */ /* 0x000fe20002800000 */
[----:B------:R-:W5:Y:S01]  /*3280*/  MUFU.TANH R54, R54 ;  /* 0x0000003600367308 */ /* 0x000f620000002400 */
[----:B------:R-:W-:Y:S02]  /*3290*/  FMNMX.FTZ R72, R111, R72, !PT ;  /* 0x000000486f487209 */ /* 0x000fe40007810000 */
[C---:B------:R-:W-:Y:S02]  /*32a0*/  ISETP.GT.AND P4, PT, R70.reuse, 0x29, PT ;  /* 0x000000294600780c */ /* 0x040fe40003f84270 */
[----:B------:R-:W-:Y:S02]  /*32b0*/  FSEL R107, R107, -INF , P3 ;  /* 0xff8000006b6b7808 */ /* 0x000fe40001800000 */
[----:B------:R-:W-:Y:S01]  /*32c0*/  FMNMX.FTZ R72, R109, R72, !PT ;  /* 0x000000486d487209 */ /* 0x000fe20007810000 */
[----:B------:R-:W5:Y:S01]  /*32d0*/  MUFU.TANH R55, R55 ;  /* 0x0000003700377308 */ /* 0x000f620000002400 */
[----:B------:R-:W-:-:S02]  /*32e0*/  ISETP.GT.AND P5, PT, R70, 0x30, PT ;  /* 0x000000304600780c */ /* 0x000fc40003fa4270 */
[----:B------:R-:W-:Y:S02]  /*32f0*/  FSEL R105, R105, -INF , P4 ;  /* 0xff80000069697808 */ /* 0x000fe40002000000 */
[----:B------:R-:W-:Y:S02]  /*3300*/  FMNMX.FTZ R72, R107, R72, !PT ;  /* 0x000000486b487209 */ /* 0x000fe40007810000 */
[C---:B------:R-:W-:Y:S01]  /*3310*/  ISETP.GT.AND P3, PT, R70.reuse, 0x31, PT ;  /* 0x000000314600780c */ /* 0x040fe20003f64270 */
[----:B------:R-:W-:Y:S01]  /*3320*/  MUFU.TANH R15, R15 ;  /* 0x0000000f000f7308 */ /* 0x000fe20000002400 */
[----:B------:R-:W-:Y:S02]  /*3330*/  FSEL R103, R103, -INF , P5 ;  /* 0xff80000067677808 */ /* 0x000fe40002800000 */
[----:B------:R-:W-:Y:S02]  /*3340*/  FMNMX.FTZ R72, R105, R72, !PT ;  /* 0x0000004869487209 */ /* 0x000fe40007810000 */
[----:B------:R-:W-:-:S02]  /*3350*/  ISETP.GT.AND P4, PT, R70, 0x38, PT ;  /* 0x000000384600780c */ /* 0x000fc40003f84270 */
[----:B------:R-:W-:Y:S01]  /*3360*/  FSEL R101, R101, -INF , P3 ;  /* 0xff80000065657808 */ /* 0x000fe20001800000 */
[----:B------:R-:W-:Y:S01]  /*3370*/  MUFU.TANH R20, R20 ;  /* 0x0000001400147308 */ /* 0x000fe20000002400 */
[----:B------:R-:W-:Y:S02]  /*3380*/  FMNMX.FTZ R72, R103, R72, !PT ;  /* 0x0000004867487209 */ /* 0x000fe40007810000 */
[----:B------:R-:W-:Y:S02]  /*3390*/  ISETP.GT.AND P3, PT, R70, 0x39, PT ;  /* 0x000000394600780c */ /* 0x000fe40003f64270 */
[----:B------:R-:W-:Y:S01]  /*33a0*/  FSEL R99, R99, -INF , P4 ;  /* 0xff80000063637808 */ /* 0x000fe20002000000 */
[----:B------:R-:W-:Y:S02]  /*33b0*/  WARPGROUP.DEPBAR.LE gsb0, 0x0 ;  /* 0x00008000000079c5 */ /* 0x000fe40000010000 */
[----:B------:R-:W-:Y:S01]  /*33c0*/  WARPGROUP.ARRIVE ;  /* 0x00000000000079c5 */ /* 0x000fe20000000000 */
[----:B------:R-:W-:Y:S01]  /*33d0*/  FMNMX.FTZ R72, R101, R72, !PT ;  /* 0x0000004865487209 */ /* 0x000fe20007810000 */
[----:B------:R-:W-:Y:S01]  /*33e0*/  FMUL.FTZ R42, R42, UR10 ;  /* 0x0000000a2a2a7c20 */ /* 0x000fe20008410000 */
[C---:B------:R-:W-:Y:S01]  /*33f0*/  ISETP.GT.AND P4, PT, R70.reuse, 0x40, PT ;  /* 0x000000404600780c */ /* 0x040fe20003f84270 */
[----:B------:R-:W-:Y:S01]  /*3400*/  FMUL.FTZ R43, R43, UR10 ;  /* 0x0000000a2b2b7c20 */ /* 0x000fe20008410000 */
[----:B0-----:R-:W-:Y:S01]  /*3410*/  FSEL R87, R87, -INF , P3 ;  /* 0xff80000057577808 */ /* 0x001fe20001800000 */
[----:B------:R-:W-:Y:S01]  /*3420*/  HGMMA.64x16x16.F32 R32, gdesc[UR20], R32, gsb0 ;  /* 0x00200000142079f0 */ /* 0x000fe20008000820 */
[----:B------:R-:W-:Y:S01]  /*3430*/  FMNMX.FTZ R72, R99, R72, !PT ;  /* 0x0000004863487209 */ /* 0x000fe20007810000 */
[----:B------:R-:W0:Y:S01]  /*3440*/  MUFU.TANH R42, R42 ;  /* 0x0000002a002a7308 */ /* 0x000e220000002400 */
[----:B------:R-:W-:Y:S01]  /*3450*/  ISETP.GT.AND P3, PT, R70, 0x41, PT ;  /* 0x000000414600780c */ /* 0x000fe20003f64270 */
[----:B------:R-:W-:Y:S01]  /*3460*/  FMUL.FTZ R46, R46, UR10 ;  /* 0x0000000a2e2e7c20 */ /* 0x000fe20008410000 */
[----:B------:R-:W-:Y:S01]  /*3470*/  FSEL R85, R85, -INF , P4 ;  /* 0xff80000055557808 */ /* 0x000fe20002000000 */
[----:B------:R-:W-:Y:S01]  /*3480*/  FMUL.FTZ R47, R47, UR10 ;  /* 0x0000000a2f2f7c20 */ /* 0x000fe20008410000 */
[----:B------:R-:W-:Y:S01]  /*3490*/  FMNMX.FTZ R72, R87, R72, !PT ;  /* 0x0000004857487209 */ /* 0x000fe20007810000 */
[----:B------:R-:W-:Y:S01]  /*34a0*/  FMUL.FTZ R40, R40, UR10 ;  /* 0x0000000a28287c20 */ /* 0x000fe20008410000 */
[----:B------:R-:W-:Y:S01]  /*34b0*/  ISETP.GT.AND P4, PT, R70, 0x48, PT ;  /* 0x000000484600780c */ /* 0x000fe20003f84270 */
[----:B------:R-:W0:Y:S01]  /*34c0*/  MUFU.TANH R43, R43 ;  /* 0x0000002b002b7308 */ /* 0x000e220000002400 */
[----:B-1----:R-:W-:Y:S01]  /*34d0*/  FSEL R83, R69, -INF , P3 ;  /* 0xff80000045537808 */ /* 0x002fe20001800000 */
[----:B------:R-:W-:Y:S01]  /*34e0*/  FMUL.FTZ R44, R44, UR10 ;  /* 0x0000000a2c2c7c20 */ /* 0x000fe20008410000 */
[----:B------:R-:W-:-:S02]  /*34f0*/  FMNMX.FTZ R72, R85, R72, !PT ;  /* 0x0000004855487209 */ /* 0x000fc40007810000 */
[C---:B------:R-:W-:Y:S02]  /*3500*/  ISETP.GT.AND P3, PT, R70.reuse, 0x49, PT ;  /* 0x000000494600780c */ /* 0x040fe40003f64270 */
[----:B--2---:R-:W-:Y:S01]  /*3510*/  FSEL R81, R61, -INF , P4 ;  /* 0xff8000003d517808 */ /* 0x004fe20002000000 */
[----:B------:R-:W1:Y:S01]  /*3520*/  MUFU.TANH R46, R46 ;  /* 0x0000002e002e7308 */ /* 0x000e620000002400 */
[----:B------:R-:W-:Y:S02]  /*3530*/  FMNMX.FTZ R72, R83, R72, !PT ;  /* 0x0000004853487209 */ /* 0x000fe40007810000 */
[C---:B------:R-:W-:Y:S02]  /*3540*/  ISETP.GT.AND P4, PT, R70.reuse, 0x50, PT ;  /* 0x000000504600780c */ /* 0x040fe40003f84270 */
[----:B------:R-:W-:Y:S02]  /*3550*/  FSEL R77, R77, -INF , P3 ;  /* 0xff8000004d4d7808 */ /* 0x000fe40001800000 */
[----:B------:R-:W-:Y:S01]  /*3560*/  FMNMX.FTZ R72, R81, R72, !PT ;  /* 0x0000004851487209 */ /* 0x000fe20007810000 */
[----:B------:R-:W2:Y:S01]  /*3570*/  MUFU.TANH R47, R47 ;  /* 0x0000002f002f7308 */ /* 0x000ea20000002400 */
[----:B------:R-:W-:-:S02]  /*3580*/  ISETP.GT.AND P3, PT, R70, 0x51, PT ;  /* 0x000000514600780c */ /* 0x000fc40003f64270 */
[----:B---3--:R-:W-:Y:S01]  /*3590*/  FSEL R79, R50, -INF , P4 ;  /* 0xff800000324f7808 */ /* 0x008fe20002000000 */
[----:B------:R-:W-:Y:S01]  /*35a0*/  FMUL.FTZ R50, R45, UR10 ;  /* 0x0000000a2d327c20 */ /* 0x000fe20008410000 */
[----:B------:R-:W-:Y:S02]  /*35b0*/  FMNMX.FTZ R72, R77, R72, !PT ;  /* 0x000000484d487209 */ /* 0x000fe40007810000 */
[C---:B------:R-:W-:Y:S01]  /*35c0*/  ISETP.GT.AND P4, PT, R70.reuse, 0x58, PT ;  /* 0x000000584600780c */ /* 0x040fe20003f84270 */
[----:B------:R-:W-:Y:S01]  /*35d0*/  MUFU.TANH R21, R21 ;  /* 0x0000001500157308 */ /* 0x000fe20000002400 */
[----:B----4-:R-:W-:Y:S02]  /*35e0*/  FSEL R73, R51, -INF , P3 ;  /* 0xff80000033497808 */ /* 0x010fe40001800000 */
[----:B------:R-:W-:Y:S02]  /*35f0*/  FMNMX.FTZ R72, R79, R72, !PT ;  /* 0x000000484f487209 */ /* 0x000fe40007810000 */
[----:B------:R-:W-:-:S02]  /*3600*/  ISETP.GT.AND P3, PT, R70, 0x59, PT ;  /* 0x000000594600780c */ /* 0x000fc40003f64270 */
[----:B-----5:R-:W-:Y:S01]  /*3610*/  FSEL R75, R54, -INF , P4 ;  /* 0xff800000364b7808 */ /* 0x020fe20002000000 */
[----:B------:R-:W-:Y:S01]  /*3620*/  MUFU.TANH R64, R64 ;  /* 0x0000004000407308 */ /* 0x000fe20000002400 */
[----:B------:R-:W-:Y:S02]  /*3630*/  FMNMX.FTZ R72, R73, R72, !PT ;  /* 0x0000004849487209 */ /* 0x000fe40007810000 */
[C---:B------:R-:W-:Y:S02]  /*3640*/  ISETP.GT.AND P4, PT, R70.reuse, 0x60, PT ;  /* 0x000000604600780c */ /* 0x040fe40003f84270 */
[----:B------:R-:W-:Y:S02]  /*3650*/  FSEL R71, R55, -INF , P3 ;  /* 0xff80000037477808 */ /* 0x000fe40001800000 */
[----:B------:R-:W-:Y:S01]  /*3660*/  FMNMX.FTZ R72, R75, R72, !PT ;  /* 0x000000484b487209 */ /* 0x000fe20007810000 */
[----:B------:R-:W-:Y:S01]  /*3670*/  MUFU.TANH R65, R65 ;  /* 0x0000004100417308 */ /* 0x000fe20000002400 */
[----:B------:R-:W-:Y:S01]  /*3680*/  ISETP.GT.AND P3, PT, R70, 0x61, PT ;  /* 0x000000614600780c */ /* 0x000fe20003f64270 */
[----:B------:R-:W-:-:S02]  /*3690*/  WARPGROUP.DEPBAR.LE gsb0, 0x0 ;  /* 0x00008000000079c5 */ /* 0x000fc40000010000 */
[----:B------:R-:W-:Y:S01]  /*36a0*/  WARPGROUP.ARRIVE ;  /* 0x00000000000079c5 */ /* 0x000fe20000000000 */
[----:B------:R-:W-:Y:S01]  /*36b0*/  FMUL.FTZ R34, R34, UR10 ;  /* 0x0000000a22227c20 */ /* 0x000fe20008410000 */
[----:B------:R-:W-:Y:S01]  /*36c0*/  FMUL.FTZ R35, R35, UR10 ;  /* 0x0000000a23237c20 */ /* 0x000fe20008410000 */
[----:B0-----:R-:W-:Y:S01]  /*36d0*/  FSEL R69, R42, -INF , P4 ;  /* 0xff8000002a457808 */ /* 0x001fe20002000000 */
[----:B------:R-:W-:Y:S01]  /*36e0*/  FMUL.FTZ R38, R38, UR10 ;  /* 0x0000000a26267c20 */ /* 0x000fe20008410000 */
[----:B------:R-:W-:Y:S01]  /*36f0*/  FMNMX.FTZ R72, R71, R72, !PT ;  /* 0x0000004847487209 */ /* 0x000fe20007810000 */
[----:B------:R-:W-:Y:S01]  /*3700*/  HGMMA.64x16x16.F32 R24, gdesc[UR4], R24, gsb0 ;  /* 0x00200000041879f0 */ /* 0x000fe20008000818 */
[----:B------:R-:W0:Y:S01]  /*3710*/  MUFU.TANH R34, R34 ;  /* 0x0000002200227308 */ /* 0x000e220000002400 */
[C---:B------:R-:W-:Y:S01]  /*3720*/  ISETP.GT.AND P4, PT, R70.reuse, 0x68, PT ;  /* 0x000000684600780c */ /* 0x040fe20003f84270 */
[----:B------:R-:W-:Y:S01]  /*3730*/  FMUL.FTZ R39, R39, UR10 ;  /* 0x0000000a27277c20 */ /* 0x000fe20008410000 */
[----:B------:R-:W-:Y:S01]  /*3740*/  FSEL R63, R43, -INF , P3 ;  /* 0xff8000002b3f7808 */ /* 0x000fe20001800000 */
[----:B------:R-:W-:Y:S01]  /*3750*/  FMUL.FTZ R42, R53, UR10 ;  /* 0x0000000a352a7c20 */ /* 0x000fe20008410000 */
[----:B------:R-:W-:Y:S01]  /*3760*/  FMNMX.FTZ R72, R69, R72, !PT ;  /* 0x0000004845487209 */ /* 0x000fe20007810000 */
[----:B------:R-:W-:Y:S01]  /*3770*/  ULDC UR4, c[0x0][0x988] ;  /* 0x0002620000047ab9 */ /* 0x000fe20000000800 */
[----:B------:R-:W-:Y:S01]  /*3780*/  ISETP.GT.AND P3, PT, R70, 0x69, PT ;  /* 0x000000694600780c */ /* 0x000fe20003f64270 */
[----:B------:R-:W3:Y:S01]  /*3790*/  MUFU.TANH R35, R35 ;  /* 0x0000002300237308 */ /* 0x000ee20000002400 */
[----:B-1----:R-:W-:Y:S01]  /*37a0*/  FSEL R61, R46, -INF , P4 ;  /* 0xff8000002e3d7808 */ /* 0x002fe20002000000 */
[----:B------:R-:W-:Y:S01]  /*37b0*/  IMAD.U32 R74, RZ, RZ, UR4 ;  /* 0x00000004ff4a7e24 */ /* 0x000fe2000f8e00ff */
[----:B------:R-:W-:Y:S01]  /*37c0*/  FMNMX.FTZ R72, R63, R72, !PT ;  /* 0x000000483f487209 */ /* 0x000fe20007810000 */
[----:B------:R-:W-:Y:S01]  /*37d0*/  FMUL.FTZ R78, R37, UR10 ;  /* 0x0000000a254e7c20 */ /* 0x000fe20008410000 */
[----:B------:R-:W-:Y:S01]  /*37e0*/  ISETP.GT.AND P4, PT, R70, 0x70, PT ;  /* 0x000000704600780c */ /* 0x000fe20003f84270 */
[----:B------:R-:W-:Y:S01]  /*37f0*/  FMUL.FTZ R46, R41, UR10 ;  /* 0x0000000a292e7c20 */ /* 0x000fe20008410000 */
[----:B--2---:R-:W-:Y:S01]  /*3800*/  FSEL R55, R47, -INF , P3 ;  /* 0xff8000002f377808 */ /* 0x004fe20001800000 */
[----:B------:R-:W1:Y:S01]  /*3810*/  MUFU.TANH R38, R38 ;  /* 0x0000002600267308 */ /* 0x000e620000002400 */
[----:B------:R-:W-:Y:S01]  /*3820*/  FMNMX.FTZ R72, R61, R72, !PT ;  /* 0x000000483d487209 */ /* 0x000fe20007810000 */
[----:B------:R-:W-:Y:S01]  /*3830*/  FMUL.FTZ R54, R36, UR10 ;  /* 0x0000000a24367c20 */ /* 0x000fe20008410000 */
[----:B------:R-:W-:Y:S01]  /*3840*/  ISETP.GT.AND P3, PT, R70, 0x71, PT ;  /* 0x000000714600780c */ /* 0x000fe20003f64270 */
[----:B------:R-:W-:Y:S01]  /*3850*/  UMOV UR4, URZ ;  /* 0x0000003f00047c82 */ /* 0x000fe20008000000 */
[----:B0-----:R-:W-:-:S02]  /*3860*/  FSEL R51, R34, -INF , P4 ;  /* 0xff80000022337808 */ /* 0x001fc40002000000 */
[----:B------:R-:W-:Y:S01]  /*3870*/  FMNMX.FTZ R72, R55, R72, !PT ;  /* 0x0000004837487209 */ /* 0x000fe20007810000 */
[----:B------:R-:W0:Y:S01]  /*3880*/  MUFU.TANH R39, R39 ;  /* 0x0000002700277308 */ /* 0x000e220000002400 */
[C---:B------:R-:W-:Y:S02]  /*3890*/  ISETP.GT.AND P4, PT, R70.reuse, 0x78, PT ;  /* 0x000000784600780c */ /* 0x040fe40003f84270 */
[----:B---3--:R-:W-:Y:S02]  /*38a0*/  FSEL R47, R35, -INF , P3 ;  /* 0xff800000232f7808 */ /* 0x008fe40001800000 */
[----:B------:R-:W-:Y:S02]  /*38b0*/  FMNMX.FTZ R72, R51, R72, !PT ;  /* 0x0000004833487209 */ /* 0x000fe40007810000 */
[----:B------:R-:W-:Y:S01]  /*38c0*/  ISETP.GT.AND P3, PT, R70, 0x79, PT ;  /* 0x000000794600780c */ /* 0x000fe20003f64270 */
[----:B------:R-:W-:Y:S01]  /*38d0*/  MUFU.TANH R66, R66 ;  /* 0x0000004200427308 */ /* 0x000fe20000002400 */
[----:B-1----:R-:W-:Y:S01]  /*38e0*/  FSEL R49, R38, -INF , P4 ;  /* 0xff80000026317808 */ /* 0x002fe20002000000 */
[----:B------:R-:W-:Y:S01]  /*38f0*/  FMUL.FTZ R38, R52, UR10 ;  /* 0x0000000a34267c20 */ /* 0x000fe20008410000 */
[----:B------:R-:W-:Y:S01]  /*3900*/  FMNMX.FTZ R72, R47, R72, !PT ;  /* 0x000000482f487209 */ /* 0x000fe20007810000 */
[----:B------:R-:W-:Y:S01]  /*3910*/  FMUL.FTZ R52, R32, UR10 ;  /* 0x0000000a20347c20 */ /* 0x000fe20008410000 */
[----:B------:R-:W-:-:S02]  /*3920*/  ISETP.GT.AND P4, PT, R70, 0x80, PT ;  /* 0x000000804600780c */ /* 0x000fc40003f84270 */
[----:B------:R-:W-:Y:S01]  /*3930*/  FMNMX.FTZ R72, R49, R72, !PT ;  /* 0x0000004831487209 */ /* 0x000fe20007810000 */
[----:B------:R-:W-:Y:S01]  /*3940*/  MUFU.TANH R67, R67 ;  /* 0x0000004300437308 */ /* 0x000fe20000002400 */
[----:B0-----:R-:W-:Y:S02]  /*3950*/  FSEL R43, R39, -INF , P3 ;  /* 0xff800000272b7808 */ /* 0x001fe40001800000 */
[----:B------:R-:W-:Y:S02]  /*3960*/  ISETP.GT.AND P3, PT, R70, 0x81, PT ;  /* 0x000000814600780c */ /* 0x000fe40003f64270 */
[----:B------:R-:W-:-:S03]  /*3970*/  FMNMX.FTZ R72, R43, R72, !PT ;  /* 0x000000482b487209 */ /* 0x000fc60007810000 */
[----:B------:R-:W-:Y:S01]  /*3980*/  MUFU.TANH R56, R56 ;  /* 0x0000003800387308 */ /* 0x000fe20000002400 */
[----:B------:R-:W-:Y:S02]  /*3990*/  WARPGROUP.DEPBAR.LE gsb0, 0x0 ;  /* 0x00008000000079c5 */ /* 0x000fe40000010000 */
        /* <DEDUP_REMOVED lines=8> */
[----:B------:R-:W-:-:S06]  /*3a20*/  FMUL.FTZ R84, R29, UR10 ;  /* 0x0000000a1d547c20 */ /* 0x000fcc0008410000 */
[----:B------:R-:W1:Y:S08]  /*3a30*/  MUFU.TANH R27, R27 ;  /* 0x0000001b001b7308 */ /* 0x000e700000002400 */
[----:B------:R-:W2:Y:S01]  /*3a40*/  MUFU.TANH R30, R30 ;  /* 0x0000001e001e7308 */ /* 0x000ea20000002400 */
[----:B0-----:R-:W-:Y:S02]  /*3a50*/  FSEL R39, R26, -INF , P4 ;  /* 0xff8000001a277808 */ /* 0x001fe40002000000 */
[----:B------:R-:W-:-:S02]  /*3a60*/  ISETP.GT.AND P4, PT, R70, 0x88, PT ;  /* 0x000000884600780c */ /* 0x000fc40003f84270 */
[----:B------:R-:W-:-:S03]  /*3a70*/  FMNMX.FTZ R72, R39, R72, !PT ;  /* 0x0000004827487209 */ /* 0x000fc60007810000 */
[----:B------:R2:W0:Y:S01]  /*3a80*/  MUFU.TANH R34, R31 ;  /* 0x0000001f00227308 */ /* 0x0004220000002400 */
[----:B-1----:R-:W-:Y:S02]  /*3a90*/  FSEL R35, R27, -INF , P3 ;  /* 0xff8000001b237808 */ /* 0x002fe40001800000 */
[----:B------:R-:W-:Y:S01]  /*3aa0*/  ISETP.GT.AND P3, PT, R70, 0x89, PT ;  /* 0x000000894600780c */ /* 0x000fe20003f64270 */
[----:B------:R-:W-:Y:S01]  /*3ab0*/  FMUL.FTZ R70, R33, UR10 ;  /* 0x0000000a21467c20 */ /* 0x000fe20008410000 */
[----:B------:R-:W-:-:S03]  /*3ac0*/  FMNMX.FTZ R72, R35, R72, !PT ;  /* 0x0000004823487209 */ /* 0x000fc60007810000 */
[----:B------:R-:W1:Y:S01]  /*3ad0*/  MUFU.TANH R57, R57 ;  /* 0x0000003900397308 */ /* 0x000e620000002400 */
[----:B--2---:R-:W-:Y:S02]  /*3ae0*/  FSEL R31, R30, -INF , P4 ;  /* 0xff8000001e1f7808 */ /* 0x004fe40002000000 */
[----:B------:R-:W2:Y:S02]  /*3af0*/  SHFL.IDX PT, R30, R68, RZ, 0x1c1f ;  /* 0x001c1fff441e7589 */ /* 0x000ea400000e0000 */
[----:B------:R-:W-:-:S03]  /*3b00*/  FMNMX.FTZ R72, R31, R72, !PT ;  /* 0x000000481f487209 */ /* 0x000fc60007810000 */
[----:B------:R-:W3:Y:S01]  /*3b10*/  MUFU.TANH R58, R58 ;  /* 0x0000003a003a7308 */ /* 0x000ee20000002400 */
[----:B0-----:R-:W-:-:S04]  /*3b20*/  FSEL R27, R34, -INF , P3 ;  /* 0xff800000221b7808 */ /* 0x001fc80001800000 */
[----:B------:R-:W-:-:S03]  /*3b30*/  FMNMX.FTZ R72, R27, R72, !PT ;  /* 0x000000481b487209 */ /* 0x000fc60007810000 */
[----:B------:R-:W0:Y:S02]  /*3b40*/  MUFU.TANH R59, R59 ;  /* 0x0000003b003b7308 */ /* 0x000e240000002400 */
[----:B------:R-:W4:Y:S06]  /*3b50*/  SHFL.BFLY PT, R53, R72, 0x2, 0x1f ;  /* 0x0c401f0048357f89 */ /* 0x000f2c00000e0000 */
[----:B------:R-:W5:Y:S01]  /*3b60*/  MUFU.TANH R60, R60 ;  /* 0x0000003c003c7308 */ /* 0x000f620000002400 */
[----:B--2---:R-:W-:-:S04]  /*3b70*/  VIADDMNMX R62, R30, R93, R62, PT ;  /* 0x0000005d1e3e7246 */ /* 0x004fc8000380013e */
[----:B------:R-:W-:-:S03]  /*3b80*/  ISETP.GT.AND P4, PT, R62, 0x1, PT ;  /* 0x000000013e00780c */ /* 0x000fc60003f84270 */
[----:B------:R-:W2:Y:S01]  /*3b90*/  MUFU.TANH R48, R48 ;  /* 0x0000003000307308 */ /* 0x000ea20000002400 */
[----:B------:R-:W-:Y:S02]  /*3ba0*/  ISETP.GT.AND P5, PT, R62, 0x8, PT ;  /* 0x000000083e00780c */ /* 0x000fe40003fa4270 */
[----:B------:R-:W-:Y:S02]  /*3bb0*/  FSEL R0, R0, -INF , P4 ;  /* 0xff80000000007808 */ /* 0x000fe40002000000 */
[----:B------:R-:W-:Y:S02]  /*3bc0*/  FSEL R37, R6, -INF , P5 ;  /* 0xff80000006257808 */ /* 0x000fe40002800000 */
[----:B------:R-:W-:Y:S01]  /*3bd0*/  ISETP.GT.AND P4, PT, R62, 0x10, PT ;  /* 0x000000103e00780c */ /* 0x000fe20003f84270 */
[----:B------:R-:W2:Y:S01]  /*3be0*/  MUFU.TANH R38, R38 ;  /* 0x0000002600267308 */ /* 0x000ea20000002400 */
[----:B----4-:R-:W-:-:S05]  /*3bf0*/  FMNMX.FTZ R53, R72, R53, !PT ;  /* 0x0000003548357209 */ /* 0x010fca0007810000 */
[----:B------:R-:W4:Y:S02]  /*3c00*/  SHFL.BFLY PT, R72, R53, 0x1, 0x1f ;  /* 0x0c201f0035487f89 */ /* 0x000f2400000e0000 */
[----:B------:R-:W2:Y:S08]  /*3c10*/  MUFU.TANH R42, R42 ;  /* 0x0000002a002a7308 */ /* 0x000eb00000002400 */
[----:B------:R-:W2:Y:S08]  /*3c20*/  MUFU.TANH R40, R40 ;  /* 0x0000002800287308 */ /* 0x000eb00000002400 */
[----:B------:R-:W2:Y:S01]  /*3c30*/  MUFU.TANH R46, R46 ;  /* 0x0000002e002e7308 */ /* 0x000ea20000002400 */
[----:B----4-:R-:W-:-:S07]  /*3c40*/  FMNMX.FTZ R72, R53, R72, !PT ;  /* 0x0000004835487209 */ /* 0x010fce0007810000 */
[----:B------:R-:W4:Y:S01]  /*3c50*/  MUFU.TANH R44, R44 ;  /* 0x0000002c002c7308 */ /* 0x000f220000002400 */
[C---:B------:R-:W-:Y:S01]  /*3c60*/  FSETP.NEU.FTZ.AND P3, PT, R72.reuse, -INF , PT ;  /* 0xff8000004800780b */ /* 0x040fe20003f7d000 */
[----:B------:R-:W-:-:S06]  /*3c70*/  FMUL.FTZ R24, R72, R74 ;  /* 0x0000004a48187220 */ /* 0x000fcc0000410000 */
[----:B------:R-:W4:Y:S01]  /*3c80*/  MUFU.TANH R50, R50 ;  /* 0x0000003200327308 */ /* 0x000f220000002400 */
[----:B------:R-:W-:Y:S02]  /*3c90*/  FSEL R24, R24, RZ, P3 ;  /* 0x000000ff18187208 */ /* 0x000fe40001800000 */
[----:B------:R-:W-:-:S03]  /*3ca0*/  ISETP.GT.AND P3, PT, R62, RZ, PT ;  /* 0x000000ff3e00720c */ /* 0x000fc60003f64270 */
[-CC-:B------:R-:W-:Y:S01]  /*3cb0*/  FFMA.FTZ R26, R89, R74.reuse, -R24.reuse ;  /* 0x0000004a591a7223 */ /* 0x180fe20000010818 */
[----:B------:R-:W-:Y:S01]  /*3cc0*/  FSEL R33, R5, -INF , P3 ;  /* 0xff80000005217808 */ /* 0x000fe20001800000 */
[-CC-:B------:R-:W-:Y:S01]  /*3cd0*/  FFMA.FTZ R6, R91, R74.reuse, -R24.reuse ;  /* 0x0000004a5b067223 */ /* 0x180fe20000010818 */
[C---:B------:R-:W-:Y:S01]  /*3ce0*/  ISETP.GT.AND P3, PT, R62.reuse, 0x9, PT ;  /* 0x000000093e00780c */ /* 0x040fe20003f64270 */
[--C-:B------:R-:W-:Y:S01]  /*3cf0*/  FFMA.FTZ R25, R97, R74, -R24.reuse ;  /* 0x0000004a61197223 */ /* 0x100fe20000010818 */
[----:B------:R-:W-:Y:S01]  /*3d00*/  FMNMX.FTZ R30, R33, R0, !PT ;  /* 0x00000000211e7209 */ /* 0x000fe20007810000 */
[-CC-:B------:R-:W-:Y:S01]  /*3d10*/  FFMA.FTZ R28, R115, R74.reuse, -R24.reuse ;  /* 0x0000004a731c7223 */ /* 0x180fe20000010818 */
[----:B------:R-:W-:Y:S01]  /*3d20*/  FSEL R89, R9, -INF , P3 ;  /* 0xff80000009597808 */ /* 0x000fe20001800000 */
[--C-:B------:R-:W-:Y:S01]  /*3d30*/  FFMA.FTZ R117, R117, R74, -R24.reuse ;  /* 0x0000004a75757223 */ /* 0x100fe20000010818 */
[----:B------:R-:W-:Y:S01]  /*3d40*/  FMNMX.FTZ R30, R37, R30, !PT ;  /* 0x0000001e251e7209 */ /* 0x000fe20007810000 */
[-CC-:B------:R-:W-:Y:S01]  /*3d50*/  FFMA.FTZ R29, R119, R74.reuse, -R24.reuse ;  /* 0x0000004a771d7223 */ /* 0x180fe20000010818 */
[----:B------:R-:W-:Y:S01]  /*3d60*/  ISETP.GT.AND P3, PT, R62, 0x11, PT ;  /* 0x000000113e00780c */ /* 0x000fe20003f64270 */
[----:B------:R1:W-:Y:S01]  /*3d70*/  MUFU.EX2 R5, R117 ;  /* 0x0000007500057308 */ /* 0x0003e20000000800 */
[----:B------:R-:W-:Y:S01]  /*3d80*/  FSEL R91, R10, -INF , P4 ;  /* 0xff8000000a5b7808 */ /* 0x000fe20002000000 */
[--C-:B------:R-:W-:Y:S01]  /*3d90*/  FFMA.FTZ R10, R95, R74, -R24.reuse ;  /* 0x0000004a5f0a7223 */ /* 0x100fe20000010818 */
[----:B------:R-:W-:Y:S01]  /*3da0*/  FMNMX.FTZ R30, R89, R30, !PT ;  /* 0x0000001e591e7209 */ /* 0x000fe20007810000 */
[-CC-:B------:R-:W-:Y:S01]  /*3db0*/  FFMA.FTZ R41, R105, R74.reuse, -R24.reuse ;  /* 0x0000004a69297223 */ /* 0x180fe20000010818 */
[C---:B------:R-:W-:Y:S01]  /*3dc0*/  ISETP.GT.AND P4, PT, R62.reuse, 0x18, PT ;  /* 0x000000183e00780c */ /* 0x040fe20003f84270 */
[-CC-:B------:R-:W-:Y:S01]  /*3dd0*/  FFMA.FTZ R32, R103, R74.reuse, -R24.reuse ;  /* 0x0000004a67207223 */ /* 0x180fe20000010818 */
[----:B------:R-:W-:Y:S01]  /*3de0*/  FSEL R93, R11, -INF , P3 ;  /* 0xff8000000b5d7808 */ /* 0x000fe20001800000 */
[--C-:B------:R-:W-:Y:S01]  /*3df0*/  FFMA.FTZ R11, R111, R74, -R24.reuse ;  /* 0x0000004a6f0b7223 */ /* 0x100fe20000010818 */
[----:B------:R-:W-:Y:S01]  /*3e00*/  FMNMX.FTZ R30, R91, R30, !PT ;  /* 0x0000001e5b1e7209 */ /* 0x000fe20007810000 */
[-CC-:B------:R-:W-:Y:S01]  /*3e10*/  FFMA.FTZ R45, R101, R74.reuse, -R24.reuse ;  /* 0x0000004a652d7223 */ /* 0x180fe20000010818 */
[C---:B------:R-:W-:Y:S01]  /*3e20*/  ISETP.GT.AND P3, PT, R62.reuse, 0x19, PT ;  /* 0x000000193e00780c */ /* 0x040fe20003f64270 */
[----:B------:R-:W4:Y:S01]  /*3e30*/  MUFU.TANH R52, R52 ;  /* 0x0000003400347308 */ /* 0x000f220000002400 */
[----:B------:R-:W-:Y:S01]  /*3e40*/  FSEL R13, R13, -INF , P4 ;  /* 0xff8000000d0d7808 */ /* 0x000fe20002000000 */
[--C-:B------:R-:W-:Y:S01]  /*3e50*/  FFMA.FTZ R53, R87, R74, -R24.reuse ;  /* 0x0000004a57357223 */ /* 0x100fe20000010818 */
[----:B------:R-:W-:Y:S01]  /*3e60*/  FMNMX.FTZ R30, R93, R30, !PT ;  /* 0x0000001e5d1e7209 */ /* 0x000fe20007810000 */
[-CC-:B------:R-:W-:Y:S01]  /*3e70*/  FFMA.FTZ R36, R85, R74.reuse, -R24.reuse ;  /* 0x0000004a55247223 */ /* 0x180fe20000010818 */
[----:B------:R-:W-:Y:S01]  /*3e80*/  ISETP.GT.AND P4, PT, R62, 0x20, PT ;  /* 0x000000203e00780c */ /* 0x000fe20003f84270 */
[--C-:B------:R-:W-:Y:S01]  /*3e90*/  FFMA.FTZ R34, R99, R74, -R24.reuse ;  /* 0x0000004a63227223 */ /* 0x100fe20000010818 */
[----:B------:R-:W-:Y:S01]  /*3ea0*/  FSEL R97, R12, -INF , P3 ;  /* 0xff8000000c617808 */ /* 0x000fe20001800000 */
[----:B------:R-:W4:Y:S01]  /*3eb0*/  MUFU.TANH R70, R70 ;  /* 0x0000004600467308 */ /* 0x000f220000002400 */
[----:B------:R-:W-:Y:S01]  /*3ec0*/  FMNMX.FTZ R30, R13, R30, !PT ;  /* 0x0000001e0d1e7209 */ /* 0x000fe20007810000 */
[-CC-:B------:R-:W-:Y:S01]  /*3ed0*/  FFMA.FTZ R9, R113, R74.reuse, -R24.reuse ;  /* 0x0000004a71097223 */ /* 0x180fe20000010818 */
[----:B------:R-:W-:Y:S01]  /*3ee0*/  ISETP.GT.AND P3, PT, R62, 0x21, PT ;  /* 0x000000213e00780c */ /* 0x000fe20003f64270 */
[-CC-:B------:R-:W-:Y:S01]  /*3ef0*/  FFMA.FTZ R73, R73, R74.reuse, -R24.reuse ;  /* 0x0000004a49497223 */ /* 0x180fe20000010818 */
[----:B------:R-:W-:Y:S01]  /*3f00*/  FSEL R95, R14, -INF , P4 ;  /* 0xff8000000e5f7808 */ /* 0x000fe20002000000 */
[--C-:B------:R-:W-:Y:S01]  /*3f10*/  FFMA.FTZ R14, R107, R74, -R24.reuse ;  /* 0x0000004a6b0e7223 */ /* 0x100fe20000010818 */
[----:B------:R-:W-:Y:S01]  /*3f20*/  FMNMX.FTZ R30, R97, R30, !PT ;  /* 0x0000001e611e7209 */ /* 0x000fe20007810000 */
[----:B------:R-:W4:Y:S01]  /*3f30*/  MUFU.TANH R54, R54 ;  /* 0x0000003600367308 */ /* 0x000f220000002400 */
[C---:B------:R-:W-:Y:S01]  /*3f40*/  ISETP.GT.AND P4, PT, R62.reuse, 0x28, PT ;  /* 0x000000283e00780c */ /* 0x040fe20003f84270 */
[-CC-:B------:R-:W-:Y:S01]  /*3f50*/  FFMA.FTZ R71, R71, R74.reuse, -R24.reuse ;  /* 0x0000004a47477223 */ /* 0x180fe20000010818 */
[----:B------:R-:W-:Y:S01]  /*3f60*/  FSEL R115, R15, -INF , P3 ;  /* 0xff8000000f737808 */ /* 0x000fe20001800000 */
[--C-:B------:R-:W-:Y:S01]  /*3f70*/  FFMA.FTZ R63, R63, R74, -R24.reuse ;  /* 0x0000004a3f3f7223 */ /* 0x100fe20000010818 */
[----:B------:R-:W-:Y:S01]  /*3f80*/  FMNMX.FTZ R30, R95, R30, !PT ;  /* 0x0000001e5f1e7209 */ /* 0x000fe20007810000 */
[-CC-:B------:R-:W-:Y:S01]  /*3f90*/  FFMA.FTZ R55, R55, R74.reuse, -R24.reuse ;  /* 0x0000004a37377223 */ /* 0x180fe20000010818 */
[----:B------:R-:W-:Y:S01]  /*3fa0*/  ISETP.GT.AND P3, PT, R62, 0x29, PT ;  /* 0x000000293e00780c */ /* 0x000fe20003f64270 */
[----:B------:R-:W4:Y:S01]  /*3fb0*/  MUFU.TANH R78, R78 ;  /* 0x0000004e004e7308 */ /* 0x000f220000002400 */
[----:B-1----:R-:W-:Y:S01]  /*3fc0*/  FSEL R117, R20, -INF , P4 ;  /* 0xff80000014757808 */ /* 0x002fe20002000000 */
[--C-:B------:R-:W-:Y:S01]  /*3fd0*/  FFMA.FTZ R20, R109, R74, -R24.reuse ;  /* 0x0000004a6d147223 */ /* 0x100fe20000010818 */
[----:B------:R-:W-:Y:S01]  /*3fe0*/  FMNMX.FTZ R30, R115, R30, !PT ;  /* 0x0000001e731e7209 */ /* 0x000fe20007810000 */
[-CC-:B------:R-:W-:Y:S01]  /*3ff0*/  FFMA.FTZ R47, R47, R74.reuse, -R24.reuse ;  /* 0x0000004a2f2f7223 */ /* 0x180fe20000010818 */
[C---:B------:R-:W-:Y:S01]  /*4000*/  ISETP.GT.AND P4, PT, R62.reuse, 0x30, PT ;  /* 0x000000303e00780c */ /* 0x040fe20003f84270 */
[--C-:B------:R-:W-:Y:S01]  /*4010*/  FFMA.FTZ R43, R43, R74, -R24.reuse ;  /* 0x0000004a2b2b7223 */ /* 0x100fe20000010818 */
[----:B------:R-:W-:Y:S01]  /*4020*/  FSEL R119, R21, -INF , P3 ;  /* 0xff80000015777808 */ /* 0x000fe20001800000 */
[----:B------:R-:W1:Y:S01]  /*4030*/  MUFU.TANH R76, R76 ;  /* 0x0000004c004c7308 */ /* 0x000e620000002400 */
[----:B------:R-:W-:Y:S01]  /*4040*/  FMNMX.FTZ R30, R117, R30, !PT ;  /* 0x0000001e751e7209 */ /* 0x000fe20007810000 */
[-CC-:B------:R-:W-:Y:S01]  /*4050*/  FFMA.FTZ R39, R39, R74.reuse, -R24.reuse ;  /* 0x0000004a27277223 */ /* 0x180fe20000010818 */
[----:B------:R-:W-:Y:S01]  /*4060*/  ISETP.GT.AND P3, PT, R62, 0x31, PT ;  /* 0x000000313e00780c */ /* 0x000fe20003f64270 */
[----:B------:R-:W-:Y:S01]  /*4070*/  FFMA.FTZ R31, R31, R74, -R24 ;  /* 0x0000004a1f1f7223 */ /* 0x000fe20000010818 */
[----:B------:R-:W-:-:S02]  /*4080*/  FSEL R121, R64, -INF , P4 ;  /* 0xff80000040797808 */ /* 0x000fc40002000000 */
[----:B------:R-:W-:Y:S01]  /*4090*/  FMNMX.FTZ R12, R119, R30, !PT ;  /* 0x0000001e770c7209 */ /* 0x000fe20007810000 */
[----:B------:R-:W1:Y:S01]  /*40a0*/  MUFU.TANH R80, R80 ;  /* 0x0000005000507308 */ /* 0x000e620000002400 */
[C---:B------:R-:W-:Y:S02]  /*40b0*/  ISETP.GT.AND P4, PT, R62.reuse, 0x38, PT ;  /* 0x000000383e00780c */ /* 0x040fe40003f84270 */
[----:B------:R-:W-:Y:S02]  /*40c0*/  FSEL R123, R65, -INF , P3 ;  /* 0xff800000417b7808 */ /* 0x000fe40001800000 */
[----:B------:R-:W-:Y:S02]  /*40d0*/  FMNMX.FTZ R12, R121, R12, !PT ;  /* 0x0000000c790c7209 */ /* 0x000fe40007810000 */
[----:B------:R-:W-:Y:S01]  /*40e0*/  ISETP.GT.AND P3, PT, R62, 0x39, PT ;  /* 0x000000393e00780c */ /* 0x000fe20003f64270 */
[----:B------:R-:W1:Y:S01]  /*40f0*/  MUFU.TANH R82, R82 ;  /* 0x0000005200527308 */ /* 0x000e620000002400 */
[----:B------:R-:W-:-:S02]  /*4100*/  FSEL R107, R66, -INF , P4 ;  /* 0xff800000426b7808 */ /* 0x000fc40002000000 */
[----:B------:R-:W-:Y:S02]  /*4110*/  FMNMX.FTZ R12, R123, R12, !PT ;  /* 0x0000000c7b0c7209 */ /* 0x000fe40007810000 */
[C---:B------:R-:W-:Y:S02]  /*4120*/  ISETP.GT.AND P4, PT, R62.reuse, 0x40, PT ;  /* 0x000000403e00780c */ /* 0x040fe40003f84270 */
[----:B------:R-:W-:Y:S01]  /*4130*/  FSEL R105, R67, -INF , P3 ;  /* 0xff80000043697808 */ /* 0x000fe20001800000 */
[----:B------:R-:W1:Y:S01]  /*4140*/  MUFU.TANH R84, R84 ;  /* 0x0000005400547308 */ /* 0x000e620000002400 */
[----:B------:R-:W-:Y:S02]  /*4150*/  FMNMX.FTZ R12, R107, R12, !PT ;  /* 0x0000000c6b0c7209 */ /* 0x000fe40007810000 */
[----:B------:R-:W-:Y:S02]  /*4160*/  ISETP.GT.AND P3, PT, R62, 0x41, PT ;  /* 0x000000413e00780c */ /* 0x000fe40003f64270 */
[----:B------:R-:W-:-:S02]  /*4170*/  FSEL R109, R56, -INF , P4 ;  /* 0xff800000386d7808 */ /* 0x000fc40002000000 */
[----:B------:R-:W-:Y:S01]  /*4180*/  FMNMX.FTZ R12, R105, R12, !PT ;  /* 0x0000000c690c7209 */ /* 0x000fe20007810000 */
[----:B------:R1:W-:Y:S01]  /*4190*/  MUFU.EX2 R30, R14 ;  /* 0x0000000e001e7308 */ /* 0x0003e20000000800 */
[C---:B------:R-:W-:Y:S02]  /*41a0*/  ISETP.GT.AND P4, PT, R62.reuse, 0x48, PT ;  /* 0x000000483e00780c */ /* 0x040fe40003f84270 */
[----:B------:R-:W-:Y:S01]  /*41b0*/  FSEL R103, R57, -INF , P3 ;  /* 0xff80000039677808 */ /* 0x000fe20001800000 */
[----:B------:R-:W-:Y:S01]  /*41c0*/  FFMA.FTZ R57, R83, R74, -R24 ;  /* 0x0000004a53397223 */ /* 0x000fe20000010818 */
[----:B------:R-:W-:Y:S02]  /*41d0*/  FMNMX.FTZ R12, R109, R12, !PT ;  /* 0x0000000c6d0c7209 */ /* 0x000fe40007810000 */
[----:B------:R-:W-:Y:S01]  /*41e0*/  ISETP.GT.AND P3, PT, R62, 0x49, PT ;  /* 0x000000493e00780c */ /* 0x000fe20003f64270 */
[----:B------:R-:W-:Y:S01]  /*41f0*/  MUFU.EX2 R25, R25 ;  /* 0x0000001900197308 */ /* 0x000fe20000000800 */
[----:B---3--:R-:W-:-:S02]  /*4200*/  FSEL R111, R58, -INF , P4 ;  /* 0xff8000003a6f7808 */ /* 0x008fc40002000000 */
[----:B------:R-:W-:Y:S02]  /*4210*/  FMNMX.FTZ R12, R103, R12, !PT ;  /* 0x0000000c670c7209 */ /* 0x000fe40007810000 */
[C---:B------:R-:W-:Y:S02]  /*4220*/  ISETP.GT.AND P4, PT, R62.reuse, 0x50, PT ;  /* 0x000000503e00780c */ /* 0x040fe40003f84270 */
[----:B0-----:R-:W-:Y:S01]  /*4230*/  FSEL R101, R59, -INF , P3 ;  /* 0xff8000003b657808 */ /* 0x001fe20001800000 */
[----:B------:R-:W-:Y:S01]  /*4240*/  FFMA.FTZ R59, R77, R74, -R24 ;  /* 0x0000004a4d3b7223 */ /* 0x000fe20000010818 */
[----:B------:R-:W-:Y:S01]  /*4250*/  FMNMX.FTZ R12, R111, R12, !PT ;  /* 0x0000000c6f0c7209 */ /* 0x000fe20007810000 */
[----:B------:R-:W-:Y:S01]  /*4260*/  MUFU.EX2 R26, R26 ;  /* 0x0000001a001a7308 */ /* 0x000fe20000000800 */
[----:B------:R-:W-:Y:S02]  /*4270*/  ISETP.GT.AND P3, PT, R62, 0x51, PT ;  /* 0x000000513e00780c */ /* 0x000fe40003f64270 */
[----:B-----5:R-:W-:-:S02]  /*4280*/  FSEL R15, R60, -INF , P4 ;  /* 0xff8000003c0f7808 */ /* 0x020fc40002000000 */
[----:B------:R-:W-:Y:S02]  /*4290*/  FMNMX.FTZ R12, R101, R12, !PT ;  /* 0x0000000c650c7209 */ /* 0x000fe40007810000 */
[----:B------:R-:W-:Y:S01]  /*42a0*/  ISETP.GT.AND P4, PT, R62, 0x58, PT ;  /* 0x000000583e00780c */ /* 0x000fe20003f84270 */
[----:B------:R-:W-:Y:S01]  /*42b0*/  MUFU.EX2 R28, R28 ;  /* 0x0000001c001c7308 */ /* 0x000fe20000000800 */
[----:B--2---:R-:W-:Y:S01]  /*42c0*/  FSEL R65, R48, -INF , P3 ;  /* 0xff80000030417808 */ /* 0x004fe20001800000 */
[--C-:B------:R-:W-:Y:S01]  /*42d0*/  FFMA.FTZ R48, R49, R74, -R24.reuse ;  /* 0x0000004a31307223 */ /* 0x100fe20000010818 */
[----:B------:R-:W-:Y:S02]  /*42e0*/  FMNMX.FTZ R12, R15, R12, !PT ;  /* 0x0000000c0f0c7209 */ /* 0x000fe40007810000 */
[----:B------:R-:W-:Y:S02]  /*42f0*/  ISETP.GT.AND P3, PT, R62, 0x59, PT ;  /* 0x000000593e00780c */ /* 0x000fe40003f64270 */
[----:B------:R-:W-:Y:S01]  /*4300*/  FSEL R21, R38, -INF , P4 ;  /* 0xff80000026157808 */ /* 0x000fe20002000000 */
[----:B------:R-:W-:Y:S01]  /*4310*/  FFMA.FTZ R38, R81, R74, -R24 ;  /* 0x0000004a51267223 */ /* 0x000fe20000010818 */
[----:B------:R-:W-:Y:S01]  /*4320*/  FMNMX.FTZ R12, R65, R12, !PT ;  /* 0x0000000c410c7209 */ /* 0x000fe20007810000 */
[----:B------:R-:W-:Y:S01]  /*4330*/  MUFU.EX2 R29, R29 ;  /* 0x0000001d001d7308 */ /* 0x000fe20000000800 */
[----:B------:R-:W-:-:S02]  /*4340*/  ISETP.GT.AND P4, PT, R62, 0x60, PT ;  /* 0x000000603e00780c */ /* 0x000fc40003f84270 */
[----:B------:R-:W-:Y:S01]  /*4350*/  FSEL R67, R42, -INF , P3 ;  /* 0xff8000002a437808 */ /* 0x000fe20001800000 */
[--C-:B------:R-:W-:Y:S01]  /*4360*/  FFMA.FTZ R42, R69, R74, -R24.reuse ;  /* 0x0000004a452a7223 */ /* 0x100fe20000010818 */
[----:B------:R-:W-:Y:S02]  /*4370*/  FMNMX.FTZ R12, R21, R12, !PT ;  /* 0x0000000c150c7209 */ /* 0x000fe40007810000 */
[----:B------:R-:W-:Y:S01]  /*4380*/  ISETP.GT.AND P3, PT, R62, 0x61, PT ;  /* 0x000000613e00780c */ /* 0x000fe20003f64270 */
[----:B------:R-:W-:Y:S01]  /*4390*/  MUFU.EX2 R6, R6 ;  /* 0x0000000600067308 */ /* 0x000fe20000000800 */
[----:B------:R-:W-:Y:S01]  /*43a0*/  FSEL R87, R40, -INF , P4 ;  /* 0xff80000028577808 */ /* 0x000fe20002000000 */
[----:B------:R-:W-:Y:S01]  /*43b0*/  FFMA.FTZ R40, R51, R74, -R24 ;  /* 0x0000004a33287223 */ /* 0x000fe20000010818 */
[----:B------:R-:W-:Y:S02]  /*43c0*/  FMNMX.FTZ R12, R67, R12, !PT ;  /* 0x0000000c430c7209 */ /* 0x000fe40007810000 */
[----:B------:R-:W-:-:S02]  /*43d0*/  ISETP.GT.AND P4, PT, R62, 0x68, PT ;  /* 0x000000683e00780c */ /* 0x000fc40003f84270 */
[----:B------:R-:W-:Y:S01]  /*43e0*/  FSEL R85, R46, -INF , P3 ;  /* 0xff8000002e557808 */ /* 0x000fe20001800000 */
[--C-:B------:R-:W-:Y:S01]  /*43f0*/  FFMA.FTZ R46, R79, R74, -R24.reuse ;  /* 0x0000004a4f2e7223 */ /* 0x100fe20000010818 */
[----:B------:R-:W-:Y:S01]  /*4400*/  FMNMX.FTZ R12, R87, R12, !PT ;  /* 0x0000000c570c7209 */ /* 0x000fe20007810000 */
[----:B------:R-:W-:Y:S01]  /*4410*/  MUFU.EX2 R9, R9 ;  /* 0x0000000900097308 */ /* 0x000fe20000000800 */
[----:B------:R-:W-:Y:S02]  /*4420*/  ISETP.GT.AND P3, PT, R62, 0x69, PT ;  /* 0x000000693e00780c */ /* 0x000fe40003f64270 */
[----:B----4-:R-:W-:Y:S01]  /*4430*/  FSEL R99, R44, -INF , P4 ;  /* 0xff8000002c637808 */ /* 0x010fe20002000000 */
[--C-:B------:R-:W-:Y:S01]  /*4440*/  FFMA.FTZ R44, R61, R74, -R24.reuse ;  /* 0x0000004a3d2c7223 */ /* 0x100fe20000010818 */
[----:B------:R-:W-:Y:S02]  /*4450*/  FMNMX.FTZ R12, R85, R12, !PT ;  /* 0x0000000c550c7209 */ /* 0x000fe40007810000 */
[----:B------:R-:W-:Y:S01]  /*4460*/  ISETP.GT.AND P4, PT, R62, 0x70, PT ;  /* 0x000000703e00780c */ /* 0x000fe20003f84270 */
[----:B------:R-:W-:Y:S01]  /*4470*/  MUFU.EX2 R10, R10 ;  /* 0x0000000a000a7308 */ /* 0x000fe20000000800 */
[----:B------:R-:W-:Y:S01]  /*4480*/  FSEL R83, R50, -INF , P3 ;  /* 0xff80000032537808 */ /* 0x000fe20001800000 */
[----:B------:R-:W-:Y:S01]  /*4490*/  FFMA.FTZ R50, R35, R74, -R24 ;  /* 0x0000004a23327223 */ /* 0x000fe20000010818 */
[----:B------:R-:W-:-:S02]  /*44a0*/  FMNMX.FTZ R12, R99, R12, !PT ;  /* 0x0000000c630c7209 */ /* 0x000fc40007810000 */
[----:B------:R-:W-:Y:S02]  /*44b0*/  ISETP.GT.AND P3, PT, R62, 0x71, PT ;  /* 0x000000713e00780c */ /* 0x000fe40003f64270 */
[----:B------:R-:W-:Y:S01]  /*44c0*/  FSEL R113, R52, -INF , P4 ;  /* 0xff80000034717808 */ /* 0x000fe20002000000 */
[----:B------:R-:W-:Y:S01]  /*44d0*/  FFMA.FTZ R52, R75, R74, -R24 ;  /* 0x0000004a4b347223 */ /* 0x000fe20000010818 */
[----:B------:R-:W-:Y:S01]  /*44e0*/  FMNMX.FTZ R12, R83, R12, !PT ;  /* 0x0000000c530c7209 */ /* 0x000fe20007810000 */
[----:B------:R-:W-:Y:S01]  /*44f0*/  MUFU.EX2 R11, R11 ;  /* 0x0000000b000b7308 */ /* 0x000fe20000000800 */
[----:B------:R-:W-:Y:S02]  /*4500*/  ISETP.GT.AND P4, PT, R62, 0x78, PT ;  /* 0x000000783e00780c */ /* 0x000fe40003f84270 */
[----:B------:R-:W-:Y:S02]  /*4510*/  FSEL R81, R70, -INF , P3 ;  /* 0xff80000046517808 */ /* 0x000fe40001800000 */
[----:B------:R-:W-:-:S02]  /*4520*/  FMNMX.FTZ R12, R113, R12, !PT ;  /* 0x0000000c710c7209 */ /* 0x000fc40007810000 */
[----:B------:R-:W-:Y:S01]  /*4530*/  ISETP.GT.AND P3, PT, R62, 0x79, PT ;  /* 0x000000793e00780c */ /* 0x000fe20003f64270 */
[----:B------:R-:W-:Y:S01]  /*4540*/  MUFU.EX2 R20, R20 ;  /* 0x0000001400147308 */ /* 0x000fe20000000800 */
[----:B------:R-:W-:Y:S01]  /*4550*/  FSEL R125, R54, -INF , P4 ;  /* 0xff800000367d7808 */ /* 0x000fe20002000000 */
[----:B------:R-:W-:Y:S01]  /*4560*/  FFMA.FTZ R54, R27, R74, -R24 ;  /* 0x0000004a1b367223 */ /* 0x000fe20000010818 */
[----:B------:R-:W-:Y:S02]  /*4570*/  FMNMX.FTZ R12, R81, R12, !PT ;  /* 0x0000000c510c7209 */ /* 0x000fe40007810000 */
[----:B------:R-:W-:Y:S02]  /*4580*/  ISETP.GT.AND P4, PT, R62, 0x80, PT ;  /* 0x000000803e00780c */ /* 0x000fe40003f84270 */
[----:B------:R-:W-:Y:S01]  /*4590*/  FSEL R77, R78, -INF , P3 ;  /* 0xff8000004e4d7808 */ /* 0x000fe20001800000 */
[----:B------:R-:W-:Y:S01]  /*45a0*/  IMAD.U32 R78, RZ, RZ, UR60 ;  /* 0x0000003cff4e7e24 */ /* 0x000fe2000f8e00ff */
[----:B------:R-:W-:Y:S01]  /*45b0*/  FMNMX.FTZ R12, R125, R12, !PT ;  /* 0x0000000c7d0c7209 */ /* 0x000fe20007810000 */
[----:B------:R-:W-:Y:S01]  /*45c0*/  MUFU.EX2 R41, R41 ;  /* 0x0000002900297308 */ /* 0x000fe20000000800 */
[----:B------:R-:W-:-:S02]  /*45d0*/  ISETP.GT.AND P3, PT, R62, 0x81, PT ;  /* 0x000000813e00780c */ /* 0x000fc40003f64270 */
[----:B-1----:R-:W-:Y:S02]  /*45e0*/  FSEL R127, R76, -INF , P4 ;  /* 0xff8000004c7f7808 */ /* 0x002fe40002000000 */
[----:B------:R-:W-:Y:S02]  /*45f0*/  FMNMX.FTZ R12, R77, R12, !PT ;  /* 0x0000000c4d0c7209 */ /* 0x000fe40007810000 */
[----:B------:R-:W-:Y:S01]  /*4600*/  ISETP.GT.AND P4, PT, R62, 0x88, PT ;  /* 0x000000883e00780c */ /* 0x000fe20003f84270 */
[----:B------:R-:W-:Y:S01]  /*4610*/  MUFU.EX2 R32, R32 ;  /* 0x0000002000207308 */ /* 0x000fe20000000800 */
[----:B------:R-:W-:Y:S02]  /*4620*/  FSEL R79, R80, -INF , P3 ;  /* 0xff800000504f7808 */ /* 0x000fe40001800000 */
[----:B------:R-:W-:Y:S02]  /*4630*/  FMNMX.FTZ R12, R127, R12, !PT ;  /* 0x0000000c7f0c7209 */ /* 0x000fe40007810000 */
[----:B------:R-:W-:-:S02]  /*4640*/  ISETP.GT.AND P3, PT, R62, 0x89, PT ;  /* 0x000000893e00780c */ /* 0x000fc40003f64270 */
[----:B------:R-:W-:Y:S01]  /*4650*/  FSEL R129, R82, -INF , P4 ;  /* 0xff80000052817808 */ /* 0x000fe20002000000 */
[----:B------:R-:W-:Y:S01]  /*4660*/  MUFU.EX2 R45, R45 ;  /* 0x0000002d002d7308 */ /* 0x000fe20000000800 */
[----:B------:R-:W-:Y:S02]  /*4670*/  FMNMX.FTZ R12, R79, R12, !PT ;  /* 0x0000000c4f0c7209 */ /* 0x000fe40007810000 */
[----:B------:R-:W-:Y:S02]  /*4680*/  FSEL R131, R84, -INF , P3 ;  /* 0xff80000054837808 */ /* 0x000fe40001800000 */
        /* <DEDUP_REMOVED lines=13> */
[----:B0-----:R-:W-:-:S04]  /*4760*/  FMNMX.FTZ R75, R14, R75, !PT ;  /* 0x0000004b0e4b7209 */ /* 0x001fc80007810000 */
[C---:B------:R-:W-:Y:S01]  /*4770*/  FSETP.NEU.FTZ.AND P3, PT, R75.reuse, -INF , PT ;  /* 0xff8000004b00780b */ /* 0x040fe20003f7d000 */
[----:B------:R-:W-:Y:S02]  /*4780*/  FMUL.FTZ R12, R75, R74 ;  /* 0x0000004a4b0c7220 */ /* 0x000fe40000410000 */
[----:B------:R-:W-:Y:S03]  /*4790*/  MUFU.EX2 R52, R52 ;  /* 0x0000003400347308 */ /* 0x000fe60000000800 */
[----:B------:R-:W-:-:S05]  /*47a0*/  FSEL R24, R12, RZ, P3 ;  /* 0x000000ff0c187208 */ /* 0x000fca0001800000 */
[----:B------:R-:W-:Y:S01]  /*47b0*/  MUFU.EX2 R71, R71 ;  /* 0x0000004700477308 */ /* 0x000fe20000000800 */
[--C-:B------:R-:W-:Y:S01]  /*47c0*/  FFMA.FTZ R27, R0, R74, -R24.reuse ;  /* 0x0000004a001b7223 */ /* 0x100fe20000010818 */
[----:B------:R-:W-:Y:S01]  /*47d0*/  LEA.HI R0, R23, R22, RZ, 0x4 ;  /* 0x0000001617007211 */ /* 0x000fe200078f20ff */
[-CC-:B------:R-:W-:Y:S01]  /*47e0*/  FFMA.FTZ R35, R13, R74.reuse, -R24.reuse ;  /* 0x0000004a0d237223 */ /* 0x180fe20000010818 */
[-CC-:B------:R-:W-:Y:S01]  /*47f0*/  FFMA.FTZ R12, R33, R74.reuse, -R24.reuse ;  /* 0x0000004a210c7223 */ /* 0x180fe20000010818 */
[-CC-:B------:R-:W-:Y:S01]  /*4800*/  FFMA.FTZ R133, R89, R74.reuse, -R24.reuse ;  /* 0x0000004a59857223 */ /* 0x180fe20000010818 */
[----:B------:R-:W-:Y:S01]  /*4810*/  LOP3.LUT R13, R0, 0xfffffff0, RZ, 0xc0, !PT ;  /* 0xfffffff0000d7812 */ /* 0x000fe200078ec0ff */
[-C--:B------:R-:W-:Y:S01]  /*4820*/  FFMA.FTZ R14, R37, R74.reuse, -R24 ;  /* 0x0000004a250e7223 */ /* 0x080fe20000010818 */
[----:B------:R-:W-:Y:S01]  /*4830*/  SHF.R.S32.HI R0, RZ, 0x4, R0 ;  /* 0x00000004ff007819 */ /* 0x000fe20000011400 */
[----:B------:R-:W-:Y:S01]  /*4840*/  MUFU.EX2 R27, R27 ;  /* 0x0000001b001b7308 */ /* 0x000fe20000000800 */
[----:B------:R-:W-:Y:S01]  /*4850*/  FFMA.FTZ R33, R91, R74, -R24 ;  /* 0x0000004a5b217223 */ /* 0x000fe20000010818 */
[----:B------:R-:W-:Y:S01]  /*4860*/  IMAD.IADD R13, R22, 0x1, -R13 ;  /* 0x00000001160d7824 */ /* 0x000fe200078e0a0d */
[----:B------:R-:W-:Y:S01]  /*4870*/  LEA.HI R22, R23, R22, RZ, 0x5 ;  /* 0x0000001617167211 */ /* 0x000fe200078f28ff */
[----:B------:R-:W-:-:S02]  /*4880*/  IMAD.SHL.U32 R89, R0, 0x8, RZ ;  /* 0x0000000800597824 */ /* 0x000fc400078e00ff */
[-CC-:B------:R-:W-:Y:S01]  /*4890*/  FFMA.FTZ R56, R93, R74.reuse, -R24.reuse ;  /* 0x0000004a5d387223 */ /* 0x180fe20000010818 */
[-CC-:B------:R-:W-:Y:S01]  /*48a0*/  FFMA.FTZ R60, R97, R74.reuse, -R24.reuse ;  /* 0x0000004a613c7223 */ /* 0x180fe20000010818 */
[----:B------:R-:W-:Y:S01]  /*48b0*/  SHF.R.S32.HI R68, RZ, 0x1f, R13 ;  /* 0x0000001fff447819 */ /* 0x000fe2000001140d */
[----:B------:R-:W-:Y:S01]  /*48c0*/  IMAD.SHL.U32 R22, R22, 0x8, RZ ;  /* 0x0000000816167824 */ /* 0x000fe200078e00ff */
[----:B------:R-:W0:Y:S01]  /*48d0*/  MUFU.EX2 R12, R12 ;  /* 0x0000000c000c7308 */ /* 0x000e220000000800 */
[-CC-:B------:R-:W-:Y:S01]  /*48e0*/  FFMA.FTZ R49, R95, R74.reuse, -R24.reuse ;  /* 0x0000004a5f317223 */ /* 0x180fe20000010818 */
[CC--:B------:R-:W-:Y:S01]  /*48f0*/  LEA.HI R69, R68.reuse, R13.reuse, RZ, 0x2 ;  /* 0x0000000d44457211 */ /* 0x0c0fe200078f10ff */
[-CC-:B------:R-:W-:Y:S01]  /*4900*/  FFMA.FTZ R62, R115, R74.reuse, -R24.reuse ;  /* 0x0000004a733e7223 */ /* 0x180fe20000010818 */
[----:B------:R-:W-:Y:S01]  /*4910*/  LEA.HI R23, R68, R13, RZ, 0x3 ;  /* 0x0000000d44177211 */ /* 0x000fe200078f18ff */
[-CC-:B------:R-:W-:Y:S01]  /*4920*/  FFMA.FTZ R61, R117, R74.reuse, -R24.reuse ;  /* 0x0000004a753d7223 */ /* 0x180fe20000010818 */
[----:B------:R-:W-:Y:S01]  /*4930*/  LOP3.LUT R70, R69, 0x7fffffc, RZ, 0xc0, !PT ;  /* 0x07fffffc45467812 */ /* 0x000fe200078ec0ff */
[-C--:B------:R-:W-:Y:S01]  /*4940*/  FFMA.FTZ R66, R119, R74.reuse, -R24 ;  /* 0x0000004a77427223 */ /* 0x080fe20000010818 */
[----:B------:R-:W-:Y:S01]  /*4950*/  SHF.R.S32.HI R69, RZ, 0x2, R69 ;  /* 0x00000002ff457819 */ /* 0x000fe20000011445 */
[----:B------:R-:W-:Y:S01]  /*4960*/  IMAD.SHL.U32 R23, R23, 0x10, RZ ;  /* 0x0000001017177824 */ /* 0x000fe200078e00ff */
[----:B------:R-:W-:Y:S01]  /*4970*/  LOP3.LUT R22, R22, 0x7fffff00, RZ, 0xc0, !PT ;  /* 0x7fffff0016167812 */ /* 0x000fe200078ec0ff */
[----:B------:R-:W-:Y:S01]  /*4980*/  IMAD.IADD R13, R13, 0x1, -R70 ;  /* 0x000000010d0d7824 */ /* 0x000fe200078e0a46 */
[----:B------:R-:W1:Y:S01]  /*4990*/  MUFU.EX2 R14, R14 ;  /* 0x0000000e000e7308 */ /* 0x000e620000000800 */
[----:B------:R-:W-:Y:S01]  /*49a0*/  IMAD.SHL.U32 R69, R69, 0x40, RZ ;  /* 0x0000004045457824 */ /* 0x000fe200078e00ff */
[----:B------:R-:W-:Y:S01]  /*49b0*/  LOP3.LUT R23, R23, 0x7fffff80, RZ, 0xc0, !PT ;  /* 0x7fffff8017177812 */ /* 0x000fe200078ec0ff */
[-CC-:B------:R-:W-:Y:S01]  /*49c0*/  FFMA.FTZ R37, R121, R74.reuse, -R24.reuse ;  /* 0x0000004a79257223 */ /* 0x180fe20000010818 */
[-CC-:B------:R-:W-:Y:S01]  /*49d0*/  FFMA.FTZ R58, R123, R74.reuse, -R24.reuse ;  /* 0x0000004a7b3a7223 */ /* 0x180fe20000010818 */
[-CC-:B------:R-:W-:Y:S01]  /*49e0*/  FFMA.FTZ R51, R107, R74.reuse, -R24.reuse ;  /* 0x0000004a6b337223 */ /* 0x180fe20000010818 */
[----:B------:R-:W-:Y:S01]  /*49f0*/  LOP3.LUT R0, R69, 0x40, RZ, 0xc0, !PT ;  /* 0x0000004045007812 */ /* 0x000fe200078ec0ff */
[----:B------:R-:W-:Y:S01]  /*4a00*/  IMAD.IADD R22, R22, 0x1, R23 ;  /* 0x0000000116167824 */ /* 0x000fe200078e0217 */
[----:B------:R-:W2:Y:S01]  /*4a10*/  MUFU.EX2 R133, R133 ;  /* 0x0000008500857308 */ /* 0x000ea20000000800 */
[-CC-:B------:R-:W-:Y:S01]  /*4a20*/  FFMA.FTZ R64, R105, R74.reuse, -R24.reuse ;  /* 0x0000004a69407223 */ /* 0x180fe20000010818 */
[----:B------:R-:W-:Y:S01]  /*4a30*/  LOP3.LUT R76, R0, 0x8, R89, 0xf8, !PT ;  /* 0x00000008004c7812 */ /* 0x000fe200078ef859 */
[----:B------:R-:W-:Y:S01]  /*4a40*/  FFMA.FTZ R68, R109, R74, -R24 ;  /* 0x0000004a6d447223 */ /* 0x000fe20000010818 */
[----:B------:R-:W-:Y:S01]  /*4a50*/  SHF.R.U32.HI R23, RZ, 0x3, R0 ;  /* 0x00000003ff177819 */ /* 0x000fe20000011600 */
[----:B------:R-:W-:Y:S01]  /*4a60*/  @!P1 VIADD R0, R78, 0x31c40 ;  /* 0x00031c404e009836 */ /* 0x000fe20000000000 */
[----:B------:R-:W-:Y:S01]  /*4a70*/  LEA R13, R13, R22, 0x4 ;  /* 0x000000160d0d7211 */ /* 0x000fe200078e20ff */
[----:B------:R-:W-:Y:S01]  /*4a80*/  FFMA.FTZ R22, R15, R74, -R24 ;  /* 0x0000004a0f167223 */ /* 0x000fe20000010818 */
[----:B------:R-:W-:Y:S01]  /*4a90*/  LOP3.LUT R76, R76, R23, RZ, 0x3c, !PT ;  /* 0x000000174c4c7212 */ /* 0x000fe200078e3cff */
[----:B------:R-:W3:Y:S01]  /*4aa0*/  MUFU.EX2 R33, R33 ;  /* 0x0000002100217308 */ /* 0x000ee20000000800 */
[----:B------:R-:W-:Y:S01]  /*4ab0*/  @!P1 PRMT R0, RZ, 0x654, R0 ;  /* 0x00000654ff009816 */ /* 0x000fe20000000000 */
[----:B0-----:R-:W-:Y:S01]  /*4ac0*/  FADD.FTZ R23, R12, R27 ;  /* 0x0000001b0c177221 */ /* 0x001fe20000010000 */
[----:B------:R-:W-:Y:S01]  /*4ad0*/  F2FP.F16.F32.PACK_AB R15, R29, R28 ;  /* 0x0000001c1d0f723e */ /* 0x000fe200000000ff */
[----:B------:R-:W-:-:S02]  /*4ae0*/  IMAD.IADD R78, R13, 0x1, R76 ;  /* 0x000000010d4e7824 */ /* 0x000fc400078e024c */
[----:B------:R-:W-:Y:S01]  /*4af0*/  FADD.FTZ R13, R25, R26 ;  /* 0x0000001a190d7221 */ /* 0x000fe20000010000 */
[----:B------:R1:W-:Y:S01]  /*4b00*/  @!P1 SYNCS.ARRIVE.TRANS64.RED.A1T0 RZ, [R0+URZ], RZ ;  /* 0x000000ff00ff99a7 */ /* 0x0003e2000810043f */
[-CC-:B------:R-:W-:Y:S01]  /*4b10*/  FFMA.FTZ R103, R103, R74.reuse, -R24.reuse ;  /* 0x0000004a67677223 */ /* 0x180fe20000010818 */
[----:B------:R-:W0:Y:S01]  /*4b20*/  MUFU.EX2 R56, R56 ;  /* 0x0000003800387308 */ /* 0x000e220000000800 */
[----:B------:R-:W-:Y:S01]  /*4b30*/  FADD.FTZ R76, R28, R13 ;  /* 0x0000000d1c4c7221 */ /* 0x000fe20000010000 */
[----:B------:R-:W-:Y:S01]  /*4b40*/  F2FP.F16.F32.PACK_AB R13, R26, R25 ;  /* 0x000000191a0d723e */ /* 0x000fe200000000ff */
[-CC-:B------:R-:W-:Y:S01]  /*4b50*/  FFMA.FTZ R70, R111, R74.reuse, -R24.reuse ;  /* 0x0000004a6f467223 */ /* 0x180fe20000010818 */
[-C--:B------:R-:W-:Y:S01]  /*4b60*/  FFMA.FTZ R89, R101, R74.reuse, -R24 ;  /* 0x0000004a65597223 */ /* 0x080fe20000010818 */
[----:B------:R-:W-:Y:S01]  /*4b70*/  FADD.FTZ R76, R29, R76 ;  /* 0x0000004c1d4c7221 */ /* 0x000fe20000010000 */
[----:B-1----:R-:W-:Y:S01]  /*4b80*/  FADD.FTZ R0, R14, R23 ;  /* 0x000000170e007221 */ /* 0x002fe20000010000 */
[-C--:B------:R-:W-:Y:S01]  /*4b90*/  FFMA.FTZ R29, R65, R74.reuse, -R24 ;  /* 0x0000004a411d7223 */ /* 0x080fe20000010818 */
[----:B------:R-:W-:Y:S01]  /*4ba0*/  MUFU.EX2 R35, R35 ;  /* 0x0000002300237308 */ /* 0x000fe20000000800 */
[----:B------:R-:W-:Y:S01]  /*4bb0*/  FADD.FTZ R23, R5, R76 ;  /* 0x0000004c05177221 */ /* 0x000fe20000010000 */
[----:B--2---:R-:W-:Y:S01]  /*4bc0*/  FADD.FTZ R26, R133, R0 ;  /* 0x00000000851a7221 */ /* 0x004fe20000010000 */
[-CC-:B------:R-:W-:Y:S01]  /*4bd0*/  FFMA.FTZ R65, R21, R74.reuse, -R24.reuse ;  /* 0x0000004a15417223 */ /* 0x180fe20000010818 */
[-C--:B------:R-:W-:Y:S01]  /*4be0*/  FFMA.FTZ R21, R67, R74.reuse, -R24 ;  /* 0x0000004a43157223 */ /* 0x080fe20000010818 */
[----:B------:R-:W-:Y:S01]  /*4bf0*/  FADD.FTZ R76, R6, R23 ;  /* 0x00000017064c7221 */ /* 0x000fe20000010000 */
[----:B---3--:R-:W-:Y:S01]  /*4c00*/  FADD.FTZ R23, R33, R26 ;  /* 0x0000001a21177221 */ /* 0x008fe20000010000 */
[-C--:B------:R-:W-:Y:S01]  /*4c10*/  FFMA.FTZ R67, R87, R74.reuse, -R24 ;  /* 0x0000004a57437223 */ /* 0x080fe20000010818 */
[----:B------:R-:W-:Y:S01]  /*4c20*/  MUFU.EX2 R60, R60 ;  /* 0x0000003c003c7308 */ /* 0x000fe20000000800 */
[----:B------:R-:W-:Y:S01]  /*4c30*/  FADD.FTZ R25, R9, R76 ;  /* 0x0000004c09197221 */ /* 0x000fe20000010000 */
[-CC-:B------:R-:W-:Y:S01]  /*4c40*/  FFMA.FTZ R85, R85, R74.reuse, -R24.reuse ;  /* 0x0000004a55557223 */ /* 0x180fe20000010818 */
[-CC-:B------:R-:W-:Y:S01]  /*4c50*/  FFMA.FTZ R99, R99, R74.reuse, -R24.reuse ;  /* 0x0000004a63637223 */ /* 0x180fe20000010818 */
[-CC-:B------:R-:W-:Y:S01]  /*4c60*/  FFMA.FTZ R83, R83, R74.reuse, -R24.reuse ;  /* 0x0000004a53537223 */ /* 0x180fe20000010818 */
[----:B------:R-:W-:Y:S01]  /*4c70*/  FADD.FTZ R26, R10, R25 ;  /* 0x000000190a1a7221 */ /* 0x000fe20000010000 */
[-CC-:B------:R-:W-:Y:S01]  /*4c80*/  FFMA.FTZ R113, R113, R74.reuse, -R24.reuse ;  /* 0x0000004a71717223 */ /* 0x180fe20000010818 */
        /* <DEDUP_REMOVED lines=8> */
[-CC-:B------:R-:W-:Y:S01]  /*4d10*/  FFMA.FTZ R129, R129, R74.reuse, -R24.reuse ;  /* 0x0000004a81817223 */ /* 0x180fe20000010818 */
[----:B------:R-:W1:Y:S01]  /*4d20*/  MUFU.EX2 R62, R62 ;  /* 0x0000003e003e7308 */ /* 0x000e620000000800 */
[----:B------:R-:W-:Y:S01]  /*4d30*/  FADD.FTZ R26, R30, R25 ;  /* 0x000000191e1a7221 */ /* 0x000fe20000010000 */
[----:B------:R-:W-:Y:S01]  /*4d40*/  FFMA.FTZ R131, R131, R74, -R24 ;  /* 0x0000004a83837223 */ /* 0x000fe20000010818 */
[----:B------:R-:W-:-:S02]  /*4d50*/  F2FP.F16.F32.PACK_AB R12, R27, R12 ;  /* 0x0000000c1b0c723e */ /* 0x000fc400000000ff */
[----:B------:R-:W-:Y:S01]  /*4d60*/  FADD.FTZ R25, R41, R26 ;  /* 0x0000001a29197221 */ /* 0x000fe20000010000 */
[----:B------:R-:W-:Y:S02]  /*4d70*/  F2FP.F16.F32.PACK_AB R14, R133, R14 ;  /* 0x0000000e850e723e */ /* 0x000fe400000000ff */
[----:B------:R0:W-:Y:S01]  /*4d80*/  MUFU.EX2 R28, R22 ;  /* 0x00000016001c7308 */ /* 0x0001e20000000800 */
[----:B------:R-:W-:Y:S01]  /*4d90*/  FADD.FTZ R24, R32, R25 ;  /* 0x0000001920187221 */ /* 0x000fe20000010000 */
[----:B------:R-:W-:-:S03]  /*4da0*/  LEA R0, R78, UR60, 0x1 ;  /* 0x0000003c4e007c11 */ /* 0x000fc6000f8e08ff */
[----:B------:R-:W-:Y:S02]  /*4db0*/  FADD.FTZ R27, R45, R24 ;  /* 0x000000182d1b7221 */ /* 0x000fe40000010000 */
[----:B------:R2:W-:Y:S01]  /*4dc0*/  STSM.16.M88.4 [R0+0x24300], R12 ;  /* 0x0243000c00007844 */ /* 0x0005e20000000200 */
[----:B------:R-:W3:Y:S01]  /*4dd0*/  MUFU.EX2 R61, R61 ;  /* 0x0000003d003d7308 */ /* 0x000ee20000000800 */
[----:B0-----:R-:W-:Y:S01]  /*4de0*/  FADD.FTZ R22, R56, R23 ;  /* 0x0000001738167221 */ /* 0x001fe20000010000 */
[----:B-1----:R-:W-:-:S03]  /*4df0*/  F2FP.F16.F32.PACK_AB R24, R62, R49 ;  /* 0x000000313e18723e */ /* 0x002fc600000000ff */
[----:B------:R-:W-:-:S03]  /*4e00*/  FADD.FTZ R23, R35, R22 ;  /* 0x0000001623177221 */ /* 0x000fc60000010000 */
[----:B------:R-:W0:Y:S01]  /*4e10*/  MUFU.EX2 R66, R66 ;  /* 0x0000004200427308 */ /* 0x000e220000000800 */
[----:B------:R-:W-:-:S04]  /*4e20*/  FADD.FTZ R22, R60, R23 ;  /* 0x000000173c167221 */ /* 0x000fc80000010000 */
[----:B------:R-:W-:Y:S01]  /*4e30*/  FADD.FTZ R23, R49, R22 ;  /* 0x0000001631177221 */ /* 0x000fe20000010000 */
[----:B--2---:R-:W-:Y:S02]  /*4e40*/  F2FP.F16.F32.PACK_AB R13, R45, R32 ;  /* 0x000000202d0d723e */ /* 0x004fe400000000ff */
[----:B------:R-:W1:Y:S01]  /*4e50*/  MUFU.EX2 R37, R37 ;  /* 0x0000002500257308 */ /* 0x000e620000000800 */
[----:B------:R-:W-:Y:S01]  /*4e60*/  FADD.FTZ R22, R62, R23 ;  /* 0x000000173e167221 */ /* 0x000fe20000010000 */
[----:B------:R-:W-:Y:S01]  /*4e70*/  F2FP.F16.F32.PACK_AB R23, R10, R9 ;  /* 0x000000090a17723e */ /* 0x000fe200000000ff */
[----:B------:R-:W-:Y:S01]  /*4e80*/  FADD.FTZ R10, R34, R27 ;  /* 0x0000001b220a7221 */ /* 0x000fe20000010000 */
[----:B------:R-:W-:Y:S01]  /*4e90*/  F2FP.F16.F32.PACK_AB R27, R41, R30 ;  /* 0x0000001e291b723e */ /* 0x000fe200000000ff */
[----:B---3--:R-:W-:Y:S01]  /*4ea0*/  FADD.FTZ R25, R61, R22 ;  /* 0x000000163d197221 */ /* 0x008fe20000010000 */
[----:B------:R-:W-:Y:S01]  /*4eb0*/  F2FP.F16.F32.PACK_AB R22, R60, R35 ;  /* 0x000000233c16723e */ /* 0x000fe200000000ff */
[----:B------:R-:W-:Y:S01]  /*4ec0*/  FADD.FTZ R9, R53, R10 ;  /* 0x0000000a35097221 */ /* 0x000fe20000010000 */
[----:B------:R-:W2:Y:S01]  /*4ed0*/  MUFU.EX2 R58, R58 ;  /* 0x0000003a003a7308 */ /* 0x000ea20000000800 */
[----:B0-----:R-:W-:-:S02]  /*4ee0*/  F2FP.F16.F32.PACK_AB R26, R66, R61 ;  /* 0x0000003d421a723e */ /* 0x001fc400000000ff */
[----:B------:R-:W-:Y:S01]  /*4ef0*/  CS2R R60, SRZ ;  /* 0x00000000003c7805 */ /* 0x000fe2000001ff00 */
[----:B------:R-:W-:Y:S01]  /*4f00*/  FADD.FTZ R12, R36, R9 ;  /* 0x00000009240c7221 */ /* 0x000fe20000010000 */
[----:B------:R-:W-:-:S03]  /*4f10*/  F2FP.F16.F32.PACK_AB R15, R53, R34 ;  /* 0x00000022350f723e */ /* 0x000fc600000000ff */
[----:B------:R-:W-:Y:S01]  /*4f20*/  FADD.FTZ R9, R57, R12 ;  /* 0x0000000c39097221 */ /* 0x000fe20000010000 */
[----:B------:R-:W0:Y:S03]  /*4f30*/  MUFU.EX2 R51, R51 ;  /* 0x0000003300337308 */ /* 0x000e260000000800 */
[----:B------:R-:W-:-:S04]  /*4f40*/  FADD.FTZ R12, R38, R9 ;  /* 0x00000009260c7221 */ /* 0x000fc80000010000 */
[----:B------:R-:W-:Y:S01]  /*4f50*/  FADD.FTZ R9, R59, R12 ;  /* 0x0000000c3b097221 */ /* 0x000fe20000010000 */
[----:B------:R3:W-:Y:S03]  /*4f60*/  MUFU.EX2 R76, R21 ;  /* 0x00000015004c7308 */ /* 0x0007e60000000800 */
[----:B------:R-:W-:-:S04]  /*4f70*/  FADD.FTZ R14, R46, R9 ;  /* 0x000000092e0e7221 */ /* 0x000fc80000010000 */
[----:B------:R-:W-:Y:S01]  /*4f80*/  FADD.FTZ R9, R73, R14 ;  /* 0x0000000e49097221 */ /* 0x000fe20000010000 */
[----:B------:R-:W4:Y:S01]  /*4f90*/  MUFU.EX2 R64, R64 ;  /* 0x0000004000407308 */ /* 0x000f220000000800 */
[----:B---3--:R-:W-:Y:S01]  /*4fa0*/  F2FP.F16.F32.PACK_AB R21, R6, R5 ;  /* 0x000000050615723e */ /* 0x008fe200000000ff */
[----:B------:R-:W-:Y:S01]  /*4fb0*/  FADD.FTZ R6, R66, R25 ;  /* 0x0000001942067221 */ /* 0x000fe20000010000 */
[----:B------:R-:W-:Y:S02]  /*4fc0*/  F2FP.F16.F32.PACK_AB R25, R20, R11 ;  /* 0x0000000b1419723e */ /* 0x000fe400000000ff */
[----:B------:R-:W-:Y:S01]  /*4fd0*/  F2FP.F16.F32.PACK_AB R20, R56, R33 ;  /* 0x000000213814723e */ /* 0x000fe200000000ff */
[----:B-1----:R-:W-:Y:S01]  /*4fe0*/  FADD.FTZ R5, R37, R6 ;  /* 0x0000000625057221 */ /* 0x002fe20000010000 */
[----:B------:R-:W1:Y:S01]  /*4ff0*/  @P2 LDC R11, c[0x0][0x44c] ;  /* 0x00011300ff0b2b82 */ /* 0x000e620000000800 */
[----:B------:R-:W3:Y:S02]  /*5000*/  MUFU.EX2 R68, R68 ;  /* 0x0000004400447308 */ /* 0x000ee40000000800 */
[----:B--2---:R-:W-:Y:S01]  /*5010*/  FADD.FTZ R10, R58, R5 ;  /* 0x000000053a0a7221 */ /* 0x004fe20000010000 */
[----:B------:R2:W-:Y:S03]  /*5020*/  STSM.16.M88.4 [R0+0x25b00], R20 ;  /* 0x025b001400007844 */ /* 0x0005e60000000200 */
[----:B0-----:R-:W-:Y:S01]  /*5030*/  FADD.FTZ R5, R51, R10 ;  /* 0x0000000a33057221 */ /* 0x001fe20000010000 */
[----:B------:R0:W-:Y:S01]  /*5040*/  STSM.16.M88.4 [R0+0x27300], R24 ;  /* 0x0273001800007844 */ /* 0x0001e20000000200 */
[----:B------:R-:W5:Y:S02]  /*5050*/  MUFU.EX2 R69, R103 ;  /* 0x0000006700457308 */ /* 0x000f640000000800 */
[----:B----4-:R-:W-:-:S06]  /*5060*/  FADD.FTZ R5, R64, R5 ;  /* 0x0000000540057221 */ /* 0x010fcc0000010000 */
[----:B------:R-:W4:Y:S01]  /*5070*/  MUFU.EX2 R70, R70 ;  /* 0x0000004600467308 */ /* 0x000f220000000800 */
[----:B---3--:R-:W-:Y:S01]  /*5080*/  FADD.FTZ R10, R68, R5 ;  /* 0x00000005440a7221 */ /* 0x008fe20000010000 */
[----:B--2---:R-:W-:Y:S02]  /*5090*/  F2FP.F16.F32.PACK_AB R21, R57, R36 ;  /* 0x000000243915723e */ /* 0x004fe400000000ff */
[----:B------:R-:W-:Y:S01]  /*50a0*/  CS2R R56, SRZ ;  /* 0x0000000000387805 */ /* 0x000fe2000001ff00 */
[----:B------:R-:W2:Y:S01]  /*50b0*/  @P2 LDC R36, c[0x0][0x450] ;  /* 0x00011400ff242b82 */ /* 0x000ea20000000800 */
[----:B------:R-:W-:Y:S01]  /*50c0*/  F2FP.F16.F32.PACK_AB R23, R59, R38 ;  /* 0x000000263b17723e */ /* 0x000fe200000000ff */
[----:B-1----:R-:W-:Y:S01]  /*50d0*/  @P2 IMAD.HI.U32 R11, R18, R11, RZ ;  /* 0x0000000b120b2227 */ /* 0x002fe200078e00ff */
[----:B------:R-:W1:Y:S03]  /*50e0*/  MUFU.EX2 R89, R89 ;  /* 0x0000005900597308 */ /* 0x000e660000000800 */
[----:B-----5:R-:W-:Y:S01]  /*50f0*/  FADD.FTZ R5, R69, R10 ;  /* 0x0000000a45057221 */ /* 0x020fe20000010000 */
[----:B0-----:R-:W-:-:S02]  /*5100*/  F2FP.F16.F32.PACK_AB R25, R73, R46 ;  /* 0x0000002e4919723e */ /* 0x001fc400000000ff */
[----:B------:R-:W-:Y:S02]  /*5110*/  F2FP.F16.F32.PACK_AB R27, R71, R52 ;  /* 0x00000034471b723e */ /* 0x000fe400000000ff */
[----:B------:R-:W0:Y:S01]  /*5120*/  MUFU.EX2 R29, R29 ;  /* 0x0000001d001d7308 */ /* 0x000e220000000800 */
[----:B----4-:R-:W-:-:S07]  /*5130*/  FADD.FTZ R12, R70, R5 ;  /* 0x00000005460c7221 */ /* 0x010fce0000010000 */
[----:B------:R-:W3:Y:S01]  /*5140*/  MUFU.EX2 R65, R65 ;  /* 0x0000004100417308 */ /* 0x000ee20000000800 */
[C---:B-1----:R-:W-:Y:S01]  /*5150*/  FADD.FTZ R5, R89.reuse, R12 ;  /* 0x0000000c59057221 */ /* 0x042fe20000010000 */
[----:B------:R-:W-:Y:S01]  /*5160*/  FADD.FTZ R12, R52, R9 ;  /* 0x00000009340c7221 */ /* 0x000fe20000010000 */
[----:B------:R-:W-:Y:S02]  /*5170*/  F2FP.F16.F32.PACK_AB R22, R89, R70 ;  /* 0x000000465916723e */ /* 0x000fe400000000ff */
[----:B------:R-:W-:Y:S01]  /*5180*/  CS2R R52, SRZ ;  /* 0x0000000000347805 */ /* 0x000fe2000001ff00 */
[----:B------:R-:W-:Y:S01]  /*5190*/  FADD.FTZ R14, R28, R5 ;  /* 0x000000051c0e7221 */ /* 0x000fe20000010000 */
[----:B------:R-:W-:Y:S01]  /*51a0*/  FADD.FTZ R9, R71, R12 ;  /* 0x0000000c47097221 */ /* 0x000fe20000010000 */
[----:B------:R-:W-:Y:S01]  /*51b0*/  F2FP.F16.F32.PACK_AB R12, R58, R37 ;  /* 0x000000253a0c723e */ /* 0x000fe200000000ff */
[----:B------:R-:W1:Y:S01]  /*51c0*/  MUFU.EX2 R42, R42 ;  /* 0x0000002a002a7308 */ /* 0x000e620000000800 */
[C---:B0-----:R-:W-:Y:S01]  /*51d0*/  FADD.FTZ R20, R29.reuse, R14 ;  /* 0x0000000e1d147221 */ /* 0x041fe20000010000 */
[----:B------:R-:W-:-:S02]  /*51e0*/  F2FP.F16.F32.PACK_AB R24, R29, R28 ;  /* 0x0000001c1d18723e */ /* 0x000fc400000000ff */
[----:B------:R-:W-:Y:S02]  /*51f0*/  CS2R R70, SRZ ;  /* 0x0000000000467805 */ /* 0x000fe4000001ff00 */
[----:B------:R-:W-:Y:S02]  /*5200*/  F2FP.F16.F32.PACK_AB R14, R64, R51 ;  /* 0x00000033400e723e */ /* 0x000fe400000000ff */
[----:B------:R-:W-:Y:S02]  /*5210*/  CS2R R58, SRZ ;  /* 0x00000000003a7805 */ /* 0x000fe4000001ff00 */
[----:B--2---:R-:W-:Y:S02]  /*5220*/  @P2 SHF.R.U32.HI R18, RZ, R36, R11 ;  /* 0x00000024ff122219 */ /* 0x004fe4000001160b */
[----:B------:R-:W-:Y:S01]  /*5230*/  CS2R R36, SRZ ;  /* 0x0000000000247805 */ /* 0x000fe2000001ff00 */
[----:B------:R-:W0:Y:S01]  /*5240*/  MUFU.EX2 R67, R67 ;  /* 0x0000004300437308 */ /* 0x000e220000000800 */
[----:B---3--:R-:W-:Y:S01]  /*5250*/  FADD.FTZ R5, R65, R20 ;  /* 0x0000001441057221 */ /* 0x008fe20000010000 */
[----:B------:R-:W-:Y:S01]  /*5260*/  STSM.16.M88.4 [R0+0x28b00], R12 ;  /* 0x028b000c00007844 */ /* 0x000fe20000000200 */
[----:B------:R-:W-:-:S02]  /*5270*/  F2FP.F16.F32.PACK_AB R20, R69, R68 ;  /* 0x000000444514723e */ /* 0x000fc400000000ff */
[----:B------:R-:W-:Y:S01]  /*5280*/  CS2R R68, SRZ ;  /* 0x0000000000447805 */ /* 0x000fe2000001ff00 */
[----:B------:R-:W-:Y:S01]  /*5290*/  FADD.FTZ R28, R76, R5 ;  /* 0x000000054c1c7221 */ /* 0x000fe20000010000 */
[----:B------:R-:W-:Y:S01]  /*52a0*/  IADD3 R18, R18, -R4, R19 ;  /* 0x8000000412127210 */ /* 0x000fe20007ffe013 */
[----:B------:R-:W2:Y:S01]  /*52b0*/  MUFU.EX2 R63, R63 ;  /* 0x0000003f003f7308 */ /* 0x000ea20000000800 */
[----:B-1----:R-:W-:Y:S01]  /*52c0*/  FADD.FTZ R32, R42, R9 ;  /* 0x000000092a207221 */ /* 0x002fe20000010000 */
[----:B------:R-:W-:Y:S01]  /*52d0*/  F2FP.F16.F32.PACK_AB R26, R76, R65 ;  /* 0x000000414c1a723e */ /* 0x000fe200000000ff */
[----:B------:R-:W-:Y:S01]  /*52e0*/  STSM.16.M88.4 [R0+0x2a300], R20 ;  /* 0x02a3001400007844 */ /* 0x000fe20000000200 */
[----:B------:R-:W-:Y:S01]  /*52f0*/  IMAD.HI R18, R18, 0x38e38e39, RZ ;  /* 0x38e38e3912127827 */ /* 0x000fe200078e02ff */
[----:B------:R-:W-:Y:S02]  /*5300*/  CS2R R64, SRZ ;  /* 0x0000000000407805 */ /* 0x000fe4000001ff00 */
[----:B------:R1:W-:Y:S01]  /*5310*/  STSM.16.M88.4 [R0+0x2bb00], R24 ;  /* 0x02bb001800007844 */ /* 0x0003e20000000200 */
[----:B------:R-:W3:Y:S01]  /*5320*/  MUFU.EX2 R78, R85 ;  /* 0x00000055004e7308 */ /* 0x000ee20000000800 */
[----:B0-----:R-:W-:-:S07]  /*5330*/  FADD.FTZ R5, R67, R28 ;  /* 0x0000001c43057221 */ /* 0x001fce0000010000 */
[----:B------:R-:W0:Y:S01]  /*5340*/  MUFU.EX2 R44, R44 ;  /* 0x0000002c002c7308 */ /* 0x000e220000000800 */
[C---:B--2---:R-:W-:Y:S01]  /*5350*/  FADD.FTZ R9, R63.reuse, R32 ;  /* 0x000000203f097221 */ /* 0x044fe20000010000 */
[----:B------:R-:W-:Y:S02]  /*5360*/  F2FP.F16.F32.PACK_AB R33, R63, R42 ;  /* 0x0000002a3f21723e */ /* 0x000fe400000000ff */
[----:B------:R-:W-:Y:S02]  /*5370*/  CS2R R62, SRZ ;  /* 0x00000000003e7805 */ /* 0x000fe4000001ff00 */
[----:B-1----:R-:W-:Y:S02]  /*5380*/  CS2R R26, SRZ ;  /* 0x00000000001a7805 */ /* 0x002fe4000001ff00 */
[----:B------:R-:W1:Y:S01]  /*5390*/  MUFU.EX2 R99, R99 ;  /* 0x0000006300637308 */ /* 0x000e620000000800 */
[----:B---3--:R-:W-:Y:S01]  /*53a0*/  FADD.FTZ R32, R78, R5 ;  /* 0x000000054e207221 */ /* 0x008fe20000010000 */
[----:B------:R-:W-:-:S06]  /*53b0*/  CS2R R24, SRZ ;  /* 0x0000000000187805 */ /* 0x000fcc000001ff00 */
[----:B------:R-:W2:Y:S01]  /*53c0*/  MUFU.EX2 R55, R55 ;  /* 0x0000003700377308 */ /* 0x000ea20000000800 */
[----:B0-----:R-:W-:-:S07]  /*53d0*/  FADD.FTZ R34, R44, R9 ;  /* 0x000000092c227221 */ /* 0x001fce0000010000 */
[----:B------:R-:W0:Y:S01]  /*53e0*/  MUFU.EX2 R6, R83 ;  /* 0x0000005300067308 */ /* 0x000e220000000800 */
[----:B-1----:R-:W-:-:S07]  /*53f0*/  FADD.FTZ R5, R99, R32 ;  /* 0x0000002063057221 */ /* 0x002fce0000010000 */
[----:B------:R-:W1:Y:S01]  /*5400*/  MUFU.EX2 R40, R40 ;  /* 0x0000002800287308 */ /* 0x000e620000000800 */
[C---:B--2---:R-:W-:Y:S01]  /*5410*/  FADD.FTZ R9, R55.reuse, R34 ;  /* 0x0000002237097221 */ /* 0x044fe20000010000 */
[----:B------:R-:W-:Y:S02]  /*5420*/  F2FP.F16.F32.PACK_AB R35, R55, R44 ;  /* 0x0000002c3723723e */ /* 0x000fe400000000ff */
[----:B------:R-:W-:-:S04]  /*5430*/  CS2R R44, SRZ ;  /* 0x00000000002c7805 */ /* 0x000fc8000001ff00 */
[----:B------:R-:W2:Y:S01]  /*5440*/  MUFU.EX2 R47, R47 ;  /* 0x0000002f002f7308 */ /* 0x000ea20000000800 */
[C---:B0-----:R-:W-:Y:S01]  /*5450*/  FADD.FTZ R32, R6.reuse, R5 ;  /* 0x0000000506207221 */ /* 0x041fe20000010000 */
[----:B------:R-:W-:-:S06]  /*5460*/  F2FP.F16.F32.PACK_AB R34, R6, R99 ;  /* 0x000000630622723e */ /* 0x000fcc00000000ff */
[----:B------:R-:W0:Y:S01]  /*5470*/  MUFU.EX2 R113, R113 ;  /* 0x0000007100717308 */ /* 0x000e220000000800 */
[----:B-1----:R-:W-:-:S07]  /*5480*/  FADD.FTZ R12, R40, R9 ;  /* 0x00000009280c7221 */ /* 0x002fce0000010000 */
[----:B------:R-:W1:Y:S01]  /*5490*/  MUFU.EX2 R48, R48 ;  /* 0x0000003000307308 */ /* 0x000e620000000800 */
[C---:B--2---:R-:W-:Y:S01]  /*54a0*/  FADD.FTZ R9, R47.reuse, R12 ;  /* 0x0000000c2f097221 */ /* 0x044fe20000010000 */
[----:B------:R-:W-:Y:S02]  /*54b0*/  F2FP.F16.F32.PACK_AB R41, R47, R40 ;  /* 0x000000282f29723e */ /* 0x000fe400000000ff */
[----:B------:R-:W-:-:S04]  /*54c0*/  CS2R R46, SRZ ;  /* 0x00000000002e7805 */ /* 0x000fc8000001ff00 */
[----:B------:R-:W2:Y:S01]  /*54d0*/  MUFU.EX2 R10, R81 ;  /* 0x00000051000a7308 */ /* 0x000ea20000000800 */
[----:B0-----:R-:W-:Y:S01]  /*54e0*/  FADD.FTZ R5, R113, R32 ;  /* 0x0000002071057221 */ /* 0x001fe20000010000 */
[----:B------:R-:W-:Y:S02]  /*54f0*/  F2FP.F16.F32.PACK_AB R32, R78, R67 ;  /* 0x000000434e20723e */ /* 0x000fe400000000ff */
[----:B------:R-:W-:-:S03]  /*5500*/  CS2R R66, SRZ ;  /* 0x0000000000427805 */ /* 0x000fc6000001ff00 */
[----:B------:R0:W-:Y:S01]  /*5510*/  STSM.16.M88.4 [R0+0x2d300], R32 ;  /* 0x02d3002000007844 */ /* 0x0001e20000000200 */
[----:B------:R-:W3:Y:S01]  /*5520*/  MUFU.EX2 R43, R43 ;  /* 0x0000002b002b7308 */ /* 0x000ee20000000800 */
[----:B-1----:R-:W-:-:S07]  /*5530*/  FADD.FTZ R14, R48, R9 ;  /* 0x00000009300e7221 */ /* 0x002fce0000010000 */
[----:B------:R-:W1:Y:S01]  /*5540*/  MUFU.EX2 R125, R125 ;  /* 0x0000007d007d7308 */ /* 0x000e620000000800 */
[C---:B--2---:R-:W-:Y:S01]  /*5550*/  FADD.FTZ R12, R10.reuse, R5 ;  /* 0x000000050a0c7221 */ /* 0x044fe20000010000 */
[----:B------:R-:W-:Y:S02]  /*5560*/  F2FP.F16.F32.PACK_AB R40, R10, R113 ;  /* 0x000000710a28723e */ /* 0x000fe400000000ff */
[----:B0-----:R-:W-:-:S04]  /*5570*/  CS2R R34, SRZ ;  /* 0x0000000000227805 */ /* 0x001fc8000001ff00 */
[----:B------:R-:W0:Y:S01]  /*5580*/  MUFU.EX2 R30, R77 ;  /* 0x0000004d001e7308 */ /* 0x000e220000000800 */
[C---:B---3--:R-:W-:Y:S01]  /*5590*/  FADD.FTZ R14, R43.reuse, R14 ;  /* 0x0000000e2b0e7221 */ /* 0x048fe20000010000 */
[----:B------:R-:W-:Y:S02]  /*55a0*/  F2FP.F16.F32.PACK_AB R43, R43, R48 ;  /* 0x000000302b2b723e */ /* 0x000fe400000000ff */
[----:B------:R-:W-:Y:S02]  /*55b0*/  CS2R R48, SRZ ;  /* 0x0000000000307805 */ /* 0x000fe4000001ff00 */
[----:B------:R-:W-:Y:S02]  /*55c0*/  CS2R R32, SRZ ;  /* 0x0000000000207805 */ /* 0x000fe4000001ff00 */
[----:B------:R-:W2:Y:S01]  /*55d0*/  MUFU.EX2 R39, R39 ;  /* 0x0000002700277308 */ /* 0x000ea20000000800 */
[----:B-1----:R-:W-:-:S07]  /*55e0*/  FADD.FTZ R5, R125, R12 ;  /* 0x0000000c7d057221 */ /* 0x002fce0000010000 */
[----:B------:R-:W1:Y:S01]  /*55f0*/  MUFU.EX2 R50, R50 ;  /* 0x0000003200327308 */ /* 0x000e620000000800 */
[C---:B0-----:R-:W-:Y:S01]  /*5600*/  F2FP.F16.F32.PACK_AB R42, R30.reuse, R125 ;  /* 0x0000007d1e2a723e */ /* 0x041fe200000000ff */
[----:B------:R-:W-:-:S04]  /*5610*/  FADD.FTZ R4, R30, R5 ;  /* 0x000000051e047221 */ /* 0x000fc80000010000 */
[----:B------:R0:W-:Y:S02]  /*5620*/  STSM.16.M88.4 [R0+0x2eb00], R40 ;  /* 0x02eb002800007844 */ /* 0x0001e40000000200 */
[----:B------:R-:W-:Y:S01]  /*5630*/  MUFU.EX2 R31, R31 ;  /* 0x0000001f001f7308 */ /* 0x000fe20000000800 */
[----:B--2---:R-:W-:-:S07]  /*5640*/  FADD.FTZ R9, R39, R14 ;  /* 0x0000000e27097221 */ /* 0x004fce0000010000 */
[----:B------:R-:W2:Y:S01]  /*5650*/  MUFU.EX2 R54, R54 ;  /* 0x0000003600367308 */ /* 0x000ea20000000800 */
[C---:B-1----:R-:W-:Y:S01]  /*5660*/  F2FP.F16.F32.PACK_AB R21, R50.reuse, R39 ;  /* 0x000000273215723e */ /* 0x042fe200000000ff */
[----:B------:R-:W-:Y:S01]  /*5670*/  FADD.FTZ R12, R50, R9 ;  /* 0x00000009320c7221 */ /* 0x000fe20000010000 */
[----:B------:R-:W-:Y:S02]  /*5680*/  SHF.R.U32.HI R9, RZ, 0x1f, R18 ;  /* 0x0000001fff097819 */ /* 0x000fe40000011612 */
[----:B------:R-:W-:Y:S02]  /*5690*/  CS2R R50, SRZ ;  /* 0x0000000000327805 */ /* 0x000fe4000001ff00 */
[----:B------:R-:W-:Y:S02]  /*56a0*/  CS2R R38, SRZ ;  /* 0x0000000000267805 */ /* 0x000fe4000001ff00 */
[----:B0-----:R-:W-:Y:S02]  /*56b0*/  CS2R R42, SRZ ;  /* 0x00000000002a7805 */ /* 0x001fe4000001ff00 */
[----:B------:R-:W-:Y:S01]  /*56c0*/  LEA.HI.SX32 R11, R18, R9, 0x1b ;  /* 0x00000009120b7211 */ /* 0x000fe200078fdaff */
[----:B------:R-:W0:Y:S01]  /*56d0*/  MUFU.EX2 R127, R127 ;  /* 0x0000007f007f7308 */ /* 0x000e220000000800 */
[----:B------:R-:W-:Y:S01]  /*56e0*/  VIADD R9, R17, 0xfffffffe ;  /* 0xfffffffe11097836 */ /* 0x000fe20000000000 */
[----:B------:R-:W-:-:S06]  /*56f0*/  CS2R R40, SRZ ;  /* 0x0000000000287805 */ /* 0x000fcc000001ff00 */
[----:B------:R-:W1:Y:S01]  /*5700*/  MUFU.EX2 R28, R79 ;  /* 0x0000004f001c7308 */ /* 0x000e620000000800 */
[----:B--2---:R-:W-:-:S07]  /*5710*/  F2FP.F16.F32.PACK_AB R23, R54, R31 ;  /* 0x0000001f3617723e */ /* 0x004fce00000000ff */
[----:B------:R-:W-:Y:S01]  /*5720*/  MUFU.EX2 R129, R129 ;  /* 0x0000008100817308 */ /* 0x000fe20000000800 */
[----:B0-----:R-:W-:-:S07]  /*5730*/  FADD.FTZ R5, R127, R4 ;  /* 0x000000047f057221 */ /* 0x001fce0000010000 */
[----:B------:R-:W0:Y:S01]  /*5740*/  MUFU.EX2 R6, R131 ;  /* 0x0000008300067308 */ /* 0x000e220000000800 */
[C---:B-1----:R-:W-:Y:S01]  /*5750*/  F2FP.F16.F32.PACK_AB R20, R28.reuse, R127 ;  /* 0x0000007f1c14723e */ /* 0x042fe200000000ff */
[----:B------:R-:W-:Y:S01]  /*5760*/  FADD.FTZ R4, R28, R5 ;  /* 0x000000051c047221 */ /* 0x000fe20000010000 */
[----:B------:R-:W-:Y:S01]  /*5770*/  FADD.FTZ R5, R31, R12 ;  /* 0x0000000c1f057221 */ /* 0x000fe20000010000 */
[----:B------:R-:W-:Y:S02]  /*5780*/  VIMNMX R12, R156, R11, !PT ;  /* 0x0000000b9c0c7248 */ /* 0x000fe40007fe0100 */
[----:B------:R-:W-:Y:S02]  /*5790*/  CS2R R30, SRZ ;  /* 0x00000000001e7805 */ /* 0x000fe4000001ff00 */
[----:B------:R-:W-:Y:S01]  /*57a0*/  CS2R R28, SRZ ;  /* 0x00000000001c7805 */ /* 0x000fe2000001ff00 */
[----:B------:R-:W-:Y:S01]  /*57b0*/  FADD.FTZ R5, R54, R5 ;  /* 0x0000000536057221 */ /* 0x000fe20000010000 */
[----:B------:R-:W-:-:S02]  /*57c0*/  ISETP.GE.AND P3, PT, R9, R12, PT ;  /* 0x0000000c0900720c */ /* 0x000fc40003f66270 */
[----:B------:R-:W-:Y:S02]  /*57d0*/  CS2R R54, SRZ ;  /* 0x0000000000367805 */ /* 0x000fe4000001ff00 */
[----:B0-----:R-:W-:Y:S01]  /*57e0*/  F2FP.F16.F32.PACK_AB R22, R6, R129 ;  /* 0x000000810616723e */ /* 0x001fe200000000ff */
[----:B------:R-:W-:Y:S01]  /*57f0*/  FADD.FTZ R129, R129, R4 ;  /* 0x0000000481817221 */ /* 0x000fe20000010000 */
[----:B------:R-:W-:-:S03]  /*5800*/  IMAD.MOV.U32 R4, RZ, RZ, RZ ;  /* 0x000000ffff047224 */ /* 0x000fc600078e00ff */
[----:B------:R0:W-:Y:S01]  /*5810*/  STSM.16.M88.4 [R0+0x30300], R20 ;  /* 0x0303001400007844 */ /* 0x0001e20000000200 */
[----:B------:R-:W-:Y:S01]  /*5820*/  FADD.FTZ R6, R6, R129 ;  /* 0x0000008106067221 */ /* 0x000fe20000010000 */
[----:B------:R1:W-:Y:S06]  /*5830*/  MEMBAR.ALL.CTA ;  /* 0x0000000000007992 */ /* 0x0003ec0000008000 */
[----:B-1----:R-:W1:Y:S02]  /*5840*/  FENCE.VIEW.ASYNC.S ;  /* 0x00000000000073c6 */ /* 0x002e640000000000 */
[----:B-1----:R-:W-:Y:S01]  /*5850*/  NOP ;  /* 0x0000000000007918 */ /* 0x002fe20000000000 */
[----:B------:R-:W-:Y:S05]  /*5860*/  @!P3 BRA `(.L_x_1915) ;  /* 0x0000004800acb947 */ /* 0x000fea0003800000 */
[----:B------:R-:W-:Y:S01]  /*5870*/  IMAD.MOV.U32 R11, RZ, RZ, R72 ;  /* 0x000000ffff0b7224 */ /* 0x000fe200078e0048 */
[----:B------:R-:W-:Y:S01]  /*5880*/  UMOV UR5, URZ ;  /* 0x0000003f00057c82 */ /* 0x000fe20008000000 */
[----:B------:R-:W-:Y:S01]  /*5890*/  IMAD.MOV.U32 R10, RZ, RZ, R75 ;  /* 0x000000ffff0a7224 */ /* 0x000fe200078e004b */
[----:B------:R-:W-:Y:S01]  /*58a0*/  ULDC UR48, c[0x0][0x288] ;  /* 0x0000a20000307ab9 */ /* 0x000fe20000000800 */
[----:B------:R-:W-:Y:S01]  /*58b0*/  IMAD.MOV.U32 R13, RZ, RZ, RZ ;  /* 0x000000ffff0d7224 */ /* 0x000fe200078e00ff */
[----:B------:R-:W-:Y:S01]  /*58c0*/  ULDC UR49, c[0x0][0x2f0] ;  /* 0x0000bc0000317ab9 */ /* 0x000fe20000000800 */
[----:B------:R-:W-:Y:S01]  /*58d0*/  IMAD.MOV.U32 R71, RZ, RZ, RZ ;  /* 0x000000ffff477224 */ /* 0x000fe200078e00ff */
[----:B------:R-:W-:-:S06]  /*58e0*/  ULDC UR6, c[0x0][0x9d8] ;  /* 0x0002760000067ab9 */ /* 0x000fcc0000000800 */
.L_x_1924:
[----:B------:R-:W-:Y:S01]  /*58f0*/  R2UR UR10, R145 ;  /* 0x00000000910a72ca */ /* 0x000fe200000e0000 */
[----:B------:R-:W-:-:S04]  /*5900*/  UIADD3 UR4, UR5, 0x1, URZ ;  /* 0x0000000105047890 */ /* 0x000fc8000fffe03f */
[----:B------:R-:W-:-:S04]  /*5910*/  UISETP.NE.AND UP0, UPT, UR4, 0x2, UPT ;  /* 0x000000020400788c */ /* 0x000fc8000bf05270 */
[----:B------:R-:W-:Y:S02]  /*5920*/  USEL UR7, URZ, 0x1, UP0 ;  /* 0x000000013f077887 */ /* 0x000fe40008000000 */
[----:B------:R-:W-:Y:S02]  /*5930*/  USEL UR4, UR4, URZ, UP0 ;  /* 0x0000003f04047287 */ /* 0x000fe40008000000 */
[----:B------:R-:W-:Y:S02]  /*5940*/  ISETP.NE.AND P4, PT, RZ, UR10, PT ;  /* 0x0000000aff007c0c */ /* 0x000fe4000bf85270 */
[----:B------:R-:W-:-:S11]  /*5950*/  LOP3.LUT R4, R13, UR7, RZ, 0x3c, !PT ;  /* 0x000000070d047c12 */ /* 0x000fd6000f8e3cff */
[----:B--2---:R-:W-:Y:S05]  /*5960*/  @P4 BRA `(.L_x_1916) ;  /* 0x0000000000284947 */ /* 0x004fea0003800000 */
[----:B------:R-:W-:Y:S05]  /*5970*/  @!P0 BRA `(.L_x_1917) ;  /* 0x0000000000048947 */ /* 0x000fea0003800000 */
[----:B------:R-:W-:Y:S01]  /*5980*/  BPT.TRAP 0x1 ;  /* 0x000000040000795c */ /* 0x000fe20000300000 */
.L_x_1917:
[----:B------:R-:W-:Y:S01]  /*5990*/  ULEA UR7, UR4, UR60, 0x3 ;  /* 0x0000003c04077291 */ /* 0x000fe2000f8e183f */
[----:B------:R-:W-:-:S08]  /*59a0*/  SHF.L.U32 R14, R4, 0x1f, RZ ;  /* 0x0000001f040e7819 */ /* 0x000fd000000006ff */
[----:B------:R1:W2:Y:S01]  /*59b0*/  SYNCS.PHASECHK.TRANS64.TRYWAIT P3, [UR7+0x31c30], R14 ;  /* 0x031c300eff0075a7 */ /* 0x0002a20008060147 */
[----:B------:R-:W-:Y:S05]  /*59c0*/  @!P0 BRA `(.L_x_1918) ;  /* 0x0000000000048947 */ /* 0x000fea0003800000 */
[----:B------:R-:W-:Y:S01]  /*59d0*/  BPT.TRAP 0x1 ;  /* 0x000000040000795c */ /* 0x000fe20000300000 */
.L_x_1918:
[----:B--2---:R-:W-:Y:S05]  /*59e0*/  @P3 BRA `(.L_x_1916) ;  /* 0x0000000000083947 */ /* 0x004fea0003800000 */
[----:B------:R-:W2:Y:S02]  /*59f0*/  SYNCS.PHASECHK.TRANS64.TRYWAIT P3, [UR7+0x31c30], R14 ;  /* 0x031c300eff0075a7 */ /* 0x000ea40008060147 */
[----:B--2---:R-:W-:Y:S05]  /*5a00*/  @!P3 BRA `(.L_x_1919) ;  /* 0x000000ec0064b947 */ /* 0x004fea0003800000 */
.L_x_1916:
[----:B--2---:R-:W2:Y:S01]  /*5a10*/  S2R R15, SR_TID.X ;  /* 0x00000000000f7919 */ /* 0x004ea20000002100 */
[C---:B------:R-:W-:Y:S01]  /*5a20*/  R2UR UR40, R2.reuse ;  /* 0x00000000022872ca */ /* 0x040fe200000e0000 */
[----:B------:R-:W-:Y:S01]  /*5a30*/  UIMAD UR7, UR4, 0x6c0, UR61 ;  /* 0x000006c0040778a4 */ /* 0x000fe2000f8e023d */
[C---:B------:R-:W-:Y:S01]  /*5a40*/  R2UR UR41, R3.reuse ;  /* 0x00000000032972ca */ /* 0x040fe200000e0000 */
[----:B------:R-:W-:Y:S01]  /*5a50*/  UMOV UR43, 0x80000020 ;  /* 0x80000020002b7882 */ /* 0x000fe20000000000 */
[C---:B------:R-:W-:Y:S01]  /*5a60*/  R2UR UR44, R2.reuse ;  /* 0x00000000022c72ca */ /* 0x040fe200000e0000 */
[----:B------:R-:W-:Y:S01]  /*5a70*/  UIADD3 UR46, UR7, 0x40, URZ ;  /* 0x00000040072e7890 */ /* 0x000fe2000fffe03f */
[C---:B------:R-:W-:Y:S01]  /*5a80*/  R2UR UR45, R3.reuse ;  /* 0x00000000032d72ca */ /* 0x040fe200000e0000 */
[----:B------:R-:W-:Y:S01]  /*5a90*/  UMOV UR47, 0x80000020 ;  /* 0x80000020002f7882 */ /* 0x000fe20000000000 */
[----:B------:R-:W-:Y:S01]  /*5aa0*/  UMOV UR42, UR7 ;  /* 0x00000007002a7c82 */ /* 0x000fe20008000000 */
[C---:B------:R-:W-:Y:S01]  /*5ab0*/  R2UR UR28, R2.reuse ;  /* 0x00000000021c72ca */ /* 0x040fe200000e0000 */
[----:B------:R-:W-:Y:S01]  /*5ac0*/  UIADD3 UR30, UR7, 0x80, URZ ;  /* 0x00000080071e7890 */ /* 0x000fe2000fffe03f */
[C---:B------:R-:W-:Y:S01]  /*5ad0*/  R2UR UR29, R3.reuse ;  /* 0x00000000031d72ca */ /* 0x040fe200000e0000 */
[----:B------:R-:W-:Y:S01]  /*5ae0*/  UMOV UR31, 0x80000020 ;  /* 0x80000020001f7882 */ /* 0x000fe20000000000 */
[C---:B------:R-:W-:Y:S01]  /*5af0*/  R2UR UR32, R2.reuse ;  /* 0x00000000022072ca */ /* 0x040fe200000e0000 */
[----:B------:R-:W-:Y:S01]  /*5b00*/  UIADD3 UR34, UR7, 0xc0, URZ ;  /* 0x000000c007227890 */ /* 0x000fe2000fffe03f */
[C---:B------:R-:W-:Y:S01]  /*5b10*/  R2UR UR33, R3.reuse ;  /* 0x00000000032172ca */ /* 0x040fe200000e0000 */
[----:B------:R-:W-:Y:S01]  /*5b20*/  UMOV UR35, 0x80000020 ;  /* 0x8000002000237882 */ /* 0x000fe20000000000 */
[----:B------:R-:W-:Y:S01]  /*5b30*/  R2UR UR36, R2 ;  /* 0x00000000022472ca */ /* 0x000fe200000e0000 */
[----:B------:R-:W-:Y:S01]  /*5b40*/  UIADD3 UR38, UR7, 0x100, URZ ;  /* 0x0000010007267890 */ /* 0x000fe2000fffe03f */
[----:B------:R-:W-:Y:S01]  /*5b50*/  R2UR UR37, R3 ;  /* 0x00000000032572ca */ /* 0x000fe200000e0000 */
        /* <DEDUP_REMOVED lines=8> */
[----:B--2---:R-:W-:Y:S01]  /*5be0*/  SHF.R.U32.HI R15, RZ, 0x7, R15 ;  /* 0x00000007ff0f7819 */ /* 0x004fe2000001160f */
[----:B------:R-:W-:Y:S01]  /*5bf0*/  UMOV UR19, 0x80000020 ;  /* 0x8000002000137882 */ /* 0x000fe20000000000 */
[----:B------:R-:W-:Y:S01]  /*5c00*/  UIADD3 UR22, UR7, 0x482, URZ ;  /* 0x0000048207167890 */ /* 0x000fe2000fffe03f */
[----:B------:R-:W-:-:S02]  /*5c10*/  UMOV UR23, 0x80000020 ;  /* 0x8000002000177882 */ /* 0x000fc40000000000 */
[----:B-1----:R-:W-:-:S05]  /*5c20*/  VIADD R14, R15, 0x8 ;  /* 0x000000080f0e7836 */ /* 0x002fca0000000000 */
        /* <DEDUP_REMOVED lines=319> */
[----:B-1----:R-:W-:Y:S05]  /*7020*/  @P4 BRA `(.L_x_1920) ;  /* 0x0000000000284947 */ /* 0x002fea0003800000 */
[----:B------:R-:W-:Y:S05]  /*7030*/  @!P0 BRA `(.L_x_1921) ;  /* 0x0000000000048947 */ /* 0x000fea0003800000 */
[----:B------:R-:W-:Y:S01]  /*7040*/  BPT.TRAP 0x1 ;  /* 0x000000040000795c */ /* 0x000fe20000300000 */
.L_x_1921:
[----:B------:R-:W-:Y:S01]  /*7050*/  ULEA UR7, UR5, UR60, 0x3 ;  /* 0x0000003c05077291 */ /* 0x000fe2000f8e183f */
[----:B------:R-:W-:-:S08]  /*7060*/  SHF.L.U32 R13, R13, 0x1f, RZ ;  /* 0x0000001f0d0d7819 */ /* 0x000fd000000006ff */
[----:B------:R1:W2:Y:S01]  /*7070*/  SYNCS.PHASECHK.TRANS64.TRYWAIT P3, [UR7+0x31c50], R13 ;  /* 0x031c500dff0075a7 */ /* 0x0002a20008060147 */
[----:B------:R-:W-:Y:S05]  /*7080*/  @!P0 BRA `(.L_x_1922) ;  /* 0x0000000000048947 */ /* 0x000fea0003800000 */
[----:B------:R-:W-:Y:S01]  /*7090*/  BPT.TRAP 0x1 ;  /* 0x000000040000795c */ /* 0x000fe20000300000 */
.L_x_1922:
[----:B--2---:R-:W-:Y:S05]  /*70a0*/  @P3 BRA `(.L_x_1920) ;  /* 0x0000000000083947 */ /* 0x004fea0003800000 */
[----:B------:R-:W2:Y:S02]  /*70b0*/  SYNCS.PHASECHK.TRANS64.TRYWAIT P3, [UR7+0x31c50], R13 ;  /* 0x031c500dff0075a7 */ /* 0x000ea40008060147 */
[----:B--2---:R-:W-:Y:S05]  /*70c0*/  @!P3 BRA `(.L_x_1923) ;  /* 0x000000d400ccb947 */ /* 0x004fea0003800000 */
.L_x_1920:
[----:B------:R-:W-:Y:S01]  /*70d0*/  UIADD3 UR7, UR60, 0x200, URZ ;  /* 0x000002003c077890 */ /* 0x000fe2000fffe03f */
[----:B------:R-:W-:Y:S01]  /*70e0*/  R2UR UR10, R157 ;  /* 0x000000009d0a72ca */ /* 0x000fe200000e0000 */
[----:B------:R-:W-:Y:S01]  /*70f0*/  WARPGROUP.ARRIVE ;  /* 0x00000000000079c5 */ /* 0x000fe20000000000 */
[----:B------:R-:W-:Y:S01]  /*7100*/  UMOV UR29, 0xc0000010 ;  /* 0xc0000010001d7882 */ /* 0x000fe20000000000 */
[----:B------:R-:W-:Y:S01]  /*7110*/  USHF.R.U32.HI UR7, URZ, 0x4, UR7 ;  /* 0x000000043f077899 */ /* 0x000fe20008011607 */
[----:B0-----:R-:W-:Y:S01]  /*7120*/  FMUL.FTZ R22, R129, UR6 ;  /* 0x0000000681167c20 */ /* 0x001fe20008410000 */
[----:B------:R-:W-:Y:S01]  /*7130*/  UMOV UR31, 0x80000020 ;  /* 0x80000020001f7882 */ /* 0x000fe20000000000 */
[----:B-12---:R-:W-:Y:S01]  /*7140*/  FMUL.FTZ R13, R136, UR6 ;  /* 0x00000006880d7c20 */ /* 0x006fe20008410000 */
[----:B------:R-:W-:Y:S01]  /*7150*/  ULOP3.LUT UR7, UR7, 0x3fff, URZ, 0xc0, !UPT ;  /* 0x00003fff07077892 */ /* 0x000fe2000f8ec03f */
[----:B------:R-:W-:Y:S01]  /*7160*/  FMUL.FTZ R129, R130, UR6 ;  /* 0x0000000682817c20 */ /* 0x000fe20008410000 */
[----:B------:R-:W-:Y:S01]  /*7170*/  FMUL.FTZ R130, R133, UR6 ;  /* 0x0000000685827c20 */ /* 0x000fe20008410000 */
[----:B------:R-:W0:Y:S01]  /*7180*/  @P2 LDC R136, c[0x0][0x44c] ;  /* 0x00011300ff882b82 */ /* 0x000e220000000800 */
        /* <DEDUP_REMOVED lines=8> */
[----:B------:R-:W1:Y:S01]  /*7210*/  @P2 LDC R119, c[0x0][0x450] ;  /* 0x00011400ff772b82 */ /* 0x000e620000000800 */
        /* <DEDUP_REMOVED lines=17> */
[----:B0-----:R-:W-:-:S04]  /*7330*/  @P2 IMAD.HI.U32 R136, R7, R136, RZ ;  /* 0x0000008807882227 */ /* 0x001fc800078e00ff */
[----:B------:R-:W-:Y:S01]  /*7340*/  FMUL.FTZ R118, R107, UR6 ;  /* 0x000000066b767c20 */ /* 0x000fe20008410000 */
[----:B------:R-:W-:Y:S01]  /*7350*/  FMUL.FTZ R107, R108, UR6 ;  /* 0x000000066c6b7c20 */ /* 0x000fe20008410000 */
[----:B------:R-:W-:Y:S01]  /*7360*/  FMUL.FTZ R108, R109, UR6 ;  /* 0x000000066d6c7c20 */ /* 0x000fe20008410000 */
[----:B------:R-:W-:Y:S02]  /*7370*/  IMAD.MOV.U32 R109, RZ, RZ, R7 ;  /* 0x000000ffff6d7224 */ /* 0x000fe400078e0007 */
[----:B------:R-:W-:Y:S01]  /*7380*/  FMUL.FTZ R19, R139, UR6 ;  /* 0x000000068b137c20 */ /* 0x000fe20008410000 */
[----:B-1----:R-:W-:Y:S01]  /*7390*/  @P2 SHF.R.U32.HI R109, RZ, R119, R136 ;  /* 0x00000077ff6d2219 */ /* 0x002fe20000011688 */
[----:B------:R-:W-:Y:S01]  /*73a0*/  FMUL.FTZ R119, R98, UR6 ;  /* 0x0000000662777c20 */ /* 0x000fe20008410000 */
[----:B------:R-:W-:Y:S02]  /*73b0*/  IMAD.MOV.U32 R98, RZ, RZ, -0x90 ;  /* 0xffffff70ff627424 */ /* 0x000fe400078e00ff */
[----:B------:R-:W-:Y:S01]  /*73c0*/  FMUL.FTZ R15, R138, UR6 ;  /* 0x000000068a0f7c20 */ /* 0x000fe20008410000 */
[----:B------:R-:W-:Y:S01]  /*73d0*/  FMUL.FTZ R14, R137, UR6 ;  /* 0x00000006890e7c20 */ /* 0x000fe20008410000 */
[----:B------:R-:W0:Y:S01]  /*73e0*/  SHFL.IDX PT, R139, R109, 0x1, 0x1c1f ;  /* 0x003c1f006d8b7f89 */ /* 0x000e2200000e0000 */
[----:B------:R-:W-:-:S02]  /*73f0*/  IMAD R137, R9, R98, 0x1 ;  /* 0x0000000109897424 */ /* 0x000fc400078e0262 */
[----:B------:R-:W-:Y:S01]  /*7400*/  FMUL.FTZ R21, R142, UR6 ;  /* 0x000000068e157c20 */ /* 0x000fe20008410000 */
[----:B------:R-:W-:Y:S01]  /*7410*/  MUFU.TANH R19, R19 ;  /* 0x0000001300137308 */ /* 0x000fe20000002400 */
[----:B------:R-:W-:Y:S01]  /*7420*/  FMUL.FTZ R23, R143, UR6 ;  /* 0x000000068f177c20 */ /* 0x000fe20008410000 */
[----:B------:R-:W-:Y:S02]  /*7430*/  IMAD R137, R8, -0x2, R137 ;  /* 0xfffffffe08897824 */ /* 0x000fe400078e0289 */
[----:B------:R-:W-:Y:S01]  /*7440*/  FMUL.FTZ R136, R100, UR6 ;  /* 0x0000000664887c20 */ /* 0x000fe20008410000 */
[----:B------:R-:W-:Y:S01]  /*7450*/  FMUL.FTZ R131, R131, UR6 ;  /* 0x0000000683837c20 */ /* 0x000fe20008410000 */
[----:B------:R-:W-:Y:S01]  /*7460*/  FMUL.FTZ R122, R122, UR6 ;  /* 0x000000067a7a7c20 */ /* 0x000fe20008410000 */
[----:B------:R-:W-:Y:S02]  /*7470*/  IMAD R98, R16, UR49, R137 ;  /* 0x0000003110627c24 */ /* 0x000fe4000f8e0289 */
        /* <DEDUP_REMOVED lines=10> */
[----:B------:R-:W-:Y:S01]  /*7520*/  FMUL.FTZ R99, R99, UR6 ;  /* 0x0000000663637c20 */ /* 0x000fe20008410000 */
[----:B------:R-:W-:Y:S01]  /*7530*/  FMUL.FTZ R102, R102, UR6 ;  /* 0x0000000666667c20 */ /* 0x000fe20008410000 */
[----:B------:R-:W-:Y:S01]  /*7540*/  FMUL.FTZ R82, R82, UR6 ;  /* 0x0000000652527c20 */ /* 0x000fe20008410000 */
[----:B------:R-:W-:Y:S01]  /*7550*/  FMUL.FTZ R18, R141, UR6 ;  /* 0x000000068d127c20 */ /* 0x000fe20008410000 */
[--C-:B0-----:R-:W-:Y:S01]  /*7560*/  IADD3 R100, R139, -UR48, R98.reuse ;  /* 0x800000308b647c10 */ /* 0x101fe2000fffe062 */
[----:B------:R-:W-:Y:S01]  /*7570*/  FMUL.FTZ R139, R90, UR6 ;  /* 0x000000065a8b7c20 */ /* 0x000fe20008410000 */
[----:B------:R-:W0:Y:S01]  /*7580*/  SHFL.IDX PT, R109, R109, RZ, 0x1c1f ;  /* 0x001c1fff6d6d7589 */ /* 0x000e2200000e0000 */
[----:B------:R-:W3:Y:S01]  /*7590*/  MUFU.TANH R23, R23 ;  /* 0x0000001700177308 */ /* 0x000ee20000002400 */
[----:B------:R-:W-:Y:S01]  /*75a0*/  ISETP.GT.AND P3, PT, R100, RZ, PT ;  /* 0x000000ff6400720c */ /* 0x000fe20003f64270 */
[----:B------:R-:W-:Y:S01]  /*75b0*/  FMUL.FTZ R120, R120, UR6 ;  /* 0x0000000678787c20 */ /* 0x000fe20008410000 */
[----:B------:R-:W-:Y:S01]  /*75c0*/  ISETP.GT.AND P4, PT, R100, 0x1, PT ;  /* 0x000000016400780c */ /* 0x000fe20003f84270 */
[----:B------:R-:W-:Y:S01]  /*75d0*/  FMUL.FTZ R121, R121, UR6 ;  /* 0x0000000679797c20 */ /* 0x000fe20008410000 */
[----:B-1----:R-:W-:Y:S01]  /*75e0*/  FSEL R15, R15, -INF , P3 ;  /* 0xff8000000f0f7808 */ /* 0x002fe20001800000 */
[----:B------:R-:W-:Y:S01]  /*75f0*/  FMUL.FTZ R112, R112, UR6 ;  /* 0x0000000670707c20 */ /* 0x000fe20008410000 */
[----:B------:R-:W-:Y:S01]  /*7600*/  ISETP.GT.AND P3, PT, R100, 0x8, PT ;  /* 0x000000086400780c */ /* 0x000fe20003f64270 */
[----:B------:R-:W1:Y:S01]  /*7610*/  MUFU.TANH R129, R129 ;  /* 0x0000008100817308 */ /* 0x000e620000002400 */
[----:B------:R-:W-:Y:S01]  /*7620*/  FSEL R19, R19, -INF , P4 ;  /* 0xff80000013137808 */ /* 0x000fe20002000000 */
[----:B------:R-:W-:Y:S01]  /*7630*/  FMUL.FTZ R113, R113, UR6 ;  /* 0x0000000671717c20 */ /* 0x000fe20008410000 */
[----:B------:R-:W-:Y:S01]  /*7640*/  FMNMX.FTZ R94, R15, R11, !PT ;  /* 0x0000000b0f5e7209 */ /* 0x000fe20007810000 */
[----:B------:R-:W-:Y:S01]  /*7650*/  FMUL.FTZ R104, R104, UR6 ;  /* 0x0000000668687c20 */ /* 0x000fe20008410000 */
[----:B------:R-:W-:Y:S01]  /*7660*/  ISETP.GT.AND P4, PT, R100, 0x9, PT ;  /* 0x000000096400780c */ /* 0x000fe20003f84270 */
[----:B------:R-:W-:Y:S01]  /*7670*/  FMUL.FTZ R105, R105, UR6 ;  /* 0x0000000669697c20 */ /* 0x000fe20008410000 */
[----:B--2---:R-:W-:Y:S01]  /*7680*/  FSEL R21, R21, -INF , P3 ;  /* 0xff80000015157808 */ /* 0x004fe20001800000 */
[----:B------:R-:W2:Y:S01]  /*7690*/  MUFU.TANH R131, R131 ;  /* 0x0000008300837308 */ /* 0x000ea20000002400 */
[----:B------:R-:W-:Y:S01]  /*76a0*/  FMNMX.FTZ R94, R19, R94, !PT ;  /* 0x0000005e135e7209 */ /* 0x000fe20007810000 */
[----:B------:R-:W-:Y:S01]  /*76b0*/  FMUL.FTZ R96, R96, UR6 ;  /* 0x0000000660607c20 */ /* 0x000fe20008410000 */
[----:B------:R-:W-:Y:S01]  /*76c0*/  ISETP.GT.AND P3, PT, R100, 0x10, PT ;  /* 0x000000106400780c */ /* 0x000fe20003f64270 */
[----:B------:R-:W-:Y:S01]  /*76d0*/  FMUL.FTZ R97, R97, UR6 ;  /* 0x0000000661617c20 */ /* 0x000fe20008410000 */
[----:B---3--:R-:W-:Y:S01]  /*76e0*/  FSEL R23, R23, -INF , P4 ;  /* 0xff80000017177808 */ /* 0x008fe20002000000 */
[----:B------:R-:W-:Y:S01]  /*76f0*/  FMUL.FTZ R88, R88, UR6 ;  /* 0x0000000658587c20 */ /* 0x000fe20008410000 */
[----:B------:R-:W-:Y:S01]  /*7700*/  FMNMX.FTZ R94, R21, R94, !PT ;  /* 0x0000005e155e7209 */ /* 0x000fe20007810000 */
[----:B------:R-:W3:Y:S01]  /*7710*/  MUFU.TANH R132, R132 ;  /* 0x0000008400847308 */ /* 0x000ee20000002400 */
[----:B------:R-:W-:Y:S01]  /*7720*/  ISETP.GT.AND P4, PT, R100, 0x11, PT ;  /* 0x000000116400780c */ /* 0x000fe20003f84270 */
[----:B------:R-:W-:Y:S01]  /*7730*/  FMUL.FTZ R89, R89, UR6 ;  /* 0x0000000659597c20 */ /* 0x000fe20008410000 */
[----:B-1----:R-:W-:Y:S01]  /*7740*/  FSEL R129, R129, -INF , P3 ;  /* 0xff80000081817808 */ /* 0x002fe20001800000 */
[----:B------:R-:W-:Y:S01]  /*7750*/  FMUL.FTZ R92, R92, UR6 ;  /* 0x000000065c5c7c20 */ /* 0x000fe20008410000 */
[C---:B------:R-:W-:Y:S01]  /*7760*/  ISETP.GT.AND P3, PT, R100.reuse, 0x18, PT ;  /* 0x000000186400780c */ /* 0x040fe20003f64270 */
[----:B------:R-:W-:Y:S01]  /*7770*/  FMUL.FTZ R93, R93, UR6 ;  /* 0x000000065d5d7c20 */ /* 0x000fe20008410000 */
[----:B------:R-:W-:Y:S01]  /*7780*/  ISETP.GT.AND P5, PT, R100, 0x28, PT ;  /* 0x000000286400780c */ /* 0x000fe20003fa4270 */
[----:B------:R-:W1:Y:S01]  /*7790*/  MUFU.TANH R133, R133 ;  /* 0x0000008500857308 */ /* 0x000e620000002400 */
[----:B--2---:R-:W-:Y:S01]  /*77a0*/  FSEL R131, R131, -INF , P4 ;  /* 0xff80000083837808 */ /* 0x004fe20002000000 */
[----:B------:R-:W-:Y:S01]  /*77b0*/  FMUL.FTZ R80, R80, UR6 ;  /* 0x0000000650507c20 */ /* 0x000fe20008410000 */
[----:B------:R-:W-:Y:S01]  /*77c0*/  ISETP.GT.AND P4, PT, R100, 0x19, PT ;  /* 0x000000196400780c */ /* 0x000fe20003f84270 */
[----:B------:R-:W-:Y:S01]  /*77d0*/  FMUL.FTZ R81, R81, UR6 ;  /* 0x0000000651517c20 */ /* 0x000fe20008410000 */
[----:B0-----:R-:W-:Y:S01]  /*77e0*/  IADD3 R109, R109, -UR48, R98 ;  /* 0x800000306d6d7c10 */ /* 0x001fe2000fffe062 */
[----:B------:R-:W-:Y:S01]  /*77f0*/  FMUL.FTZ R84, R84, UR6 ;  /* 0x0000000654547c20 */ /* 0x000fe20008410000 */
[----:B------:R-:W-:Y:S01]  /*7800*/  FMUL.FTZ R85, R85, UR6 ;  /* 0x0000000655557c20 */ /* 0x000fe20008410000 */
[----:B------:R-:W0:Y:S01]  /*7810*/  MUFU.TANH R122, R122 ;  /* 0x0000007a007a7308 */ /* 0x000e220000002400 */
[----:B---3--:R-:W-:Y:S01]  /*7820*/  FSEL R132, R132, -INF , P3 ;  /* 0xff80000084847808 */ /* 0x008fe20001800000 */
[----:B------:R-:W-:Y:S01]  /*7830*/  FMUL.FTZ R73, R73, UR6 ;  /* 0x0000000649497c20 */ /* 0x000fe20008410000 */
[----:B------:R-:W-:Y:S01]  /*7840*/  ISETP.GT.AND P3, PT, R100, 0x20, PT ;  /* 0x000000206400780c */ /* 0x000fe20003f64270 */
[----:B------:R-:W-:Y:S01]  /*7850*/  FMUL.FTZ R76, R76, UR6 ;  /* 0x000000064c4c7c20 */ /* 0x000fe20008410000 */
[----:B------:R-:W-:Y:S01]  /*7860*/  ISETP.GT.AND P6, PT, R109, 0x1, PT ;  /* 0x000000016d00780c */ /* 0x000fe20003fc4270 */
[----:B------:R-:W2:Y:S02]  /*7870*/  S2R R146, SR_TID.X ;  /* 0x0000000000927919 */ /* 0x000ea40000002100 */
[----:B------:R3:W-:Y:S01]  /*7880*/  MUFU.TANH R90, R138 ;  /* 0x0000008a005a7308 */ /* 0x0007e20000002400 */
[----:B-1----:R-:W-:Y:S01]  /*7890*/  FSEL R133, R133, -INF , P4 ;  /* 0xff80000085857808 */ /* 0x002fe20002000000 */
[----:B------:R-:W-:-:S02]  /*78a0*/  WARPGROUP.DEPBAR.LE gsb0, 0x0 ;  /* 0x00008000000079c5 */ /* 0x000fc40000010000 */
[----:B------:R-:W-:Y:S01]  /*78b0*/  WARPGROUP.ARRIVE ;  /* 0x00000000000079c5 */ /* 0x000fe20000000000 */
[----:B------:R-:W-:-:S03]  /*78c0*/  ISETP.GT.AND P4, PT, R100, 0x21, PT ;  /* 0x000000216400780c */ /* 0x000fc60003f84270 */
[----:B------:R-:W1:Y:S01]  /*78d0*/  MUFU.TANH R134, R134 ;  /* 0x0000008600867308 */ /* 0x000e620000002400 */
[----:B---3--:R-:W-:Y:S01]  /*78e0*/  FMNMX.FTZ R138, R23, R94, !PT ;  /* 0x0000005e178a7209 */ /* 0x008fe20007810000 */
[----:B------:R-:W-:Y:S01]  /*78f0*/  HGMMA.64x96x16.F32 R24, gdesc[UR28].tnspB, R24, gsb0 ;  /* 0x416000001c1879f0 */ /* 0x000fe20008000818 */
[----:B------:R-:W-:Y:S02]  /*7900*/  UIADD3 UR28, UR10, 0x300, URZ ;  /* 0x000003000a1c7890 */ /* 0x000fe4000fffe03f */
[----:B------:R-:W-:Y:S01]  /*7910*/  FMNMX.FTZ R138, R129, R138, !PT ;  /* 0x0000008a818a7209 */ /* 0x000fe20007810000 */
[----:B------:R-:W-:Y:S01]  /*7920*/  UIADD3 UR30, UR7, 0x80, URZ ;  /* 0x00000080071e7890 */ /* 0x000fe2000fffe03f */
[----:B0-----:R-:W-:Y:S01]  /*7930*/  FSEL R122, R122, -INF , P3 ;  /* 0xff8000007a7a7808 */ /* 0x001fe20001800000 */
[----:B------:R-:W-:Y:S01]  /*7940*/  UMOV UR29, 0xc0000010 ;  /* 0xc0000010001d7882 */ /* 0x000fe20000000000 */
[----:B------:R-:W-:Y:S01]  /*7950*/  UMOV UR31, 0x80000020 ;  /* 0x80000020001f7882 */ /* 0x000fe20000000000 */
[----:B------:R-:W0:Y:S01]  /*7960*/  MUFU.TANH R125, R125 ;  /* 0x0000007d007d7308 */ /* 0x000e220000002400 */
[----:B------:R-:W-:-:S02]  /*7970*/  FMNMX.FTZ R95, R131, R138, !PT ;  /* 0x0000008a835f7209 */ /* 0x000fc40007810000 */
[----:B------:R-:W-:Y:S02]  /*7980*/  ISETP.GT.AND P3, PT, R100, 0x29, PT ;  /* 0x000000296400780c */ /* 0x000fe40003f64270 */
[----:B------:R-:W-:Y:S02]  /*7990*/  FMNMX.FTZ R138, R132, R95, !PT ;  /* 0x0000005f848a7209 */ /* 0x000fe40007810000 */
[----:B-1----:R-:W-:Y:S01]  /*79a0*/  FSEL R134, R134, -INF , P4 ;  /* 0xff80000086867808 */ /* 0x002fe20002000000 */
[----:B------:R-:W1:Y:S01]  /*79b0*/  MUFU.TANH R126, R126 ;  /* 0x0000007e007e7308 */ /* 0x000e620000002400 */
[----:B------:R-:W-:Y:S02]  /*79c0*/  FMNMX.FTZ R95, R133, R138, !PT ;  /* 0x0000008a855f7209 */ /* 0x000fe40007810000 */
[----:B------:R-:W-:Y:S02]  /*79d0*/  ISETP.GT.AND P4, PT, R100, 0x30, PT ;  /* 0x000000306400780c */ /* 0x000fe40003f84270 */
[----:B--2---:R-:W-:-:S03]  /*79e0*/  SHF.R.U32.HI R144, RZ, 0x7, R146 ;  /* 0x00000007ff907819 */ /* 0x004fc60000011692 */
[----:B------:R-:W2:Y:S01]  /*79f0*/  MUFU.TANH R127, R127 ;  /* 0x0000007f007f7308 */ /* 0x000ea20000002400 */
[----:B0-----:R-:W-:Y:S02]  /*7a00*/  FSEL R125, R125, -INF , P5 ;  /* 0xff8000007d7d7808 */ /* 0x001fe40002800000 */
[----:B------:R-:W-:-:S05]  /*7a10*/  ISETP.GT.AND P5, PT, R100, 0x81, PT ;  /* 0x000000816400780c */ /* 0x000fca0003fa4270 */
[----:B------:R-:W0:Y:S01]  /*7a20*/  MUFU.TANH R135, R135 ;  /* 0x0000008700877308 */ /* 0x000e220000002400 */
[----:B-1----:R-:W-:Y:S02]  /*7a30*/  FSEL R126, R126, -INF , P3 ;  /* 0xff8000007e7e7808 */ /* 0x002fe40001800000 */
[----:B------:R-:W-:-:S05]  /*7a40*/  ISETP.GT.AND P3, PT, R100, 0x31, PT ;  /* 0x000000316400780c */ /* 0x000fca0003f64270 */
[----:B------:R1:W-:Y:S01]  /*7a50*/  MUFU.TANH R91, R139 ;  /* 0x0000008b005b7308 */ /* 0x0003e20000002400 */
[----:B--2---:R-:W-:Y:S02]  /*7a60*/  FSEL R127, R127, -INF , P4 ;  /* 0xff8000007f7f7808 */ /* 0x004fe40002000000 */
[----:B------:R-:W-:-:S05]  /*7a70*/  ISETP.GT.AND P4, PT, R100, 0x38, PT ;  /* 0x000000386400780c */ /* 0x000fca0003f84270 */
[----:B------:R-:W2:Y:S01]  /*7a80*/  MUFU.TANH R116, R116 ;  /* 0x0000007400747308 */ /* 0x000ea20000002400 */
[----:B-1----:R-:W-:Y:S02]  /*7a90*/  FMNMX.FTZ R139, R122, R95, !PT ;  /* 0x0000005f7a8b7209 */ /* 0x002fe40007810000 */
[----:B0-----:R-:W-:Y:S02]  /*7aa0*/  FSEL R135, R135, -INF , P3 ;  /* 0xff80000087877808 */ /* 0x001fe40001800000 */
[----:B------:R-:W-:Y:S02]  /*7ab0*/  FMNMX.FTZ R138, R134, R139, !PT ;  /* 0x0000008b868a7209 */ /* 0x000fe40007810000 */
[----:B------:R-:W-:Y:S01]  /*7ac0*/  ISETP.GT.AND P3, PT, R100, 0x39, PT ;  /* 0x000000396400780c */ /* 0x000fe20003f64270 */
[----:B------:R-:W0:Y:S01]  /*7ad0*/  MUFU.TANH R117, R117 ;  /* 0x0000007500757308 */ /* 0x000e220000002400 */
[----:B------:R-:W-:-:S04]  /*7ae0*/  FMNMX.FTZ R139, R125, R138, !PT ;  /* 0x0000008a7d8b7209 */ /* 0x000fc80007810000 */
[----:B------:R-:W-:-:S03]  /*7af0*/  FMNMX.FTZ R138, R126, R139, !PT ;  /* 0x0000008b7e8a7209 */ /* 0x000fc60007810000 */
[----:B------:R-:W1:Y:S01]  /*7b00*/  MUFU.TANH R106, R106 ;  /* 0x0000006a006a7308 */ /* 0x000e620000002400 */
[----:B------:R-:W-:Y:S02]  /*7b10*/  FMNMX.FTZ R138, R127, R138, !PT ;  /* 0x0000008a7f8a7209 */ /* 0x000fe40007810000 */
[----:B--2---:R-:W-:Y:S02]  /*7b20*/  FSEL R116, R116, -INF , P4 ;  /* 0xff80000074747808 */ /* 0x004fe40002000000 */
[----:B------:R-:W-:Y:S01]  /*7b30*/  FMNMX.FTZ R139, R135, R138, !PT ;  /* 0x0000008a878b7209 */ /* 0x000fe20007810000 */
[----:B------:R-:W-:Y:S01]  /*7b40*/  FMUL.FTZ R138, R86, UR6 ;  /* 0x00000006568a7c20 */ /* 0x000fe20008410000 */
[C---:B------:R-:W-:Y:S01]  /*7b50*/  ISETP.GT.AND P4, PT, R100.reuse, 0x40, PT ;  /* 0x000000406400780c */ /* 0x040fe20003f84270 */
[----:B------:R-:W2:Y:S01]  /*7b60*/  MUFU.TANH R118, R118 ;  /* 0x0000007600767308 */ /* 0x000ea20000002400 */
[----:B0-----:R-:W-:Y:S02]  /*7b70*/  FSEL R117, R117, -INF , P3 ;  /* 0xff80000075757808 */ /* 0x001fe40001800000 */
[----:B------:R-:W-:-:S05]  /*7b80*/  ISETP.GT.AND P3, PT, R100, 0x41, PT ;  /* 0x000000416400780c */ /* 0x000fca0003f64270 */
[----:B------:R-:W0:Y:S01]  /*7b90*/  MUFU.TANH R110, R110 ;  /* 0x0000006e006e7308 */ /* 0x000e220000002400 */
[----:B-1----:R-:W-:Y:S02]  /*7ba0*/  FSEL R106, R106, -INF , P4 ;  /* 0xff8000006a6a7808 */ /* 0x002fe40002000000 */
[----:B------:R-:W-:-:S05]  /*7bb0*/  ISETP.GT.AND P4, PT, R100, 0x48, PT ;  /* 0x000000486400780c */ /* 0x000fca0003f84270 */
[----:B------:R-:W1:Y:S01]  /*7bc0*/  MUFU.TANH R111, R111 ;  /* 0x0000006f006f7308 */ /* 0x000e620000002400 */
[----:B--2---:R-:W-:Y:S02]  /*7bd0*/  FSEL R118, R118, -INF , P3 ;  /* 0xff80000076767808 */ /* 0x004fe40001800000 */
[----:B------:R-:W-:-:S05]  /*7be0*/  ISETP.GT.AND P3, PT, R100, 0x49, PT ;  /* 0x000000496400780c */ /* 0x000fca0003f64270 */
[----:B------:R2:W-:Y:S01]  /*7bf0*/  MUFU.TANH R94, R140 ;  /* 0x0000008c005e7308 */ /* 0x0005e20000002400 */
[----:B0-----:R-:W-:Y:S02]  /*7c00*/  FSEL R110, R110, -INF , P4 ;  /* 0xff8000006e6e7808 */ /* 0x001fe40002000000 */
[----:B------:R-:W-:Y:S01]  /*7c10*/  ISETP.GT.AND P4, PT, R100, 0x50, PT ;  /* 0x000000506400780c */ /* 0x000fe20003f84270 */
[----:B------:R-:W-:Y:S02]  /*7c20*/  WARPGROUP.DEPBAR.LE gsb0, 0x0 ;  /* 0x00008000000079c5 */ /* 0x000fe40000010000 */
[----:B------:R-:W-:Y:S01]  /*7c30*/  WARPGROUP.ARRIVE ;  /* 0x00000000000079c5 */ /* 0x000fe20000000000 */
[----:B--2---:R-:W-:Y:S01]  /*7c40*/  FMNMX.FTZ R140, R116, R139, !PT ;  /* 0x0000008b748c7209 */ /* 0x004fe20007810000 */
[----:B------:R-:W0:Y:S01]  /*7c50*/  MUFU.TANH R119, R119 ;  /* 0x0000007700777308 */ /* 0x000e220000002400 */
[----:B-1----:R-:W-:Y:S02]  /*7c60*/  FSEL R111, R111, -INF , P3 ;  /* 0xff8000006f6f7808 */ /* 0x002fe40001800000 */
[----:B------:R-:W-:Y:S01]  /*7c70*/  FMNMX.FTZ R139, R117, R140, !PT ;  /* 0x0000008c758b7209 */ /* 0x000fe20007810000 */
[----:B------:R-:W-:Y:S01]  /*7c80*/  HGMMA.64x96x16.F32 R24, gdesc[UR28].tnspB, R24, gsb0 ;  /* 0x416000001c1879f0 */ /* 0x000fe20008000818 */
[----:B------:R-:W-:Y:S01]  /*7c90*/  UIADD3 UR28, UR10, 0x480, URZ ;  /* 0x000004800a1c7890 */ /* 0x000fe2000fffe03f */
[----:B------:R-:W-:Y:S01]  /*7ca0*/  ISETP.GT.AND P3, PT, R100, 0x51, PT ;  /* 0x000000516400780c */ /* 0x000fe20003f64270 */
[----:B------:R-:W-:Y:S01]  /*7cb0*/  UIADD3 UR30, UR7, 0xc0, URZ ;  /* 0x000000c0071e7890 */ /* 0x000fe2000fffe03f */
[----:B------:R-:W1:Y:S01]  /*7cc0*/  MUFU.TANH R99, R99 ;  /* 0x0000006300637308 */ /* 0x000e620000002400 */
[----:B------:R-:W-:Y:S01]  /*7cd0*/  UMOV UR29, 0xc0000010 ;  /* 0xc0000010001d7882 */ /* 0x000fe20000000000 */
[----:B------:R-:W-:Y:S01]  /*7ce0*/  UMOV UR31, 0x80000020 ;  /* 0x80000020001f7882 */ /* 0x000fe20000000000 */
[----:B------:R-:W-:-:S04]  /*7cf0*/  FMNMX.FTZ R139, R106, R139, !PT ;  /* 0x0000008b6a8b7209 */ /* 0x000fc80007810000 */
[----:B------:R-:W-:Y:S01]  /*7d00*/  FMNMX.FTZ R139, R118, R139, !PT ;  /* 0x0000008b768b7209 */ /* 0x000fe20007810000 */
[----:B------:R-:W2:Y:S01]  /*7d10*/  MUFU.TANH R102, R102 ;  /* 0x0000006600667308 */ /* 0x000ea20000002400 */
[----:B0-----:R-:W-:Y:S02]  /*7d20*/  FSEL R119, R119, -INF , P4 ;  /* 0xff80000077777808 */ /* 0x001fe40002000000 */
[----:B------:R-:W-:Y:S01]  /*7d30*/  FMNMX.FTZ R140, R110, R139, !PT ;  /* 0x0000008b6e8c7209 */ /* 0x000fe20007810000 */
[----:B------:R-:W-:Y:S01]  /*7d40*/  FMUL.FTZ R139, R78, UR6 ;  /* 0x000000064e8b7c20 */ /* 0x000fe20008410000 */
[----:B------:R-:W-:Y:S02]  /*7d50*/  ISETP.GT.AND P4, PT, R100, 0x58, PT ;  /* 0x000000586400780c */ /* 0x000fe40003f84270 */
[----:B------:R-:W-:Y:S01]  /*7d60*/  FMNMX.FTZ R140, R111, R140, !PT ;  /* 0x0000008c6f8c7209 */ /* 0x000fe20007810000 */
[----:B------:R0:W3:Y:S01]  /*7d70*/  MUFU.TANH R95, R137 ;  /* 0x00000089005f7308 */ /* 0x0000e20000002400 */
[----:B-1----:R-:W-:-:S02]  /*7d80*/  FSEL R99, R99, -INF , P3 ;  /* 0xff80000063637808 */ /* 0x002fc40001800000 */
[----:B------:R-:W-:Y:S02]  /*7d90*/  FMNMX.FTZ R140, R119, R140, !PT ;  /* 0x0000008c778c7209 */ /* 0x000fe40007810000 */
[----:B------:R-:W-:Y:S02]  /*7da0*/  ISETP.GT.AND P3, PT, R100, 0x59, PT ;  /* 0x000000596400780c */ /* 0x000fe40003f64270 */
[----:B------:R-:W-:Y:S01]  /*7db0*/  FMNMX.FTZ R141, R99, R140, !PT ;  /* 0x0000008c638d7209 */ /* 0x000fe20007810000 */
[----:B------:R-:W1:Y:S01]  /*7dc0*/  MUFU.TANH R103, R103 ;  /* 0x0000006700677308 */ /* 0x000e620000002400 */
[----:B0-----:R-:W-:Y:S01]  /*7dd0*/  FMUL.FTZ R137, R83, UR6 ;  /* 0x0000000653897c20 */ /* 0x001fe20008410000 */
[----:B--2---:R-:W-:Y:S01]  /*7de0*/  FSEL R102, R102, -INF , P4 ;  /* 0xff80000066667808 */ /* 0x004fe20002000000 */
[----:B------:R-:W-:Y:S01]  /*7df0*/  FMUL.FTZ R140, R79, UR6 ;  /* 0x000000064f8c7c20 */ /* 0x000fe20008410000 */
[----:B------:R-:W-:-:S04]  /*7e00*/  ISETP.GT.AND P4, PT, R100, 0x60, PT ;  /* 0x000000606400780c */ /* 0x000fc80003f84270 */
[----:B------:R0:W2:Y:S01]  /*7e10*/  MUFU.TANH R83, R82 ;  /* 0x0000005200537308 */ /* 0x0000a20000002400 */
[----:B------:R-:W-:Y:S02]  /*7e20*/  FSEL R78, R91, -INF , P4 ;  /* 0xff8000005b4e7808 */ /* 0x000fe40002000000 */
[----:B------:R-:W-:-:S05]  /*7e30*/  ISETP.GT.AND P4, PT, R100, 0x68, PT ;  /* 0x000000686400780c */ /* 0x000fca0003f84270 */
[----:B------:R4:W5:Y:S01]  /*7e40*/  MUFU.TANH R86, R137 ;  /* 0x0000008900567308 */ /* 0x0009620000002400 */
[----:B0-----:R-:W-:-:S07]  /*7e50*/  FMUL.FTZ R82, R87, UR6 ;  /* 0x0000000657527c20 */ /* 0x001fce0008410000 */
[----:B------:R0:W5:Y:S01]  /*7e60*/  MUFU.TANH R87, R138 ;  /* 0x0000008a00577308 */ /* 0x0001620000002400 */
[----:B----4-:R-:W-:-:S07]  /*7e70*/  FMUL.FTZ R137, R74, UR6 ;  /* 0x000000064a897c20 */ /* 0x010fce0008410000 */
[----:B------:R4:W5:Y:S01]  /*7e80*/  MUFU.TANH R74, R82 ;  /* 0x00000052004a7308 */ /* 0x0009620000002400 */
[----:B0-----:R-:W-:Y:S01]  /*7e90*/  FMUL.FTZ R138, R75, UR6 ;  /* 0x000000064b8a7c20 */ /* 0x001fe20008410000 */
[----:B------:R-:W-:Y:S02]  /*7ea0*/  FSEL R75, R90, -INF , P3 ;  /* 0xff8000005a4b7808 */ /* 0x000fe40001800000 */
[----:B------:R-:W-:-:S04]  /*7eb0*/  ISETP.GT.AND P3, PT, R100, 0x61, PT ;  /* 0x000000616400780c */ /* 0x000fc80003f64270 */
[----:B------:R-:W-:Y:S01]  /*7ec0*/  FSEL R94, R94, -INF , P3 ;  /* 0xff8000005e5e7808 */ /* 0x000fe20001800000 */
[----:B------:R-:W0:Y:S01]  /*7ed0*/  MUFU.TANH R137, R137 ;  /* 0x0000008900897308 */ /* 0x000e220000002400 */
[----:B----4-:R-:W-:Y:S02]  /*7ee0*/  FMNMX.FTZ R82, R102, R141, !PT ;  /* 0x0000008d66527209 */ /* 0x010fe40007810000 */
[----:B------:R-:W-:Y:S02]  /*7ef0*/  ISETP.GT.AND P3, PT, R100, 0x69, PT ;  /* 0x000000696400780c */ /* 0x000fe40003f64270 */
[----:B------:R-:W-:Y:S02]  /*7f00*/  FMNMX.FTZ R91, R75, R82, !PT ;  /* 0x000000524b5b7209 */ /* 0x000fe40007810000 */
[----:B---3--:R-:W-:Y:S01]  /*7f10*/  FSEL R82, R95, -INF , P4 ;  /* 0xff8000005f527808 */ /* 0x008fe20002000000 */
[----:B------:R-:W3:Y:S01]  /*7f20*/  MUFU.TANH R138, R138 ;  /* 0x0000008a008a7308 */ /* 0x000ee20000002400 */
[----:B------:R-:W-:-:S02]  /*7f30*/  FMNMX.FTZ R91, R78, R91, !PT ;  /* 0x0000005b4e5b7209 */ /* 0x000fc40007810000 */
[----:B------:R-:W-:Y:S02]  /*7f40*/  ISETP.GT.AND P4, PT, R100, 0x70, PT ;  /* 0x000000706400780c */ /* 0x000fe40003f84270 */
[----:B------:R-:W-:Y:S02]  /*7f50*/  FMNMX.FTZ R79, R94, R91, !PT ;  /* 0x0000005b5e4f7209 */ /* 0x000fe40007810000 */
[----:B-1----:R-:W-:Y:S01]  /*7f60*/  FSEL R91, R103, -INF , P3 ;  /* 0xff800000675b7808 */ /* 0x002fe20001800000 */
[----:B------:R-:W1:Y:S01]  /*7f70*/  MUFU.TANH R139, R139 ;  /* 0x0000008b008b7308 */ /* 0x000e620000002400 */
[----:B------:R-:W-:Y:S01]  /*7f80*/  FMNMX.FTZ R142, R82, R79, !PT ;  /* 0x0000004f528e7209 */ /* 0x000fe20007810000 */
[----:B------:R-:W-:Y:S01]  /*7f90*/  FMUL.FTZ R103, R101, UR6 ;  /* 0x0000000665677c20 */ /* 0x000fe20008410000 */
[----:B--2---:R-:W-:Y:S02]  /*7fa0*/  FSEL R90, R83, -INF , P4 ;  /* 0xff800000535a7808 */ /* 0x004fe40002000000 */
[----:B------:R-:W-:-:S02]  /*7fb0*/  ISETP.GT.AND P3, PT, R100, 0x71, PT ;  /* 0x000000716400780c */ /* 0x000fc40003f64270 */
[----:B------:R-:W-:Y:S01]  /*7fc0*/  FMNMX.FTZ R83, R91, R142, !PT ;  /* 0x0000008e5b537209 */ /* 0x000fe20007810000 */
[----:B------:R-:W2:Y:S01]  /*7fd0*/  MUFU.TANH R140, R140 ;  /* 0x0000008c008c7308 */ /* 0x000ea20000002400 */
[----:B------:R-:W-:Y:S02]  /*7fe0*/  ISETP.GT.AND P4, PT, R100, 0x78, PT ;  /* 0x000000786400780c */ /* 0x000fe40003f84270 */
[----:B-----5:R-:W-:Y:S02]  /*7ff0*/  FSEL R79, R86, -INF , P3 ;  /* 0xff800000564f7808 */ /* 0x020fe40001800000 */
[----:B------:R-:W-:Y:S02]  /*8000*/  FMNMX.FTZ R142, R90, R83, !PT ;  /* 0x000000535a8e7209 */ /* 0x000fe40007810000 */
[----:B------:R-:W-:Y:S01]  /*8010*/  ISETP.GT.AND P3, PT, R100, 0x79, PT ;  /* 0x000000796400780c */ /* 0x000fe20003f64270 */
[----:B------:R-:W4:Y:S01]  /*8020*/  MUFU.TANH R13, R13 ;  /* 0x0000000d000d7308 */ /* 0x000f220000002400 */
[----:B------:R-:W-:-:S02]  /*8030*/  WARPGROUP.DEPBAR.LE gsb0, 0x0 ;  /* 0x00008000000079c5 */ /* 0x000fc40000010000 */
[----:B------:R-:W-:Y:S01]  /*8040*/  WARPGROUP.ARRIVE ;  /* 0x00000000000079c5 */ /* 0x000fe20000000000 */
[----:B------:R-:W-:Y:S02]  /*8050*/  FSEL R86, R87, -INF , P4 ;  /* 0xff80000057567808 */ /* 0x000fe40002000000 */
[----:B------:R-:W-:Y:S02]  /*8060*/  FMNMX.FTZ R83, R79, R142, !PT ;  /* 0x0000008e4f537209 */ /* 0x000fe40007810000 */
[----:B------:R-:W-:Y:S01]  /*8070*/  FSEL R87, R74, -INF , P3 ;  /* 0xff8000004a577808 */ /* 0x000fe20001800000 */
[----:B------:R-:W-:Y:S01]  /*8080*/  HGMMA.64x96x16.F32 R24, gdesc[UR28].tnspB, R24, gsb0 ;  /* 0x416000001c1879f0 */ /* 0x000fe20008000818 */
[----:B------:R-:W-:Y:S01]  /*8090*/  UIADD3 UR28, UR10, 0x600, URZ ;  /* 0x000006000a1c7890 */ /* 0x000fe2000fffe03f */
[----:B------:R-:W-:Y:S01]  /*80a0*/  ISETP.GT.AND P4, PT, R100, 0x80, PT ;  /* 0x000000806400780c */ /* 0x000fe20003f84270 */
[----:B------:R-:W-:Y:S01]  /*80b0*/  UIADD3 UR30, UR7, 0x100, URZ ;  /* 0x00000100071e7890 */ /* 0x000fe2000fffe03f */
[----:B------:R-:W-:Y:S01]  /*80c0*/  FMNMX.FTZ R74, R86, R83, !PT ;  /* 0x00000053564a7209 */ /* 0x000fe20007810000 */
[----:B------:R-:W-:Y:S01]  /*80d0*/  UMOV UR29, 0xc0000010 ;  /* 0xc0000010001d7882 */ /* 0x000fe20000000000 */
[----:B------:R-:W-:Y:S01]  /*80e0*/  UMOV UR31, 0x80000020 ;  /* 0x80000020001f7882 */ /* 0x000fe20000000000 */
[----:B0-----:R-:W-:Y:S01]  /*80f0*/  FSEL R83, R137, -INF , P4 ;  /* 0xff80000089537808 */ /* 0x001fe20002000000 */
[----:B------:R-:W-:Y:S01]  /*8100*/  MUFU.TANH R14, R14 ;  /* 0x0000000e000e7308 */ /* 0x000fe20000002400 */
[----:B------:R-:W-:-:S02]  /*8110*/  FMNMX.FTZ R74, R87, R74, !PT ;  /* 0x0000004a574a7209 */ /* 0x000fc40007810000 */
[----:B------:R-:W-:Y:S02]  /*8120*/  ISETP.GT.AND P3, PT, R100, 0x88, PT ;  /* 0x000000886400780c */ /* 0x000fe40003f64270 */
[----:B---3--:R-:W-:Y:S02]  /*8130*/  FSEL R95, R138, -INF , P5 ;  /* 0xff8000008a5f7808 */ /* 0x008fe40002800000 */
[----:B------:R-:W-:Y:S01]  /*8140*/  FMNMX.FTZ R74, R83, R74, !PT ;  /* 0x0000004a534a7209 */ /* 0x000fe20007810000 */
[----:B------:R-:W0:Y:S01]  /*8150*/  MUFU.TANH R17, R17 ;  /* 0x0000001100117308 */ /* 0x000e220000002400 */
[----:B------:R-:W-:Y:S02]  /*8160*/  ISETP.GT.AND P4, PT, R100, 0x89, PT ;  /* 0x000000896400780c */ /* 0x000fe40003f84270 */
[----:B-1----:R-:W-:Y:S02]  /*8170*/  FSEL R101, R139, -INF , P3 ;  /* 0xff8000008b657808 */ /* 0x002fe40001800000 */
[----:B------:R-:W-:-:S02]  /*8180*/  FMNMX.FTZ R74, R95, R74, !PT ;  /* 0x0000004a5f4a7209 */ /* 0x000fc40007810000 */
[----:B--2---:R-:W-:Y:S01]  /*8190*/  FSEL R100, R140, -INF , P4 ;  /* 0xff8000008c647808 */ /* 0x004fe20002000000 */
[----:B------:R-:W-:Y:S01]  /*81a0*/  MUFU.TANH R18, R18 ;  /* 0x0000001200127308 */ /* 0x000fe20000002400 */
[----:B------:R-:W-:Y:S02]  /*81b0*/  FMNMX.FTZ R137, R101, R74, !PT ;  /* 0x0000004a65897209 */ /* 0x000fe40007810000 */
[----:B------:R-:W-:Y:S02]  /*81c0*/  ISETP.GT.AND P5, PT, R109, RZ, PT ;  /* 0x000000ff6d00720c */ /* 0x000fe40003fa4270 */
[----:B------:R-:W-:Y:S02]  /*81d0*/  FMNMX.FTZ R137, R100, R137, !PT ;  /* 0x0000008964897209 */ /* 0x000fe40007810000 */
[----:B----4-:R-:W-:Y:S01]  /*81e0*/  FSEL R13, R13, -INF , P5 ;  /* 0xff8000000d0d7808 */ /* 0x010fe20002800000 */
[----:B------:R-:W-:Y:S01]  /*81f0*/  MUFU.TANH R20, R20 ;  /* 0x0000001400147308 */ /* 0x000fe20000002400 */
[----:B------:R-:W-:Y:S01]  /*8200*/  ISETP.GT.AND P4, PT, R109, 0x8, PT ;  /* 0x000000086d00780c */ /* 0x000fe20003f84270 */
[----:B------:R-:W1:Y:S01]  /*8210*/  SHFL.BFLY PT, R74, R137, 0x2, 0x1f ;  /* 0x0c401f00894a7f89 */ /* 0x000e6200000e0000 */
[----:B------:R-:W-:-:S02]  /*8220*/  FMNMX.FTZ R140, R13, R10, !PT ;  /* 0x0000000a0d8c7209 */ /* 0x000fc40007810000 */
[----:B------:R-:W-:Y:S02]  /*8230*/  ISETP.GT.AND P5, PT, R109, 0x9, PT ;  /* 0x000000096d00780c */ /* 0x000fe40003fa4270 */
[----:B0-----:R-:W-:Y:S01]  /*8240*/  FSEL R17, R17, -INF , P4 ;  /* 0xff80000011117808 */ /* 0x001fe20002000000 */
[----:B------:R-:W0:Y:S01]  /*8250*/  MUFU.TANH R22, R22 ;  /* 0x0000001600167308 */ /* 0x000e220000002400 */
[----:B------:R-:W-:-:S07]  /*8260*/  ISETP.GT.AND P4, PT, R109, 0x11, PT ;  /* 0x000000116d00780c */ /* 0x000fce0003f84270 */
[----:B------:R-:W-:Y:S08]  /*8270*/  MUFU.TANH R128, R128 ;  /* 0x0000008000807308 */ /* 0x000ff00000002400 */
[----:B------:R-:W-:Y:S01]  /*8280*/  MUFU.TANH R130, R130 ;  /* 0x0000008200827308 */ /* 0x000fe20000002400 */
[----:B0-----:R-:W-:Y:S02]  /*8290*/  FSEL R22, R22, -INF , P4 ;  /* 0xff80000016167808 */ /* 0x001fe40002000000 */
[----:B-1----:R-:W-:Y:S01]  /*82a0*/  FMNMX.FTZ R138, R137, R74, !PT ;  /* 0x0000004a898a7209 */ /* 0x002fe20007810000 */
[----:B------:R-:W-:Y:S01]  /*82b0*/  FMUL.FTZ R137, R72, UR6 ;  /* 0x0000000648897c20 */ /* 0x000fe20008410000 */
[----:B------:R-:W0:Y:S01]  /*82c0*/  LDC R74, c[0x0][0x988] ;  /* 0x00026200ff4a7b82 */ /* 0x000e220000000800 */
[----:B------:R-:W-:-:S02]  /*82d0*/  ISETP.GT.AND P4, PT, R109, 0x20, PT ;  /* 0x000000206d00780c */ /* 0x000fc40003f84270 */
[----:B------:R-:W1:Y:S01]  /*82e0*/  SHFL.BFLY PT, R139, R138, 0x1, 0x1f ;  /* 0x0c201f008a8b7f89 */ /* 0x000e6200000e0000 */
[----:B------:R-:W2:Y:S08]  /*82f0*/  MUFU.TANH R120, R120 ;  /* 0x0000007800787308 */ /* 0x000eb00000002400 */
[----:B------:R-:W3:Y:S08]  /*8300*/  MUFU.TANH R121, R121 ;  /* 0x0000007900797308 */ /* 0x000ef00000002400 */
[----:B------:R-:W4:Y:S01]  /*8310*/  MUFU.TANH R123, R123 ;  /* 0x0000007b007b7308 */ /* 0x000f220000002400 */
[----:B--2---:R-:W-:-:S02]  /*8320*/  FSEL R120, R120, -INF , P4 ;  /* 0xff80000078787808 */ /* 0x004fc40002000000 */
[----:B------:R-:W-:Y:S02]  /*8330*/  ISETP.GT.AND P4, PT, R109, 0x29, PT ;  /* 0x000000296d00780c */ /* 0x000fe40003f84270 */
[----:B-1----:R-:W-:Y:S01]  /*8340*/  FMNMX.FTZ R72, R138, R139, !PT ;  /* 0x0000008b8a487209 */ /* 0x002fe20007810000 */
[----:B------:R-:W-:Y:S02]  /*8350*/  FMUL.FTZ R138, R77, UR6 ;  /* 0x000000064d8a7c20 */ /* 0x000fe40008410000 */
[----:B------:R-:W1:Y:S01]  /*8360*/  MUFU.TANH R124, R124 ;  /* 0x0000007c007c7308 */ /* 0x000e620000002400 */
[C---:B------:R-:W-:Y:S01]  /*8370*/  FSETP.NEU.FTZ.AND P3, PT, R72.reuse, -INF , PT ;  /* 0xff8000004800780b */ /* 0x040fe20003f7d000 */
[----:B0-----:R-:W-:-:S05]  /*8380*/  FMUL.FTZ R139, R72, R74 ;  /* 0x0000004a488b7220 */ /* 0x001fca0000410000 */
[----:B------:R-:W-:Y:S01]  /*8390*/  FSEL R77, R139, RZ, P3 ;  /* 0x000000ff8b4d7208 */ /* 0x000fe20001800000 */
[----:B------:R-:W0:Y:S01]  /*83a0*/  MUFU.TANH R112, R112 ;  /* 0x0000007000707308 */ /* 0x000e220000002400 */
[----:B------:R-:W-:Y:S02]  /*83b0*/  WARPGROUP.DEPBAR.LE gsb0, 0x0 ;  /* 0x00008000000079c5 */ /* 0x000fe40000010000 */
[----:B------:R-:W-:Y:S01]  /*83c0*/  WARPGROUP.ARRIVE ;  /* 0x00000000000079c5 */ /* 0x000fe20000000000 */
[-CC-:B------:R-:W-:Y:S01]  /*83d0*/  FFMA.FTZ R139, R129, R74.reuse, -R77.reuse ;  /* 0x0000004a818b7223 */ /* 0x180fe2000001084d */
[----:B------:R-:W-:Y:S01]  /*83e0*/  FSEL R129, R14, -INF , P6 ;  /* 0xff8000000e817808 */ /* 0x000fe20003000000 */
[--C-:B------:R-:W-:Y:S01]  /*83f0*/  FFMA.FTZ R141, R131, R74, -R77.reuse ;  /* 0x0000004a838d7223 */ /* 0x100fe2000001084d */
[----:B------:R-:W-:Y:S01]  /*8400*/  ISETP.GT.AND P6, PT, R109, 0x10, PT ;  /* 0x000000106d00780c */ /* 0x000fe20003fc4270 */
[----:B------:R2:W-:Y:S01]  /*8410*/  MUFU.EX2 R98, R139 ;  /* 0x0000008b00627308 */ /* 0x0005e20000000800 */
[----:B------:R-:W-:Y:S01]  /*8420*/  HGMMA.64x96x16.F32 R24, gdesc[UR28].tnspB, R24, gsb0 ;  /* 0x416000001c1879f0 */ /* 0x000fe20008000818 */
[----:B------:R-:W-:Y:S01]  /*8430*/  UIADD3 UR28, UR10, 0x780, URZ ;  /* 0x000007800a1c7890 */ /* 0x000fe2000fffe03f */
[----:B------:R-:W-:Y:S01]  /*8440*/  FMNMX.FTZ R140, R129, R140, !PT ;  /* 0x0000008c818c7209 */ /* 0x000fe20007810000 */
[----:B------:R-:W-:Y:S01]  /*8450*/  UIADD3 UR30, UR7, 0x140, URZ ;  /* 0x00000140071e7890 */ /* 0x000fe2000fffe03f */
[----:B------:R-:W-:Y:S01]  /*8460*/  FSEL R131, R18, -INF , P5 ;  /* 0xff80000012837808 */ /* 0x000fe20002800000 */
[----:B------:R-:W-:Y:S01]  /*8470*/  UMOV UR29, 0xc0000010 ;  /* 0xc0000010001d7882 */ /* 0x000fe20000000000 */
[----:B------:R-:W-:Y:S01]  /*8480*/  UMOV UR31, 0x80000020 ;  /* 0x80000020001f7882 */ /* 0x000fe20000000000 */
[----:B------:R-:W-:Y:S01]  /*8490*/  FMNMX.FTZ R140, R17, R140, !PT ;  /* 0x0000008c118c7209 */ /* 0x000fe20007810000 */
[-CC-:B--2---:R-:W-:Y:S01]  /*84a0*/  FFMA.FTZ R139, R132, R74.reuse, -R77.reuse ;  /* 0x0000004a848b7223 */ /* 0x184fe2000001084d */
[--C-:B------:R-:W-:Y:S01]  /*84b0*/  FFMA.FTZ R132, R133, R74, -R77.reuse ;  /* 0x0000004a85847223 */ /* 0x100fe2000001084d */
[----:B------:R-:W-:Y:S01]  /*84c0*/  FSEL R20, R20, -INF , P6 ;  /* 0xff80000014147808 */ /* 0x000fe20003000000 */
[----:B------:R-:W-:Y:S01]  /*84d0*/  MUFU.TANH R113, R113 ;  /* 0x0000007100717308 */ /* 0x000fe20000002400 */
[----:B------:R-:W-:Y:S01]  /*84e0*/  FMNMX.FTZ R133, R131, R140, !PT ;  /* 0x0000008c83857209 */ /* 0x000fe20007810000 */
[-CC-:B------:R-:W-:Y:S01]  /*84f0*/  FFMA.FTZ R140, R134, R74.reuse, -R77.reuse ;  /* 0x0000004a868c7223 */ /* 0x180fe2000001084d */
[----:B------:R-:W-:Y:S01]  /*8500*/  ISETP.GT.AND P5, PT, R109, 0x18, PT ;  /* 0x000000186d00780c */ /* 0x000fe20003fa4270 */
[-CC-:B------:R-:W-:Y:S01]  /*8510*/  FFMA.FTZ R142, R117, R74.reuse, -R77.reuse ;  /* 0x0000004a758e7223 */ /* 0x180fe2000001084d */
[----:B------:R-:W-:Y:S01]  /*8520*/  FMNMX.FTZ R133, R20, R133, !PT ;  /* 0x0000008514857209 */ /* 0x000fe20007810000 */
[-CC-:B------:R-:W-:Y:S01]  /*8530*/  FFMA.FTZ R102, R102, R74.reuse, -R77.reuse ;  /* 0x0000004a66667223 */ /* 0x180fe2000001084d */
[----:B------:R-:W-:Y:S01]  /*8540*/  ISETP.GT.AND P6, PT, R109, 0x19, PT ;  /* 0x000000196d00780c */ /* 0x000fe20003fc4270 */
[----:B------:R2:W-:Y:S01]  /*8550*/  MUFU.EX2 R18, R139 ;  /* 0x0000008b00127308 */ /* 0x0005e20000000800 */
[----:B------:R-:W-:Y:S01]  /*8560*/  FSEL R128, R128, -INF , P5 ;  /* 0xff80000080807808 */ /* 0x000fe20002800000 */
[-CC-:B------:R-:W-:Y:S01]  /*8570*/  FFMA.FTZ R15, R15, R74.reuse, -R77.reuse ;  /* 0x0000004a0f0f7223 */ /* 0x180fe2000001084d */
[----:B------:R-:W-:Y:S01]  /*8580*/  FMNMX.FTZ R133, R22, R133, !PT ;  /* 0x0000008516857209 */ /* 0x000fe20007810000 */
[-CC-:B------:R-:W-:Y:S01]  /*8590*/  FFMA.FTZ R19, R19, R74.reuse, -R77.reuse ;  /* 0x0000004a13137223 */ /* 0x180fe2000001084d */
[----:B------:R-:W-:Y:S01]  /*85a0*/  FSEL R130, R130, -INF , P6 ;  /* 0xff80000082827808 */ /* 0x000fe20003000000 */
[-CC-:B------:R-:W-:Y:S01]  /*85b0*/  FFMA.FTZ R21, R21, R74.reuse, -R77.reuse ;  /* 0x0000004a15157223 */ /* 0x180fe2000001084d */
[----:B------:R-:W-:Y:S01]  /*85c0*/  FMNMX.FTZ R133, R128, R133, !PT ;  /* 0x0000008580857209 */ /* 0x000fe20007810000 */
[----:B------:R-:W5:Y:S01]  /*85d0*/  MUFU.TANH R114, R114 ;  /* 0x0000007200727308 */ /* 0x000f620000002400 */
[----:B------:R-:W-:Y:S01]  /*85e0*/  ISETP.GT.AND P5, PT, R109, 0x21, PT ;  /* 0x000000216d00780c */ /* 0x000fe20003fa4270 */
[-CC-:B------:R-:W-:Y:S01]  /*85f0*/  FFMA.FTZ R23, R23, R74.reuse, -R77.reuse ;  /* 0x0000004a17177223 */ /* 0x180fe2000001084d */
[----:B--2---:R-:W-:Y:S01]  /*8600*/  FMNMX.FTZ R139, R130, R133, !PT ;  /* 0x00000085828b7209 */ /* 0x004fe20007810000 */
[-CC-:B------:R-:W-:Y:S01]  /*8610*/  FFMA.FTZ R122, R122, R74.reuse, -R77.reuse ;  /* 0x0000004a7a7a7223 */ /* 0x180fe2000001084d */
[----:B------:R-:W-:Y:S01]  /*8620*/  ISETP.GT.AND P6, PT, R109, 0x28, PT ;  /* 0x000000286d00780c */ /* 0x000fe20003fc4270 */
[-CC-:B------:R-:W-:Y:S01]  /*8630*/  FFMA.FTZ R94, R94, R74.reuse, -R77.reuse ;  /* 0x0000004a5e5e7223 */ /* 0x180fe2000001084d */
[----:B---3--:R-:W-:Y:S01]  /*8640*/  FSEL R133, R121, -INF , P5 ;  /* 0xff80000079857808 */ /* 0x008fe20002800000 */
[----:B------:R2:W-:Y:S01]  /*8650*/  MUFU.EX2 R14, R141 ;  /* 0x0000008d000e7308 */ /* 0x0005e20000000800 */
[----:B------:R-:W-:Y:S01]  /*8660*/  FMNMX.FTZ R134, R120, R139, !PT ;  /* 0x0000008b78867209 */ /* 0x000fe20007810000 */
[-CC-:B------:R-:W-:Y:S01]  /*8670*/  FFMA.FTZ R82, R82, R74.reuse, -R77.reuse ;  /* 0x0000004a52527223 */ /* 0x180fe2000001084d */
[----:B----4-:R-:W-:Y:S01]  /*8680*/  FSEL R123, R123, -INF , P6 ;  /* 0xff8000007b7b7808 */ /* 0x010fe20003000000 */
[--C-:B------:R-:W-:Y:S01]  /*8690*/  FFMA.FTZ R91, R91, R74, -R77.reuse ;  /* 0x0000004a5b5b7223 */ /* 0x100fe2000001084d */
[----:B------:R-:W-:Y:S01]  /*86a0*/  FMNMX.FTZ R134, R133, R134, !PT ;  /* 0x0000008685867209 */ /* 0x000fe20007810000 */
[-CC-:B------:R-:W-:Y:S01]  /*86b0*/  FFMA.FTZ R90, R90, R74.reuse, -R77.reuse ;  /* 0x0000004a5a5a7223 */ /* 0x180fe2000001084d */
[----:B------:R-:W-:Y:S01]  /*86c0*/  ISETP.GT.AND P5, PT, R109, 0x30, PT ;  /* 0x000000306d00780c */ /* 0x000fe20003fa4270 */
[----:B------:R-:W-:Y:S01]  /*86d0*/  MUFU.TANH R115, R115 ;  /* 0x0000007300737308 */ /* 0x000fe20000002400 */
[-CC-:B--2---:R-:W-:Y:S01]  /*86e0*/  FFMA.FTZ R141, R125, R74.reuse, -R77.reuse ;  /* 0x0000004a7d8d7223 */ /* 0x184fe2000001084d */
[----:B-1----:R-:W-:Y:S01]  /*86f0*/  FSEL R125, R124, -INF , P4 ;  /* 0xff8000007c7d7808 */ /* 0x002fe20002000000 */
[--C-:B------:R-:W-:Y:S01]  /*8700*/  FFMA.FTZ R86, R86, R74, -R77.reuse ;  /* 0x0000004a56567223 */ /* 0x100fe2000001084d */
[----:B------:R-:W-:Y:S01]  /*8710*/  FMNMX.FTZ R134, R123, R134, !PT ;  /* 0x000000867b867209 */ /* 0x000fe20007810000 */
[-CC-:B------:R-:W-:Y:S01]  /*8720*/  FFMA.FTZ R87, R87, R74.reuse, -R77.reuse ;  /* 0x0000004a57577223 */ /* 0x180fe2000001084d */
[----:B------:R-:W-:Y:S01]  /*8730*/  ISETP.GT.AND P6, PT, R109, 0x31, PT ;  /* 0x000000316d00780c */ /* 0x000fe20003fc4270 */
[-CC-:B------:R-:W-:Y:S01]  /*8740*/  FFMA.FTZ R83, R83, R74.reuse, -R77.reuse ;  /* 0x0000004a53537223 */ /* 0x180fe2000001084d */
[----:B------:R-:W1:Y:S01]  /*8750*/  MUFU.TANH R104, R104 ;  /* 0x0000006800687308 */ /* 0x000e620000002400 */
[----:B0-----:R-:W-:Y:S01]  /*8760*/  FSEL R112, R112, -INF , P5 ;  /* 0xff80000070707808 */ /* 0x001fe20002800000 */
[--C-:B------:R-:W-:Y:S01]  /*8770*/  FFMA.FTZ R95, R95, R74, -R77.reuse ;  /* 0x0000004a5f5f7223 */ /* 0x100fe2000001084d */
[----:B------:R-:W-:Y:S01]  /*8780*/  FMNMX.FTZ R139, R125, R134, !PT ;  /* 0x000000867d8b7209 */ /* 0x000fe20007810000 */
[-CC-:B------:R-:W-:Y:S01]  /*8790*/  FFMA.FTZ R101, R101, R74.reuse, -R77.reuse ;  /* 0x0000004a65657223 */ /* 0x180fe2000001084d */
[C---:B------:R-:W-:Y:S01]  /*87a0*/  ISETP.GT.AND P4, PT, R109.reuse, 0x38, PT ;  /* 0x000000386d00780c */ /* 0x040fe20003f84270 */
[----:B------:R-:W-:Y:S01]  /*87b0*/  FFMA.FTZ R100, R100, R74, -R77 ;  /* 0x0000004a64647223 */ /* 0x000fe2000001084d */
[----:B------:R-:W-:Y:S01]  /*87c0*/  FMNMX.FTZ R139, R112, R139, !PT ;  /* 0x0000008b708b7209 */ /* 0x000fe20007810000 */
[----:B------:R0:W-:Y:S01]  /*87d0*/  MUFU.EX2 R121, R140 ;  /* 0x0000008c00797308 */ /* 0x0001e20000000800 */
[----:B------:R-:W-:-:S02]  /*87e0*/  ISETP.GT.AND P5, PT, R109, 0x39, PT ;  /* 0x000000396d00780c */ /* 0x000fc40003fa4270 */
[----:B-----5:R-:W-:Y:S02]  /*87f0*/  FSEL R114, R114, -INF , P4 ;  /* 0xff80000072727808 */ /* 0x020fe40002000000 */
[----:B------:R-:W-:-:S03]  /*8800*/  ISETP.GT.AND P4, PT, R109, 0x41, PT ;  /* 0x000000416d00780c */ /* 0x000fc60003f84270 */
[----:B------:R-:W2:Y:S01]  /*8810*/  MUFU.TANH R105, R105 ;  /* 0x0000006900697308 */ /* 0x000ea20000002400 */
[-CC-:B0-----:R-:W-:Y:S01]  /*8820*/  FFMA.FTZ R140, R126, R74.reuse, -R77.reuse ;  /* 0x0000004a7e8c7223 */ /* 0x181fe2000001084d */
[----:B------:R-:W-:Y:S02]  /*8830*/  FSEL R126, R113, -INF , P6 ;  /* 0xff800000717e7808 */ /* 0x000fe40003000000 */
[----:B------:R-:W-:Y:S02]  /*8840*/  ISETP.GT.AND P6, PT, R109, 0x40, PT ;  /* 0x000000406d00780c */ /* 0x000fe40003fc4270 */
[----:B------:R-:W-:Y:S02]  /*8850*/  FMNMX.FTZ R139, R126, R139, !PT ;  /* 0x0000008b7e8b7209 */ /* 0x000fe40007810000 */
[----:B------:R-:W-:Y:S01]  /*8860*/  MUFU.TANH R107, R107 ;  /* 0x0000006b006b7308 */ /* 0x000fe20000002400 */
[----:B-1----:R-:W-:Y:S02]  /*8870*/  FSEL R104, R104, -INF , P6 ;  /* 0xff80000068687808 */ /* 0x002fe40003000000 */
[----:B------:R-:W-:Y:S01]  /*8880*/  FMNMX.FTZ R134, R114, R139, !PT ;  /* 0x0000008b72867209 */ /* 0x000fe20007810000 */
[----:B------:R-:W-:-:S04]  /*8890*/  FFMA.FTZ R139, R135, R74, -R77 ;  /* 0x0000004a878b7223 */ /* 0x000fc8000001084d */
[----:B------:R0:W-:Y:S01]  /*88a0*/  MUFU.EX2 R124, R141 ;  /* 0x0000008d007c7308 */ /* 0x0001e20000000800 */
[----:B--2---:R-:W-:Y:S02]  /*88b0*/  FSEL R105, R105, -INF , P4 ;  /* 0xff80000069697808 */ /* 0x004fe40002000000 */
[----:B------:R-:W-:-:S05]  /*88c0*/  ISETP.GT.AND P4, PT, R109, 0x49, PT ;  /* 0x000000496d00780c */ /* 0x000fca0003f84270 */
[----:B------:R-:W1:Y:S01]  /*88d0*/  MUFU.TANH R108, R108 ;  /* 0x0000006c006c7308 */ /* 0x000e620000002400 */
[----:B0-----:R-:W-:Y:S01]  /*88e0*/  FFMA.FTZ R141, R127, R74, -R77 ;  /* 0x0000004a7f8d7223 */ /* 0x001fe2000001084d */
[----:B------:R-:W-:Y:S02]  /*88f0*/  FSEL R127, R115, -INF , P5 ;  /* 0xff800000737f7808 */ /* 0x000fe40002800000 */
[----:B------:R-:W-:Y:S02]  /*8900*/  ISETP.GT.AND P5, PT, R109, 0x48, PT ;  /* 0x000000486d00780c */ /* 0x000fe40003fa4270 */
[----:B------:R-:W-:Y:S02]  /*8910*/  FMNMX.FTZ R135, R127, R134, !PT ;  /* 0x000000867f877209 */ /* 0x000fe40007810000 */
[----:B------:R-:W0:Y:S01]  /*8920*/  MUFU.TANH R96, R96 ;  /* 0x0000006000607308 */ /* 0x000e220000002400 */
[----:B------:R-:W-:Y:S02]  /*8930*/  WARPGROUP.DEPBAR.LE gsb0, 0x0 ;  /* 0x00008000000079c5 */ /* 0x000fe40000010000 */
[----:B------:R-:W-:-:S05]  /*8940*/  WARPGROUP.ARRIVE ;  /* 0x00000000000079c5 */ /* 0x000fca0000000000 */
[----:B------:R-:W2:Y:S01]  /*8950*/  MUFU.TANH R97, R97 ;  /* 0x0000006100617308 */ /* 0x000ea20000002400 */
[----:B-1----:R-:W-:Y:S01]  /*8960*/  FSEL R108, R108, -INF , P4 ;  /* 0xff8000006c6c7808 */ /* 0x002fe20002000000 */
[----:B------:R-:W-:Y:S01]  /*8970*/  HGMMA.64x96x16.F32 R24, gdesc[UR28].tnspB, R24, gsb0 ;  /* 0x416000001c1879f0 */ /* 0x000fe20008000818 */
[----:B------:R-:W-:Y:S01]  /*8980*/  UIADD3 UR28, UR10, 0x900, URZ ;  /* 0x000009000a1c7890 */ /* 0x000fe2000fffe03f */
[----:B------:R-:W-:Y:S01]  /*8990*/  ISETP.GT.AND P4, PT, R109, 0x51, PT ;  /* 0x000000516d00780c */ /* 0x000fe20003f84270 */
[----:B------:R-:W-:Y:S01]  /*89a0*/  UIADD3 UR30, UR7, 0x180, URZ ;  /* 0x00000180071e7890 */ /* 0x000fe2000fffe03f */
[----:B------:R-:W-:Y:S01]  /*89b0*/  UMOV UR29, 0xc0000010 ;  /* 0xc0000010001d7882 */ /* 0x000fe20000000000 */
[----:B------:R-:W-:Y:S01]  /*89c0*/  UMOV UR31, 0x80000020 ;  /* 0x80000020001f7882 */ /* 0x000fe20000000000 */
[----:B------:R1:W-:Y:S08]  /*89d0*/  MUFU.EX2 R113, R140 ;  /* 0x0000008c00717308 */ /* 0x0003f00000000800 */
[----:B------:R3:W-:Y:S01]  /*89e0*/  MUFU.EX2 R115, R141 ;  /* 0x0000008d00737308 */ /* 0x0007e20000000800 */
[----:B-1----:R-:W-:-:S04]  /*89f0*/  FMNMX.FTZ R140, R104, R135, !PT ;  /* 0x00000087688c7209 */ /* 0x002fc80007810000 */
[----:B------:R-:W-:-:S03]  /*8a00*/  FMNMX.FTZ R135, R105, R140, !PT ;  /* 0x0000008c69877209 */ /* 0x000fc60007810000 */
[----:B------:R-:W1:Y:S01]  /*8a10*/  MUFU.TANH R136, R136 ;  /* 0x0000008800887308 */ /* 0x000e620000002400 */
[----:B---3--:R-:W-:Y:S01]  /*8a20*/  FFMA.FTZ R141, R116, R74, -R77 ;  /* 0x0000004a748d7223 */ /* 0x008fe2000001084d */
[----:B------:R-:W-:Y:S02]  /*8a30*/  FSEL R116, R107, -INF , P5 ;  /* 0xff8000006b747808 */ /* 0x000fe40002800000 */
[----:B------:R-:W-:Y:S02]  /*8a40*/  ISETP.GT.AND P5, PT, R109, 0x50, PT ;  /* 0x000000506d00780c */ /* 0x000fe40003fa4270 */
[----:B------:R-:W-:Y:S02]  /*8a50*/  FMNMX.FTZ R135, R116, R135, !PT ;  /* 0x0000008774877209 */ /* 0x000fe40007810000 */
[----:B------:R-:W3:Y:S01]  /*8a60*/  MUFU.TANH R103, R103 ;  /* 0x0000006700677308 */ /* 0x000ee20000002400 */
[----:B0-----:R-:W-:Y:S02]  /*8a70*/  FSEL R117, R96, -INF , P5 ;  /* 0xff80000060757808 */ /* 0x001fe40002800000 */
[----:B------:R-:W-:-:S02]  /*8a80*/  FMNMX.FTZ R140, R108, R135, !PT ;  /* 0x000000876c8c7209 */ /* 0x000fc40007810000 */
[----:B------:R-:W-:Y:S02]  /*8a90*/  ISETP.GT.AND P5, PT, R109, 0x58, PT ;  /* 0x000000586d00780c */ /* 0x000fe40003fa4270 */
[----:B--2---:R-:W-:Y:S01]  /*8aa0*/  FSEL R135, R97, -INF , P4 ;  /* 0xff80000061877808 */ /* 0x004fe20002000000 */
[----:B------:R-:W0:Y:S01]  /*8ab0*/  MUFU.TANH R88, R88 ;  /* 0x0000005800587308 */ /* 0x000e220000002400 */
[----:B------:R-:W-:Y:S01]  /*8ac0*/  FMNMX.FTZ R140, R117, R140, !PT ;  /* 0x0000008c758c7209 */ /* 0x000fe20007810000 */
[----:B------:R-:W-:Y:S01]  /*8ad0*/  FFMA.FTZ R97, R106, R74, -R77 ;  /* 0x0000004a6a617223 */ /* 0x000fe2000001084d */
[C---:B------:R-:W-:Y:S02]  /*8ae0*/  ISETP.GT.AND P4, PT, R109.reuse, 0x59, PT ;  /* 0x000000596d00780c */ /* 0x040fe40003f84270 */
[----:B-1----:R-:W-:Y:S02]  /*8af0*/  FSEL R136, R136, -INF , P5 ;  /* 0xff80000088887808 */ /* 0x002fe40002800000 */
[----:B------:R-:W-:Y:S01]  /*8b00*/  ISETP.GT.AND P5, PT, R109, 0x60, PT ;  /* 0x000000606d00780c */ /* 0x000fe20003fa4270 */
[----:B------:R-:W-:Y:S01]  /*8b10*/  MUFU.TANH R89, R89 ;  /* 0x0000005900597308 */ /* 0x000fe20000002400 */
[----:B---3--:R-:W-:-:S02]  /*8b20*/  FSEL R103, R103, -INF , P4 ;  /* 0xff80000067677808 */ /* 0x008fc40002000000 */
[----:B------:R-:W-:-:S05]  /*8b30*/  ISETP.GT.AND P4, PT, R109, 0x61, PT ;  /* 0x000000616d00780c */ /* 0x000fca0003f84270 */
[----:B------:R-:W1:Y:S01]  /*8b40*/  MUFU.TANH R92, R92 ;  /* 0x0000005c005c7308 */ /* 0x000e620000002400 */
[----:B0-----:R-:W-:Y:S02]  /*8b50*/  FSEL R106, R88, -INF , P5 ;  /* 0xff800000586a7808 */ /* 0x001fe40002800000 */
[----:B------:R-:W-:-:S05]  /*8b60*/  ISETP.GT.AND P5, PT, R109, 0x68, PT ;  /* 0x000000686d00780c */ /* 0x000fca0003fa4270 */
[----:B------:R0:W-:Y:S08]  /*8b70*/  MUFU.EX2 R134, R139 ;  /* 0x0000008b00867308 */ /* 0x0001f00000000800 */
[----:B------:R-:W2:Y:S01]  /*8b80*/  MUFU.TANH R93, R93 ;  /* 0x0000005d005d7308 */ /* 0x000ea20000002400 */
[----:B0-----:R-:W-:Y:S02]  /*8b90*/  FMNMX.FTZ R139, R135, R140, !PT ;  /* 0x0000008c878b7209 */ /* 0x001fe40007810000 */
[----:B-1----:R-:W-:-:S02]  /*8ba0*/  FSEL R92, R92, -INF , P5 ;  /* 0xff8000005c5c7808 */ /* 0x002fc40002800000 */
[----:B------:R-:W-:Y:S02]  /*8bb0*/  FMNMX.FTZ R140, R136, R139, !PT ;  /* 0x0000008b888c7209 */ /* 0x000fe40007810000 */
[----:B------:R-:W-:Y:S01]  /*8bc0*/  ISETP.GT.AND P5, PT, R109, 0x70, PT ;  /* 0x000000706d00780c */ /* 0x000fe20003fa4270 */
[----:B------:R-:W0:Y:S01]  /*8bd0*/  MUFU.TANH R80, R80 ;  /* 0x0000005000507308 */ /* 0x000e220000002400 */
[----:B------:R-:W-:-:S04]  /*8be0*/  FMNMX.FTZ R139, R103, R140, !PT ;  /* 0x0000008c678b7209 */ /* 0x000fc80007810000 */
[----:B------:R-:W-:-:S03]  /*8bf0*/  FMNMX.FTZ R139, R106, R139, !PT ;  /* 0x0000008b6a8b7209 */ /* 0x000fc60007810000 */
[----:B------:R1:W-:Y:S08]  /*8c00*/  MUFU.EX2 R107, R141 ;  /* 0x0000008d006b7308 */ /* 0x0003f00000000800 */
[----:B------:R-:W3:Y:S01]  /*8c10*/  MUFU.TANH R81, R81 ;  /* 0x0000005100517308 */ /* 0x000ee20000002400 */
[-CC-:B-1----:R-:W-:Y:S01]  /*8c20*/  FFMA.FTZ R141, R118, R74.reuse, -R77.reuse ;  /* 0x0000004a768d7223 */ /* 0x182fe2000001084d */
[----:B------:R-:W-:Y:S01]  /*8c30*/  FSEL R118, R89, -INF , P4 ;  /* 0xff80000059767808 */ /* 0x000fe20002000000 */
[----:B------:R-:W-:Y:S01]  /*8c40*/  FFMA.FTZ R89, R110, R74, -R77 ;  /* 0x0000004a6e597223 */ /* 0x000fe2000001084d */
[----:B------:R-:W-:-:S02]  /*8c50*/  ISETP.GT.AND P4, PT, R109, 0x69, PT ;  /* 0x000000696d00780c */ /* 0x000fc40003f84270 */
[----:B------:R-:W-:Y:S01]  /*8c60*/  FMNMX.FTZ R139, R118, R139, !PT ;  /* 0x0000008b768b7209 */ /* 0x000fe20007810000 */
[----:B------:R-:W-:Y:S02]  /*8c70*/  WARPGROUP.DEPBAR.LE gsb0, 0x0 ;  /* 0x00008000000079c5 */ /* 0x000fe40000010000 */
[----:B------:R-:W-:Y:S01]  /*8c80*/  WARPGROUP.ARRIVE ;  /* 0x00000000000079c5 */ /* 0x000fe20000000000 */
[----:B------:R-:W1:Y:S01]  /*8c90*/  MUFU.TANH R84, R84 ;  /* 0x0000005400547308 */ /* 0x000e620000002400 */
[----:B--2---:R-:W-:Y:S02]  /*8ca0*/  FSEL R93, R93, -INF , P4 ;  /* 0xff8000005d5d7808 */ /* 0x004fe40002000000 */
[----:B------:R-:W-:Y:S02]  /*8cb0*/  FMNMX.FTZ R140, R92, R139, !PT ;  /* 0x0000008b5c8c7209 */ /* 0x000fe40007810000 */
[----:B------:R-:W-:Y:S01]  /*8cc0*/  HGMMA.64x96x16.F32 R24, gdesc[UR28].tnspB, R24, gsb0 ;  /* 0x416000001c1879f0 */ /* 0x000fe20008000818 */
[----:B------:R-:W-:Y:S01]  /*8cd0*/  UIADD3 UR28, UR10, 0xa80, URZ ;  /* 0x00000a800a1c7890 */ /* 0x000fe2000fffe03f */
[----:B------:R-:W-:Y:S01]  /*8ce0*/  ISETP.GT.AND P4, PT, R109, 0x71, PT ;  /* 0x000000716d00780c */ /* 0x000fe20003f84270 */
[----:B------:R-:W-:Y:S01]  /*8cf0*/  UIADD3 UR30, UR7, 0x1c0, URZ ;  /* 0x000001c0071e7890 */ /* 0x000fe2000fffe03f */
[----:B------:R-:W2:Y:S01]  /*8d00*/  MUFU.TANH R85, R85 ;  /* 0x0000005500557308 */ /* 0x000ea20000002400 */
[----:B------:R-:W-:Y:S01]  /*8d10*/  UMOV UR29, 0xc0000010 ;  /* 0xc0000010001d7882 */ /* 0x000fe20000000000 */
[----:B------:R-:W-:Y:S01]  /*8d20*/  UMOV UR31, 0x80000020 ;  /* 0x80000020001f7882 */ /* 0x000fe20000000000 */
[----:B0-----:R-:W-:-:S02]  /*8d30*/  FSEL R110, R80, -INF , P5 ;  /* 0xff800000506e7808 */ /* 0x001fc40002800000 */
[----:B------:R-:W-:Y:S02]  /*8d40*/  FMNMX.FTZ R139, R93, R140, !PT ;  /* 0x0000008c5d8b7209 */ /* 0x000fe40007810000 */
[----:B------:R-:W-:Y:S01]  /*8d50*/  ISETP.GT.AND P5, PT, R109, 0x78, PT ;  /* 0x000000786d00780c */ /* 0x000fe20003fa4270 */
[----:B------:R-:W0:Y:S01]  /*8d60*/  MUFU.TANH R137, R137 ;  /* 0x0000008900897308 */ /* 0x000e220000002400 */
[----:B------:R-:W-:-:S07]  /*8d70*/  FMNMX.FTZ R140, R110, R139, !PT ;  /* 0x0000008b6e8c7209 */ /* 0x000fce0007810000 */
[----:B------:R-:W4:Y:S08]  /*8d80*/  MUFU.TANH R73, R73 ;  /* 0x0000004900497308 */ /* 0x000f300000002400 */
[----:B------:R5:W-:Y:S08]  /*8d90*/  MUFU.EX2 R88, R141 ;  /* 0x0000008d00587308 */ /* 0x000bf00000000800 */
[----:B------:R-:W4:Y:S01]  /*8da0*/  MUFU.TANH R76, R76 ;  /* 0x0000004c004c7308 */ /* 0x000f220000002400 */
[-CC-:B-----5:R-:W-:Y:S01]  /*8db0*/  FFMA.FTZ R141, R111, R74.reuse, -R77.reuse ;  /* 0x0000004a6f8d7223 */ /* 0x1a0fe2000001084d */
[----:B---3--:R-:W-:Y:S01]  /*8dc0*/  FSEL R111, R81, -INF , P4 ;  /* 0xff800000516f7808 */ /* 0x008fe20002000000 */
[----:B------:R-:W-:Y:S01]  /*8dd0*/  FFMA.FTZ R81, R119, R74, -R77 ;  /* 0x0000004a77517223 */ /* 0x000fe2000001084d */
[----:B------:R-:W-:-:S02]  /*8de0*/  ISETP.GT.AND P4, PT, R109, 0x79, PT ;  /* 0x000000796d00780c */ /* 0x000fc40003f84270 */
[----:B-1----:R-:W-:Y:S01]  /*8df0*/  FSEL R119, R84, -INF , P5 ;  /* 0xff80000054777808 */ /* 0x002fe20002800000 */
[--C-:B------:R-:W-:Y:S01]  /*8e00*/  FFMA.FTZ R84, R99, R74, -R77.reuse ;  /* 0x0000004a63547223 */ /* 0x100fe2000001084d */
[----:B------:R-:W-:Y:S01]  /*8e10*/  FMNMX.FTZ R140, R111, R140, !PT ;  /* 0x0000008c6f8c7209 */ /* 0x000fe20007810000 */
[----:B------:R-:W1:Y:S01]  /*8e20*/  MUFU.TANH R138, R138 ;  /* 0x0000008a008a7308 */ /* 0x000e620000002400 */
[----:B------:R-:W-:Y:S01]  /*8e30*/  ISETP.GT.AND P5, PT, R109, 0x80, PT ;  /* 0x000000806d00780c */ /* 0x000fe20003fa4270 */
[----:B------:R-:W-:Y:S01]  /*8e40*/  FFMA.FTZ R99, R78, R74, -R77 ;  /* 0x0000004a4e637223 */ /* 0x000fe2000001084d */
[----:B--2---:R-:W-:Y:S02]  /*8e50*/  FSEL R139, R85, -INF , P4 ;  /* 0xff800000558b7808 */ /* 0x004fe40002000000 */
[----:B------:R-:W-:Y:S02]  /*8e60*/  FMNMX.FTZ R140, R119, R140, !PT ;  /* 0x0000008c778c7209 */ /* 0x000fe40007810000 */
[----:B------:R-:W-:Y:S01]  /*8e70*/  ISETP.GT.AND P4, PT, R109, 0x81, PT ;  /* 0x000000816d00780c */ /* 0x000fe20003f84270 */
[----:B------:R2:W-:Y:S01]  /*8e80*/  MUFU.EX2 R96, R142 ;  /* 0x0000008e00607308 */ /* 0x0005e20000000800 */
[----:B0-----:R-:W-:-:S02]  /*8e90*/  FSEL R137, R137, -INF , P5 ;  /* 0xff80000089897808 */ /* 0x001fc40002800000 */
[----:B------:R-:W-:-:S05]  /*8ea0*/  ISETP.GT.AND P5, PT, R109, 0x88, PT ;  /* 0x000000886d00780c */ /* 0x000fca0003fa4270 */
[----:B------:R0:W-:Y:S01]  /*8eb0*/  MUFU.EX2 R80, R141 ;  /* 0x0000008d00507308 */ /* 0x0001e20000000800 */
[----:B--2---:R-:W-:Y:S02]  /*8ec0*/  FMNMX.FTZ R142, R139, R140, !PT ;  /* 0x0000008c8b8e7209 */ /* 0x004fe40007810000 */
[----:B----4-:R-:W-:Y:S02]  /*8ed0*/  FSEL R140, R73, -INF , P4 ;  /* 0xff800000498c7808 */ /* 0x010fe40002000000 */
[----:B------:R-:W-:Y:S01]  /*8ee0*/  FMNMX.FTZ R73, R137, R142, !PT ;  /* 0x0000008e89497209 */ /* 0x000fe20007810000 */
[----:B------:R-:W-:Y:S01]  /*8ef0*/  IMAD.U32 R142, RZ, RZ, UR5 ;  /* 0x00000005ff8e7e24 */ /* 0x000fe2000f8e00ff */
[----:B------:R-:W-:Y:S01]  /*8f00*/  ISETP.GT.AND P4, PT, R109, 0x89, PT ;  /* 0x000000896d00780c */ /* 0x000fe20003f84270 */
[----:B------:R-:W-:Y:S01]  /*8f10*/  MUFU.EX2 R15, R15 ;  /* 0x0000000f000f7308 */ /* 0x000fe20000000800 */
[----:B------:R-:W-:Y:S01]  /*8f20*/  FSEL R109, R76, -INF , P5 ;  /* 0xff8000004c6d7808 */ /* 0x000fe20002800000 */
[----:B0-----:R-:W-:Y:S01]  /*8f30*/  FFMA.FTZ R141, R75, R74, -R77 ;  /* 0x0000004a4b8d7223 */ /* 0x001fe2000001084d */
[----:B------:R-:W-:Y:S01]  /*8f40*/  FMNMX.FTZ R76, R140, R73, !PT ;  /* 0x000000498c4c7209 */ /* 0x000fe20007810000 */
[----:B------:R-:W-:Y:S01]  /*8f50*/  UMOV UR5, UR4 ;  /* 0x0000000400057c82 */ /* 0x000fe20008000000 */
[----:B-1----:R-:W-:-:S02]  /*8f60*/  FSEL R138, R138, -INF , P4 ;  /* 0xff8000008a8a7808 */ /* 0x002fc40002000000 */
[----:B------:R-:W-:Y:S01]  /*8f70*/  FMNMX.FTZ R85, R109, R76, !PT ;  /* 0x0000004c6d557209 */ /* 0x000fe20007810000 */
[----:B------:R0:W-:Y:S01]  /*8f80*/  MUFU.EX2 R73, R102 ;  /* 0x0000006600497308 */ /* 0x0001e20000000800 */
[----:B------:R-:W-:Y:S02]  /*8f90*/  @!P1 LEA R142, R142, UR60, 0x3 ;  /* 0x0000003c8e8e9c11 */ /* 0x000fe4000f8e18ff */
[----:B------:R-:W-:-:S05]  /*8fa0*/  FMNMX.FTZ R75, R138, R85, !PT ;  /* 0x000000558a4b7209 */ /* 0x000fca0007810000 */
[----:B------:R-:W1:Y:S01]  /*8fb0*/  SHFL.BFLY PT, R76, R75, 0x2, 0x1f ;  /* 0x0c401f004b4c7f89 */ /* 0x000e6200000e0000 */
[----:B------:R2:W-:Y:S01]  /*8fc0*/  MUFU.EX2 R85, R141 ;  /* 0x0000008d00557308 */ /* 0x0005e20000000800 */
[----:B0-----:R-:W-:Y:S01]  /*8fd0*/  FFMA.FTZ R102, R79, R74, -R77 ;  /* 0x0000004a4f667223 */ /* 0x001fe2000001084d */
[----:B------:R-:W-:-:S05]  /*8fe0*/  IMAD.U32 R79, RZ, RZ, UR4 ;  /* 0x00000004ff4f7e24 */ /* 0x000fca000f8e00ff */
[----:B------:R-:W-:Y:S01]  /*8ff0*/  @!P1 LEA R79, R79, UR60, 0x3 ;  /* 0x0000003c4f4f9c11 */ /* 0x000fe2000f8e18ff */
[----:B------:R-:W-:Y:S04]  /*9000*/  MUFU.EX2 R19, R19 ;  /* 0x0000001300137308 */ /* 0x000fe80000000800 */
[----:B------:R-:W-:Y:S01]  /*9010*/  @!P1 VIADD R79, R79, 0x31c40 ;  /* 0x00031c404f4f9836 */ /* 0x000fe20000000000 */
[----:B------:R-:W-:Y:S02]  /*9020*/  WARPGROUP.DEPBAR.LE gsb0, 0x0 ;  /* 0x00008000000079c5 */ /* 0x000fe40000010000 */
[----:B------:R-:W-:Y:S01]  /*9030*/  WARPGROUP.ARRIVE ;  /* 0x00000000000079c5 */ /* 0x000fe20000000000 */
[----:B------:R-:W-:Y:S01]  /*9040*/  MUFU.EX2 R21, R21 ;  /* 0x0000001500157308 */ /* 0x000fe20000000800 */
[----:B------:R-:W-:-:S02]  /*9050*/  @!P1 PRMT R79, RZ, 0x654, R79 ;  /* 0x00000654ff4f9816 */ /* 0x000fc4000000004f */
[----:B-1----:R-:W-:Y:S02]  /*9060*/  FMNMX.FTZ R76, R75, R76, !PT ;  /* 0x0000004c4b4c7209 */ /* 0x002fe40007810000 */
[----:B------:R-:W-:Y:S01]  /*9070*/  HGMMA.64x96x16.F32 R24, gdesc[UR28].tnspB, R24, gsb0 ;  /* 0x416000001c1879f0 */ /* 0x000fe20008000818 */
[----:B------:R-:W-:Y:S02]  /*9080*/  UIADD3 UR28, UR10, 0xc00, URZ ;  /* 0x00000c000a1c7890 */ /* 0x000fe4000fffe03f */
[----:B------:R-:W-:Y:S01]  /*9090*/  UIADD3 UR30, UR7, 0x200, URZ ;  /* 0x00000200071e7890 */ /* 0x000fe2000fffe03f */
[----:B------:R-:W0:Y:S01]  /*90a0*/  SHFL.BFLY PT, R75, R76, 0x1, 0x1f ;  /* 0x0c201f004c4b7f89 */ /* 0x000e2200000e0000 */
[----:B------:R-:W-:Y:S01]  /*90b0*/  UMOV UR29, 0xc0000010 ;  /* 0xc0000010001d7882 */ /* 0x000fe20000000000 */
[----:B------:R-:W-:Y:S01]  /*90c0*/  UMOV UR31, 0x80000020 ;  /* 0x80000020001f7882 */ /* 0x000fe20000000000 */
[----:B------:R-:W-:Y:S08]  /*90d0*/  MUFU.EX2 R23, R23 ;  /* 0x0000001700177308 */ /* 0x000ff00000000800 */
[----:B------:R-:W-:Y:S08]  /*90e0*/  MUFU.EX2 R132, R132 ;  /* 0x0000008400847308 */ /* 0x000ff00000000800 */
[----:B------:R-:W-:Y:S01]  /*90f0*/  MUFU.EX2 R122, R122 ;  /* 0x0000007a007a7308 */ /* 0x000fe20000000800 */
[----:B0-----:R-:W-:-:S07]  /*9100*/  FMNMX.FTZ R75, R76, R75, !PT ;  /* 0x0000004b4c4b7209 */ /* 0x001fce0007810000 */
[----:B------:R-:W-:Y:S01]  /*9110*/  MUFU.EX2 R97, R97 ;  /* 0x0000006100617308 */ /* 0x000fe20000000800 */
[C---:B------:R-:W-:Y:S01]  /*9120*/  FSETP.NEU.FTZ.AND P4, PT, R75.reuse, -INF , PT ;  /* 0xff8000004b00780b */ /* 0x040fe20003f9d000 */
[----:B--2---:R-:W-:-:S05]  /*9130*/  FMUL.FTZ R141, R75, R74 ;  /* 0x0000004a4b8d7220 */ /* 0x004fca0000410000 */
[----:B------:R-:W-:Y:S01]  /*9140*/  FSEL R141, R141, RZ, P4 ;  /* 0x000000ff8d8d7208 */ /* 0x000fe20002000000 */
[----:B------:R-:W-:Y:S04]  /*9150*/  MUFU.EX2 R89, R89 ;  /* 0x0000005900597308 */ /* 0x000fe80000000800 */
[-CC-:B------:R-:W-:Y:S01]  /*9160*/  FFMA.FTZ R78, R17, R74.reuse, -R141.reuse ;  /* 0x0000004a114e7223 */ /* 0x180fe2000001088d */
[-CC-:B------:R-:W-:Y:S01]  /*9170*/  FFMA.FTZ R17, R131, R74.reuse, -R141.reuse ;  /* 0x0000004a83117223 */ /* 0x180fe2000001088d */
[-CC-:B------:R-:W-:Y:S01]  /*9180*/  FFMA.FTZ R131, R125, R74.reuse, -R141.reuse ;  /* 0x0000004a7d837223 */ /* 0x180fe2000001088d */
[-CC-:B------:R-:W-:Y:S01]  /*9190*/  FFMA.FTZ R125, R104, R74.reuse, -R141.reuse ;  /* 0x0000004a687d7223 */ /* 0x180fe2000001088d */
[----:B------:R-:W-:Y:S01]  /*91a0*/  FSEL R104, R72, RZ, P3 ;  /* 0x000000ff48687208 */ /* 0x000fe20001800000 */
[-CC-:B------:R-:W-:Y:S01]  /*91b0*/  FFMA.FTZ R76, R13, R74.reuse, -R141.reuse ;  /* 0x0000004a0d4c7223 */ /* 0x180fe2000001088d */
[-CC-:B------:R-:W-:Y:S01]  /*91c0*/  FFMA.FTZ R13, R129, R74.reuse, -R141.reuse ;  /* 0x0000004a810d7223 */ /* 0x180fe2000001088d */
[-CC-:B------:R-:W-:Y:S01]  /*91d0*/  FFMA.FTZ R129, R130, R74.reuse, -R141.reuse ;  /* 0x0000004a82817223 */ /* 0x180fe2000001088d */
[-C--:B------:R-:W-:Y:S01]  /*91e0*/  FFMA.FTZ R130, R126, R74.reuse, -R141 ;  /* 0x0000004a7e827223 */ /* 0x080fe2000001088d */
[----:B------:R-:W-:Y:S01]  /*91f0*/  FADD.FTZ R77, -R104, R11 ;  /* 0x0000000b684d7221 */ /* 0x000fe20000010100 */
[----:B------:R-:W-:Y:S01]  /*9200*/  FSEL R11, R75, RZ, P4 ;  /* 0x000000ff4b0b7208 */ /* 0x000fe20002000000 */
[-CC-:B------:R-:W-:Y:S01]  /*9210*/  FFMA.FTZ R126, R127, R74.reuse, -R141.reuse ;  /* 0x0000004a7f7e7223 */ /* 0x180fe2000001088d */
[-CC-:B------:R-:W-:Y:S01]  /*9220*/  FFMA.FTZ R127, R105, R74.reuse, -R141.reuse ;  /* 0x0000004a697f7223 */ /* 0x180fe2000001088d */
[-C--:B------:R-:W-:Y:S01]  /*9230*/  FMUL.FTZ R105, R77, R74.reuse ;  /* 0x0000004a4d697220 */ /* 0x080fe20000410000 */
[----:B------:R-:W-:Y:S01]  /*9240*/  ISETP.GE.U32.AND P3, PT, R146, 0x180, PT ;  /* 0x000001809200780c */ /* 0x000fe20003f66070 */
[----:B------:R-:W-:Y:S01]  /*9250*/  FADD.FTZ R77, -R11, R10 ;  /* 0x0000000a0b4d7221 */ /* 0x000fe20000010100 */
[----:B------:R-:W-:Y:S01]  /*9260*/  VIADD R11, R144, 0x9 ;  /* 0x00000009900b7836 */ /* 0x000fe20000000000 */
[----:B------:R-:W-:Y:S01]  /*9270*/  MUFU.EX2 R76, R76 ;  /* 0x0000004c004c7308 */ /* 0x000fe20000000800 */
[-CC-:B------:R-:W-:Y:S01]  /*9280*/  FFMA.FTZ R20, R20, R74.reuse, -R141.reuse ;  /* 0x0000004a14147223 */ /* 0x180fe2000001088d */
[-C--:B------:R-:W-:Y:S01]  /*9290*/  FMUL.FTZ R104, R77, R74.reuse ;  /* 0x0000004a4d687220 */ /* 0x080fe20000410000 */
[-CC-:B------:R-:W-:Y:S01]  /*92a0*/  FFMA.FTZ R22, R22, R74.reuse, -R141.reuse ;  /* 0x0000004a16167223 */ /* 0x180fe2000001088d */
[----:B------:R-:W-:Y:S01]  /*92b0*/  SEL R77, R11, 0x9, !P3 ;  /* 0x000000090b4d7807 */ /* 0x000fe20005800000 */
[-CC-:B------:R-:W-:Y:S01]  /*92c0*/  FFMA.FTZ R128, R128, R74.reuse, -R141.reuse ;  /* 0x0000004a80807223 */ /* 0x180fe2000001088d */
[-CC-:B------:R-:W-:Y:S01]  /*92d0*/  FFMA.FTZ R120, R120, R74.reuse, -R141.reuse ;  /* 0x0000004a78787223 */ /* 0x180fe2000001088d */
[-CC-:B------:R-:W-:Y:S01]  /*92e0*/  FFMA.FTZ R133, R133, R74.reuse, -R141.reuse ;  /* 0x0000004a85857223 */ /* 0x180fe2000001088d */
[----:B------:R-:W0:Y:S01]  /*92f0*/  MUFU.EX2 R11, R104 ;  /* 0x00000068000b7308 */ /* 0x000e220000000800 */
[-CC-:B------:R-:W-:Y:S01]  /*9300*/  FFMA.FTZ R123, R123, R74.reuse, -R141.reuse ;  /* 0x0000004a7b7b7223 */ /* 0x180fe2000001088d */
[-CC-:B------:R-:W-:Y:S01]  /*9310*/  FFMA.FTZ R112, R112, R74.reuse, -R141.reuse ;  /* 0x0000004a70707223 */ /* 0x180fe2000001088d */
[-CC-:B------:R-:W-:Y:S01]  /*9320*/  FFMA.FTZ R114, R114, R74.reuse, -R141.reuse ;  /* 0x0000004a72727223 */ /* 0x180fe2000001088d */
[-CC-:B------:R-:W-:Y:S01]  /*9330*/  FFMA.FTZ R103, R103, R74.reuse, -R141.reuse ;  /* 0x0000004a67677223 */ /* 0x180fe2000001088d */
[-CC-:B------:R-:W-:Y:S01]  /*9340*/  FFMA.FTZ R116, R116, R74.reuse, -R141.reuse ;  /* 0x0000004a74747223 */ /* 0x180fe2000001088d */
[-CC-:B------:R-:W-:Y:S01]  /*9350*/  FFMA.FTZ R108, R108, R74.reuse, -R141.reuse ;  /* 0x0000004a6c6c7223 */ /* 0x180fe2000001088d */
[-CC-:B------:R-:W-:Y:S01]  /*9360*/  FFMA.FTZ R117, R117, R74.reuse, -R141.reuse ;  /* 0x0000004a75757223 */ /* 0x180fe2000001088d */
[----:B------:R1:W2:Y:S01]  /*9370*/  MUFU.EX2 R10, R105 ;  /* 0x00000069000a7308 */ /* 0x0002a20000000800 */
[-CC-:B------:R-:W-:Y:S01]  /*9380*/  FFMA.FTZ R118, R118, R74.reuse, -R141.reuse ;  /* 0x0000004a76767223 */ /* 0x180fe2000001088d */
[-CC-:B------:R-:W-:Y:S01]  /*9390*/  FFMA.FTZ R93, R93, R74.reuse, -R141.reuse ;  /* 0x0000004a5d5d7223 */ /* 0x180fe2000001088d */
[-CC-:B------:R-:W-:Y:S01]  /*93a0*/  FFMA.FTZ R119, R119, R74.reuse, -R141.reuse ;  /* 0x0000004a77777223 */ /* 0x180fe2000001088d */
[-CC-:B------:R-:W-:Y:S01]  /*93b0*/  FFMA.FTZ R139, R139, R74.reuse, -R141.reuse ;  /* 0x0000004a8b8b7223 */ /* 0x180fe2000001088d */
[-CC-:B------:R-:W-:Y:S01]  /*93c0*/  FFMA.FTZ R137, R137, R74.reuse, -R141.reuse ;  /* 0x0000004a89897223 */ /* 0x180fe2000001088d */
[-CC-:B------:R-:W-:Y:S01]  /*93d0*/  FFMA.FTZ R140, R140, R74.reuse, -R141.reuse ;  /* 0x0000004a8c8c7223 */ /* 0x180fe2000001088d */
[----:B------:R-:W-:Y:S01]  /*93e0*/  FFMA.FTZ R109, R109, R74, -R141 ;  /* 0x0000004a6d6d7223 */ /* 0x000fe2000001088d */
[----:B------:R-:W3:Y:S01]  /*93f0*/  MUFU.EX2 R13, R13 ;  /* 0x0000000d000d7308 */ /* 0x000ee20000000800 */
[----:B-1----:R-:W-:-:S02]  /*9400*/  @!P1 VIADD R105, R142, 0x31c60 ;  /* 0x00031c608e699836 */ /* 0x002fc40000000000 */
[----:B0-----:R-:W-:Y:S01]  /*9410*/  FFMA.FTZ R104, R11, R6, R76 ;  /* 0x000000060b687223 */ /* 0x001fe2000001004c */
[-CC-:B------:R-:W-:Y:S01]  /*9420*/  FFMA.FTZ R6, R135, R74.reuse, -R141.reuse ;  /* 0x0000004a87067223 */ /* 0x180fe2000001088d */
[-CC-:B------:R-:W-:Y:S01]  /*9430*/  FFMA.FTZ R138, R138, R74.reuse, -R141.reuse ;  /* 0x0000004a8a8a7223 */ /* 0x180fe2000001088d */
[----:B------:R-:W-:Y:S01]  /*9440*/  FFMA.FTZ R111, R111, R74, -R141 ;  /* 0x0000004a6f6f7223 */ /* 0x000fe2000001088d */
[----:B------:R-:W-:Y:S01]  /*9450*/  @!P1 PRMT R105, RZ, 0x654, R105 ;  /* 0x00000654ff699816 */ /* 0x000fe20000000069 */
[----:B------:R-:W0:Y:S01]  /*9460*/  MUFU.EX2 R78, R78 ;  /* 0x0000004e004e7308 */ /* 0x000e220000000800 */
[----:B--2---:R-:W-:Y:S01]  /*9470*/  FFMA.FTZ R142, R10, R5, R15 ;  /* 0x000000050a8e7223 */ /* 0x004fe2000001000f */
[C---:B------:R-:W-:Y:S01]  /*9480*/  ISETP.GT.AND P3, PT, R9.reuse, R12, PT ;  /* 0x0000000c0900720c */ /* 0x040fe20003f64270 */
[----:B------:R-:W-:Y:S02]  /*9490*/  VIADD R9, R9, 0xffffffff ;  /* 0xffffffff09097836 */ /* 0x000fe40000000000 */
[----:B------:R-:W-:-:S03]  /*94a0*/  FADD.FTZ R142, R19, R142 ;  /* 0x0000008e138e7221 */ /* 0x000fc60000010000 */
[----:B------:R-:W1:Y:S01]  /*94b0*/  MUFU.EX2 R17, R17 ;  /* 0x0000001100117308 */ /* 0x000e620000000800 */
[----:B------:R-:W-:Y:S01]  /*94c0*/  FADD.FTZ R142, R21, R142 ;  /* 0x0000008e158e7221 */ /* 0x000fe20000010000 */
[----:B------:R-:W-:Y:S02]  /*94d0*/  WARPGROUP.DEPBAR.LE gsb0, 0x0 ;  /* 0x00008000000079c5 */ /* 0x000fe40000010000 */
[----:B------:R-:W-:Y:S01]  /*94e0*/  WARPGROUP.ARRIVE ;  /* 0x00000000000079c5 */ /* 0x000fe20000000000 */
[----:B---3--:R-:W-:-:S03]  /*94f0*/  F2FP.F16.F32.PACK_AB R76, R13, R76 ;  /* 0x0000004c0d4c723e */ /* 0x008fc600000000ff */
[----:B------:R-:W2:Y:S02]  /*9500*/  MUFU.EX2 R20, R20 ;  /* 0x0000001400147308 */ /* 0x000ea40000000800 */
[----:B------:R-:W-:Y:S06]  /*9510*/  HGMMA.64x96x16.F32 R24, gdesc[UR28].tnspB, R24, gsb0 ;  /* 0x416000001c1879f0 */ /* 0x000fec0008000818 */
[----:B------:R-:W3:Y:S08]  /*9520*/  MUFU.EX2 R22, R22 ;  /* 0x0000001600167308 */ /* 0x000ef00000000800 */
[----:B------:R-:W-:Y:S08]  /*9530*/  MUFU.EX2 R128, R128 ;  /* 0x0000008000807308 */ /* 0x000ff00000000800 */
        /* <DEDUP_REMOVED lines=11> */
[----:B------:R0:W-:Y:S06]  /*95f0*/  BAR.ARV R77, 0x100 ;  /* 0x0004004d0000751d */ /* 0x0001ec0000002000 */
[----:B------:R1:W-:Y:S01]  /*9600*/  @!P1 SYNCS.ARRIVE.TRANS64.RED.A1T0 RZ, [R79+URZ], RZ ;  /* 0x000000ff4fff99a7 */ /* 0x0003e2000810043f */
[----:B------:R-:W5:Y:S01]  /*9610*/  MUFU.EX2 R127, R127 ;  /* 0x0000007f007f7308 */ /* 0x000f620000000800 */
[----:B0-----:R-:W-:Y:S01]  /*9620*/  F2FP.F16.F32.PACK_AB R77, R19, R15 ;  /* 0x0000000f134d723e */ /* 0x001fe200000000ff */
[-CC-:B------:R-:W-:Y:S01]  /*9630*/  FFMA.FTZ R15, R106, R74.reuse, -R141.reuse ;  /* 0x0000004a6a0f7223 */ /* 0x180fe2000001088d */
[-C--:B------:R-:W-:Y:S01]  /*9640*/  FMUL.FTZ R24, R24, R11.reuse ;  /* 0x0000000b18187220 */ /* 0x080fe20000410000 */
[-C--:B------:R-:W-:Y:S01]  /*9650*/  FMUL.FTZ R25, R25, R11.reuse ;  /* 0x0000000b19197220 */ /* 0x080fe20000410000 */
[-C--:B------:R-:W-:Y:S01]  /*9660*/  FMUL.FTZ R28, R28, R11.reuse ;  /* 0x0000000b1c1c7220 */ /* 0x080fe20000410000 */
[----:B------:R-:W-:Y:S01]  /*9670*/  FMUL.FTZ R29, R29, R11 ;  /* 0x0000000b1d1d7220 */ /* 0x000fe20000410000 */
[----:B-1----:R-:W-:Y:S01]  /*9680*/  FADD.FTZ R79, R13, R104 ;  /* 0x000000680d4f7221 */ /* 0x002fe20000010000 */
[----:B------:R0:W-:Y:S01]  /*9690*/  @!P1 SYNCS.ARRIVE.TRANS64.RED.A1T0 RZ, [R105+URZ], RZ ;  /* 0x000000ff69ff99a7 */ /* 0x0001e2000810043f */
[----:B------:R-:W1:Y:S01]  /*96a0*/  MUFU.EX2 R116, R116 ;  /* 0x0000007400747308 */ /* 0x000e620000000800 */
[----:B------:R-:W-:Y:S01]  /*96b0*/  FFMA.FTZ R13, R136, R74, -R141 ;  /* 0x0000004a880d7223 */ /* 0x000fe2000001088d */
[----:B------:R-:W-:Y:S01]  /*96c0*/  FADD.FTZ R104, R78, R79 ;  /* 0x0000004f4e687221 */ /* 0x000fe20000010000 */
[----:B------:R-:W-:Y:S01]  /*96d0*/  F2FP.F16.F32.PACK_AB R79, R23, R21 ;  /* 0x00000015174f723e */ /* 0x000fe200000000ff */
[-C--:B------:R-:W-:Y:S01]  /*96e0*/  FMUL.FTZ R32, R32, R11.reuse ;  /* 0x0000000b20207220 */ /* 0x080fe20000410000 */
[C---:B------:R-:W-:Y:S01]  /*96f0*/  F2FP.F16.F32.PACK_AB R78, R17.reuse, R78 ;  /* 0x0000004e114e723e */ /* 0x040fe200000000ff */
[----:B------:R-:W-:Y:S01]  /*9700*/  FADD.FTZ R19, R17, R104 ;  /* 0x0000006811137221 */ /* 0x000fe20000010000 */
[----:B0-----:R-:W-:Y:S01]  /*9710*/  FADD.FTZ R105, R23, R142 ;  /* 0x0000008e17697221 */ /* 0x001fe20000010000 */
[----:B------:R-:W-:Y:S01]  /*9720*/  FFMA.FTZ R17, R92, R74, -R141 ;  /* 0x0000004a5c117223 */ /* 0x000fe2000001088d */
[----:B------:R-:W0:Y:S01]  /*9730*/  MUFU.EX2 R108, R108 ;  /* 0x0000006c006c7308 */ /* 0x000e220000000800 */
[----:B--2---:R-:W-:Y:S01]  /*9740*/  FADD.FTZ R19, R20, R19 ;  /* 0x0000001314137221 */ /* 0x004fe20000010000 */
[----:B------:R-:W-:Y:S01]  /*9750*/  FADD.FTZ R105, R98, R105 ;  /* 0x0000006962697221 */ /* 0x000fe20000010000 */
[----:B------:R2:W-:Y:S01]  /*9760*/  STSM.16.M88.4 [R0+0x24300], R76 ;  /* 0x0243004c00007844 */ /* 0x0005e20000000200 */
[C---:B---3--:R-:W-:Y:S01]  /*9770*/  F2FP.F16.F32.PACK_AB R20, R22.reuse, R20 ;  /* 0x000000141614723e */ /* 0x048fe200000000ff */
[----:B------:R-:W-:Y:S01]  /*9780*/  FADD.FTZ R19, R22, R19 ;  /* 0x0000001316137221 */ /* 0x000fe20000010000 */
[----:B------:R-:W-:Y:S01]  /*9790*/  FADD.FTZ R105, R14, R105 ;  /* 0x000000690e697221 */ /* 0x000fe20000010000 */
[----:B----4-:R-:W-:Y:S01]  /*97a0*/  F2FP.F16.F32.PACK_AB R22, R129, R128 ;  /* 0x000000808116723e */ /* 0x010fe200000000ff */
[----:B------:R3:W-:Y:S01]  /*97b0*/  MUFU.EX2 R92, R103 ;  /* 0x00000067005c7308 */ /* 0x0007e20000000800 */
[----:B------:R-:W-:Y:S01]  /*97c0*/  FADD.FTZ R104, R128, R19 ;  /* 0x0000001380687221 */ /* 0x000fe20000010000 */
[----:B------:R-:W-:Y:S01]  /*97d0*/  FADD.FTZ R105, R18, R105 ;  /* 0x0000006912697221 */ /* 0x000fe20000010000 */
[----:B------:R-:W-:Y:S01]  /*97e0*/  FFMA.FTZ R19, R110, R74, -R141 ;  /* 0x0000004a6e137223 */ /* 0x000fe2000001088d */
[-C--:B------:R-:W-:Y:S01]  /*97f0*/  FMUL.FTZ R33, R33, R11.reuse ;  /* 0x0000000b21217220 */ /* 0x080fe20000410000 */
[----:B------:R-:W-:Y:S01]  /*9800*/  FADD.FTZ R21, R129, R104 ;  /* 0x0000006881157221 */ /* 0x000fe20000010000 */
[----:B------:R-:W-:Y:S01]  /*9810*/  FADD.FTZ R105, R132, R105 ;  /* 0x0000006984697221 */ /* 0x000fe20000010000 */
[-C--:B------:R-:W-:Y:S01]  /*9820*/  FMUL.FTZ R36, R36, R11.reuse ;  /* 0x0000000b24247220 */ /* 0x080fe20000410000 */
[----:B------:R-:W4:Y:S01]  /*9830*/  MUFU.EX2 R5, R117 ;  /* 0x0000007500057308 */ /* 0x000f220000000800 */
[----:B-----5:R-:W-:Y:S01]  /*9840*/  FADD.FTZ R104, R120, R21 ;  /* 0x0000001578687221 */ /* 0x020fe20000010000 */
[----:B------:R-:W-:Y:S01]  /*9850*/  FADD.FTZ R106, R122, R105 ;  /* 0x000000697a6a7221 */ /* 0x000fe20000010000 */
[----:B------:R-:W-:Y:S01]  /*9860*/  F2FP.F16.F32.PACK_AB R120, R133, R120 ;  /* 0x000000788578723e */ /* 0x000fe200000000ff */
[----:B------:R-:W-:Y:S01]  /*9870*/  FMUL.FTZ R37, R37, R11 ;  /* 0x0000000b25257220 */ /* 0x000fe20000410000 */
[----:B------:R-:W-:Y:S01]  /*9880*/  FADD.FTZ R104, R133, R104 ;  /* 0x0000006885687221 */ /* 0x000fe20000010000 */
[C---:B------:R-:W-:Y:S01]  /*9890*/  FADD.FTZ R21, R121.reuse, R106 ;  /* 0x0000006a79157221 */ /* 0x040fe20000010000 */
[----:B------:R-:W-:Y:S01]  /*98a0*/  F2FP.F16.F32.PACK_AB R121, R121, R122 ;  /* 0x0000007a7979723e */ /* 0x000fe200000000ff */
[----:B------:R-:W5:Y:S01]  /*98b0*/  MUFU.EX2 R81, R81 ;  /* 0x0000005100517308 */ /* 0x000f620000000800 */
[----:B------:R-:W-:Y:S01]  /*98c0*/  FADD.FTZ R104, R123, R104 ;  /* 0x000000687b687221 */ /* 0x000fe20000010000 */
[----:B------:R-:W-:Y:S01]  /*98d0*/  FADD.FTZ R106, R124, R21 ;  /* 0x000000157c6a7221 */ /* 0x000fe20000010000 */
[C---:B------:R-:W-:Y:S01]  /*98e0*/  F2FP.F16.F32.PACK_AB R122, R131.reuse, R123 ;  /* 0x0000007b837a723e */ /* 0x040fe200000000ff */
[-C--:B------:R-:W-:Y:S01]  /*98f0*/  FMUL.FTZ R40, R40, R11.reuse ;  /* 0x0000000b28287220 */ /* 0x080fe20000410000 */
[----:B------:R-:W-:Y:S01]  /*9900*/  FADD.FTZ R21, R131, R104 ;  /* 0x0000006883157221 */ /* 0x000fe20000010000 */
[C---:B------:R-:W-:Y:S01]  /*9910*/  FADD.FTZ R106, R113.reuse, R106 ;  /* 0x0000006a716a7221 */ /* 0x040fe20000010000 */
[----:B------:R-:W-:Y:S01]  /*9920*/  F2FP.F16.F32.PACK_AB R123, R113, R124 ;  /* 0x0000007c717b723e */ /* 0x000fe200000000ff */
[----:B------:R-:W-:Y:S01]  /*9930*/  MUFU.EX2 R6, R6 ;  /* 0x0000000600067308 */ /* 0x000fe20000000800 */
[----:B------:R-:W-:Y:S01]  /*9940*/  FADD.FTZ R23, R112, R21 ;  /* 0x0000001570177221 */ /* 0x000fe20000010000 */
[----:B---3--:R-:W-:Y:S01]  /*9950*/  FADD.FTZ R103, R115, R106 ;  /* 0x0000006a73677221 */ /* 0x008fe20000010000 */
[----:B------:R-:W-:Y:S01]  /*9960*/  F2FP.F16.F32.PACK_AB R21, R14, R98 ;  /* 0x000000620e15723e */ /* 0x000fe200000000ff */
[-C--:B------:R-:W-:Y:S01]  /*9970*/  FMUL.FTZ R41, R41, R11.reuse ;  /* 0x0000000b29297220 */ /* 0x080fe20000410000 */
[----:B------:R-:W-:Y:S01]  /*9980*/  FADD.FTZ R23, R130, R23 ;  /* 0x0000001782177221 */ /* 0x000fe20000010000 */
[----:B------:R-:W-:Y:S01]  /*9990*/  FADD.FTZ R14, R134, R103 ;  /* 0x00000067860e7221 */ /* 0x000fe20000010000 */
[----:B------:R-:W-:Y:S01]  /*99a0*/  F2FP.F16.F32.PACK_AB R104, R130, R112 ;  /* 0x000000708268723e */ /* 0x000fe200000000ff */
[----:B------:R-:W-:Y:S01]  /*99b0*/  MUFU.EX2 R84, R84 ;  /* 0x0000005400547308 */ /* 0x000fe20000000800 */
[----:B--2---:R-:W-:Y:S01]  /*99c0*/  FADD.FTZ R77, R114, R23 ;  /* 0x00000017724d7221 */ /* 0x004fe20000010000 */
[----:B------:R-:W-:Y:S01]  /*99d0*/  FADD.FTZ R79, R107, R14 ;  /* 0x0000000e6b4f7221 */ /* 0x000fe20000010000 */
[----:B------:R-:W-:Y:S01]  /*99e0*/  F2FP.F16.F32.PACK_AB R23, R132, R18 ;  /* 0x000000128417723e */ /* 0x000fe200000000ff */
[----:B------:R-:W-:Y:S01]  /*99f0*/  FMUL.FTZ R44, R44, R11 ;  /* 0x0000000b2c2c7220 */ /* 0x000fe20000410000 */
[----:B------:R-:W-:Y:S01]  /*9a00*/  FADD.FTZ R14, R126, R77 ;  /* 0x0000004d7e0e7221 */ /* 0x000fe20000010000 */
[----:B------:R-:W-:Y:S01]  /*9a10*/  FADD.FTZ R18, R96, R79 ;  /* 0x0000004f60127221 */ /* 0x000fe20000010000 */
[----:B------:R-:W-:Y:S01]  /*9a20*/  F2FP.F16.F32.PACK_AB R105, R134, R115 ;  /* 0x000000738669723e */ /* 0x000fe200000000ff */
[----:B------:R-:W2:Y:S01]  /*9a30*/  MUFU.EX2 R13, R13 ;  /* 0x0000000d000d7308 */ /* 0x000ea20000000800 */
[----:B------:R-:W-:Y:S01]  /*9a40*/  FADD.FTZ R14, R125, R14 ;  /* 0x0000000e7d0e7221 */ /* 0x000fe20000010000 */
[----:B------:R-:W-:Y:S01]  /*9a50*/  FADD.FTZ R77, R97, R18 ;  /* 0x00000012614d7221 */ /* 0x000fe20000010000 */
[----:B------:R-:W-:Y:S01]  /*9a60*/  F2FP.F16.F32.PACK_AB R106, R126, R114 ;  /* 0x000000727e6a723e */ /* 0x000fe200000000ff */
[----:B------:R3:W-:Y:S01]  /*9a70*/  STSM.16.M88.4 [R0+0x25b00], R20 ;  /* 0x025b001400007844 */ /* 0x0007e20000000200 */
[----:B------:R-:W-:Y:S01]  /*9a80*/  FADD.FTZ R79, R127, R14 ;  /* 0x0000000e7f4f7221 */ /* 0x000fe20000010000 */
[----:B------:R-:W-:Y:S01]  /*9a90*/  FADD.FTZ R18, R88, R77 ;  /* 0x0000004d58127221 */ /* 0x000fe20000010000 */
[----:B------:R-:W-:Y:S01]  /*9aa0*/  F2FP.F16.F32.PACK_AB R107, R96, R107 ;  /* 0x0000006b606b723e */ /* 0x000fe200000000ff */
[----:B------:R-:W3:Y:S01]  /*9ab0*/  MUFU.EX2 R15, R15 ;  /* 0x0000000f000f7308 */ /* 0x000ee20000000800 */
[----:B-1----:R-:W-:Y:S01]  /*9ac0*/  FADD.FTZ R79, R116, R79 ;  /* 0x0000004f744f7221 */ /* 0x002fe20000010000 */
[----:B------:R-:W-:Y:S01]  /*9ad0*/  FADD.FTZ R77, R89, R18 ;  /* 0x00000012594d7221 */ /* 0x000fe20000010000 */
[----:B------:R-:W-:Y:S01]  /*9ae0*/  STSM.16.M88.4 [R0+0x27300], R120 ;  /* 0x0273007800007844 */ /* 0x000fe20000000200 */
[----:B------:R-:W-:Y:S01]  /*9af0*/  FMUL.FTZ R45, R45, R11 ;  /* 0x0000000b2d2d7220 */ /* 0x000fe20000410000 */
[----:B0-----:R-:W-:Y:S01]  /*9b00*/  FADD.FTZ R18, R108, R79 ;  /* 0x0000004f6c127221 */ /* 0x001fe20000010000 */
[----:B------:R-:W-:Y:S01]  /*9b10*/  FADD.FTZ R76, R80, R77 ;  /* 0x0000004d504c7221 */ /* 0x000fe20000010000 */
[----:B------:R-:W-:Y:S01]  /*9b20*/  STSM.16.M88.4 [R0+0x28b00], R104 ;  /* 0x028b006800007844 */ /* 0x000fe20000000200 */
[----:B------:R-:W0:Y:S01]  /*9b30*/  MUFU.EX2 R99, R99 ;  /* 0x0000006300637308 */ /* 0x000e220000000800 */
[----:B----4-:R-:W-:Y:S01]  /*9b40*/  FADD.FTZ R77, R5, R18 ;  /* 0x00000012054d7221 */ /* 0x010fe20000010000 */
[----:B-----5:R-:W-:Y:S01]  /*9b50*/  FADD.FTZ R79, R81, R76 ;  /* 0x0000004c514f7221 */ /* 0x020fe20000010000 */
[----:B--2---:R-:W-:Y:S01]  /*9b60*/  F2FP.F16.F32.PACK_AB R78, R92, R13 ;  /* 0x0000000d5c4e723e */ /* 0x004fe200000000ff */
[----:B------:R-:W-:Y:S01]  /*9b70*/  FMUL.FTZ R48, R48, R11 ;  /* 0x0000000b30307220 */ /* 0x000fe20000410000 */
[----:B------:R-:W-:Y:S01]  /*9b80*/  FADD.FTZ R18, R6, R77 ;  /* 0x0000004d06127221 */ /* 0x000fe20000010000 */
[----:B------:R-:W-:Y:S01]  /*9b90*/  FADD.FTZ R76, R84, R79 ;  /* 0x0000004f544c7221 */ /* 0x000fe20000010000 */
[----:B---3--:R-:W-:Y:S01]  /*9ba0*/  F2FP.F16.F32.PACK_AB R20, R127, R125 ;  /* 0x0000007d7f14723e */ /* 0x008fe200000000ff */
[----:B------:R-:W1:Y:S01]  /*9bb0*/  MUFU.EX2 R110, R118 ;  /* 0x00000076006e7308 */ /* 0x000e620000000800 */
[----:B------:R-:W-:Y:S01]  /*9bc0*/  FADD.FTZ R77, R13, R18 ;  /* 0x000000120d4d7221 */ /* 0x000fe20000010000 */
        /* <DEDUP_REMOVED lines=8> */
[----:B0-----:R-:W-:Y:S01]  /*9c50*/  FADD.FTZ R79, R99, R76 ;  /* 0x0000004c634f7221 */ /* 0x001fe20000010000 */
[----:B------:R-:W-:Y:S01]  /*9c60*/  F2FP.F16.F32.PACK_AB R76, R6, R5 ;  /* 0x00000005064c723e */ /* 0x000fe200000000ff */
[----:B------:R-:W-:Y:S01]  /*9c70*/  FMUL.FTZ R52, R52, R11 ;  /* 0x0000000b34347220 */ /* 0x000fe20000410000 */
[----:B------:R-:W-:Y:S01]  /*9c80*/  F2FP.F16.F32.PACK_AB R23, R80, R89 ;  /* 0x000000595017723e */ /* 0x000fe200000000ff */
[-C--:B------:R-:W-:Y:S01]  /*9c90*/  FMUL.FTZ R53, R53, R11.reuse ;  /* 0x0000000b35357220 */ /* 0x080fe20000410000 */
[----:B------:R-:W-:Y:S01]  /*9ca0*/  FMUL.FTZ R56, R56, R11 ;  /* 0x0000000b38387220 */ /* 0x000fe20000410000 */
[----:B------:R-:W0:Y:S01]  /*9cb0*/  MUFU.EX2 R17, R17 ;  /* 0x0000001100117308 */ /* 0x000e220000000800 */
[----:B-1----:R-:W-:Y:S01]  /*9cc0*/  FADD.FTZ R6, R110, R77 ;  /* 0x0000004d6e067221 */ /* 0x002fe20000010000 */
[----:B------:R-:W-:Y:S01]  /*9cd0*/  F2FP.F16.F32.PACK_AB R77, R84, R81 ;  /* 0x00000051544d723e */ /* 0x000fe200000000ff */
[----:B------:R1:W-:Y:S01]  /*9ce0*/  STSM.16.M88.4 [R0+0x2a300], R20 ;  /* 0x02a3001400007844 */ /* 0x0003e20000000200 */
[----:B------:R-:W-:Y:S01]  /*9cf0*/  F2FP.F16.F32.PACK_AB R96, R110, R15 ;  /* 0x0000000f6e60723e */ /* 0x000fe200000000ff */
[-C--:B------:R-:W-:Y:S01]  /*9d00*/  FMUL.FTZ R57, R57, R11.reuse ;  /* 0x0000000b39397220 */ /* 0x080fe20000410000 */
[-C--:B------:R-:W-:Y:S01]  /*9d10*/  FMUL.FTZ R60, R60, R11.reuse ;  /* 0x0000000b3c3c7220 */ /* 0x080fe20000410000 */
[----:B------:R-:W-:Y:S01]  /*9d20*/  FMUL.FTZ R61, R61, R11 ;  /* 0x0000000b3d3d7220 */ /* 0x000fe20000410000 */
[----:B------:R-:W3:Y:S01]  /*9d30*/  MUFU.EX2 R82, R82 ;  /* 0x0000005200527308 */ /* 0x000ee20000000800 */
[C---:B--2---:R-:W-:Y:S01]  /*9d40*/  FADD.FTZ R79, R94.reuse, R79 ;  /* 0x0000004f5e4f7221 */ /* 0x044fe20000010000 */
[----:B------:R-:W-:Y:S01]  /*9d50*/  F2FP.F16.F32.PACK_AB R97, R94, R99 ;  /* 0x000000635e61723e */ /* 0x000fe200000000ff */
[-C--:B------:R-:W-:Y:S01]  /*9d60*/  FMUL.FTZ R64, R64, R11.reuse ;  /* 0x0000000b40407220 */ /* 0x080fe20000410000 */
[-C--:B------:R-:W-:Y:S01]  /*9d70*/  FMUL.FTZ R65, R65, R11.reuse ;  /* 0x0000000b41417220 */ /* 0x080fe20000410000 */
[-C--:B------:R-:W-:Y:S01]  /*9d80*/  FMUL.FTZ R68, R68, R11.reuse ;  /* 0x0000000b44447220 */ /* 0x080fe20000410000 */
[----:B------:R-:W-:Y:S01]  /*9d90*/  FMUL.FTZ R69, R69, R11 ;  /* 0x0000000b45457220 */ /* 0x000fe20000410000 */
        /* <DEDUP_REMOVED lines=10> */
[----:B---3--:R-:W-:Y:S01]  /*9e40*/  FADD.FTZ R6, R82, R79 ;  /* 0x0000004f52067221 */ /* 0x008fe20000010000 */
[----:B------:R-:W-:Y:S01]  /*9e50*/  F2FP.F16.F32.PACK_AB R79, R85, R73 ;  /* 0x00000049554f723e */ /* 0x000fe200000000ff */
[-C--:B------:R-:W-:Y:S01]  /*9e60*/  FMUL.FTZ R39, R39, R10.reuse ;  /* 0x0000000a27277220 */ /* 0x080fe20000410000 */
[-C--:B------:R-:W-:Y:S01]  /*9e70*/  FMUL.FTZ R42, R42, R10.reuse ;  /* 0x0000000a2a2a7220 */ /* 0x080fe20000410000 */
[-C--:B------:R-:W-:Y:S01]  /*9e80*/  FMUL.FTZ R43, R43, R10.reuse ;  /* 0x0000000a2b2b7220 */ /* 0x080fe20000410000 */
[-C--:B------:R-:W-:Y:S01]  /*9e90*/  FMUL.FTZ R46, R46, R10.reuse ;  /* 0x0000000a2e2e7220 */ /* 0x080fe20000410000 */
[----:B------:R3:W-:Y:S01]  /*9ea0*/  STSM.16.M88.4 [R0+0x2bb00], R76 ;  /* 0x02bb004c00007844 */ /* 0x0007e20000000200 */
[----:B------:R-:W4:Y:S01]  /*9eb0*/  MUFU.EX2 R90, R90 ;  /* 0x0000005a005a7308 */ /* 0x000f220000000800 */
[C---:B--2---:R-:W-:Y:S01]  /*9ec0*/  FADD.FTZ R18, R98.reuse, R5 ;  /* 0x0000000562127221 */ /* 0x044fe20000010000 */
[----:B------:R-:W-:Y:S01]  /*9ed0*/  F2FP.F16.F32.PACK_AB R98, R98, R17 ;  /* 0x000000116262723e */ /* 0x000fe200000000ff */
[-C--:B------:R-:W-:Y:S01]  /*9ee0*/  FMUL.FTZ R47, R47, R10.reuse ;  /* 0x0000000a2f2f7220 */ /* 0x080fe20000410000 */
[-C--:B------:R-:W-:Y:S01]  /*9ef0*/  FMUL.FTZ R50, R50, R10.reuse ;  /* 0x0000000a32327220 */ /* 0x080fe20000410000 */
[-C--:B------:R-:W-:Y:S01]  /*9f00*/  FMUL.FTZ R51, R51, R10.reuse ;  /* 0x0000000a33337220 */ /* 0x080fe20000410000 */
[-C--:B------:R-:W-:Y:S01]  /*9f10*/  FMUL.FTZ R54, R54, R10.reuse ;  /* 0x0000000a36367220 */ /* 0x080fe20000410000 */
[----:B------:R-:W-:Y:S01]  /*9f20*/  FMUL.FTZ R55, R55, R10 ;  /* 0x0000000a37377220 */ /* 0x000fe20000410000 */
[----:B------:R-:W1:Y:S01]  /*9f30*/  MUFU.EX2 R102, R102 ;  /* 0x0000006600667308 */ /* 0x000e620000000800 */
[C---:B0-----:R-:W-:Y:S01]  /*9f40*/  F2FP.F16.F32.PACK_AB R99, R91.reuse, R82 ;  /* 0x000000525b63723e */ /* 0x041fe200000000ff */
[----:B------:R-:W-:Y:S01]  /*9f50*/  FADD.FTZ R5, R91, R6 ;  /* 0x000000065b057221 */ /* 0x000fe20000010000 */
[-C--:B------:R-:W-:Y:S01]  /*9f60*/  FMUL.FTZ R58, R58, R10.reuse ;  /* 0x0000000a3a3a7220 */ /* 0x080fe20000410000 */
[-C--:B------:R-:W-:Y:S01]  /*9f70*/  FMUL.FTZ R59, R59, R10.reuse ;  /* 0x0000000a3b3b7220 */ /* 0x080fe20000410000 */
[-C--:B------:R-:W-:Y:S01]  /*9f80*/  FMUL.FTZ R62, R62, R10.reuse ;  /* 0x0000000a3e3e7220 */ /* 0x080fe20000410000 */
[----:B------:R2:W-:Y:S01]  /*9f90*/  STSM.16.M88.4 [R0+0x2d300], R96 ;  /* 0x02d3006000007844 */ /* 0x0005e20000000200 */
[-C--:B------:R-:W-:Y:S01]  /*9fa0*/  FMUL.FTZ R63, R63, R10.reuse ;  /* 0x0000000a3f3f7220 */ /* 0x080fe20000410000 */
[----:B------:R-:W-:Y:S01]  /*9fb0*/  MUFU.EX2 R86, R86 ;  /* 0x0000005600567308 */ /* 0x000fe20000000800 */
[----:B----4-:R-:W-:Y:S01]  /*9fc0*/  FADD.FTZ R5, R90, R5 ;  /* 0x000000055a057221 */ /* 0x010fe20000010000 */
[-C--:B------:R-:W-:Y:S01]  /*9fd0*/  FMUL.FTZ R66, R66, R10.reuse ;  /* 0x0000000a42427220 */ /* 0x080fe20000410000 */
[-C--:B------:R-:W-:Y:S01]  /*9fe0*/  FMUL.FTZ R67, R67, R10.reuse ;  /* 0x0000000a43437220 */ /* 0x080fe20000410000 */
[-C--:B------:R-:W-:Y:S01]  /*9ff0*/  FMUL.FTZ R70, R70, R10.reuse ;  /* 0x0000000a46467220 */ /* 0x080fe20000410000 */
[----:B------:R-:W-:Y:S01]  /*a000*/  FMUL.FTZ R71, R71, R10 ;  /* 0x0000000a47477220 */ /* 0x000fe20000410000 */
[----:B------:R-:W-:-:S02]  /*a010*/  IMAD.MOV.U32 R11, RZ, RZ, R72 ;  /* 0x000000ffff0b7224 */ /* 0x000fc400078e0048 */
[----:B------:R-:W0:Y:S01]  /*a020*/  MUFU.EX2 R87, R87 ;  /* 0x0000005700577308 */ /* 0x000e220000000800 */
[C---:B-1----:R-:W-:Y:S01]  /*a030*/  F2FP.F16.F32.PACK_AB R21, R102.reuse, R90 ;  /* 0x0000005a6615723e */ /* 0x042fe200000000ff */
[----:B------:R-:W-:Y:S01]  /*a040*/  FADD.FTZ R5, R102, R5 ;  /* 0x0000000566057221 */ /* 0x000fe20000010000 */
[----:B------:R-:W-:-:S05]  /*a050*/  IMAD.MOV.U32 R10, RZ, RZ, R75 ;  /* 0x000000ffff0a7224 */ /* 0x000fca00078e004b */
[----:B------:R-:W1:Y:S08]  /*a060*/  MUFU.EX2 R19, R19 ;  /* 0x0000001300137308 */ /* 0x000e700000000800 */
[----:B------:R-:W4:Y:S01]  /*a070*/  MUFU.EX2 R14, R111 ;  /* 0x0000006f000e7308 */ /* 0x000f220000000800 */
[----:B0-----:R-:W-:-:S07]  /*a080*/  F2FP.F16.F32.PACK_AB R23, R87, R86 ;  /* 0x000000565717723e */ /* 0x001fce00000000ff */
[----:B------:R-:W0:Y:S01]  /*a090*/  MUFU.EX2 R119, R119 ;  /* 0x0000007700777308 */ /* 0x000e220000000800 */
[----:B-1----:R-:W-:Y:S01]  /*a0a0*/  FADD.FTZ R13, R19, R18 ;  /* 0x00000012130d7221 */ /* 0x002fe20000010000 */
[----:B------:R-:W-:-:S04]  /*a0b0*/  FADD.FTZ R18, R86, R5 ;  /* 0x0000000556127221 */ /* 0x000fc80000010000 */
[----:B------:R-:W-:Y:S02]  /*a0c0*/  FADD.FTZ R18, R87, R18 ;  /* 0x0000001257127221 */ /* 0x000fe40000010000 */
[----:B------:R-:W1:Y:S01]  /*a0d0*/  MUFU.EX2 R139, R139 ;  /* 0x0000008b008b7308 */ /* 0x000e620000000800 */
[C---:B----4-:R-:W-:Y:S01]  /*a0e0*/  F2FP.F16.F32.PACK_AB R20, R14.reuse, R19 ;  /* 0x000000130e14723e */ /* 0x050fe200000000ff */
[----:B------:R-:W-:Y:S01]  /*a0f0*/  FADD.FTZ R6, R14, R13 ;  /* 0x0000000d0e067221 */ /* 0x000fe20000010000 */
[----:B------:R-:W-:-:S05]  /*a100*/  IMAD.MOV.U32 R13, RZ, RZ, R4 ;  /* 0x000000ffff0d7224 */ /* 0x000fca00078e0004 */
[----:B------:R-:W4:Y:S01]  /*a110*/  MUFU.EX2 R83, R83 ;  /* 0x0000005300537308 */ /* 0x000f220000000800 */
[----:B0-----:R-:W-:-:S07]  /*a120*/  FADD.FTZ R6, R119, R6 ;  /* 0x0000000677067221 */ /* 0x001fce0000010000 */
[----:B------:R-:W3:Y:S01]  /*a130*/  MUFU.EX2 R95, R95 ;  /* 0x0000005f005f7308 */ /* 0x000ee20000000800 */
[C---:B-1----:R-:W-:Y:S01]  /*a140*/  F2FP.F16.F32.PACK_AB R22, R139.reuse, R119 ;  /* 0x000000778b16723e */ /* 0x042fe200000000ff */
[----:B------:R-:W-:-:S04]  /*a150*/  FADD.FTZ R6, R139, R6 ;  /* 0x000000068b067221 */ /* 0x000fc80000010000 */
[----:B------:R2:W-:Y:S02]  /*a160*/  STSM.16.M88.4 [R0+0x2eb00], R20 ;  /* 0x02eb001400007844 */ /* 0x0005e40000000200 */
[----:B------:R-:W0:Y:S01]  /*a170*/  MUFU.EX2 R101, R101 ;  /* 0x0000006500657308 */ /* 0x000e220000000800 */
[----:B----4-:R-:W-:-:S07]  /*a180*/  FADD.FTZ R18, R83, R18 ;  /* 0x0000001253127221 */ /* 0x010fce0000010000 */
[----:B------:R-:W1:Y:S01]  /*a190*/  MUFU.EX2 R100, R100 ;  /* 0x0000006400647308 */ /* 0x000e620000000800 */
[C---:B---3--:R-:W-:Y:S01]  /*a1a0*/  F2FP.F16.F32.PACK_AB R77, R95.reuse, R83 ;  /* 0x000000535f4d723e */ /* 0x048fe200000000ff */
[----:B------:R-:W-:-:S06]  /*a1b0*/  FADD.FTZ R18, R95, R18 ;  /* 0x000000125f127221 */ /* 0x000fcc0000010000 */
[----:B------:R-:W3:Y:S01]  /*a1c0*/  MUFU.EX2 R137, R137 ;  /* 0x0000008900897308 */ /* 0x000ee20000000800 */
[----:B0-----:R-:W-:-:S07]  /*a1d0*/  FADD.FTZ R5, R101, R18 ;  /* 0x0000001265057221 */ /* 0x001fce0000010000 */
[----:B------:R-:W0:Y:S01]  /*a1e0*/  MUFU.EX2 R140, R140 ;  /* 0x0000008c008c7308 */ /* 0x000e220000000800 */
[C---:B-1----:R-:W-:Y:S01]  /*a1f0*/  F2FP.F16.F32.PACK_AB R79, R100.reuse, R101 ;  /* 0x00000065644f723e */ /* 0x042fe200000000ff */
[----:B------:R-:W-:-:S06]  /*a200*/  FADD.FTZ R5, R100, R5 ;  /* 0x0000000564057221 */ /* 0x000fcc0000010000 */
[----:B------:R-:W1:Y:S01]  /*a210*/  MUFU.EX2 R109, R109 ;  /* 0x0000006d006d7308 */ /* 0x000e620000000800 */
[----:B---3--:R-:W-:-:S07]  /*a220*/  FADD.FTZ R6, R137, R6 ;  /* 0x0000000689067221 */ /* 0x008fce0000010000 */
[----:B------:R-:W3:Y:S01]  /*a230*/  MUFU.EX2 R138, R138 ;  /* 0x0000008a008a7308 */ /* 0x000ee20000000800 */
[C---:B0-----:R-:W-:Y:S01]  /*a240*/  F2FP.F16.F32.PACK_AB R76, R140.reuse, R137 ;  /* 0x000000898c4c723e */ /* 0x041fe200000000ff */
[----:B------:R-:W-:-:S04]  /*a250*/  FADD.FTZ R6, R140, R6 ;  /* 0x000000068c067221 */ /* 0x000fc80000010000 */
[----:B-1----:R-:W-:Y:S01]  /*a260*/  FADD.FTZ R6, R109, R6 ;  /* 0x000000066d067221 */ /* 0x002fe20000010000 */
[----:B---3--:R-:W-:-:S03]  /*a270*/  F2FP.F16.F32.PACK_AB R78, R138, R109 ;  /* 0x0000006d8a4e723e */ /* 0x008fc600000000ff */
        /* <DEDUP_REMOVED lines=10> */
.L_x_1915:
[----:B------:R-:W-:-:S13]  /*a320*/  ISETP.GE.AND P2, PT, R9, R156, PT ;  /* 0x0000009c0900720c */ /* 0x000fda0003f46270 */
[----:B------:R-:W-:Y:S05]  /*a330*/  @!P2 BRA `(.L_x_1925) ;  /* 0x0000004000b4a947 */ /* 0x000fea0003800000 */
[----:B------:R-:W1:Y:S01]  /*a340*/  S2R R10, SR_TID.X ;  /* 0x00000000000a7919 */ /* 0x000e620000002100 */
[----:B------:R-:W-:Y:S01]  /*a350*/  R2UR UR5, R157 ;  /* 0x000000009d0572ca */ /* 0x000fe200000e0000 */
[----:B------:R-:W-:Y:S01]  /*a360*/  UMOV UR23, 0xc0000010 ;  /* 0xc000001000177882 */ /* 0x000fe20000000000 */
[----:B------:R-:W-:Y:S01]  /*a370*/  UMOV UR27, 0xc0000010 ;  /* 0xc0000010001b7882 */ /* 0x000fe20000000000 */
[----:B------:R-:W-:Y:S01]  /*a380*/  IMAD.MOV.U32 R8, RZ, RZ, R72 ;  /* 0x000000ffff087224 */ /* 0x000fe200078e0048 */
[----:B------:R-:W-:Y:S01]  /*a390*/  UMOV UR7, UR4 ;  /* 0x0000000400077c82 */ /* 0x000fe20008000000 */
[----:B------:R-:W-:Y:S01]  /*a3a0*/  IMAD.MOV.U32 R7, RZ, RZ, R75 ;  /* 0x000000ffff077224 */ /* 0x000fe200078e004b */
[----:B------:R-:W-:Y:S01]  /*a3b0*/  UMOV UR57, 0xc0000010 ;  /* 0xc000001000397882 */ /* 0x000fe20000000000 */
[----:B------:R-:W-:Y:S01]  /*a3c0*/  IMAD.U32 R153, RZ, RZ, UR23 ;  /* 0x00000017ff997e24 */ /* 0x000fe2000f8e00ff */
[----:B------:R-:W-:Y:S01]  /*a3d0*/  UMOV UR53, 0xc0000010 ;  /* 0xc000001000357882 */ /* 0x000fe20000000000 */
[----:B------:R-:W-:-:S02]  /*a3e0*/  IMAD.U32 R151, RZ, RZ, UR27 ;  /* 0x0000001bff977e24 */ /* 0x000fc4000f8e00ff */
[----:B------:R-:W-:Y:S02]  /*a3f0*/  IMAD.U32 R147, RZ, RZ, UR23 ;  /* 0x00000017ff937e24 */ /* 0x000fe4000f8e00ff */
[----:B------:R-:W-:-:S04]  /*a400*/  ULOP3.LUT UR5, UR5, 0x10000, URZ, 0xfc, !UPT ;  /* 0x0001000005057892 */ /* 0x000fc8000f8efc3f */
[----:B------:R-:W-:Y:S02]  /*a410*/  UIADD3 UR6, UR5, 0x180, URZ ;  /* 0x0000018005067890 */ /* 0x000fe4000fffe03f */
[----:B------:R-:W-:Y:S02]  /*a420*/  UIADD3 UR10, UR5, 0x300, URZ ;  /* 0x00000300050a7890 */ /* 0x000fe4000fffe03f */
[----:B------:R-:W-:Y:S01]  /*a430*/  IMAD.U32 R155, RZ, RZ, UR5 ;  /* 0x00000005ff9b7e24 */ /* 0x000fe2000f8e00ff */
[----:B------:R-:W-:Y:S02]  /*a440*/  UIADD3 UR11, UR5, 0x480, URZ ;  /* 0x00000480050b7890 */ /* 0x000fe4000fffe03f */
[----:B------:R-:W-:Y:S02]  /*a450*/  UIADD3 UR14, UR5, 0x600, URZ ;  /* 0x00000600050e7890 */ /* 0x000fe4000fffe03f */
[----:B------:R-:W-:Y:S02]  /*a460*/  UIADD3 UR15, UR5, 0x780, URZ ;  /* 0x00000780050f7890 */ /* 0x000fe4000fffe03f */
[----:B------:R-:W-:Y:S01]  /*a470*/  UIADD3 UR18, UR5, 0x900, URZ ;  /* 0x0000090005127890 */ /* 0x000fe2000fffe03f */
[----:B------:R-:W-:Y:S01]  /*a480*/  UMOV UR22, UR6 ;  /* 0x0000000600167c82 */ /* 0x000fe20008000000 */
[----:B------:R-:W-:Y:S01]  /*a490*/  UMOV UR26, UR10 ;  /* 0x0000000a001a7c82 */ /* 0x000fe20008000000 */
[----:B-1----:R-:W-:Y:S01]  /*a4a0*/  SHF.R.U32.HI R11, RZ, 0x7, R10 ;  /* 0x00000007ff0b7819 */ /* 0x002fe2000001160a */
[----:B------:R-:W-:Y:S01]  /*a4b0*/  UMOV UR10, UR11 ;  /* 0x0000000b000a7c82 */ /* 0x000fe20008000000 */
[----:B------:R-:W-:Y:S01]  /*a4c0*/  MOV R152, UR22 ;  /* 0x0000001600987c02 */ /* 0x000fe20008000f00 */
[----:B------:R-:W-:Y:S01]  /*a4d0*/  UMOV UR22, UR14 ;  /* 0x0000000e00167c82 */ /* 0x000fe20008000000 */
[----:B------:R-:W-:Y:S01]  /*a4e0*/  ISETP.GE.U32.AND P2, PT, R10, 0x180, PT ;  /* 0x000001800a00780c */ /* 0x000fe20003f46070 */
[----:B------:R-:W-:Y:S01]  /*a4f0*/  VIADD R154, R11, 0x9 ;  /* 0x000000090b9a7836 */ /* 0x000fe20000000000 */
[----:B------:R-:W-:Y:S01]  /*a500*/  UMOV UR14, UR15 ;  /* 0x0000000f000e7c82 */ /* 0x000fe20008000000 */
[----:B------:R-:W-:Y:S01]  /*a510*/  IMAD.U32 R148, RZ, RZ, UR10 ;  /* 0x0000000aff947e24 */ /* 0x000fe2000f8e00ff */
[----:B------:R-:W-:Y:S01]  /*a520*/  UMOV UR11, 0xc0000010 ;  /* 0xc0000010000b7882 */ /* 0x000fe20000000000 */
[----:B------:R-:W-:Y:S01]  /*a530*/  UMOV UR15, 0xc0000010 ;  /* 0xc0000010000f7882 */ /* 0x000fe20000000000 */
[----:B------:R-:W-:Y:S01]  /*a540*/  UMOV UR10, UR18 ;  /* 0x00000012000a7c82 */ /* 0x000fe20008000000 */
[----:B------:R-:W-:Y:S01]  /*a550*/  IMAD.MOV.U32 R10, RZ, RZ, R4 ;  /* 0x000000ffff0a7224 */ /* 0x000fe200078e0004 */
[----:B------:R-:W-:Y:S01]  /*a560*/  SEL R154, R154, 0x9, !P2 ;  /* 0x000000099a9a7807 */ /* 0x000fe20005000000 */
[----:B------:R-:W-:Y:S01]  /*a570*/  IMAD.U32 R150, RZ, RZ, UR26 ;  /* 0x0000001aff967e24 */ /* 0x000fe2000f8e00ff */
[----:B------:R-:W-:Y:S01]  /*a580*/  UIADD3 UR56, UR5, 0xa80, URZ ;  /* 0x00000a8005387890 */ /* 0x000fe2000fffe03f */
[----:B------:R-:W-:Y:S01]  /*a590*/  IMAD.U32 R149, RZ, RZ, UR11 ;  /* 0x0000000bff957e24 */ /* 0x000fe2000f8e00ff */
[----:B------:R-:W-:Y:S01]  /*a5a0*/  UIADD3 UR52, UR5, 0xc00, URZ ;  /* 0x00000c0005347890 */ /* 0x000fe2000fffe03f */
[----:B------:R-:W-:-:S02]  /*a5b0*/  IMAD.U32 R146, RZ, RZ, UR22 ;  /* 0x00000016ff927e24 */ /* 0x000fc4000f8e00ff */
[----:B------:R-:W-:Y:S01]  /*a5c0*/  IMAD.U32 R18, RZ, RZ, UR14 ;  /* 0x0000000eff127e24 */ /* 0x000fe2000f8e00ff */
[----:B------:R-:W-:Y:S01]  /*a5d0*/  ULDC UR5, c[0x0][0x9d8] ;  /* 0x0002760000057ab9 */ /* 0x000fe20000000800 */
[----:B------:R-:W-:Y:S02]  /*a5e0*/  IMAD.U32 R19, RZ, RZ, UR15 ;  /* 0x0000000fff137e24 */ /* 0x000fe4000f8e00ff */
[----:B0-2---:R-:W-:Y:S02]  /*a5f0*/  IMAD.U32 R20, RZ, RZ, UR10 ;  /* 0x0000000aff147e24 */ /* 0x005fe4000f8e00ff */
[----:B------:R-:W-:-:S07]  /*a600*/  IMAD.U32 R21, RZ, RZ, UR11 ;  /* 0x0000000bff157e24 */ /* 0x000fce000f8e00ff */
.L_x_1934:
[----:B------:R-:W-:Y:S01]  /*a610*/  R2UR UR10, R145 ;  /* 0x00000000910a72ca */ /* 0x000fe200000e0000 */
[----:B------:R-:W-:-:S04]  /*a620*/  UIADD3 UR4, UR7, 0x1, URZ ;  /* 0x0000000107047890 */ /* 0x000fc8000fffe03f */
[----:B------:R-:W-:-:S04]  /*a630*/  UISETP.NE.AND UP0, UPT, UR4, 0x2, UPT ;  /* 0x000000020400788c */ /* 0x000fc8000bf05270 */
[----:B------:R-:W-:Y:S02]  /*a640*/  USEL UR6, URZ, 0x1, UP0 ;  /* 0x000000013f067887 */ /* 0x000fe40008000000 */
[----:B------:R-:W-:Y:S02]  /*a650*/  USEL UR4, UR4, URZ, UP0 ;  /* 0x0000003f04047287 */ /* 0x000fe40008000000 */
[----:B------:R-:W-:Y:S02]  /*a660*/  ISETP.NE.AND P3, PT, RZ, UR10, PT ;  /* 0x0000000aff007c0c */ /* 0x000fe4000bf65270 */
[----:B------:R-:W-:-:S11]  /*a670*/  LOP3.LUT R4, R10, UR6, RZ, 0x3c, !PT ;  /* 0x000000060a047c12 */ /* 0x000fd6000f8e3cff */
[----:B----4-:R-:W-:Y:S05]  /*a680*/  @P3 BRA `(.L_x_1926) ;  /* 0x0000000000283947 */ /* 0x010fea0003800000 */
[----:B------:R-:W-:Y:S05]  /*a690*/  @!P0 BRA `(.L_x_1927) ;  /* 0x0000000000048947 */ /* 0x000fea0003800000 */
[----:B------:R-:W-:Y:S01]  /*a6a0*/  BPT.TRAP 0x1 ;  /* 0x000000040000795c */ /* 0x000fe20000300000 */
.L_x_1927:
[----:B------:R-:W-:Y:S01]  /*a6b0*/  ULEA UR6, UR4, UR60, 0x3 ;  /* 0x0000003c04067291 */ /* 0x000fe2000f8e183f */
[----:B------:R-:W-:-:S08]  /*a6c0*/  SHF.L.U32 R11, R4, 0x1f, RZ ;  /* 0x0000001f040b7819 */ /* 0x000fd000000006ff */
[----:B------:R0:W1:Y:S01]  /*a6d0*/  SYNCS.PHASECHK.TRANS64.TRYWAIT P2, [UR6+0x31c30], R11 ;  /* 0x031c300bff0075a7 */ /* 0x0000620008040146 */
[----:B------:R-:W-:Y:S05]  /*a6e0*/  @!P0 BRA `(.L_x_1928) ;  /* 0x0000000000048947 */ /* 0x000fea0003800000 */
[----:B------:R-:W-:Y:S01]  /*a6f0*/  BPT.TRAP 0x1 ;  /* 0x000000040000795c */ /* 0x000fe20000300000 */
.L_x_1928:
[----:B-1----:R-:W-:Y:S05]  /*a700*/  @P2 BRA `(.L_x_1926) ;  /* 0x0000000000082947 */ /* 0x002fea0003800000 */
[----:B------:R-:W1:Y:S02]  /*a710*/  SYNCS.PHASECHK.TRANS64.TRYWAIT P2, [UR6+0x31c30], R11 ;  /* 0x031c300bff0075a7 */ /* 0x000e640008040146 */
[----:B-1----:R-:W-:Y:S05]  /*a720*/  @!P2 BRA `(.L_x_1929) ;  /* 0x000000a0004ca947 */ /* 0x002fea0003800000 */
.L_x_1926:
[----:B-1----:R-:W1:Y:S01]  /*a730*/  S2R R12, SR_TID.X ;  /* 0x00000000000c7919 */ /* 0x002e620000002100 */
        /* <DEDUP_REMOVED lines=24> */
[----:B------:R-:W-:Y:S01]  /*a8c0*/  UMOV UR48, UR24 ;  /* 0x0000001800307c82 */ /* 0x000fe20008000000 */
[----:B------:R-:W-:Y:S01]  /*a8d0*/  UMOV UR49, UR25 ;  /* 0x0000001900317c82 */ /* 0x000fe20008000000 */
[----:B------:R-:W-:Y:S01]  /*a8e0*/  UMOV UR51, 0x80000020 ;  /* 0x8000002000337882 */ /* 0x000fe20000000000 */
[----:B------:R-:W-:Y:S01]  /*a8f0*/  UIADD3 UR10, UR6, 0x202, URZ ;  /* 0x00000202060a7890 */ /* 0x000fe2000fffe03f */
[----:B-1----:R-:W-:Y:S01]  /*a900*/  SHF.R.U32.HI R12, RZ, 0x7, R12 ;  /* 0x00000007ff0c7819 */ /* 0x002fe2000001160c */
[----:B------:R-:W-:Y:S01]  /*a910*/  UMOV UR11, 0x80000020 ;  /* 0x80000020000b7882 */ /* 0x000fe20000000000 */
[----:B------:R-:W-:Y:S01]  /*a920*/  UIADD3 UR14, UR6, 0x440, URZ ;  /* 0x00000440060e7890 */ /* 0x000fe2000fffe03f */
[----:B------:R-:W-:-:S02]  /*a930*/  UMOV UR15, 0x80000020 ;  /* 0x80000020000f7882 */ /* 0x000fc40000000000 */
[----:B------:R-:W-:Y:S01]  /*a940*/  VIADD R12, R12, 0x8 ;  /* 0x000000080c0c7836 */ /* 0x000fe20000000000 */
[----:B------:R-:W-:Y:S01]  /*a950*/  UIADD3 UR18, UR6, 0x480, URZ ;  /* 0x0000048006127890 */ /* 0x000fe2000fffe03f */
[----:B------:R-:W-:Y:S01]  /*a960*/  UMOV UR19, 0x80000020 ;  /* 0x8000002000137882 */ /* 0x000fe20000000000 */
[----:B------:R-:W-:Y:S02]  /*a970*/  UIADD3 UR22, UR6, 0x482, URZ ;  /* 0x0000048206167890 */ /* 0x000fe4000fffe03f */
[----:B------:R1:W-:Y:S06]  /*a980*/  BAR.SYNC.DEFER_BLOCKING R12, 0x100 ;  /* 0x0004000c0000751d */ /* 0x0003ec0000010000 */
[----:B------:R-:W-:Y:S01]  /*a990*/  UMOV UR23, 0x80000020 ;  /* 0x8000002000177882 */ /* 0x000fe20000000000 */
        /* <DEDUP_REMOVED lines=322> */
.L_x_1931:
[----:B------:R-:W-:Y:S01]  /*bdc0*/  ULEA UR6, UR7, UR60, 0x3 ;  /* 0x0000003c07067291 */ /* 0x000fe2000f8e183f */
[----:B------:R-:W-:-:S08]  /*bdd0*/  SHF.L.U32 R10, R10, 0x1f, RZ ;  /* 0x0000001f0a0a7819 */ /* 0x000fd000000006ff */
[----:B------:R1:W2:Y:S01]  /*bde0*/  SYNCS.PHASECHK.TRANS64.TRYWAIT P2, [UR6+0x31c50], R10 ;  /* 0x031c500aff0075a7 */ /* 0x0002a20008040146 */
[----:B------:R-:W-:Y:S05]  /*bdf0*/  @!P0 BRA `(.L_x_1932) ;  /* 0x0000000000048947 */ /* 0x000fea0003800000 */
[----:B------:R-:W-:Y:S01]  /*be00*/  BPT.TRAP 0x1 ;  /* 0x000000040000795c */ /* 0x000fe20000300000 */
.L_x_1932:
[----:B--2---:R-:W-:Y:S05]  /*be10*/  @P2 BRA `(.L_x_1930) ;  /* 0x0000000000082947 */ /* 0x004fea0003800000 */
[----:B------:R-:W2:Y:S02]  /*be20*/  SYNCS.PHASECHK.TRANS64.TRYWAIT P2, [UR6+0x31c50], R10 ;  /* 0x031c500aff0075a7 */ /* 0x000ea40008040146 */
[----:B--2---:R-:W-:Y:S05]  /*be30*/  @!P2 BRA `(.L_x_1933) ;  /* 0x0000008800a0a947 */ /* 0x004fea0003800000 */
.L_x_1930:
[----:B------:R-:W-:Y:S01]  /*be40*/  UIADD3 UR6, UR60, 0x200, URZ ;  /* 0x000002003c067890 */ /* 0x000fe2000fffe03f */
[----:B------:R-:W-:Y:S01]  /*be50*/  R2UR UR10, R155 ;  /* 0x000000009b0a72ca */ /* 0x000fe200000e0000 */
[----:B------:R-:W-:Y:S01]  /*be60*/  WARPGROUP.ARRIVE ;  /* 0x00000000000079c5 */ /* 0x000fe20000000000 */
[----:B------:R-:W-:Y:S01]  /*be70*/  UMOV UR29, 0xc0000010 ;  /* 0xc0000010001d7882 */ /* 0x000fe20000000000 */
[----:B------:R-:W-:Y:S01]  /*be80*/  USHF.R.U32.HI UR6, URZ, 0x4, UR6 ;  /* 0x000000043f067899 */ /* 0x000fe20008011606 */
[----:B------:R-:W-:Y:S01]  /*be90*/  R2UR UR32, R152 ;  /* 0x00000000982072ca */ /* 0x000fe200000e0000 */
[----:B------:R-:W-:Y:S01]  /*bea0*/  UMOV UR31, 0x80000020 ;  /* 0x80000020001f7882 */ /* 0x000fe20000000000 */
[----:B------:R-:W-:Y:S01]  /*beb0*/  R2UR UR33, R153 ;  /* 0x00000000992172ca */ /* 0x000fe200000e0000 */
[----:B------:R-:W-:Y:S01]  /*bec0*/  ULOP3.LUT UR6, UR6, 0x3fff, URZ, 0xc0, !UPT ;  /* 0x00003fff06067892 */ /* 0x000fe2000f8ec03f */
[----:B01----:R-:W-:Y:S01]  /*bed0*/  FMUL.FTZ R10, R136, UR5 ;  /* 0x00000005880a7c20 */ /* 0x003fe20008410000 */
[----:B------:R-:W-:Y:S01]  /*bee0*/  UMOV UR35, 0x80000020 ;  /* 0x8000002000237882 */ /* 0x000fe20000000000 */
[----:B------:R-:W-:Y:S01]  /*bef0*/  FMUL.FTZ R11, R137, UR5 ;  /* 0x00000005890b7c20 */ /* 0x000fe20008410000 */
[----:B------:R-:W-:Y:S01]  /*bf00*/  ULOP3.LUT UR6, UR6, 0x2400000, URZ, 0xfc, !UPT ;  /* 0x0240000006067892 */ /* 0x000fe2000f8efc3f */
[----:B------:R-:W-:Y:S01]  /*bf10*/  FMUL.FTZ R12, R140, UR5 ;  /* 0x000000058c0c7c20 */ /* 0x000fe20008410000 */
[----:B------:R-:W-:Y:S01]  /*bf20*/  UMOV UR28, UR10 ;  /* 0x0000000a001c7c82 */ /* 0x000fe20008000000 */
[----:B------:R-:W0:Y:S01]  /*bf30*/  MUFU.TANH R10, R10 ;  /* 0x0000000a000a7308 */ /* 0x000e220000002400 */
[----:B------:R-:W-:Y:S01]  /*bf40*/  UIMAD UR30, UR7, 0x6c0, UR6 ;  /* 0x000006c0071e78a4 */ /* 0x000fe2000f8e0206 */
[----:B------:R-:W-:Y:S01]  /*bf50*/  FMUL.FTZ R13, R141, UR5 ;  /* 0x000000058d0d7c20 */ /* 0x000fe20008410000 */
[----:B------:R-:W-:Y:S01]  /*bf60*/  FMUL.FTZ R15, R128, UR5 ;  /* 0x00000005800f7c20 */ /* 0x000fe20008410000 */
[----:B------:R-:W-:Y:S01]  /*bf70*/  FMUL.FTZ R16, R129, UR5 ;  /* 0x0000000581107c20 */ /* 0x000fe20008410000 */
[----:B------:R-:W-:Y:S01]  /*bf80*/  UIADD3 UR6, UR30, 0x40, URZ ;  /* 0x000000401e067890 */ /* 0x000fe2000fffe03f */
[----:B------:R-:W-:Y:S01]  /*bf90*/  FMUL.FTZ R23, R132, UR5 ;  /* 0x0000000584177c20 */ /* 0x000fe20008410000 */
[----:B------:R-:W-:Y:S01]  /*bfa0*/  FMUL.FTZ R22, R131, UR5 ;  /* 0x0000000583167c20 */ /* 0x000fe20008410000 */
[----:B------:R-:W1:Y:S01]  /*bfb0*/  MUFU.TANH R11, R11 ;  /* 0x0000000b000b7308 */ /* 0x000e620000002400 */
[----:B------:R-:W-:Y:S01]  /*bfc0*/  FMUL.FTZ R128, R133, UR5 ;  /* 0x0000000585807c20 */ /* 0x000fe20008410000 */
[----:B------:R-:W-:Y:S01]  /*bfd0*/  HGMMA.64x96x16.F32 R24, gdesc[UR28].tnspB, R24, gsb0 ;  /* 0x416000001c1879f0 */ /* 0x000fe20008000818 */
[----:B------:R-:W-:Y:S01]  /*bfe0*/  FMUL.FTZ R120, R120, UR5 ;  /* 0x0000000578787c20 */ /* 0x000fe20008410000 */
[----:B------:R-:W-:Y:S01]  /*bff0*/  UMOV UR34, UR6 ;  /* 0x0000000600227c82 */ /* 0x000fe20008000000 */
[----:B------:R-:W-:Y:S01]  /*c000*/  UIADD3 UR6, UR30, 0x80, URZ ;  /* 0x000000801e067890 */ /* 0x000fe2000fffe03f */
        /* <DEDUP_REMOVED lines=54> */
[----:B------:R-:W-:Y:S01]  /*c370*/  UIADD3 UR58, UR30, 0x1c0, URZ ;  /* 0x000001c01e3a7890 */ /* 0x000fe2000fffe03f */
[----:B------:R-:W-:Y:S01]  /*c380*/  FMUL.FTZ R118, R118, UR5 ;  /* 0x0000000576767c20 */ /* 0x000fe20008410000 */
[----:B------:R-:W-:Y:S01]  /*c390*/  FMUL.FTZ R119, R119, UR5 ;  /* 0x0000000577777c20 */ /* 0x000fe20008410000 */
[----:B------:R-:W-:Y:S01]  /*c3a0*/  UMOV UR59, 0x80000020 ;  /* 0x80000020003b7882 */ /* 0x000fe20000000000 */
        /* <DEDUP_REMOVED lines=26> */
[----:B------:R-:W-:Y:S01]  /*c550*/  UIADD3 UR54, UR30, 0x200, URZ ;  /* 0x000002001e367890 */ /* 0x000fe2000fffe03f */
[C---:B------:R-:W-:Y:S01]  /*c560*/  ISETP.GT.AND P2, PT, R9.reuse, R156, PT ;  /* 0x0000009c0900720c */ /* 0x040fe20003f44270 */
[----:B------:R-:W-:Y:S01]  /*c570*/  UMOV UR55, 0x80000020 ;  /* 0x8000002000377882 */ /* 0x000fe20000000000 */
[----:B------:R-:W-:-:S03]  /*c580*/  VIADD R9, R9, 0xffffffff ;  /* 0xffffffff09097836 */ /* 0x000fc60000000000 */
[----:B------:R-:W1:Y:S01]  /*c590*/  MUFU.TANH R113, R113 ;  /* 0x0000007100717308 */ /* 0x000e620000002400 */
[----:B--2---:R-:W-:Y:S01]  /*c5a0*/  FMNMX.FTZ R131, R125, R132, !PT ;  /* 0x000000847d837209 */ /* 0x004fe20007810000 */
[----:B------:R-:W-:Y:S02]  /*c5b0*/  WARPGROUP.DEPBAR.LE gsb0, 0x0 ;  /* 0x00008000000079c5 */ /* 0x000fe40000010000 */
[----:B------:R-:W-:-:S04]  /*c5c0*/  WARPGROUP.ARRIVE ;  /* 0x00000000000079c5 */ /* 0x000fc80000000000 */
[----:B------:R-:W2:Y:S01]  /*c5d0*/  MUFU.TANH R116, R116 ;  /* 0x0000007400747308 */ /* 0x000ea20000002400 */
[----:B0-----:R-:W-:Y:S01]  /*c5e0*/  FMNMX.FTZ R132, R112, R131, !PT ;  /* 0x0000008370847209 */ /* 0x001fe20007810000 */
[----:B------:R-:W-:Y:S01]  /*c5f0*/  HGMMA.64x96x16.F32 R24, gdesc[UR32].tnspB, R24, gsb0 ;  /* 0x41600000201879f0 */ /* 0x000fe20008000818 */
[----:B------:R-:W-:Y:S01]  /*c600*/  R2UR UR32, R150 ;  /* 0x00000000962072ca */ /* 0x000fe200000e0000 */
[----:B------:R-:W-:Y:S01]  /*c610*/  UMOV UR34, UR6 ;  /* 0x0000000600227c82 */ /* 0x000fe20008000000 */
[----:B------:R-:W-:Y:S01]  /*c620*/  R2UR UR33, R151 ;  /* 0x00000000972172ca */ /* 0x000fe200000e0000 */
[----:B------:R-:W-:Y:S01]  /*c630*/  UMOV UR35, 0x80000020 ;  /* 0x8000002000237882 */ /* 0x000fe20000000000 */
[----:B------:R-:W-:Y:S01]  /*c640*/  UIADD3 UR6, UR30, 0xc0, URZ ;  /* 0x000000c01e067890 */ /* 0x000fe2000fffe03f */
[----:B------:R-:W0:Y:S01]  /*c650*/  MUFU.TANH R117, R117 ;  /* 0x0000007500757308 */ /* 0x000e220000002400 */
[----:B-1----:R-:W-:-:S04]  /*c660*/  FMNMX.FTZ R131, R113, R132, !PT ;  /* 0x0000008471837209 */ /* 0x002fc80007810000 */
[----:B--2---:R-:W-:-:S03]  /*c670*/  FMNMX.FTZ R132, R116, R131, !PT ;  /* 0x0000008374847209 */ /* 0x004fc60007810000 */
[----:B------:R-:W1:Y:S08]  /*c680*/  MUFU.TANH R104, R104 ;  /* 0x0000006800687308 */ /* 0x000e700000002400 */
        /* <DEDUP_REMOVED lines=25> */
[----:B------:R-:W-:Y:S01]  /*c820*/  R2UR UR32, R148 ;  /* 0x00000000942072ca */ /* 0x000fe200000e0000 */
[----:B------:R-:W-:Y:S01]  /*c830*/  UMOV UR34, UR6 ;  /* 0x0000000600227c82 */ /* 0x000fe20008000000 */
[----:B------:R-:W-:Y:S01]  /*c840*/  R2UR UR33, R149 ;  /* 0x00000000952172ca */ /* 0x000fe200000e0000 */
[----:B------:R-:W-:Y:S01]  /*c850*/  UMOV UR35, 0x80000020 ;  /* 0x8000002000237882 */ /* 0x000fe20000000000 */
[----:B------:R-:W-:Y:S01]  /*c860*/  UIADD3 UR6, UR30, 0x100, URZ ;  /* 0x000001001e067890 */ /* 0x000fe2000fffe03f */
        /* <DEDUP_REMOVED lines=19> */
[----:B0-----:R-:W-:-:S05]  /*c9a0*/  FMNMX.FTZ R131, R77, R132, !PT ;  /* 0x000000844d837209 */ /* 0x001fca0007810000 */
[----:B------:R-:W0:Y:S02]  /*c9b0*/  SHFL.BFLY PT, R132, R131, 0x2, 0x1f ;  /* 0x0c401f0083847f89 */ /* 0x000e2400000e0000 */
[----:B------:R-:W3:Y:S08]  /*c9c0*/  MUFU.TANH R138, R138 ;  /* 0x0000008a008a7308 */ /* 0x000ef00000002400 */
[----:B------:R-:W4:Y:S01]  /*c9d0*/  MUFU.TANH R14, R14 ;  /* 0x0000000e000e7308 */ /* 0x000f220000002400 */
[----:B------:R-:W-:-:S02]  /*c9e0*/  WARPGROUP.DEPBAR.LE gsb0, 0x0 ;  /* 0x00008000000079c5 */ /* 0x000fc40000010000 */
[----:B------:R-:W-:-:S05]  /*c9f0*/  WARPGROUP.ARRIVE ;  /* 0x00000000000079c5 */ /* 0x000fca0000000000 */
[----:B------:R-:W5:Y:S01]  /*ca00*/  MUFU.TANH R17, R17 ;  /* 0x0000001100117308 */ /* 0x000f620000002400 */
[----:B0-----:R-:W-:Y:S01]  /*ca10*/  FMNMX.FTZ R133, R131, R132, !PT ;  /* 0x0000008483857209 */ /* 0x001fe20007810000 */
[----:B------:R-:W-:Y:S01]  /*ca20*/  FMUL.FTZ R131, R74, UR5 ;  /* 0x000000054a837c20 */ /* 0x000fe20008410000 */
[----:B------:R-:W-:Y:S01]  /*ca30*/  HGMMA.64x96x16.F32 R24, gdesc[UR32].tnspB, R24, gsb0 ;  /* 0x41600000201879f0 */ /* 0x000fe20008000818 */
[----:B------:R-:W-:Y:S01]  /*ca40*/  R2UR UR32, R146 ;  /* 0x00000000922072ca */ /* 0x000fe200000e0000 */
[----:B------:R-:W-:Y:S01]  /*ca50*/  UMOV UR34, UR6 ;  /* 0x0000000600227c82 */ /* 0x000fe20008000000 */
[----:B------:R-:W-:Y:S01]  /*ca60*/  R2UR UR33, R147 ;  /* 0x00000000932172ca */ /* 0x000fe200000e0000 */
[----:B------:R-:W-:Y:S01]  /*ca70*/  UMOV UR35, 0x80000020 ;  /* 0x8000002000237882 */ /* 0x000fe20000000000 */
[----:B------:R-:W-:Y:S01]  /*ca80*/  UIADD3 UR6, UR30, 0x140, URZ ;  /* 0x000001401e067890 */ /* 0x000fe2000fffe03f */
[----:B------:R-:W0:Y:S01]  /*ca90*/  SHFL.BFLY PT, R134, R133, 0x1, 0x1f ;  /* 0x0c201f0085867f89 */ /* 0x000e2200000e0000 */
[----:B------:R-:W2:Y:S01]  /*caa0*/  LDC R74, c[0x0][0x988] ;  /* 0x00026200ff4a7b82 */ /* 0x000ea20000000800 */
[----:B------:R-:W-:Y:S01]  /*cab0*/  FMUL.FTZ R132, R75, UR5 ;  /* 0x000000054b847c20 */ /* 0x000fe20008410000 */
[----:B------:R-:W5:Y:S08]  /*cac0*/  MUFU.TANH R22, R22 ;  /* 0x0000001600167308 */ /* 0x000f700000002400 */
[----:B------:R-:W5:Y:S08]  /*cad0*/  MUFU.TANH R129, R129 ;  /* 0x0000008100817308 */ /* 0x000f700000002400 */
[----:B------:R-:W5:Y:S01]  /*cae0*/  MUFU.TANH R130, R130 ;  /* 0x0000008200827308 */ /* 0x000f620000002400 */
[----:B0-----:R-:W-:-:S07]  /*caf0*/  FMNMX.FTZ R75, R133, R134, !PT ;  /* 0x00000086854b7209 */ /* 0x001fce0007810000 */
[----:B------:R-:W0:Y:S01]  /*cb00*/  MUFU.TANH R122, R122 ;  /* 0x0000007a007a7308 */ /* 0x000e220000002400 */
[C---:B--2---:R-:W-:Y:S01]  /*cb10*/  FMUL.FTZ R133, R75.reuse, R74 ;  /* 0x0000004a4b857220 */ /* 0x044fe20000410000 */
[----:B------:R-:W-:-:S03]  /*cb20*/  FADD.FTZ R7, -R75, R7 ;  /* 0x000000074b077221 */ /* 0x000fc60000010100 */
[-CC-:B------:R-:W-:Y:S01]  /*cb30*/  FFMA.FTZ R135, R13, R74.reuse, -R133.reuse ;  /* 0x0000004a0d877223 */ /* 0x180fe20000010885 */
[--C-:B------:R-:W-:Y:S01]  /*cb40*/  FFMA.FTZ R13, R16, R74, -R133.reuse ;  /* 0x0000004a100d7223 */ /* 0x100fe20000010885 */
[----:B------:R-:W-:Y:S01]  /*cb50*/  FMNMX.FTZ R16, R144, R8, !PT ;  /* 0x0000000890107209 */ /* 0x000fe20007810000 */
[-CC-:B------:R-:W-:Y:S01]  /*cb60*/  FFMA.FTZ R134, R12, R74.reuse, -R133.reuse ;  /* 0x0000004a0c867223 */ /* 0x180fe20000010885 */
[-CC-:B------:R-:W-:Y:S01]  /*cb70*/  FFMA.FTZ R12, R15, R74.reuse, -R133.reuse ;  /* 0x0000004a0f0c7223 */ /* 0x180fe20000010885 */
[--C-:B------:R-:W-:Y:S01]  /*cb80*/  FFMA.FTZ R15, R23, R74, -R133.reuse ;  /* 0x0000004a170f7223 */ /* 0x100fe20000010885 */
[----:B-1----:R-:W-:Y:S01]  /*cb90*/  FMNMX.FTZ R23, R139, R16, !PT ;  /* 0x000000108b177209 */ /* 0x002fe20007810000 */
[-CC-:B------:R-:W-:Y:S01]  /*cba0*/  FFMA.FTZ R16, R128, R74.reuse, -R133.reuse ;  /* 0x0000004a80107223 */ /* 0x180fe20000010885 */
[----:B------:R-:W1:Y:S01]  /*cbb0*/  MUFU.TANH R123, R123 ;  /* 0x0000007b007b7308 */ /* 0x000e620000002400 */
[-CC-:B------:R-:W-:Y:S01]  /*cbc0*/  FFMA.FTZ R136, R120, R74.reuse, -R133.reuse ;  /* 0x0000004a78887223 */ /* 0x180fe20000010885 */
[----:B---3--:R-:W-:Y:S01]  /*cbd0*/  FMNMX.FTZ R23, R138, R23, !PT ;  /* 0x000000178a177209 */ /* 0x008fe20007810000 */
[-CC-:B------:R-:W-:Y:S01]  /*cbe0*/  FFMA.FTZ R10, R10, R74.reuse, -R133.reuse ;  /* 0x0000004a0a0a7223 */ /* 0x180fe20000010885 */
[-CC-:B------:R-:W-:Y:S01]  /*cbf0*/  FFMA.FTZ R11, R11, R74.reuse, -R133.reuse ;  /* 0x0000004a0b0b7223 */ /* 0x180fe20000010885 */
[-CC-:B------:R-:W-:Y:S01]  /*cc00*/  FFMA.FTZ R112, R112, R74.reuse, -R133.reuse ;  /* 0x0000004a70707223 */ /* 0x180fe20000010885 */
[----:B----4-:R-:W-:Y:S01]  /*cc10*/  FMNMX.FTZ R128, R14, R23, !PT ;  /* 0x000000170e807209 */ /* 0x010fe20007810000 */
[-CC-:B------:R-:W-:Y:S01]  /*cc20*/  FFMA.FTZ R113, R113, R74.reuse, -R133.reuse ;  /* 0x0000004a71717223 */ /* 0x180fe20000010885 */
[----:B------:R-:W2:Y:S01]  /*cc30*/  MUFU.TANH R126, R126 ;  /* 0x0000007e007e7308 */ /* 0x000ea20000002400 */
[--C-:B------:R-:W-:Y:S01]  /*cc40*/  FFMA.FTZ R116, R116, R74, -R133.reuse ;  /* 0x0000004a74747223 */ /* 0x100fe20000010885 */
[----:B-----5:R-:W-:Y:S01]  /*cc50*/  FMNMX.FTZ R23, R17, R128, !PT ;  /* 0x0000008011177209 */ /* 0x020fe20007810000 */
[-CC-:B------:R-:W-:Y:S01]  /*cc60*/  FFMA.FTZ R117, R117, R74.reuse, -R133.reuse ;  /* 0x0000004a75757223 */ /* 0x180fe20000010885 */
[-CC-:B------:R-:W-:Y:S01]  /*cc70*/  FFMA.FTZ R104, R104, R74.reuse, -R133.reuse ;  /* 0x0000004a68687223 */ /* 0x180fe20000010885 */
[-CC-:B------:R-:W-:Y:S01]  /*cc80*/  FFMA.FTZ R105, R105, R74.reuse, -R133.reuse ;  /* 0x0000004a69697223 */ /* 0x180fe20000010885 */
[----:B------:R-:W-:Y:S01]  /*cc90*/  FMNMX.FTZ R120, R22, R23, !PT ;  /* 0x0000001716787209 */ /* 0x000fe20007810000 */
[-CC-:B------:R-:W-:Y:S01]  /*cca0*/  FFMA.FTZ R108, R108, R74.reuse, -R133.reuse ;  /* 0x0000004a6c6c7223 */ /* 0x180fe20000010885 */
[----:B------:R-:W3:Y:S01]  /*ccb0*/  MUFU.TANH R127, R127 ;  /* 0x0000007f007f7308 */ /* 0x000ee20000002400 */
[--C-:B------:R-:W-:Y:S01]  /*ccc0*/  FFMA.FTZ R109, R109, R74, -R133.reuse ;  /* 0x0000004a6d6d7223 */ /* 0x100fe20000010885 */
[----:B------:R-:W-:Y:S01]  /*ccd0*/  FMNMX.FTZ R137, R129, R120, !PT ;  /* 0x0000007881897209 */ /* 0x000fe20007810000 */
[-CC-:B------:R-:W-:Y:S01]  /*cce0*/  FFMA.FTZ R120, R121, R74.reuse, -R133.reuse ;  /* 0x0000004a79787223 */ /* 0x180fe20000010885 */
[-CC-:B------:R-:W-:Y:S01]  /*ccf0*/  FFMA.FTZ R121, R124, R74.reuse, -R133.reuse ;  /* 0x0000004a7c797223 */ /* 0x180fe20000010885 */
[-CC-:B------:R-:W-:Y:S01]  /*cd00*/  FFMA.FTZ R100, R100, R74.reuse, -R133.reuse ;  /* 0x0000004a64647223 */ /* 0x180fe20000010885 */
[----:B------:R-:W-:Y:S01]  /*cd10*/  FMNMX.FTZ R137, R130, R137, !PT ;  /* 0x0000008982897209 */ /* 0x000fe20007810000 */
[-CC-:B------:R-:W-:Y:S01]  /*cd20*/  FFMA.FTZ R101, R101, R74.reuse, -R133.reuse ;  /* 0x0000004a65657223 */ /* 0x180fe20000010885 */
[----:B------:R-:W4:Y:S01]  /*cd30*/  MUFU.TANH R114, R114 ;  /* 0x0000007200727308 */ /* 0x000f220000002400 */
[-CC-:B------:R-:W-:Y:S01]  /*cd40*/  FFMA.FTZ R88, R88, R74.reuse, -R133.reuse ;  /* 0x0000004a58587223 */ /* 0x180fe20000010885 */
[----:B0-----:R-:W-:Y:S01]  /*cd50*/  FMNMX.FTZ R128, R122, R137, !PT ;  /* 0x000000897a807209 */ /* 0x001fe20007810000 */
[-CC-:B------:R-:W-:Y:S01]  /*cd60*/  FFMA.FTZ R89, R89, R74.reuse, -R133.reuse ;  /* 0x0000004a59597223 */ /* 0x180fe20000010885 */
[-CC-:B------:R-:W-:Y:S01]  /*cd70*/  FFMA.FTZ R92, R92, R74.reuse, -R133.reuse ;  /* 0x0000004a5c5c7223 */ /* 0x180fe20000010885 */
[--C-:B------:R-:W-:Y:S01]  /*cd80*/  FFMA.FTZ R93, R93, R74, -R133.reuse ;  /* 0x0000004a5d5d7223 */ /* 0x100fe20000010885 */
[----:B-1----:R-:W-:Y:S01]  /*cd90*/  FMNMX.FTZ R137, R123, R128, !PT ;  /* 0x000000807b897209 */ /* 0x002fe20007810000 */
[-CC-:B------:R-:W-:Y:S01]  /*cda0*/  FFMA.FTZ R80, R80, R74.reuse, -R133.reuse ;  /* 0x0000004a50507223 */ /* 0x180fe20000010885 */
[----:B------:R-:W0:Y:S01]  /*cdb0*/  MUFU.TANH R115, R115 ;  /* 0x0000007300737308 */ /* 0x000e220000002400 */
[-CC-:B------:R-:W-:Y:S01]  /*cdc0*/  FFMA.FTZ R81, R81, R74.reuse, -R133.reuse ;  /* 0x0000004a51517223 */ /* 0x180fe20000010885 */
[----:B--2---:R-:W-:Y:S01]  /*cdd0*/  FMNMX.FTZ R124, R126, R137, !PT ;  /* 0x000000897e7c7209 */ /* 0x004fe20007810000 */
[-CC-:B------:R-:W-:Y:S01]  /*cde0*/  FFMA.FTZ R84, R84, R74.reuse, -R133.reuse ;  /* 0x0000004a54547223 */ /* 0x180fe20000010885 */
[-CC-:B------:R-:W-:Y:S01]  /*cdf0*/  FFMA.FTZ R85, R85, R74.reuse, -R133.reuse ;  /* 0x0000004a55557223 */ /* 0x180fe20000010885 */
[-C--:B------:R-:W-:Y:S01]  /*ce00*/  FFMA.FTZ R73, R73, R74.reuse, -R133 ;  /* 0x0000004a49497223 */ /* 0x080fe20000010885 */
[----:B------:R-:W-:-:S02]  /*ce10*/  FMUL.FTZ R7, R7, R74 ;  /* 0x0000004a07077220 */ /* 0x000fc40000410000 */
[----:B------:R-:W1:Y:S08]  /*ce20*/  MUFU.TANH R118, R118 ;  /* 0x0000007600767308 */ /* 0x000e700000002400 */
[----:B------:R2:W-:Y:S01]  /*ce30*/  MUFU.EX2 R23, R136 ;  /* 0x0000008800177308 */ /* 0x0005e20000000800 */
[----:B------:R-:W-:Y:S02]  /*ce40*/  WARPGROUP.DEPBAR.LE gsb0, 0x0 ;  /* 0x00008000000079c5 */ /* 0x000fe40000010000 */
[----:B------:R-:W-:-:S05]  /*ce50*/  WARPGROUP.ARRIVE ;  /* 0x00000000000079c5 */ /* 0x000fca0000000000 */
[----:B------:R-:W5:Y:S01]  /*ce60*/  MUFU.TANH R119, R119 ;  /* 0x0000007700777308 */ /* 0x000f620000002400 */
[----:B--2---:R-:W-:Y:S01]  /*ce70*/  FFMA.FTZ R136, R125, R74, -R133 ;  /* 0x0000004a7d887223 */ /* 0x004fe20000010885 */
[----:B---3--:R-:W-:Y:S01]  /*ce80*/  FMNMX.FTZ R125, R127, R124, !PT ;  /* 0x0000007c7f7d7209 */ /* 0x008fe20007810000 */
[----:B------:R-:W-:Y:S01]  /*ce90*/  HGMMA.64x96x16.F32 R24, gdesc[UR32].tnspB, R24, gsb0 ;  /* 0x41600000201879f0 */ /* 0x000fe20008000818 */
[----:B------:R-:W-:Y:S01]  /*cea0*/  R2UR UR32, R18 ;  /* 0x00000000122072ca */ /* 0x000fe200000e0000 */
[----:B------:R-:W-:Y:S01]  /*ceb0*/  UMOV UR34, UR6 ;  /* 0x0000000600227c82 */ /* 0x000fe20008000000 */
[----:B------:R-:W-:Y:S01]  /*cec0*/  R2UR UR33, R19 ;  /* 0x00000000132172ca */ /* 0x000fe200000e0000 */
[----:B------:R-:W-:Y:S01]  /*ced0*/  UMOV UR35, 0x80000020 ;  /* 0x8000002000237882 */ /* 0x000fe20000000000 */
[----:B------:R-:W-:Y:S01]  /*cee0*/  UIADD3 UR6, UR30, 0x180, URZ ;  /* 0x000001801e067890 */ /* 0x000fe2000fffe03f */
[----:B------:R-:W2:Y:S01]  /*cef0*/  MUFU.TANH R106, R106 ;  /* 0x0000006a006a7308 */ /* 0x000ea20000002400 */
[----:B----4-:R-:W-:-:S04]  /*cf00*/  FMNMX.FTZ R128, R114, R125, !PT ;  /* 0x0000007d72807209 */ /* 0x010fc80007810000 */
[----:B0-----:R-:W-:-:S03]  /*cf10*/  FMNMX.FTZ R125, R115, R128, !PT ;  /* 0x00000080737d7209 */ /* 0x001fc60007810000 */
[----:B------:R-:W0:Y:S01]  /*cf20*/  MUFU.TANH R107, R107 ;  /* 0x0000006b006b7308 */ /* 0x000e220000002400 */
[----:B-1----:R-:W-:-:S04]  /*cf30*/  FMNMX.FTZ R128, R118, R125, !PT ;  /* 0x0000007d76807209 */ /* 0x002fc80007810000 */
[----:B-----5:R-:W-:-:S03]  /*cf40*/  FMNMX.FTZ R125, R119, R128, !PT ;  /* 0x00000080777d7209 */ /* 0x020fc60007810000 */
        /* <DEDUP_REMOVED lines=28> */
[----:B------:R-:W-:Y:S02]  /*d110*/  UMOV UR35, 0x80000020 ;  /* 0x8000002000237882 */ /* 0x000fe40000000000 */
[----:B------:R-:W0:Y:S01]  /*d120*/  MUFU.TANH R83, R83 ;  /* 0x0000005300537308 */ /* 0x000e220000002400 */
[----:B-1----:R-:W-:-:S04]  /*d130*/  FMNMX.FTZ R125, R95, R128, !PT ;  /* 0x000000805f7d7209 */ /* 0x002fc80007810000 */
[----:B--2---:R-:W-:-:S03]  /*d140*/  FMNMX.FTZ R128, R82, R125, !PT ;  /* 0x0000007d52807209 */ /* 0x004fc60007810000 */
[----:B------:R-:W1:Y:S01]  /*d150*/  MUFU.TANH R86, R86 ;  /* 0x0000005600567308 */ /* 0x000e620000002400 */
[----:B------:R-:W-:-:S07]  /*d160*/  FFMA.FTZ R125, R96, R74, -R133 ;  /* 0x0000004a607d7223 */ /* 0x000fce0000010885 */
[----:B------:R-:W2:Y:S01]  /*d170*/  MUFU.TANH R87, R87 ;  /* 0x0000005700577308 */ /* 0x000ea20000002400 */
[----:B0-----:R-:W-:Y:S01]  /*d180*/  FMNMX.FTZ R137, R83, R128, !PT ;  /* 0x0000008053897209 */ /* 0x001fe20007810000 */
[----:B------:R-:W-:-:S06]  /*d190*/  FFMA.FTZ R128, R97, R74, -R133 ;  /* 0x0000004a61807223 */ /* 0x000fcc0000010885 */
[----:B------:R-:W0:Y:S01]  /*d1a0*/  MUFU.TANH R131, R131 ;  /* 0x0000008300837308 */ /* 0x000e220000002400 */
[----:B-1----:R-:W-:Y:S01]  /*d1b0*/  FMNMX.FTZ R96, R86, R137, !PT ;  /* 0x0000008956607209 */ /* 0x002fe20007810000 */
[-CC-:B------:R-:W-:Y:S01]  /*d1c0*/  FFMA.FTZ R137, R76, R74.reuse, -R133.reuse ;  /* 0x0000004a4c897223 */ /* 0x180fe20000010885 */
[----:B------:R-:W-:-:S05]  /*d1d0*/  FFMA.FTZ R76, R77, R74, -R133 ;  /* 0x0000004a4d4c7223 */ /* 0x000fca0000010885 */
[----:B------:R-:W1:Y:S01]  /*d1e0*/  MUFU.TANH R132, R132 ;  /* 0x0000008400847308 */ /* 0x000e620000002400 */
[----:B--2---:R-:W-:-:S07]  /*d1f0*/  FMNMX.FTZ R96, R87, R96, !PT ;  /* 0x0000006057607209 */ /* 0x004fce0007810000 */
[----:B------:R-:W2:Y:S01]  /*d200*/  MUFU.TANH R78, R78 ;  /* 0x0000004e004e7308 */ /* 0x000ea20000002400 */
[----:B0-----:R-:W-:-:S07]  /*d210*/  FMNMX.FTZ R97, R131, R96, !PT ;  /* 0x0000006083617209 */ /* 0x001fce0007810000 */
[----:B------:R-:W0:Y:S01]  /*d220*/  MUFU.TANH R79, R79 ;  /* 0x0000004f004f7308 */ /* 0x000e220000002400 */
[----:B-1----:R-:W-:-:S07]  /*d230*/  FMNMX.FTZ R97, R132, R97, !PT ;  /* 0x0000006184617209 */ /* 0x002fce0007810000 */
[----:B------:R1:W-:Y:S01]  /*d240*/  MUFU.EX2 R124, R136 ;  /* 0x00000088007c7308 */ /* 0x0003e20000000800 */
[----:B--2---:R-:W-:-:S07]  /*d250*/  FMNMX.FTZ R96, R78, R97, !PT ;  /* 0x000000614e607209 */ /* 0x004fce0007810000 */
[----:B------:R-:W-:Y:S01]  /*d260*/  MUFU.EX2 R7, R7 ;  /* 0x0000000700077308 */ /* 0x000fe20000000800 */
[----:B0-----:R-:W-:Y:S01]  /*d270*/  FMNMX.FTZ R96, R79, R96, !PT ;  /* 0x000000604f607209 */ /* 0x001fe20007810000 */
[----:B-1----:R-:W-:-:S04]  /*d280*/  FFMA.FTZ R136, R72, R74, -R133 ;  /* 0x0000004a48887223 */ /* 0x002fc80000010885 */
[----:B------:R-:W0:Y:S02]  /*d290*/  SHFL.BFLY PT, R97, R96, 0x2, 0x1f ;  /* 0x0c401f0060617f89 */ /* 0x000e2400000e0000 */
[----:B------:R-:W1:Y:S08]  /*d2a0*/  MUFU.EX2 R10, R10 ;  /* 0x0000000a000a7308 */ /* 0x000e700000000800 */
[----:B------:R-:W2:Y:S08]  /*d2b0*/  MUFU.EX2 R11, R11 ;  /* 0x0000000b000b7308 */ /* 0x000eb00000000800 */
[----:B------:R-:W3:Y:S01]  /*d2c0*/  MUFU.EX2 R134, R134 ;  /* 0x0000008600867308 */ /* 0x000ee20000000800 */
[----:B-1----:R-:W-:Y:S01]  /*d2d0*/  FFMA.FTZ R142, R7, R6, R10 ;  /* 0x00000006078e7223 */ /* 0x002fe2000001000a */
[----:B0-----:R-:W-:-:S06]  /*d2e0*/  FMNMX.FTZ R96, R96, R97, !PT ;  /* 0x0000006160607209 */ /* 0x001fcc0007810000 */
[----:B------:R-:W0:Y:S01]  /*d2f0*/  MUFU.EX2 R135, R135 ;  /* 0x0000008700877308 */ /* 0x000e220000000800 */
[----:B------:R-:W-:Y:S02]  /*d300*/  WARPGROUP.DEPBAR.LE gsb0, 0x0 ;  /* 0x00008000000079c5 */ /* 0x000fe40000010000 */
[----:B------:R-:W-:Y:S01]  /*d310*/  WARPGROUP.ARRIVE ;  /* 0x00000000000079c5 */ /* 0x000fe20000000000 */
[----:B------:R-:W1:Y:S04]  /*d320*/  SHFL.BFLY PT, R97, R96, 0x1, 0x1f ;  /* 0x0c201f0060617f89 */ /* 0x000e6800000e0000 */
[----:B------:R-:W-:Y:S01]  /*d330*/  MUFU.EX2 R12, R12 ;  /* 0x0000000c000c7308 */ /* 0x000fe20000000800 */
[----:B------:R-:W-:Y:S07]  /*d340*/  HGMMA.64x96x16.F32 R24, gdesc[UR32].tnspB, R24, gsb0 ;  /* 0x41600000201879f0 */ /* 0x000fee0008000818 */
[----:B------:R-:W-:Y:S08]  /*d350*/  MUFU.EX2 R13, R13 ;  /* 0x0000000d000d7308 */ /* 0x000ff00000000800 */
[----:B------:R-:W-:Y:S01]  /*d360*/  MUFU.EX2 R15, R15 ;  /* 0x0000000f000f7308 */ /* 0x000fe20000000800 */
[----:B-1----:R-:W-:Y:S01]  /*d370*/  FMNMX.FTZ R72, R96, R97, !PT ;  /* 0x0000006160487209 */ /* 0x002fe20007810000 */
[----:B------:R-:W-:-:S06]  /*d380*/  IMAD.U32 R96, RZ, RZ, UR4 ;  /* 0x00000004ff607e24 */ /* 0x000fcc000f8e00ff */
[----:B------:R-:W-:Y:S01]  /*d390*/  MUFU.EX2 R16, R16 ;  /* 0x0000001000107308 */ /* 0x000fe20000000800 */
[----:B------:R-:W-:Y:S01]  /*d3a0*/  FADD.FTZ R77, -R72, R8 ;  /* 0x00000008484d7221 */ /* 0x000fe20000010100 */
[----:B------:R-:W-:-:S03]  /*d3b0*/  @!P1 LEA R96, R96, UR60, 0x3 ;  /* 0x0000003c60609c11 */ /* 0x000fc6000f8e18ff */
[-C--:B------:R-:W-:Y:S01]  /*d3c0*/  FMUL.FTZ R133, R77, R74.reuse ;  /* 0x0000004a4d857220 */ /* 0x080fe20000410000 */
[-C--:B------:R-:W-:Y:S02]  /*d3d0*/  FMUL.FTZ R77, R72, R74.reuse ;  /* 0x0000004a484d7220 */ /* 0x080fe40000410000 */
[----:B------:R1:W-:Y:S02]  /*d3e0*/  MUFU.EX2 R8, R76 ;  /* 0x0000004c00087308 */ /* 0x0003e40000000800 */
[-CC-:B------:R-:W-:Y:S01]  /*d3f0*/  FFMA.FTZ R97, R144, R74.reuse, -R77.reuse ;  /* 0x0000004a90617223 */ /* 0x180fe2000001084d */
[-CC-:B------:R-:W-:Y:S01]  /*d400*/  FFMA.FTZ R141, R22, R74.reuse, -R77.reuse ;  /* 0x0000004a168d7223 */ /* 0x180fe2000001084d */
[-CC-:B------:R-:W-:Y:S01]  /*d410*/  FFMA.FTZ R22, R114, R74.reuse, -R77.reuse ;  /* 0x0000004a72167223 */ /* 0x180fe2000001084d */
[-CC-:B------:R-:W-:Y:S01]  /*d420*/  FFMA.FTZ R114, R115, R74.reuse, -R77.reuse ;  /* 0x0000004a73727223 */ /* 0x180fe2000001084d */
[-CC-:B------:R-:W-:Y:S01]  /*d430*/  FFMA.FTZ R139, R139, R74.reuse, -R77.reuse ;  /* 0x0000004a8b8b7223 */ /* 0x180fe2000001084d */
[-CC-:B------:R-:W-:Y:S01]  /*d440*/  FFMA.FTZ R115, R118, R74.reuse, -R77.reuse ;  /* 0x0000004a76737223 */ /* 0x180fe2000001084d */
[-CC-:B------:R-:W-:Y:S01]  /*d450*/  FFMA.FTZ R118, R119, R74.reuse, -R77.reuse ;  /* 0x0000004a77767223 */ /* 0x180fe2000001084d */
[----:B------:R-:W-:Y:S01]  /*d460*/  MUFU.EX2 R133, R133 ;  /* 0x0000008500857308 */ /* 0x000fe20000000800 */
[----:B------:R-:W-:Y:S01]  /*d470*/  FFMA.FTZ R140, R14, R74, -R77 ;  /* 0x0000004a0e8c7223 */ /* 0x000fe2000001084d */
[----:B------:R-:W-:-:S02]  /*d480*/  IMAD.U32 R119, RZ, RZ, UR7 ;  /* 0x00000007ff777e24 */ /* 0x000fc4000f8e00ff */
[-CC-:B------:R-:W-:Y:S01]  /*d490*/  FFMA.FTZ R14, R17, R74.reuse, -R77.reuse ;  /* 0x0000004a110e7223 */ /* 0x180fe2000001084d */
[-CC-:B------:R-:W-:Y:S01]  /*d4a0*/  FFMA.FTZ R138, R138, R74.reuse, -R77.reuse ;  /* 0x0000004a8a8a7223 */ /* 0x180fe2000001084d */
[-CC-:B------:R-:W-:Y:S01]  /*d4b0*/  FFMA.FTZ R17, R106, R74.reuse, -R77.reuse ;  /* 0x0000004a6a117223 */ /* 0x180fe2000001084d */
[-CC-:B------:R-:W-:Y:S01]  /*d4c0*/  FFMA.FTZ R106, R107, R74.reuse, -R77.reuse ;  /* 0x0000004a6b6a7223 */ /* 0x180fe2000001084d */
[-CC-:B------:R-:W-:Y:S01]  /*d4d0*/  FFMA.FTZ R107, R110, R74.reuse, -R77.reuse ;  /* 0x0000004a6e6b7223 */ /* 0x180fe2000001084d */
[----:B------:R-:W4:Y:S01]  /*d4e0*/  MUFU.EX2 R97, R97 ;  /* 0x0000006100617308 */ /* 0x000f220000000800 */
[----:B------:R-:W-:Y:S01]  /*d4f0*/  @!P1 LEA R110, R119, UR60, 0x3 ;  /* 0x0000003c776e9c11 */ /* 0x000fe2000f8e18ff */
[----:B------:R-:W-:Y:S02]  /*d500*/  @!P1 VIADD R119, R96, 0x31c40 ;  /* 0x00031c4060779836 */ /* 0x000fe40000000000 */
[-CC-:B-1----:R-:W-:Y:S01]  /*d510*/  FFMA.FTZ R76, R129, R74.reuse, -R77.reuse ;  /* 0x0000004a814c7223 */ /* 0x182fe2000001084d */
[-CC-:B------:R-:W-:Y:S01]  /*d520*/  FFMA.FTZ R130, R130, R74.reuse, -R77.reuse ;  /* 0x0000004a82827223 */ /* 0x180fe2000001084d */
[-C--:B------:R-:W-:Y:S01]  /*d530*/  FFMA.FTZ R98, R98, R74.reuse, -R77 ;  /* 0x0000004a62627223 */ /* 0x080fe2000001084d */
[----:B------:R-:W-:Y:S01]  /*d540*/  @!P1 VIADD R96, R110, 0x31c60 ;  /* 0x00031c606e609836 */ /* 0x000fe20000000000 */
[----:B------:R-:W-:Y:S01]  /*d550*/  @!P1 PRMT R119, RZ, 0x654, R119 ;  /* 0x00000654ff779816 */ /* 0x000fe20000000077 */
[----:B------:R-:W1:Y:S01]  /*d560*/  MUFU.EX2 R139, R139 ;  /* 0x0000008b008b7308 */ /* 0x000e620000000800 */
[-CC-:B------:R-:W-:Y:S01]  /*d570*/  FFMA.FTZ R110, R111, R74.reuse, -R77.reuse ;  /* 0x0000004a6f6e7223 */ /* 0x180fe2000001084d */
[----:B--2---:R-:W-:Y:S01]  /*d580*/  FADD.FTZ R111, R11, R142 ;  /* 0x0000008e0b6f7221 */ /* 0x004fe20000010000 */
[-CC-:B------:R-:W-:Y:S01]  /*d590*/  FFMA.FTZ R129, R122, R74.reuse, -R77.reuse ;  /* 0x0000004a7a817223 */ /* 0x180fe2000001084d */
[-CC-:B------:R-:W-:Y:S01]  /*d5a0*/  FFMA.FTZ R123, R123, R74.reuse, -R77.reuse ;  /* 0x0000004a7b7b7223 */ /* 0x180fe2000001084d */
[-C--:B------:R-:W-:Y:S01]  /*d5b0*/  FFMA.FTZ R122, R126, R74.reuse, -R77 ;  /* 0x0000004a7e7a7223 */ /* 0x080fe2000001084d */
[----:B---3--:R-:W-:Y:S01]  /*d5c0*/  FADD.FTZ R142, R134, R111 ;  /* 0x0000006f868e7221 */ /* 0x008fe20000010000 */
[-CC-:B------:R-:W-:Y:S01]  /*d5d0*/  FFMA.FTZ R126, R127, R74.reuse, -R77.reuse ;  /* 0x0000004a7f7e7223 */ /* 0x180fe2000001084d */
[----:B------:R-:W2:Y:S01]  /*d5e0*/  MUFU.EX2 R138, R138 ;  /* 0x0000008a008a7308 */ /* 0x000ea20000000800 */
[-CC-:B------:R-:W-:Y:S01]  /*d5f0*/  FFMA.FTZ R127, R103, R74.reuse, -R77.reuse ;  /* 0x0000004a677f7223 */ /* 0x180fe2000001084d */
[-CC-:B------:R-:W-:Y:S01]  /*d600*/  FFMA.FTZ R103, R95, R74.reuse, -R77.reuse ;  /* 0x0000004a5f677223 */ /* 0x180fe2000001084d */
[-CC-:B------:R-:W-:Y:S01]  /*d610*/  FFMA.FTZ R111, R91, R74.reuse, -R77.reuse ;  /* 0x0000004a5b6f7223 */ /* 0x180fe2000001084d */
[-CC-:B------:R-:W-:Y:S01]  /*d620*/  FFMA.FTZ R91, R94, R74.reuse, -R77.reuse ;  /* 0x0000004a5e5b7223 */ /* 0x180fe2000001084d */
[-CC-:B------:R-:W-:Y:S01]  /*d630*/  FFMA.FTZ R131, R131, R74.reuse, -R77.reuse ;  /* 0x0000004a83837223 */ /* 0x180fe2000001084d */
[----:B------:R-:W-:Y:S01]  /*d640*/  FFMA.FTZ R132, R132, R74, -R77 ;  /* 0x0000004a84847223 */ /* 0x000fe2000001084d */
[----:B------:R-:W-:Y:S01]  /*d650*/  UMOV UR7, UR4 ;  /* 0x0000000400077c82 */ /* 0x000fe20008000000 */
[----:B------:R-:W3:Y:S08]  /*d660*/  MUFU.EX2 R140, R140 ;  /* 0x0000008c008c7308 */ /* 0x000ef00000000800 */
[----:B------:R-:W5:Y:S08]  /*d670*/  MUFU.EX2 R14, R14 ;  /* 0x0000000e000e7308 */ /* 0x000f700000000800 */
[----:B------:R-:W5:Y:S08]  /*d680*/  MUFU.EX2 R141, R141 ;  /* 0x0000008d008d7308 */ /* 0x000f700000000800 */
[----:B------:R-:W5:Y:S01]  /*d690*/  MUFU.EX2 R76, R76 ;  /* 0x0000004c004c7308 */ /* 0x000f620000000800 */
[----:B------:R-:W-:-:S02]  /*d6a0*/  WARPGROUP.DEPBAR.LE gsb0, 0x0 ;  /* 0x00008000000079c5 */ /* 0x000fc40000010000 */
[----:B------:R-:W-:-:S05]  /*d6b0*/  WARPGROUP.ARRIVE ;  /* 0x00000000000079c5 */ /* 0x000fca0000000000 */
[----:B------:R0:W-:Y:S01]  /*d6c0*/  MUFU.EX2 R6, R98 ;  /* 0x0000006200067308 */ /* 0x0001e20000000800 */
[----:B------:R-:W-:Y:S07]  /*d6d0*/  HGMMA.64x96x16.F32 R24, gdesc[UR56].tnspB, R24, gsb0 ;  /* 0x41600000381879f0 */ /* 0x000fee0008000818 */
[----:B------:R-:W5:Y:S01]  /*d6e0*/  MUFU.EX2 R130, R130 ;  /* 0x0000008200827308 */ /* 0x000f620000000800 */
[----:B0-----:R-:W-:-:S07]  /*d6f0*/  F2FP.F16.F32.PACK_AB R98, R135, R134 ;  /* 0x000000868762723e */ /* 0x001fce00000000ff */
[----:B------:R-:W0:Y:S08]  /*d700*/  MUFU.EX2 R129, R129 ;  /* 0x0000008100817308 */ /* 0x000e300000000800 */
        /* <DEDUP_REMOVED lines=10> */
[----:B------:R-:W0:Y:S01]  /*d7b0*/  MUFU.EX2 R115, R115 ;  /* 0x0000007300737308 */ /* 0x000e220000000800 */
[----:B------:R-:W-:-:S02]  /*d7c0*/  WARPGROUP.DEPBAR.LE gsb0, 0x0 ;  /* 0x00008000000079c5 */ /* 0x000fc40000010000 */
[----:B------:R-:W-:-:S05]  /*d7d0*/  WARPGROUP.ARRIVE ;  /* 0x00000000000079c5 */ /* 0x000fca0000000000 */
[----:B------:R-:W0:Y:S01]  /*d7e0*/  MUFU.EX2 R117, R117 ;  /* 0x0000007500757308 */ /* 0x000e220000000800 */
[----:B------:R-:W-:Y:S07]  /*d7f0*/  HGMMA.64x96x16.F32 R24, gdesc[UR52].tnspB, R24, gsb0 ;  /* 0x41600000341879f0 */ /* 0x000fee0008000818 */
        /* <DEDUP_REMOVED lines=22> */
[----:B------:R-:W-:Y:S01]  /*d960*/  FMUL.FTZ R33, R33, R7 ;  /* 0x0000000721217220 */ /* 0x000fe20000410000 */
[----:B----4-:R-:W-:Y:S01]  /*d970*/  @!P1 PRMT R119, RZ, 0x654, R96 ;  /* 0x00000654ff779816 */ /* 0x010fe20000000060 */
[----:B------:R-:W-:Y:S01]  /*d980*/  FFMA.FTZ R96, R133, R5, R97 ;  /* 0x0000000585607223 */ /* 0x000fe20000010061 */
[--C-:B------:R-:W-:Y:S01]  /*d990*/  FFMA.FTZ R5, R99, R74, -R77.reuse ;  /* 0x0000004a63057223 */ /* 0x100fe2000001084d */
[C---:B-1----:R-:W-:Y:S01]  /*d9a0*/  F2FP.F16.F32.PACK_AB R97, R139.reuse, R97 ;  /* 0x000000618b61723e */ /* 0x042fe200000000ff */
[----:B------:R1:W-:Y:S01]  /*d9b0*/  @!P1 SYNCS.ARRIVE.TRANS64.RED.A1T0 RZ, [R119+URZ], RZ ;  /* 0x000000ff77ff99a7 */ /* 0x0003e2000810043f */
[----:B------:R-:W-:Y:S01]  /*d9c0*/  FADD.FTZ R99, R139, R96 ;  /* 0x000000608b637221 */ /* 0x000fe20000010000 */
[----:B------:R-:W-:Y:S01]  /*d9d0*/  F2FP.F16.F32.PACK_AB R96, R11, R10 ;  /* 0x0000000a0b60723e */ /* 0x000fe200000000ff */
[----:B------:R-:W-:Y:S01]  /*d9e0*/  FADD.FTZ R11, R135, R142 ;  /* 0x0000008e870b7221 */ /* 0x000fe20000010000 */
[-C--:B------:R-:W-:Y:S01]  /*d9f0*/  FFMA.FTZ R10, R102, R74.reuse, -R77 ;  /* 0x0000004a660a7223 */ /* 0x080fe2000001084d */
[----:B--2---:R-:W-:Y:S01]  /*da00*/  FADD.FTZ R99, R138, R99 ;  /* 0x000000638a637221 */ /* 0x004fe20000010000 */
[----:B------:R-:W2:Y:S01]  /*da10*/  MUFU.EX2 R5, R5 ;  /* 0x0000000500057308 */ /* 0x000ea20000000800 */
[-C--:B------:R-:W-:Y:S01]  /*da20*/  FMUL.FTZ R36, R36, R7.reuse ;  /* 0x0000000724247220 */ /* 0x080fe20000410000 */
[----:B-1----:R-:W-:Y:S01]  /*da30*/  FFMA.FTZ R119, R90, R74, -R77 ;  /* 0x0000004a5a777223 */ /* 0x002fe2000001084d */
[----:B---3--:R-:W-:Y:S01]  /*da40*/  FADD.FTZ R135, R140, R99 ;  /* 0x000000638c877221 */ /* 0x008fe20000010000 */
[----:B------:R-:W-:Y:S01]  /*da50*/  FADD.FTZ R90, R12, R11 ;  /* 0x0000000b0c5a7221 */ /* 0x000fe20000010000 */
[----:B------:R-:W-:Y:S01]  /*da60*/  F2FP.F16.F32.PACK_AB R99, R140, R138 ;  /* 0x0000008a8c63723e */ /* 0x000fe200000000ff */
[----:B------:R-:W-:Y:S01]  /*da70*/  FMUL.FTZ R37, R37, R7 ;  /* 0x0000000725257220 */ /* 0x000fe20000410000 */
[----:B-----5:R-:W-:Y:S01]  /*da80*/  FADD.FTZ R102, R14, R135 ;  /* 0x000000870e667221 */ /* 0x020fe20000010000 */
[----:B------:R-:W-:Y:S01]  /*da90*/  FADD.FTZ R90, R13, R90 ;  /* 0x0000005a0d5a7221 */ /* 0x000fe20000010000 */
[----:B------:R1:W-:Y:S01]  /*daa0*/  MUFU.EX2 R11, R127 ;  /* 0x0000007f000b7308 */ /* 0x0003e20000000800 */
[----:B------:R3:W-:Y:S01]  /*dab0*/  STSM.16.M88.4 [R0+0x24300], R96 ;  /* 0x0243006000007844 */ /* 0x0007e20000000200 */
[----:B------:R-:W-:Y:S01]  /*dac0*/  FADD.FTZ R95, R141, R102 ;  /* 0x000000668d5f7221 */ /* 0x000fe20000010000 */
[----:B------:R-:W-:Y:S01]  /*dad0*/  FADD.FTZ R135, R15, R90 ;  /* 0x0000005a0f877221 */ /* 0x000fe20000010000 */
[-CC-:B------:R-:W-:Y:S01]  /*dae0*/  FFMA.FTZ R90, R86, R74.reuse, -R77.reuse ;  /* 0x0000004a565a7223 */ /* 0x180fe2000001084d */
[-C--:B------:R-:W-:Y:S01]  /*daf0*/  FFMA.FTZ R102, R82, R74.reuse, -R77 ;  /* 0x0000004a52667223 */ /* 0x080fe2000001084d */
[----:B------:R-:W-:Y:S01]  /*db00*/  FADD.FTZ R139, R76, R95 ;  /* 0x0000005f4c8b7221 */ /* 0x000fe20000010000 */
[----:B------:R-:W-:Y:S01]  /*db10*/  FADD.FTZ R94, R16, R135 ;  /* 0x00000087105e7221 */ /* 0x000fe20000010000 */
[-C--:B------:R-:W-:Y:S01]  /*db20*/  FFMA.FTZ R95, R83, R74.reuse, -R77 ;  /* 0x0000004a535f7223 */ /* 0x080fe2000001084d */
[----:B------:R4:W-:Y:S01]  /*db30*/  MUFU.EX2 R82, R119 ;  /* 0x0000007700527308 */ /* 0x0009e20000000800 */
[----:B------:R-:W-:Y:S01]  /*db40*/  FADD.FTZ R86, R130, R139 ;  /* 0x0000008b82567221 */ /* 0x000fe20000010000 */
[----:B------:R-:W-:Y:S01]  /*db50*/  FADD.FTZ R83, R23, R94 ;  /* 0x0000005e17537221 */ /* 0x000fe20000010000 */
[----:B------:R-:W-:Y:S01]  /*db60*/  FFMA.FTZ R94, R87, R74, -R77 ;  /* 0x0000004a575e7223 */ /* 0x000fe2000001084d */
[----:B------:R-:W-:Y:S01]  /*db70*/  F2FP.F16.F32.PACK_AB R12, R13, R12 ;  /* 0x0000000c0d0c723e */ /* 0x000fe200000000ff */
[----:B0-----:R-:W-:Y:S01]  /*db80*/  FADD.FTZ R86, R129, R86 ;  /* 0x0000005681567221 */ /* 0x001fe20000010000 */
[----:B------:R-:W-:Y:S01]  /*db90*/  FADD.FTZ R134, R120, R83 ;  /* 0x0000005378867221 */ /* 0x000fe20000010000 */
[----:B------:R-:W-:Y:S01]  /*dba0*/  F2FP.F16.F32.PACK_AB R13, R141, R14 ;  /* 0x0000000e8d0d723e */ /* 0x000fe200000000ff */
[----:B------:R-:W0:Y:S01]  /*dbb0*/  MUFU.EX2 R10, R10 ;  /* 0x0000000a000a7308 */ /* 0x000e220000000800 */
[----:B------:R-:W-:Y:S01]  /*dbc0*/  FADD.FTZ R87, R123, R86 ;  /* 0x000000567b577221 */ /* 0x000fe20000010000 */
[----:B-1----:R-:W-:Y:S01]  /*dbd0*/  FADD.FTZ R127, R121, R134 ;  /* 0x00000086797f7221 */ /* 0x002fe20000010000 */
[-C--:B------:R-:W-:Y:S01]  /*dbe0*/  FFMA.FTZ R86, R78, R74.reuse, -R77 ;  /* 0x0000004a4e567223 */ /* 0x080fe2000001084d */
[----:B------:R-:W-:Y:S01]  /*dbf0*/  F2FP.F16.F32.PACK_AB R14, R16, R15 ;  /* 0x0000000f100e723e */ /* 0x000fe200000000ff */
[----:B----4-:R-:W-:Y:S01]  /*dc00*/  FADD.FTZ R119, R122, R87 ;  /* 0x000000577a777221 */ /* 0x010fe20000010000 */
[----:B------:R-:W-:Y:S01]  /*dc10*/  FADD.FTZ R127, R124, R127 ;  /* 0x0000007f7c7f7221 */ /* 0x000fe20000010000 */
[----:B------:R-:W-:Y:S01]  /*dc20*/  FFMA.FTZ R87, R79, R74, -R77 ;  /* 0x0000004a4f577223 */ /* 0x000fe2000001084d */
[----:B------:R-:W-:Y:S01]  /*dc30*/  F2FP.F16.F32.PACK_AB R15, R130, R76 ;  /* 0x0000004c820f723e */ /* 0x000fe200000000ff */
[----:B------:R-:W-:Y:S01]  /*dc40*/  FADD.FTZ R119, R126, R119 ;  /* 0x000000777e777221 */ /* 0x000fe20000010000 */
[----:B------:R-:W-:Y:S01]  /*dc50*/  FADD.FTZ R78, R112, R127 ;  /* 0x0000007f704e7221 */ /* 0x000fe20000010000 */
[----:B------:R-:W-:Y:S01]  /*dc60*/  F2FP.F16.F32.PACK_AB R76, R120, R23 ;  /* 0x00000017784c723e */ /* 0x000fe200000000ff */
[----:B------:R-:W1:Y:S01]  /*dc70*/  MUFU.EX2 R89, R89 ;  /* 0x0000005900597308 */ /* 0x000e620000000800 */
[----:B------:R-:W-:Y:S01]  /*dc80*/  FADD.FTZ R119, R22, R119 ;  /* 0x0000007716777221 */ /* 0x000fe20000010000 */
[C---:B------:R-:W-:Y:S01]  /*dc90*/  FADD.FTZ R77, R113.reuse, R78 ;  /* 0x0000004e714d7221 */ /* 0x040fe20000010000 */
[----:B------:R-:W-:Y:S01]  /*dca0*/  F2FP.F16.F32.PACK_AB R112, R113, R112 ;  /* 0x000000707170723e */ /* 0x000fe200000000ff */
[----:B------:R4:W-:Y:S01]  /*dcb0*/  STSM.16.M88.4 [R0+0x25b00], R12 ;  /* 0x025b000c00007844 */ /* 0x0009e20000000200 */
[----:B------:R-:W-:Y:S01]  /*dcc0*/  FADD.FTZ R78, R114, R119 ;  /* 0x00000077724e7221 */ /* 0x000fe20000010000 */
[----:B---3--:R-:W-:Y:S01]  /*dcd0*/  FADD.FTZ R96, R116, R77 ;  /* 0x0000004d74607221 */ /* 0x008fe20000010000 */
[----:B------:R-:W-:Y:S01]  /*dce0*/  F2FP.F16.F32.PACK_AB R113, R114, R22 ;  /* 0x000000167271723e */ /* 0x000fe200000000ff */
[----:B------:R-:W3:Y:S01]  /*dcf0*/  MUFU.EX2 R83, R111 ;  /* 0x0000006f00537308 */ /* 0x000ee20000000800 */
        /* <DEDUP_REMOVED lines=18> */
[----:B------:R5:W-:Y:S01]  /*de20*/  STSM.16.M88.4 [R0+0x27300], R76 ;  /* 0x0273004c00007844 */ /* 0x000be20000000200 */
[----:B------:R-:W-:Y:S01]  /*de30*/  F2FP.F16.F32.PACK_AB R105, R106, R17 ;  /* 0x000000116a69723e */ /* 0x000fe200000000ff */
[----:B------:R-:W-:Y:S01]  /*de40*/  FADD.FTZ R23, R110, R23 ;  /* 0x000000176e177221 */ /* 0x000fe20000010000 */
[----:B------:R-:W-:Y:S01]  /*de50*/  FADD.FTZ R97, R125, R98 ;  /* 0x000000627d617221 */ /* 0x000fe20000010000 */
[----:B--2---:R-:W-:Y:S01]  /*de60*/  F2FP.F16.F32.PACK_AB R129, R5, R6 ;  /* 0x000000060581723e */ /* 0x004fe200000000ff */
[----:B------:R0:W-:Y:S01]  /*de70*/  MUFU.EX2 R22, R90 ;  /* 0x0000005a00167308 */ /* 0x0001e20000000800 */
        /* <DEDUP_REMOVED lines=8> */
[----:B0-----:R-:W-:Y:S01]  /*df00*/  FADD.FTZ R90, R10, R99 ;  /* 0x000000630a5a7221 */ /* 0x001fe20000010000 */
[----:B----4-:R-:W-:Y:S01]  /*df10*/  FADD.FTZ R13, R101, R96 ;  /* 0x00000060650d7221 */ /* 0x010fe20000010000 */
[----:B------:R-:W-:Y:S01]  /*df20*/  F2FP.F16.F32.PACK_AB R106, R109, R108 ;  /* 0x0000006c6d6a723e */ /* 0x000fe200000000ff */
[----:B------:R4:W-:Y:S01]  /*df30*/  STSM.16.M88.4 [R0+0x28b00], R112 ;  /* 0x028b007000007844 */ /* 0x0009e20000000200 */
[----:B------:R-:W-:Y:S01]  /*df40*/  FADD.FTZ R15, R11, R90 ;  /* 0x0000005a0b0f7221 */ /* 0x000fe20000010000 */
[----:B------:R-:W-:Y:S01]  /*df50*/  FADD.FTZ R12, R88, R13 ;  /* 0x0000000d580c7221 */ /* 0x000fe20000010000 */
[----:B------:R-:W-:Y:S01]  /*df60*/  F2FP.F16.F32.PACK_AB R107, R110, R107 ;  /* 0x0000006b6e6b723e */ /* 0x000fe200000000ff */
[----:B------:R-:W0:Y:S01]  /*df70*/  MUFU.EX2 R16, R103 ;  /* 0x0000006700107308 */ /* 0x000e220000000800 */
[----:B------:R-:W-:Y:S01]  /*df80*/  FADD.FTZ R14, R82, R15 ;  /* 0x0000000f520e7221 */ /* 0x000fe20000010000 */
[----:B-1----:R-:W-:Y:S01]  /*df90*/  FADD.FTZ R13, R89, R12 ;  /* 0x0000000c590d7221 */ /* 0x002fe20000010000 */
[----:B------:R-:W-:Y:S01]  /*dfa0*/  F2FP.F16.F32.PACK_AB R128, R128, R125 ;  /* 0x0000007d8080723e */ /* 0x000fe200000000ff */
[----:B------:R4:W-:Y:S01]  /*dfb0*/  STSM.16.M88.4 [R0+0x2a300], R104 ;  /* 0x02a3006800007844 */ /* 0x0009e20000000200 */
[----:B---3--:R-:W-:Y:S01]  /*dfc0*/  FADD.FTZ R14, R83, R14 ;  /* 0x0000000e530e7221 */ /* 0x008fe20000010000 */
[----:B-----5:R-:W-:Y:S01]  /*dfd0*/  FADD.FTZ R6, R92, R13 ;  /* 0x0000000d5c067221 */ /* 0x020fe20000010000 */
[----:B------:R-:W-:Y:S01]  /*dfe0*/  F2FP.F16.F32.PACK_AB R130, R101, R100 ;  /* 0x000000646582723e */ /* 0x000fe200000000ff */
[----:B------:R-:W-:Y:S01]  /*dff0*/  MUFU.EX2 R80, R80 ;  /* 0x0000005000507308 */ /* 0x000fe20000000800 */
[----:B------:R-:W-:Y:S01]  /*e000*/  FADD.FTZ R5, R91, R14 ;  /* 0x0000000e5b057221 */ /* 0x000fe20000010000 */
[----:B------:R-:W-:Y:S01]  /*e010*/  F2FP.F16.F32.PACK_AB R88, R89, R88 ;  /* 0x000000585958723e */ /* 0x000fe200000000ff */
[-C--:B------:R-:W-:Y:S01]  /*e020*/  FMUL.FTZ R45, R45, R7.reuse ;  /* 0x000000072d2d7220 */ /* 0x080fe20000410000 */
[----:B------:R-:W-:Y:S01]  /*e030*/  F2FP.F16.F32.PACK_AB R89, R83, R82 ;  /* 0x000000525359723e */ /* 0x000fe200000000ff */
[-C--:B------:R-:W-:Y:S01]  /*e040*/  FMUL.FTZ R48, R48, R7.reuse ;  /* 0x0000000730307220 */ /* 0x080fe20000410000 */
[----:B--2---:R-:W-:Y:S01]  /*e050*/  F2FP.F16.F32.PACK_AB R90, R93, R92 ;  /* 0x0000005c5d5a723e */ /* 0x004fe200000000ff */
[----:B------:R-:W-:Y:S01]  /*e060*/  FMUL.FTZ R49, R49, R7 ;  /* 0x0000000731317220 */ /* 0x000fe20000410000 */
[----:B------:R-:W-:Y:S01]  /*e070*/  MUFU.EX2 R102, R102 ;  /* 0x0000006600667308 */ /* 0x000fe20000000800 */
[C---:B0-----:R-:W-:Y:S01]  /*e080*/  FADD.FTZ R5, R16.reuse, R5 ;  /* 0x0000000510057221 */ /* 0x041fe20000010000 */
[----:B------:R-:W-:Y:S01]  /*e090*/  F2FP.F16.F32.PACK_AB R91, R16, R91 ;  /* 0x0000005b105b723e */ /* 0x000fe200000000ff */
        /* <DEDUP_REMOVED lines=10> */
[----:B------:R-:W-:Y:S01]  /*e140*/  FMUL.FTZ R69, R69, R7 ;  /* 0x0000000745457220 */ /* 0x000fe20000410000 */
        /* <DEDUP_REMOVED lines=10> */
[----:B------:R-:W0:Y:S01]  /*e1f0*/  MUFU.EX2 R85, R85 ;  /* 0x0000005500557308 */ /* 0x000e220000000800 */
        /* <DEDUP_REMOVED lines=15> */
[----:B------:R-:W1:Y:S01]  /*e2f0*/  MUFU.EX2 R23, R94 ;  /* 0x0000005e00177308 */ /* 0x000e620000000800 */
[----:B0-----:R-:W-:Y:S01]  /*e300*/  F2FP.F16.F32.PACK_AB R82, R85, R84 ;  /* 0x000000545552723e */ /* 0x001fe200000000ff */
[----:B------:R-:W-:Y:S01]  /*e310*/  FMUL.FTZ R71, R71, R133 ;  /* 0x0000008547477220 */ /* 0x000fe20000410000 */
[----:B------:R-:W-:-:S05]  /*e320*/  IMAD.MOV.U32 R7, RZ, RZ, R75 ;  /* 0x000000ffff077224 */ /* 0x000fca00078e004b */
[----:B------:R-:W-:Y:S08]  /*e330*/  MUFU.EX2 R136, R136 ;  /* 0x0000008800887308 */ /* 0x000ff00000000800 */
[----:B------:R-:W0:Y:S01]  /*e340*/  MUFU.EX2 R73, R73 ;  /* 0x0000004900497308 */ /* 0x000e220000000800 */
[----:B-1----:R-:W-:-:S07]  /*e350*/  F2FP.F16.F32.PACK_AB R83, R23, R22 ;  /* 0x000000161753723e */ /* 0x002fce00000000ff */
[----:B------:R-:W1:Y:S08]  /*e360*/  MUFU.EX2 R137, R137 ;  /* 0x0000008900897308 */ /* 0x000e700000000800 */
[----:B------:R2:W-:Y:S01]  /*e370*/  MUFU.EX2 R17, R131 ;  /* 0x0000008300117308 */ /* 0x0005e20000000800 */
[----:B0-----:R-:W-:-:S07]  /*e380*/  F2FP.F16.F32.PACK_AB R12, R73, R136 ;  /* 0x00000088490c723e */ /* 0x001fce00000000ff */
[----:B------:R-:W0:Y:S01]  /*e390*/  MUFU.EX2 R132, R132 ;  /* 0x0000008400847308 */ /* 0x000e220000000800 */
[----:B--2---:R-:W-:Y:S01]  /*e3a0*/  F2FP.F16.F32.PACK_AB R131, R11, R10 ;  /* 0x0000000a0b83723e */ /* 0x004fe200000000ff */
[----:B------:R-:W-:Y:S01]  /*e3b0*/  FADD.FTZ R11, R93, R6 ;  /* 0x000000065d0b7221 */ /* 0x000fe20000010000 */
[----:B------:R-:W-:Y:S01]  /*e3c0*/  FADD.FTZ R10, R102, R5 ;  /* 0x00000005660a7221 */ /* 0x000fe20000010000 */
[----:B-1----:R-:W-:Y:S02]  /*e3d0*/  F2FP.F16.F32.PACK_AB R14, R8, R137 ;  /* 0x00000089080e723e */ /* 0x002fe400000000ff */
[----:B------:R-:W-:Y:S01]  /*e3e0*/  FADD.FTZ R6, R80, R11 ;  /* 0x0000000b50067221 */ /* 0x000fe20000010000 */
[C---:B------:R-:W-:Y:S01]  /*e3f0*/  F2FP.F16.F32.PACK_AB R80, R81.reuse, R80 ;  /* 0x000000505150723e */ /* 0x040fe200000000ff */
[----:B------:R-:W-:Y:S01]  /*e400*/  MUFU.EX2 R77, R86 ;  /* 0x00000056004d7308 */ /* 0x000fe20000000800 */
[----:B------:R4:W-:Y:S01]  /*e410*/  STSM.16.M88.4 [R0+0x2bb00], R128 ;  /* 0x02bb008000007844 */ /* 0x0009e20000000200 */
[----:B------:R-:W-:Y:S01]  /*e420*/  FADD.FTZ R5, R81, R6 ;  /* 0x0000000651057221 */ /* 0x000fe20000010000 */
[C---:B------:R-:W-:Y:S01]  /*e430*/  F2FP.F16.F32.PACK_AB R81, R95.reuse, R102 ;  /* 0x000000665f51723e */ /* 0x040fe200000000ff */
[----:B------:R-:W-:Y:S01]  /*e440*/  FADD.FTZ R11, R95, R10 ;  /* 0x0000000a5f0b7221 */ /* 0x000fe20000010000 */
[----:B------:R4:W-:Y:S01]  /*e450*/  STSM.16.M88.4 [R0+0x2d300], R88 ;  /* 0x02d3005800007844 */ /* 0x0009e20000000200 */
[----:B------:R-:W-:-:S02]  /*e460*/  FADD.FTZ R6, R84, R5 ;  /* 0x0000000554067221 */ /* 0x000fc40000010000 */
[----:B------:R-:W1:Y:S01]  /*e470*/  MUFU.EX2 R87, R87 ;  /* 0x0000005700577308 */ /* 0x000e620000000800 */
[----:B0-----:R-:W-:Y:S01]  /*e480*/  F2FP.F16.F32.PACK_AB R13, R132, R17 ;  /* 0x00000011840d723e */ /* 0x001fe200000000ff */
[----:B------:R4:W-:Y:S01]  /*e490*/  STSM.16.M88.4 [R0+0x2eb00], R80 ;  /* 0x02eb005000007844 */ /* 0x0009e20000000200 */
[----:B------:R-:W-:Y:S01]  /*e4a0*/  FADD.FTZ R10, R22, R11 ;  /* 0x0000000b160a7221 */ /* 0x000fe20000010000 */
[----:B------:R-:W-:-:S03]  /*e4b0*/  FADD.FTZ R5, R85, R6 ;  /* 0x0000000655057221 */ /* 0x000fc60000010000 */
[----:B------:R-:W-:Y:S01]  /*e4c0*/  FADD.FTZ R10, R23, R10 ;  /* 0x0000000a170a7221 */ /* 0x000fe20000010000 */
[----:B------:R-:W-:-:S03]  /*e4d0*/  FADD.FTZ R6, R136, R5 ;  /* 0x0000000588067221 */ /* 0x000fc60000010000 */
[----:B------:R-:W-:Y:S01]  /*e4e0*/  FADD.FTZ R10, R17, R10 ;  /* 0x0000000a110a7221 */ /* 0x000fe20000010000 */
[----:B------:R-:W-:-:S03]  /*e4f0*/  FADD.FTZ R6, R73, R6 ;  /* 0x0000000649067221 */ /* 0x000fc60000010000 */
[----:B------:R-:W-:Y:S01]  /*e500*/  FADD.FTZ R10, R132, R10 ;  /* 0x0000000a840a7221 */ /* 0x000fe20000010000 */
[----:B------:R-:W-:Y:S01]  /*e510*/  FADD.FTZ R137, R137, R6 ;  /* 0x0000000689897221 */ /* 0x000fe20000010000 */
[----:B-1----:R-:W-:Y:S02]  /*e520*/  F2FP.F16.F32.PACK_AB R15, R87, R77 ;  /* 0x0000004d570f723e */ /* 0x002fe400000000ff */
[----:B------:R-:W-:Y:S01]  /*e530*/  FADD.FTZ R10, R77, R10 ;  /* 0x0000000a4d0a7221 */ /* 0x000fe20000010000 */
[----:B------:R-:W-:Y:S01]  /*e540*/  FADD.FTZ R6, R8, R137 ;  /* 0x0000008908067221 */ /* 0x000fe20000010000 */
[----:B------:R-:W-:Y:S01]  /*e550*/  IMAD.MOV.U32 R8, RZ, RZ, R72 ;  /* 0x000000ffff087224 */ /* 0x000fe200078e0048 */
[----:B------:R4:W-:Y:S01]  /*e560*/  STSM.16.M88.4 [R0+0x30300], R12 ;  /* 0x0303000c00007844 */ /* 0x0009e20000000200 */
[----:B------:R-:W-:Y:S01]  /*e570*/  FADD.FTZ R5, R87, R10 ;  /* 0x0000000a57057221 */ /* 0x000fe20000010000 */
[----:B------:R-:W-:Y:S01]  /*e580*/  IMAD.MOV.U32 R10, RZ, RZ, R4 ;  /* 0x000000ffff0a7224 */ /* 0x000fe200078e0004 */
        /* <DEDUP_REMOVED lines=8> */
.L_x_1925:
[----:B------:R-:W-:Y:S06]  /*e610*/  BAR.ARV 0x8, 0x200 ;  /* 0x0208000000007b1d */ /* 0x000fec0000002000 */
[----:B------:R-:W-:Y:S05]  /*e620*/  @!P0 BRA `(.L_x_1935) ;  /* 0x0000000000048947 */ /* 0x000fea0003800000 */
[----:B------:R-:W-:Y:S01]  /*e630*/  BPT.TRAP 0x1 ;  /* 0x000000040000795c */ /* 0x000fe20000300000 */
.L_x_1935:
[----:B------:R-:W-:Y:S01]  /*e640*/  ULEA UR10, UR4, UR60, 0x3 ;  /* 0x0000003c040a7291 */ /* 0x000fe2000f8e183f */
[----:B------:R-:W-:-:S08]  /*e650*/  SHF.L.U32 R4, R4, 0x1f, RZ ;  /* 0x0000001f04047819 */ /* 0x000fd000000006ff */
[----:B------:R1:W3:Y:S01]  /*e660*/  SYNCS.PHASECHK.TRANS64.TRYWAIT P2, [UR10+0x31c50], R4 ;  /* 0x031c5004ff0075a7 */ /* 0x0002e2000804014a */
[----:B------:R-:W-:Y:S05]  /*e670*/  @!P0 BRA `(.L_x_1936) ;  /* 0x0000000000048947 */ /* 0x000fea0003800000 */
[----:B------:R-:W-:Y:S01]  /*e680*/  BPT.TRAP 0x1 ;  /* 0x000000040000795c */ /* 0x000fe20000300000 */
.L_x_1936:
[----:B---3--:R-:W-:Y:S05]  /*e690*/  @P2 BRA `(.L_x_1937) ;  /* 0x0000000000082947 */ /* 0x008fea0003800000 */
[----:B------:R-:W3:Y:S02]  /*e6a0*/  SYNCS.PHASECHK.TRANS64.TRYWAIT P0, [UR10+0x31c50], R4 ;  /* 0x031c5004ff0075a7 */ /* 0x000ee4000800014a */
[----:B---3--:R-:W-:Y:S05]  /*e6b0*/  @!P0 BRA `(.L_x_1938) ;  /* 0x0000006000988947 */ /* 0x008fea0003800000 */
.L_x_1937:
[----:B------:R-:W-:Y:S01]  /*e6c0*/  UIADD3 UR60, UR60, 0x200, URZ ;  /* 0x000002003c3c7890 */ /* 0x000fe2000fffe03f */
[----:B------:R-:W-:Y:S01]  /*e6d0*/  R2UR UR5, R157 ;  /* 0x000000009d0572ca */ /* 0x000fe200000e0000 */
[----:B------:R-:W-:Y:S01]  /*e6e0*/  WARPGROUP.ARRIVE ;  /* 0x00000000000079c5 */ /* 0x000fe20000000000 */
[----:B------:R-:W-:Y:S01]  /*e6f0*/  UMOV UR7, 0x80000020 ;  /* 0x8000002000077882 */ /* 0x000fe20000000000 */
[----:B------:R-:W-:Y:S01]  /*e700*/  USHF.R.U32.HI UR60, URZ, 0x4, UR60 ;  /* 0x000000043f3c7899 */ /* 0x000fe2000801163c */
[----:B---3--:R-:W3:Y:S01]  /*e710*/  SHFL.BFLY PT, R3, R6, 0x2, 0x1f ;  /* 0x0c401f0006037f89 */ /* 0x008ee200000e0000 */
[----:B------:R-:W-:Y:S02]  /*e720*/  IMAD.U32 R9, RZ, RZ, UR10 ;  /* 0x0000000aff097e24 */ /* 0x000fe4000f8e00ff */
[----:B------:R-:W-:Y:S01]  /*e730*/  ULOP3.LUT UR60, UR60, 0x3fff, URZ, 0xc0, !UPT ;  /* 0x00003fff3c3c7892 */ /* 0x000fe2000f8ec03f */
[----:B0-2-4-:R-:W0:Y:S01]  /*e740*/  SHFL.BFLY PT, R0, R5, 0x2, 0x1f ;  /* 0x0c401f0005007f89 */ /* 0x015e2200000e0000 */
[----:B------:R-:W-:Y:S01]  /*e750*/  IMAD.MOV.U32 R8, RZ, RZ, RZ ;  /* 0x000000ffff087224 */ /* 0x000fe200078e00ff */
[----:B------:R-:W-:Y:S01]  /*e760*/  @!P1 IADD3 R9, R9, 0x31c60, RZ ;  /* 0x00031c6009099810 */ /* 0x000fe20007ffe0ff */
[----:B------:R-:W-:-:S02]  /*e770*/  ULOP3.LUT UR8, UR60, 0x2400000, URZ, 0xfc, !UPT ;  /* 0x024000003c087892 */ /* 0x000fc4000f8efc3f */
[----:B------:R-:W-:Y:S01]  /*e780*/  ULOP3.LUT UR9, UR5, 0x10000, URZ, 0xfc, !UPT ;  /* 0x0001000005097892 */ /* 0x000fe2000f8efc3f */
[----:B------:R-:W-:Y:S01]  /*e790*/  @!P1 PRMT R9, RZ, 0x654, R9 ;  /* 0x00000654ff099816 */ /* 0x000fe20000000009 */
[----:B------:R-:W-:Y:S01]  /*e7a0*/  UIMAD UR8, UR4, 0x6c0, UR8 ;  /* 0x000006c0040878a4 */ /* 0x000fe2000f8e0208 */
[----:B------:R-:W-:-:S04]  /*e7b0*/  UMOV UR5, 0xc0000010 ;  /* 0xc000001000057882 */ /* 0x000fc80000000000 */
[----:B------:R-:W-:Y:S02]  /*e7c0*/  UMOV UR4, UR9 ;  /* 0x0000000900047c82 */ /* 0x000fe40008000000 */
[----:B------:R-:W-:Y:S02]  /*e7d0*/  UMOV UR6, UR8 ;  /* 0x0000000800067c82 */ /* 0x000fe40008000000 */
[----:B------:R-:W-:Y:S01]  /*e7e0*/  HGMMA.64x96x16.F32 R24, gdesc[UR4].tnspB, R24, gsb0 ;  /* 0x41600000041879f0 */ /* 0x000fe20008000818 */
[----:B------:R-:W-:Y:S02]  /*e7f0*/  UIADD3 UR4, UR9, 0x180, URZ ;  /* 0x0000018009047890 */ /* 0x000fe4000fffe03f */
[----:B------:R-:W-:Y:S01]  /*e800*/  UIADD3 UR6, UR8, 0x40, URZ ;  /* 0x0000004008067890 */ /* 0x000fe2000fffe03f */
[----:B---3--:R-:W-:Y:S01]  /*e810*/  FADD.FTZ R3, R3, R6 ;  /* 0x0000000603037221 */ /* 0x008fe20000010000 */
[----:B------:R-:W-:Y:S01]  /*e820*/  UMOV UR5, 0xc0000010 ;  /* 0xc000001000057882 */ /* 0x000fe20000000000 */
[----:B------:R-:W-:Y:S01]  /*e830*/  UMOV UR7, 0x80000020 ;  /* 0x8000002000077882 */ /* 0x000fe20000000000 */
[----:B------:R-:W-:-:S02]  /*e840*/  IMAD.MOV.U32 R6, RZ, RZ, -0x800000 ;  /* 0xff800000ff067424 */ /* 0x000fc400078e00ff */
[----:B0-----:R-:W-:Y:S02]  /*e850*/  FADD.FTZ R2, R0, R5 ;  /* 0x0000000500027221 */ /* 0x001fe40000010000 */
[----:B------:R-:W0:Y:S04]  /*e860*/  SHFL.BFLY PT, R0, R3, 0x1, 0x1f ;  /* 0x0c201f0003007f89 */ /* 0x000e2800000e0000 */
[----:B------:R-:W2:Y:S01]  /*e870*/  SHFL.BFLY PT, R7, R2, 0x1, 0x1f ;  /* 0x0c201f0002077f89 */ /* 0x000ea200000e0000 */
[----:B0-----:R-:W-:Y:S01]  /*e880*/  FADD.FTZ R10, R3, R0 ;  /* 0x00000000030a7221 */ /* 0x001fe20000010000 */
[----:B------:R-:W-:Y:S02]  /*e890*/  IMAD.MOV.U32 R0, RZ, RZ, -0x800000 ;  /* 0xff800000ff007424 */ /* 0x000fe400078e00ff */
[----:B--2---:R-:W-:-:S02]  /*e8a0*/  FADD.FTZ R11, R2, R7 ;  /* 0x00000007020b7221 */ /* 0x004fc40000010000 */
[----:B------:R-:W-:Y:S01]  /*e8b0*/  FSETP.NE.FTZ.AND P0, PT, R10, RZ, PT ;  /* 0x000000ff0a00720b */ /* 0x000fe20003f15000 */
[----:B------:R-:W-:Y:S02]  /*e8c0*/  IMAD.MOV.U32 R7, RZ, RZ, RZ ;  /* 0x000000ffff077224 */ /* 0x000fe400078e00ff */
[----:B------:R-:W-:-:S10]  /*e8d0*/  FSETP.NE.FTZ.AND P2, PT, R11, RZ, PT ;  /* 0x000000ff0b00720b */ /* 0x000fd40003f55000 */
[----:B-1----:R-:W0:Y:S01]  /*e8e0*/  @P0 MUFU.LG2 R4, R10 ;  /* 0x0000000a00040308 */ /* 0x002e220000000c00 */
[C---:B------:R-:W-:Y:S02]  /*e8f0*/  @P0 FMUL.FTZ R2, R74.reuse, 0.69314718246459960938 ;  /* 0x3f3172184a020820 */ /* 0x040fe40000410000 */
[----:B------:R-:W-:-:S05]  /*e900*/  @P2 FMUL.FTZ R74, R74, 0.69314718246459960938 ;  /* 0x3f3172184a4a2820 */ /* 0x000fca0000410000 */
        /* <DEDUP_REMOVED lines=110> */
.L_x_1908:
[----:B------:R-:W-:Y:S05]  /*eff0*/  @P0 BRA `(.L_x_1939) ;  /* 0x0000001000880947 */ /* 0x000fea0003800000 */
[----:B------:R-:W2:Y:S01]  /*f000*/  LDL.LU R26, [R1] ;  /* 0x00000000011a7983 */ /* 0x000ea20000300800 */
[----:B------:R-:W0:Y:S01]  /*f010*/  LDC R11, c[0x0][0xbe8] ;  /* 0x0002fa00ff0b7b82 */ /* 0x000e220000000800 */
[----:B------:R-:W-:Y:S01]  /*f020*/  ULDC.64 UR4, c[0x0][0xbd0] ;  /* 0x0002f40000047ab9 */ /* 0x000fe20000000a00 */
[----:B------:R-:W-:Y:S01]  /*f030*/  ULDC.64 UR6, c[0x0][0xb38] ;  /* 0x0002ce0000067ab9 */ /* 0x000fe20000000a00 */
[----:B------:R-:W1:Y:S05]  /*f040*/  S2R R7, SR_TID.X ;  /* 0x0000000000077919 */ /* 0x000e6a0000002100 */
[----:B------:R-:W3:Y:S01]  /*f050*/  S2UR UR9, SR_CTAID.Z ;  /* 0x00000000000979c3 */ /* 0x000ee20000002700 */
[----:B------:R-:W4:Y:S07]  /*f060*/  S2R R27, SR_CTAID.X ;  /* 0x00000000001b7919 */ /* 0x000f2e0000002500 */
[----:B------:R-:W5:Y:S08]  /*f070*/  LDC.64 R18, c[0x0][0xbd8] ;  /* 0x0002f600ff127b82 */ /* 0x000f700000000a00 */
[----:B------:R-:W4:Y:S08]  /*f080*/  S2UR UR8, SR_CTAID.Y ;  /* 0x00000000000879c3 */ /* 0x000f300000002600 */
[----:B------:R-:W4:Y:S01]  /*f090*/  LDC R29, c[0x0][0xc50] ;  /* 0x00031400ff1d7b82 */ /* 0x000f220000000800 */
[----:B-1----:R-:W-:-:S05]  /*f0a0*/  VIADD R8, R7, 0xffffff80 ;  /* 0xffffff8007087836 */ /* 0x002fca0000000000 */
[----:B------:R-:W-:Y:S02]  /*f0b0*/  SHF.R.S32.HI R9, RZ, 0x1f, R8 ;  /* 0x0000001fff097819 */ /* 0x000fe40000011408 */
[----:B------:R-:W1:Y:S02]  /*f0c0*/  LDC.64 R22, c[0x0][0xb40] ;  /* 0x0002d000ff167b82 */ /* 0x000e640000000a00 */
[----:B------:R-:W-:-:S04]  /*f0d0*/  LEA.HI R12, R9, R8, RZ, 0x7 ;  /* 0x00000008090c7211 */ /* 0x000fc800078f38ff */
[----:B------:R-:W-:-:S05]  /*f0e0*/  LOP3.LUT R7, R12, 0xffffff80, RZ, 0xc0, !PT ;  /* 0xffffff800c077812 */ /* 0x000fca00078ec0ff */
[----:B------:R-:W-:-:S05]  /*f0f0*/  IMAD.IADD R7, R8, 0x1, -R7 ;  /* 0x0000000108077824 */ /* 0x000fca00078e0a07 */
[----:B------:R-:W-:-:S04]  /*f100*/  SHF.R.S32.HI R14, RZ, 0x1f, R7 ;  /* 0x0000001fff0e7819 */ /* 0x000fc80000011407 */
[----:B------:R-:W-:Y:S02]  /*f110*/  LEA.HI R10, R14, R7, RZ, 0x2 ;  /* 0x000000070e0a7211 */ /* 0x000fe400078f10ff */
[----:B------:R-:W-:Y:S02]  /*f120*/  LEA.HI R9, R9, R8, RZ, 0x2 ;  /* 0x0000000809097211 */ /* 0x000fe400078f10ff */
[--C-:B------:R-:W-:Y:S02]  /*f130*/  SHF.R.S32.HI R13, RZ, 0x2, R10.reuse ;  /* 0x00000002ff0d7819 */ /* 0x100fe4000001140a */
[----:B------:R-:W-:Y:S02]  /*f140*/  SHF.R.S32.HI R16, RZ, 0x1f, R10 ;  /* 0x0000001fff107819 */ /* 0x000fe4000001140a */
[----:B------:R-:W-:Y:S02]  /*f150*/  LOP3.LUT R9, R9, 0xfffffffc, RZ, 0xc0, !PT ;  /* 0xfffffffc09097812 */ /* 0x000fe400078ec0ff */
[----:B------:R-:W-:-:S02]  /*f160*/  LEA.HI R16, R16, R13, RZ, 0x3 ;  /* 0x0000000d10107211 */ /* 0x000fc400078f18ff */
[----:B0-----:R-:W-:Y:S01]  /*f170*/  ISETP.NE.AND P0, PT, R11, 0x1, PT ;  /* 0x000000010b00780c */ /* 0x001fe20003f05270 */
[----:B------:R-:W-:Y:S01]  /*f180*/  IMAD.IADD R15, R8, 0x1, -R9 ;  /* 0x00000001080f7824 */ /* 0x000fe200078e0a09 */
[----:B------:R-:W-:Y:S02]  /*f190*/  LOP3.LUT R16, R16, 0xfffffff8, RZ, 0xc0, !PT ;  /* 0xfffffff810107812 */ /* 0x000fe400078ec0ff */
[----:B------:R-:W-:-:S03]  /*f1a0*/  SHF.R.S32.HI R12, RZ, 0x7, R12 ;  /* 0x00000007ff0c7819 */ /* 0x000fc6000001140c */
[----:B------:R-:W-:Y:S01]  /*f1b0*/  IMAD.IADD R8, R13, 0x1, -R16 ;  /* 0x000000010d087824 */ /* 0x000fe200078e0a10 */
[----:B------:R-:W-:Y:S01]  /*f1c0*/  LEA.HI R13, R15, R15, RZ, 0x1 ;  /* 0x0000000f0f0d7211 */ /* 0x000fe200078f08ff */
[----:B------:R-:W-:Y:S01]  /*f1d0*/  IMAD.HI R9, R12, 0x55555556, RZ ;  /* 0x555555560c097827 */ /* 0x000fe200078e02ff */
[----:B------:R-:W-:Y:S02]  /*f1e0*/  LEA.HI R14, R14, R7, RZ, 0x5 ;  /* 0x000000070e0e7211 */ /* 0x000fe400078f28ff */
[----:B------:R-:W-:Y:S01]  /*f1f0*/  LOP3.LUT R16, R13, 0x1ffffffe, RZ, 0xc0, !PT ;  /* 0x1ffffffe0d107812 */ /* 0x000fe200078ec0ff */
[----:B------:R-:W0:Y:S01]  /*f200*/  @P0 LDC R21, c[0x0][0xbec] ;  /* 0x0002fb00ff150b82 */ /* 0x000e220000000800 */
[----:B------:R-:W-:Y:S02]  /*f210*/  LEA.HI R9, R9, R9, RZ, 0x1 ;  /* 0x0000000909097211 */ /* 0x000fe400078f08ff */
[----:B------:R-:W-:-:S03]  /*f220*/  SHF.R.S32.HI R13, RZ, 0x5, R14 ;  /* 0x00000005ff0d7819 */ /* 0x000fc6000001140e */
[----:B------:R-:W-:Y:S02]  /*f230*/  IMAD R73, R9, -0x3, R12 ;  /* 0xfffffffd09497824 */ /* 0x000fe400078e020c */
[----:B------:R-:W-:Y:S01]  /*f240*/  IMAD R12, R13, 0x10, R8 ;  /* 0x000000100d0c7824 */ /* 0x000fe200078e0208 */
[----:B------:R-:W1:Y:S01]  /*f250*/  @P0 LDC R20, c[0x0][0xbf0] ;  /* 0x0002fc00ff140b82 */ /* 0x000e620000000800 */
[----:B------:R-:W-:Y:S02]  /*f260*/  IMAD.IADD R75, R15, 0x1, -R16 ;  /* 0x000000010f4b7824 */ /* 0x000fe400078e0a10 */
[----:B------:R-:W-:-:S05]  /*f270*/  IMAD R14, R73, 0x40, R12 ;  /* 0x00000040490e7824 */ /* 0x000fca00078e020c */
[----:B------:R-:W1:Y:S08]  /*f280*/  @P0 LDC R73, c[0x0][0xbec] ;  /* 0x0002fb00ff490b82 */ /* 0x000e700000000800 */
[----:B------:R-:W1:Y:S01]  /*f290*/  @P0 LDC R28, c[0x0][0xbf0] ;  /* 0x0002fc00ff1c0b82 */ /* 0x000e620000000800 */
[----:B------:R-:W-:Y:S01]  /*f2a0*/  LOP3.LUT R10, R10, 0x7ffffffc, RZ, 0xc0, !PT ;  /* 0x7ffffffc0a0a7812 */ /* 0x000fe200078ec0ff */
[----:B------:R-:W-:Y:S01]  /*f2b0*/  ULDC.64 UR10, c[0x0][0x208] ;  /* 0x00008200000a7ab9 */ /* 0x000fe20000000a00 */
[----:B------:R-:W-:Y:S01]  /*f2c0*/  BSSY B0, `(.L_x_1940) ;  /* 0x00000a7000007945 */ /* 0x000fe20003800000 */
[----:B--2---:R-:W-:Y:S01]  /*f2d0*/  SHF.R.S32.HI R17, RZ, 0x1f, R26 ;  /* 0x0000001fff117819 */ /* 0x004fe2000001141a */
[----:B------:R-:W-:-:S04]  /*f2e0*/  IMAD.WIDE.U32 R8, R26, UR4, RZ ;  /* 0x000000041a087c25 */ /* 0x000fc8000f8e00ff */
[----:B------:R-:W-:Y:S01]  /*f2f0*/  IMAD R13, R17, UR4, RZ ;  /* 0x00000004110d7c24 */ /* 0x000fe2000f8e02ff */
[----:B---3--:R-:W-:-:S03]  /*f300*/  USHF.R.S32.HI UR4, URZ, 0x1f, UR9 ;  /* 0x0000001f3f047899 */ /* 0x008fc60008011409 */
[----:B------:R-:W-:Y:S02]  /*f310*/  IMAD R15, R26, UR5, R13 ;  /* 0x000000051a0f7c24 */ /* 0x000fe4000f8e020d */
[----:B------:R-:W-:Y:S02]  /*f320*/  IMAD R17, R17, UR6, RZ ;  /* 0x0000000611117c24 */ /* 0x000fe4000f8e02ff */
[----:B------:R-:W-:Y:S02]  /*f330*/  IMAD.IADD R9, R9, 0x1, R15 ;  /* 0x0000000109097824 */ /* 0x000fe400078e020f */
[----:B-----5:R-:W-:Y:S02]  /*f340*/  IMAD R16, R18, UR4, RZ ;  /* 0x0000000412107c24 */ /* 0x020fe4000f8e02ff */
[----:B------:R-:W-:Y:S02]  /*f350*/  IMAD R15, R75, 0x8, R14 ;  /* 0x000000084b0f7824 */ /* 0x000fe400078e020e */
[----:B------:R-:W-:-:S04]  /*f360*/  IMAD.WIDE.U32 R12, R26, UR6, RZ ;  /* 0x000000061a0c7c25 */ /* 0x000fc8000f8e00ff */
[----:B------:R-:W-:Y:S01]  /*f370*/  IMAD R17, R26, UR7, R17 ;  /* 0x000000071a117c24 */ /* 0x000fe2000f8e0211 */
[----:B------:R-:W-:Y:S01]  /*f380*/  ULDC.64 UR6, c[0x0][0xb48] ;  /* 0x0002d20000067ab9 */ /* 0x000fe20000000a00 */
[----:B------:R-:W-:Y:S02]  /*f390*/  IMAD R19, R19, UR9, R16 ;  /* 0x0000000913137c24 */ /* 0x000fe4000f8e0210 */
[----:B----4-:R-:W-:Y:S02]  /*f3a0*/  IMAD R16, R27, 0xc0, R15 ;  /* 0x000000c01b107824 */ /* 0x010fe400078e020f */
[----:B------:R-:W-:Y:S02]  /*f3b0*/  IMAD.MOV R26, RZ, RZ, -R26 ;  /* 0x000000ffff1a7224 */ /* 0x000fe400078e0a1a */
[----:B------:R-:W-:Y:S02]  /*f3c0*/  IMAD.IADD R13, R13, 0x1, R17 ;  /* 0x000000010d0d7824 */ /* 0x000fe400078e0211 */
[----:B0-----:R-:W-:-:S04]  /*f3d0*/  @P0 IMAD.HI.U32 R17, R16, R21, RZ ;  /* 0x0000001510110227 */ /* 0x001fc800078e00ff */
[----:B------:R-:W-:-:S04]  /*f3e0*/  IMAD.WIDE.U32 R8, R18, UR9, R8 ;  /* 0x0000000912087c25 */ /* 0x000fc8000f8e0008 */
[----:B------:R-:W-:Y:S02]  /*f3f0*/  IMAD R29, R29, R26, UR8 ;  /* 0x000000081d1d7e24 */ /* 0x000fe4000f8e021a */
[C---:B-1----:R-:W-:Y:S01]  /*f400*/  IMAD R18, R22.reuse, UR4, RZ ;  /* 0x0000000416127c24 */ /* 0x042fe2000f8e02ff */
[----:B------:R-:W-:Y:S01]  /*f410*/  ULDC.64 UR4, c[0x0][0xbe0] ;  /* 0x0002f80000047ab9 */ /* 0x000fe20000000a00 */
[----:B------:R-:W-:Y:S01]  /*f420*/  IMAD.MOV.U32 R15, RZ, RZ, R16 ;  /* 0x000000ffff0f7224 */ /* 0x000fe200078e0010 */
[----:B------:R-:W-:Y:S01]  /*f430*/  @P0 SHF.R.U32.HI R15, RZ, R20, R17 ;  /* 0x00000014ff0f0219 */ /* 0x000fe20000011611 */
[----:B------:R-:W-:Y:S01]  /*f440*/  IMAD.IADD R9, R9, 0x1, R19 ;  /* 0x0000000109097824 */ /* 0x000fe200078e0213 */
[----:B------:R-:W-:Y:S01]  /*f450*/  SHF.R.S32.HI R20, RZ, 0x1f, R29 ;  /* 0x0000001fff147819 */ /* 0x000fe2000001141d */
[----:B------:R-:W-:Y:S02]  /*f460*/  IMAD R19, R23, UR9, R18 ;  /* 0x0000000917137c24 */ /* 0x000fe4000f8e0212 */
[----:B------:R-:W-:Y:S01]  /*f470*/  IMAD.WIDE.U32 R12, R22, UR9, R12 ;  /* 0x00000009160c7c25 */ /* 0x000fe2000f8e000c */
[----:B------:R-:W-:-:S03]  /*f480*/  ULDC.64 UR8, c[0x0][0xb28] ;  /* 0x0002ca0000087ab9 */ /* 0x000fc60000000a00 */
[----:B------:R-:W-:-:S04]  /*f490*/  @P0 IMAD.HI.U32 R73, R16, R73, RZ ;  /* 0x0000004910490227 */ /* 0x000fc800078e00ff */
[----:B------:R-:W-:Y:S02]  /*f4a0*/  IMAD.IADD R13, R13, 0x1, R19 ;  /* 0x000000010d0d7824 */ /* 0x000fe400078e0213 */
[----:B------:R-:W-:Y:S02]  /*f4b0*/  IMAD R19, R20, UR6, RZ ;  /* 0x0000000614137c24 */ /* 0x000fe4000f8e02ff */
[----:B------:R-:W-:-:S04]  /*f4c0*/  IMAD.WIDE.U32 R8, R29, UR4, R8 ;  /* 0x000000041d087c25 */ /* 0x000fc8000f8e0008 */
[----:B------:R-:W-:Y:S01]  /*f4d0*/  IMAD.MOV.U32 R17, RZ, RZ, R16 ;  /* 0x000000ffff117224 */ /* 0x000fe200078e0010 */
[----:B------:R-:W-:Y:S01]  /*f4e0*/  @P0 SHF.R.U32.HI R17, RZ, R28, R73 ;  /* 0x0000001cff110219 */ /* 0x000fe20000011649 */
[----:B------:R-:W-:Y:S01]  /*f4f0*/  IMAD R18, R20, UR4, RZ ;  /* 0x0000000414127c24 */ /* 0x000fe2000f8e02ff */
[----:B------:R-:W-:Y:S01]  /*f500*/  BAR.SYNC.DEFER_BLOCKING 0x1, 0x180 ;  /* 0x0046000000007b1d */ /* 0x000fe20000010000 */
[----:B------:R-:W-:Y:S01]  /*f510*/  IMAD R21, R29, UR7, R19 ;  /* 0x000000071d157c24 */ /* 0x000fe2000f8e0213 */
[--C-:B------:R-:W-:Y:S02]  /*f520*/  SHF.R.S32.HI R19, RZ, 0x1f, R15.reuse ;  /* 0x0000001fff137819 */ /* 0x100fe4000001140f */
[----:B------:R-:W-:Y:S01]  /*f530*/  IADD3 R8, P0, R15, R8, RZ ;  /* 0x000000080f087210 */ /* 0x000fe20007f1e0ff */
[----:B------:R-:W-:Y:S02]  /*f540*/  IMAD.MOV R15, RZ, RZ, -R15 ;  /* 0x000000ffff0f7224 */ /* 0x000fe400078e0a0f */
[C---:B------:R-:W-:Y:S01]  /*f550*/  IMAD R20, R29.reuse, UR5, R18 ;  /* 0x000000051d147c24 */ /* 0x040fe2000f8e0212 */
[----:B------:R-:W-:Y:S01]  /*f560*/  SHF.R.S32.HI R18, RZ, 0x1f, R17 ;  /* 0x0000001fff127819 */ /* 0x000fe20000011411 */
[----:B------:R-:W-:Y:S01]  /*f570*/  IMAD.WIDE.U32 R12, R29, UR6, R12 ;  /* 0x000000061d0c7c25 */ /* 0x000fe2000f8e000c */
[----:B------:R-:W-:Y:S01]  /*f580*/  ULDC.64 UR4, c[0x0][0xb30] ;  /* 0x0002cc0000047ab9 */ /* 0x000fe20000000a00 */
[----:B------:R-:W-:-:S02]  /*f590*/  ULDC.64 UR6, c[0x0][0xbc8] ;  /* 0x0002f20000067ab9 */ /* 0x000fc40000000a00 */
[----:B------:R-:W-:Y:S02]  /*f5a0*/  IMAD.MOV R22, RZ, RZ, -R17 ;  /* 0x000000ffff167224 */ /* 0x000fe400078e0a11 */
[----:B------:R-:W-:Y:S01]  /*f5b0*/  IMAD R15, R11, R15, R16 ;  /* 0x0000000f0b0f7224 */ /* 0x000fe200078e0210 */
[----:B------:R-:W-:Y:S01]  /*f5c0*/  IADD3.X R9, R19, R9, R20, P0, !PT ;  /* 0x0000000913097210 */ /* 0x000fe200007fe414 */
[----:B------:R-:W-:Y:S02]  /*f5d0*/  IMAD.IADD R13, R13, 0x1, R21 ;  /* 0x000000010d0d7824 */ /* 0x000fe400078e0215 */
[----:B------:R-:W-:Y:S02]  /*f5e0*/  IMAD R18, R18, UR4, RZ ;  /* 0x0000000412127c24 */ /* 0x000fe4000f8e02ff */
[----:B------:R-:W-:Y:S01]  /*f5f0*/  IMAD R19, R11, R22, R16 ;  /* 0x000000160b137224 */ /* 0x000fe200078e0210 */
[----:B------:R-:W-:Y:S01]  /*f600*/  SHF.R.S32.HI R16, RZ, 0x1f, R15 ;  /* 0x0000001fff107819 */ /* 0x000fe2000001140f */
[----:B------:R-:W-:-:S02]  /*f610*/  IMAD R21, R17, UR5, R18 ;  /* 0x0000000511157c24 */ /* 0x000fc4000f8e0212 */
[----:B------:R-:W-:Y:S01]  /*f620*/  IMAD.WIDE.U32 R12, R17, UR4, R12 ;  /* 0x00000004110c7c25 */ /* 0x000fe2000f8e000c */
[----:B------:R-:W-:Y:S01]  /*f630*/  SHF.R.S32.HI R17, RZ, 0x1f, R19 ;  /* 0x0000001fff117819 */ /* 0x000fe20000011413 */
[----:B------:R-:W0:Y:S02]  /*f640*/  S2UR UR5, SR_CgaCtaId ;  /* 0x00000000000579c3 */ /* 0x000e240000008800 */
[----:B------:R-:W-:Y:S02]  /*f650*/  IMAD R16, R16, UR6, RZ ;  /* 0x0000000610107c24 */ /* 0x000fe4000f8e02ff */
[----:B------:R-:W-:Y:S02]  /*f660*/  IMAD R18, R17, UR8, RZ ;  /* 0x0000000811127c24 */ /* 0x000fe4000f8e02ff */
[----:B------:R-:W-:Y:S02]  /*f670*/  IMAD.IADD R13, R13, 0x1, R21 ;  /* 0x000000010d0d7824 */ /* 0x000fe400078e0215 */
[----:B------:R-:W-:-:S02]  /*f680*/  IMAD R17, R15, UR7, R16 ;  /* 0x000000070f117c24 */ /* 0x000fc4000f8e0210 */
[----:B------:R-:W-:Y:S01]  /*f690*/  IMAD.WIDE.U32 R8, R15, UR6, R8 ;  /* 0x000000060f087c25 */ /* 0x000fe2000f8e0008 */
[----:B------:R-:W-:-:S03]  /*f6a0*/  ULDC.64 UR6, c[0x0][0xba8] ;  /* 0x0002ea0000067ab9 */ /* 0x000fc60000000a00 */
[C---:B------:R-:W-:Y:S01]  /*f6b0*/  IMAD R21, R19.reuse, UR9, R18 ;  /* 0x0000000913157c24 */ /* 0x040fe2000f8e0212 */
[----:B------:R-:W-:Y:S01]  /*f6c0*/  LEA R18, P0, R8, UR6, 0x2 ;  /* 0x0000000608127c11 */ /* 0x000fe2000f8010ff */
[----:B------:R-:W-:Y:S01]  /*f6d0*/  IMAD.WIDE.U32 R12, R19, UR8, R12 ;  /* 0x00000008130c7c25 */ /* 0x000fe2000f8e000c */
[----:B------:R-:W-:Y:S01]  /*f6e0*/  ULDC.64 UR8, c[0x0][0xb00] ;  /* 0x0002c00000087ab9 */ /* 0x000fe20000000a00 */
[----:B------:R-:W-:Y:S01]  /*f6f0*/  UMOV UR4, 0x400 ;  /* 0x0000040000047882 */ /* 0x000fe20000000000 */
[----:B------:R-:W-:Y:S01]  /*f700*/  ULDC UR6, c[0x0][0xa88] ;  /* 0x0002a20000067ab9 */ /* 0x000fe20000000800 */
[----:B------:R-:W-:Y:S01]  /*f710*/  IMAD.IADD R15, R9, 0x1, R17 ;  /* 0x00000001090f7824 */ /* 0x000fe200078e0211 */
[----:B------:R-:W-:Y:S01]  /*f720*/  LEA R26, P1, R12, UR8, 0x2 ;  /* 0x000000080c1a7c11 */ /* 0x000fe2000f8210ff */
[----:B------:R-:W-:-:S03]  /*f730*/  IMAD.IADD R9, R13, 0x1, R21 ;  /* 0x000000010d097824 */ /* 0x000fc600078e0215 */
[----:B------:R-:W-:Y:S01]  /*f740*/  LEA.HI.X R17, R8, UR7, R15, 0x2, P0 ;  /* 0x0000000708117c11 */ /* 0x000fe200080f140f */
[----:B------:R-:W-:Y:S01]  /*f750*/  IMAD R16, R27, 0xc0, R14 ;  /* 0x000000c01b107824 */ /* 0x000fe200078e020e */
[----:B------:R-:W-:Y:S01]  /*f760*/  LEA.HI.X R27, R12, UR9, R9, 0x2, P1 ;  /* 0x000000090c1b7c11 */ /* 0x000fe200088f1409 */
[----:B------:R-:W-:Y:S04]  /*f770*/  SHFL.IDX PT, R14, R18, 0x1, 0x1c1f ;  /* 0x003c1f00120e7f89 */ /* 0x000fe800000e0000 */
[----:B------:R-:W-:Y:S04]  /*f780*/  SHFL.IDX PT, R12, R18, RZ, 0x1c1f ;  /* 0x001c1fff120c7589 */ /* 0x000fe800000e0000 */
[----:B------:R-:W1:Y:S04]  /*f790*/  SHFL.IDX PT, R13, R17, RZ, 0x1c1f ;  /* 0x001c1fff110d7589 */ /* 0x000e6800000e0000 */
[----:B------:R-:W2:Y:S01]  /*f7a0*/  SHFL.IDX PT, R15, R17, 0x1, 0x1c1f ;  /* 0x003c1f00110f7f89 */ /* 0x000ea200000e0000 */
[----:B0-----:R-:W-:Y:S01]  /*f7b0*/  ULEA UR4, UR5, UR4, 0x18 ;  /* 0x0000000405047291 */ /* 0x001fe2000f8ec03f */
[----:B------:R-:W-:Y:S01]  /*f7c0*/  IMAD R21, R11, UR6, RZ ;  /* 0x000000060b157c24 */ /* 0x000fe2000f8e02ff */
[----:B------:R-:W-:Y:S01]  /*f7d0*/  LOP3.LUT P0, RZ, R7, 0x3, RZ, 0xc0, !PT ;  /* 0x0000000307ff7812 */ /* 0x000fe2000780c0ff */
[----:B------:R-:W-:Y:S01]  /*f7e0*/  VIADD R20, R16, 0x8 ;  /* 0x0000000810147836 */ /* 0x000fe20000000000 */
[----:B------:R-:W-:-:S02]  /*f7f0*/  UIADD3 UR4, UR4, 0x31c20, URZ ;  /* 0x00031c2004047890 */ /* 0x000fc4000fffe03f */
[-C--:B------:R-:W-:Y:S02]  /*f800*/  ISETP.GE.OR P1, PT, R16, R21.reuse, P0 ;  /* 0x000000151000720c */ /* 0x080fe40000726670 */
[-C--:B------:R-:W-:Y:S01]  /*f810*/  ISETP.GE.OR P0, PT, R20, R21.reuse, P0 ;  /* 0x000000151400720c */ /* 0x080fe20000706670 */
[----:B------:R-:W-:Y:S01]  /*f820*/  UPRMT UR4, URZ, 0x654, UR4 ;  /* 0x000006543f047896 */ /* 0x000fe20008000004 */
[----:B------:R-:W-:Y:S01]  /*f830*/  ISETP.GE.AND P2, PT, R16, R21, PT ;  /* 0x000000151000720c */ /* 0x000fe20003f46270 */
[----:B------:R-:W-:Y:S01]  /*f840*/  IMAD.IADD R7, R7, 0x1, -R10 ;  /* 0x0000000107077824 */ /* 0x000fe200078e0a0a */
[----:B------:R0:W3:Y:S04]  /*f850*/  SHFL.IDX PT, R8, R26, RZ, 0x1c1f ;  /* 0x001c1fff1a087589 */ /* 0x0000e800000e0000 */
[----:B------:R0:W4:Y:S02]  /*f860*/  SHFL.IDX PT, R9, R27, RZ, 0x1c1f ;  /* 0x001c1fff1b097589 */ /* 0x00012400000e0000 */
[----:B------:R-:W-:Y:S02]  /*f870*/  SYNCS.ARRIVE.TRANS64.RED.A1T0 RZ, [UR4], RZ ;  /* 0x000000ffffff79a7 */ /* 0x000fe40008100404 */
[----:B-1----:R0:W-:Y:S01]  /*f880*/  @!P1 ST.E desc[UR10][R12.64], R6 ;  /* 0x000000060c009985 */ /* 0x0021e2000c10190a */
[----:B------:R-:W-:-:S03]  /*f890*/  IMAD.SHL.U32 R7, R7, 0x2, RZ ;  /* 0x0000000207077824 */ /* 0x000fc600078e00ff */
[----:B--2---:R0:W-:Y:S01]  /*f8a0*/  @!P0 ST.E desc[UR10][R14.64], R0 ;  /* 0x000000000e008985 */ /* 0x0041e2000c10190a */
[----:B------:R-:W-:Y:S05]  /*f8b0*/  @P2 BRA `(.L_x_1941) ;  /* 0x00000004001c2947 */ /* 0x000fea0003800000 */
[C---:B0-----:R-:W-:Y:S01]  /*f8c0*/  VIADD R0, R7.reuse, 0x8 ;  /* 0x0000000807007836 */ /* 0x041fe20000000000 */
[----:B------:R-:W-:Y:S01]  /*f8d0*/  ULDC UR4, c[0x0][0xac8] ;  /* 0x0002b20000047ab9 */ /* 0x000fe20000000800 */
[C---:B------:R-:W-:Y:S01]  /*f8e0*/  VIADD R10, R7.reuse, 0x18 ;  /* 0x00000018070a7836 */ /* 0x040fe20000000000 */
[C---:B------:R-:W-:Y:S01]  /*f8f0*/  IADD3 R6, R7.reuse, 0x10, RZ ;  /* 0x0000001007067810 */ /* 0x040fe20007ffe0ff */
[C---:B------:R-:W-:Y:S01]  /*f900*/  VIADD R11, R7.reuse, 0x20 ;  /* 0x00000020070b7836 */ /* 0x040fe20000000000 */
[----:B------:R-:W-:Y:S01]  /*f910*/  ISETP.GE.AND P1, PT, R0, UR4, PT ;  /* 0x0000000400007c0c */ /* 0x000fe2000bf26270 */
[----:B------:R-:W-:Y:S01]  /*f920*/  ULDC.64 UR6, c[0x0][0x208] ;  /* 0x0000820000067ab9 */ /* 0x000fe20000000a00 */
[----:B------:R-:W-:Y:S01]  /*f930*/  ISETP.GE.AND P2, PT, R6, UR4, PT ;  /* 0x0000000406007c0c */ /* 0x000fe2000bf46270 */
[C---:B------:R-:W-:Y:S01]  /*f940*/  VIADD R22, R7.reuse, 0x38 ;  /* 0x0000003807167836 */ /* 0x040fe20000000000 */
[----:B------:R-:W-:Y:S01]  /*f950*/  ISETP.GE.AND P3, PT, R10, UR4, PT ;  /* 0x000000040a007c0c */ /* 0x000fe2000bf66270 */
[----:B------:R-:W-:Y:S01]  /*f960*/  VIADD R23, R7, 0x40 ;  /* 0x0000004007177836 */ /* 0x000fe20000000000 */
[----:B------:R-:W-:-:S02]  /*f970*/  ISETP.GE.AND P4, PT, R11, UR4, PT ;  /* 0x000000040b007c0c */ /* 0x000fc4000bf86270 */
[----:B------:R-:W-:-:S05]  /*f980*/  ISETP.GE.AND P0, PT, R7, UR4, PT ;  /* 0x0000000407007c0c */ /* 0x000fca000bf06270 */
[----:B------:R-:W-:Y:S02]  /*f990*/  @!P1 LEA.HI R0, R0, R0, RZ, 0x1 ;  /* 0x0000000000009211 */ /* 0x000fe400078f08ff */
[----:B------:R-:W-:Y:S02]  /*f9a0*/  @!P2 LEA.HI R6, R6, R6, RZ, 0x1 ;  /* 0x000000060606a211 */ /* 0x000fe400078f08ff */
[----:B------:R-:W-:Y:S02]  /*f9b0*/  @!P3 LEA.HI R12, R10, R10, RZ, 0x1 ;  /* 0x0000000a0a0cb211 */ /* 0x000fe400078f08ff */
[----:B------:R-:W-:Y:S02]  /*f9c0*/  @!P1 LOP3.LUT R13, R0, 0xfffffffe, RZ, 0xc0, !PT ;  /* 0xfffffffe000d9812 */ /* 0x000fe400078ec0ff */
[----:B------:R-:W-:Y:S01]  /*f9d0*/  @!P4 LEA.HI R0, R11, R11, RZ, 0x1 ;  /* 0x0000000b0b00c211 */ /* 0x000fe200078f08ff */
[----:B---34-:R-:W-:Y:S01]  /*f9e0*/  @!P0 IMAD.WIDE R10, R7, 0x4, R8 ;  /* 0x00000004070a8825 */ /* 0x018fe200078e0208 */
[----:B------:R-:W-:-:S02]  /*f9f0*/  @!P2 LOP3.LUT R15, R6, 0xfffffffe, RZ, 0xc0, !PT ;  /* 0xfffffffe060fa812 */ /* 0x000fc400078ec0ff */
[----:B------:R-:W-:Y:S01]  /*fa00*/  @!P3 LOP3.LUT R17, R12, 0xfffffffe, RZ, 0xc0, !PT ;  /* 0xfffffffe0c11b812 */ /* 0x000fe200078ec0ff */
[--C-:B------:R-:W-:Y:S01]  /*fa10*/  @!P1 IMAD.WIDE R12, R13, 0x4, R8.reuse ;  /* 0x000000040d0c9825 */ /* 0x100fe200078e0208 */
[----:B------:R-:W-:Y:S01]  /*fa20*/  @!P4 LOP3.LUT R19, R0, 0xfffffffe, RZ, 0xc0, !PT ;  /* 0xfffffffe0013c812 */ /* 0x000fe200078ec0ff */
[----:B------:R0:W-:Y:S02]  /*fa30*/  @!P0 ST.E.64 desc[UR6][R10.64], R24 ;  /* 0x000000180a008985 */ /* 0x0001e4000c101b06 */
[----:B------:R-:W-:Y:S02]  /*fa40*/  VIADD R0, R7, 0x28 ;  /* 0x0000002807007836 */ /* 0x000fe40000000000 */
[--C-:B------:R-:W-:Y:S01]  /*fa50*/  @!P2 IMAD.WIDE R14, R15, 0x4, R8.reuse ;  /* 0x000000040f0ea825 */ /* 0x100fe200078e0208 */
[----:B------:R1:W-:Y:S02]  /*fa60*/  @!P1 ST.E.64 desc[UR6][R12.64], R4 ;  /* 0x000000040c009985 */ /* 0x0003e4000c101b06 */
[----:B------:R-:W-:Y:S01]  /*fa70*/  ISETP.GE.AND P0, PT, R0, UR4, PT ;  /* 0x0000000400007c0c */ /* 0x000fe2000bf06270 */
[----:B------:R-:W-:Y:S01]  /*fa80*/  VIADD R6, R7, 0x30 ;  /* 0x0000003007067836 */ /* 0x000fe20000000000 */
[----:B------:R2:W-:Y:S01]  /*fa90*/  @!P2 ST.E.64 desc[UR6][R14.64], R32 ;  /* 0x000000200e00a985 */ /* 0x0005e2000c101b06 */
[----:B------:R-:W-:Y:S01]  /*faa0*/  @!P3 IMAD.WIDE R16, R17, 0x4, R8 ;  /* 0x000000041110b825 */ /* 0x000fe200078e0208 */
[----:B------:R-:W-:-:S02]  /*fab0*/  ISETP.GE.AND P2, PT, R22, UR4, PT ;  /* 0x0000000416007c0c */ /* 0x000fc4000bf46270 */
[----:B------:R-:W-:Y:S01]  /*fac0*/  ISETP.GE.AND P1, PT, R6, UR4, PT ;  /* 0x0000000406007c0c */ /* 0x000fe2000bf26270 */
[----:B------:R-:W-:Y:S01]  /*fad0*/  @!P4 IMAD.WIDE R18, R19, 0x4, R8 ;  /* 0x000000041312c825 */ /* 0x000fe200078e0208 */
[----:B------:R3:W-:Y:S01]  /*fae0*/  @!P3 ST.E.64 desc[UR6][R16.64], R36 ;  /* 0x000000241000b985 */ /* 0x0007e2000c101b06 */
[----:B------:R-:W-:Y:S02]  /*faf0*/  ISETP.GE.AND P3, PT, R23, UR4, PT ;  /* 0x0000000417007c0c */ /* 0x000fe4000bf66270 */
[C---:B0-----:R-:W-:Y:S01]  /*fb00*/  VIADD R10, R7.reuse, 0x48 ;  /* 0x00000048070a7836 */ /* 0x041fe20000000000 */
[----:B------:R0:W-:Y:S01]  /*fb10*/  @!P4 ST.E.64 desc[UR6][R18.64], R40 ;  /* 0x000000281200c985 */ /* 0x0001e2000c101b06 */
[C---:B-1----:R-:W-:Y:S01]  /*fb20*/  VIADD R5, R7.reuse, 0x58 ;  /* 0x0000005807057836 */ /* 0x042fe20000000000 */
        /* <DEDUP_REMOVED lines=8> */
[----:B------:R-:W-:-:S02]  /*fbb0*/  @!P2 LOP3.LUT R13, R22, 0xfffffffe, RZ, 0xc0, !PT ;  /* 0xfffffffe160da812 */ /* 0x000fc400078ec0ff */
        /* <DEDUP_REMOVED lines=10> */
[----:B------:R-:W-:-:S04]  /*fc60*/  @!P0 IMAD.WIDE R4, R5, 0x4, R8 ;  /* 0x0000000405048825 */ /* 0x000fc800078e0208 */
        /* <DEDUP_REMOVED lines=10> */
[----:B------:R1:W-:Y:S04]  /*fd10*/  @!P5 ST.E.64 desc[UR6][R18.64], R64 ;  /* 0x000000401200d985 */ /* 0x0003e8000c101b06 */
[----:B------:R1:W-:Y:S02]  /*fd20*/  @!P6 ST.E.64 desc[UR6][R8.64], R68 ;  /* 0x000000440800e985 */ /* 0x0003e4000c101b06 */
.L_x_1941:
[----:B------:R-:W-:Y:S05]  /*fd30*/  BSYNC B0 ;  /* 0x0000000000007941 */ /* 0x000fea0003800000 */
.L_x_1940:
[----:B------:R-:W-:Y:S01]  /*fd40*/  ISETP.GE.AND P0, PT, R20, R21, PT ;  /* 0x000000151400720c */ /* 0x000fe20003f06270 */
[----:B01----:R0:W1:Y:S04]  /*fd50*/  SHFL.IDX PT, R15, R27, 0x1, 0x1c1f ;  /* 0x003c1f001b0f7f89 */ /* 0x00306800000e0000 */
[----:B------:R0:W2:Y:S08]  /*fd60*/  SHFL.IDX PT, R14, R26, 0x1, 0x1c1f ;  /* 0x003c1f001a0e7f89 */ /* 0x0000b000000e0000 */
[----:B0-----:R-:W-:Y:S05]  /*fd70*/  @P0 BRA `(.L_x_1906) ;  /* 0x0000004800500947 */ /* 0x001fea0003800000 */
[C---:B------:R-:W-:Y:S01]  /*fd80*/  VIADD R0, R7.reuse, 0x8 ;  /* 0x0000000807007836 */ /* 0x040fe20000000000 */
        /* <DEDUP_REMOVED lines=19> */
[----:B----4-:R-:W-:Y:S01]  /*fec0*/  @!P3 LOP3.LUT R9, R0, 0xfffffffe, RZ, 0xc0, !PT ;  /* 0xfffffffe0009b812 */ /* 0x010fe200078ec0ff */
[----:B------:R-:W-:Y:S01]  /*fed0*/  VIADD R0, R7, 0x30 ;  /* 0x0000003007007836 */ /* 0x000fe20000000000 */
[----:B------:R-:W-:-:S02]  /*fee0*/  @!P4 LOP3.LUT R11, R4, 0xfffffffe, RZ, 0xc0, !PT ;  /* 0xfffffffe040bc812 */ /* 0x000fc400078ec0ff */
[----:B------:R-:W-:Y:S01]  /*fef0*/  @!P5 LOP3.LUT R13, R5, 0xfffffffe, RZ, 0xc0, !PT ;  /* 0xfffffffe050dd812 */ /* 0x000fe200078ec0ff */
[--C-:B-12---:R-:W-:Y:S01]  /*ff00*/  @!P2 IMAD.WIDE R4, R7, 0x4, R14.reuse ;  /* 0x000000040704a825 */ /* 0x106fe200078e020e */
[----:B------:R-:W-:Y:S02]  /*ff10*/  @!P0 LEA.HI R6, R6, R6, RZ, 0x1 ;  /* 0x0000000606068211 */ /* 0x000fe400078f08ff */
[----:B------:R-:W-:Y:S01]  /*ff20*/  ISETP.GE.AND P6, PT, R20, UR4, PT ;  /* 0x0000000414007c0c */ /* 0x000fe2000bfc6270 */
[--C-:B---3--:R-:W-:Y:S01]  /*ff30*/  @!P3 IMAD.WIDE R8, R9, 0x4, R14.reuse ;  /* 0x000000040908b825 */ /* 0x108fe200078e020e */
[----:B------:R0:W-:Y:S01]  /*ff40*/  @!P2 ST.E.64 desc[UR6][R4.64], R2 ;  /* 0x000000020400a985 */ /* 0x0001e2000c101b06 */
[----:B------:R-:W-:Y:S02]  /*ff50*/  ISETP.GE.AND P2, PT, R0, UR4, PT ;  /* 0x0000000400007c0c */ /* 0x000fe4000bf46270 */
[----:B------:R-:W-:Y:S01]  /*ff60*/  @!P4 IMAD.WIDE R10, R11, 0x4, R14 ;  /* 0x000000040b0ac825 */ /* 0x000fe200078e020e */
        /* <DEDUP_REMOVED lines=10> */
[----:B------:R-:W-:-:S02]  /*10010*/  @!P1 LOP3.LUT R5, R16, 0xfffffffe, RZ, 0xc0, !PT ;  /* 0xfffffffe10059812 */ /* 0x000fc400078ec0ff */
[----:B------:R-:W-:Y:S01]  /*10020*/  @!P2 LEA.HI R0, R0, R0, RZ, 0x1 ;  /* 0x000000000000a211 */ /* 0x000fe200078f08ff */
[--C-:B------:R-:W-:Y:S01]  /*10030*/  @!P0 IMAD.WIDE R2, R3, 0x4, R14.reuse ;  /* 0x0000000403028825 */ /* 0x100fe200078e020e */
[----:B------:R-:W-:Y:S02]  /*10040*/  @!P3 LEA.HI R17, R17, R17, RZ, 0x1 ;  /* 0x000000111111b211 */ /* 0x000fe400078f08ff */
[----:B------:R-:W-:Y:S01]  /*10050*/  @!P4 LEA.HI R18, R18, R18, RZ, 0x1 ;  /* 0x000000121212c211 */ /* 0x000fe200078f08ff */
[----:B------:R-:W-:Y:S01]  /*10060*/  @!P1 IMAD.WIDE R4, R5, 0x4, R14 ;  /* 0x0000000405049825 */ /* 0x000fe200078e020e */
[----:B------:R-:W-:Y:S01]  /*10070*/  @!P6 LEA.HI R20, R20, R20, RZ, 0x1 ;  /* 0x000000141414e211 */ /* 0x000fe200078f08ff */
[----:B------:R0:W-:Y:S01]  /*10080*/  @!P0 ST.E.64 desc[UR6][R2.64], R42 ;  /* 0x0000002a02008985 */ /* 0x0001e2000c101b06 */
[----:B------:R-:W-:Y:S02]  /*10090*/  @!P5 LEA.HI R19, R19, R19, RZ, 0x1 ;  /* 0x000000131313d211 */ /* 0x000fe400078f08ff */
[----:B-1----:R-:W-:Y:S01]  /*100a0*/  @!P2 LOP3.LUT R9, R0, 0xfffffffe, RZ, 0xc0, !PT ;  /* 0xfffffffe0009a812 */ /* 0x002fe200078ec0ff */
[----:B------:R1:W-:Y:S01]  /*100b0*/  @!P1 ST.E.64 desc[UR6][R4.64], R46 ;  /* 0x0000002e04009985 */ /* 0x0003e2000c101b06 */
[----:B------:R-:W-:-:S02]  /*100c0*/  @!P3 LOP3.LUT R17, R17, 0xfffffffe, RZ, 0xc0, !PT ;  /* 0xfffffffe1111b812 */ /* 0x000fc400078ec0ff */
[----:B--2---:R-:W-:Y:S02]  /*100d0*/  @!P4 LOP3.LUT R11, R18, 0xfffffffe, RZ, 0xc0, !PT ;  /* 0xfffffffe120bc812 */ /* 0x004fe400078ec0ff */
[----:B------:R-:W-:Y:S02]  /*100e0*/  ISETP.GE.AND P0, PT, R7, UR4, PT ;  /* 0x0000000407007c0c */ /* 0x000fe4000bf06270 */
[----:B------:R-:W-:Y:S02]  /*100f0*/  @!P5 LOP3.LUT R19, R19, 0xfffffffe, RZ, 0xc0, !PT ;  /* 0xfffffffe1313d812 */ /* 0x000fe400078ec0ff */
[----:B---3--:R-:W-:Y:S01]  /*10100*/  @!P6 LOP3.LUT R13, R20, 0xfffffffe, RZ, 0xc0, !PT ;  /* 0xfffffffe140de812 */ /* 0x008fe200078ec0ff */
        /* <DEDUP_REMOVED lines=17> */
.L_x_1939:
[----:B------:R-:W0:Y:S02]  /*10220*/  S2R R2, SR_TID.X ;  /* 0x0000000000027919 */ /* 0x000e240000002100 */
[----:B0-----:R-:W-:-:S05]  /*10230*/  VIADD R0, R2, 0xffffff80 ;  /* 0xffffff8002007836 */ /* 0x001fca0000000000 */
        /* <DEDUP_REMOVED lines=10> */
[----:B------:R-:W2:Y:S01]  /*102e0*/  LDL.LU R7, [R1] ;  /* 0x0000000001077983 */ /* 0x000ea20000300800 */
[----:B------:R-:W-:Y:S01]  /*102f0*/  ISETP.NE.AND P0, PT, R6, 0x1, PT ;  /* 0x000000010600780c */ /* 0x000fe20003f05270 */
[----:B------:R-:W0:Y:S01]  /*10300*/  S2UR UR4, SR_CTAID.Z ;  /* 0x00000000000479c3 */ /* 0x000e220000002700 */
[----:B------:R-:W-:Y:S01]  /*10310*/  ULDC.64 UR6, c[0x0][0xbd0] ;  /* 0x0002f40000067ab9 */ /* 0x000fe20000000a00 */
[----:B------:R-:W-:-:S06]  /*10320*/  ULDC.64 UR10, c[0x0][0x208] ;  /* 0x00008200000a7ab9 */ /* 0x000fcc0000000a00 */
[----:B------:R-:W1:Y:S08]  /*10330*/  LDC.64 R12, c[0x0][0xbd8] ;  /* 0x0002f600ff0c7b82 */ /* 0x000e700000000a00 */
[----:B------:R-:W3:Y:S08]  /*10340*/  @P0 LDC R9, c[0x0][0xbec] ;  /* 0x0002fb00ff090b82 */ /* 0x000ef00000000800 */
[----:B------:R-:W4:Y:S01]  /*10350*/  S2UR UR8, SR_CTAID.Y ;  /* 0x00000000000879c3 */ /* 0x000f220000002600 */
[----:B0-----:R-:W-:-:S07]  /*10360*/  USHF.R.S32.HI UR5, URZ, 0x1f, UR4 ;  /* 0x0000001f3f057899 */ /* 0x001fce0008011404 */
[----:B------:R-:W4:Y:S01]  /*10370*/  LDC R8, c[0x0][0xc50] ;  /* 0x00031400ff087b82 */ /* 0x000f220000000800 */
[----:B-1----:R-:W-:-:S04]  /*10380*/  IMAD R10, R12, UR5, RZ ;  /* 0x000000050c0a7c24 */ /* 0x002fc8000f8e02ff */
[----:B------:R-:W-:-:S03]  /*10390*/  IMAD R13, R13, UR4, R10 ;  /* 0x000000040d0d7c24 */ /* 0x000fc6000f8e020a */
[----:B------:R-:W0:Y:S01]  /*103a0*/  @P0 LDC R11, c[0x0][0xbf0] ;  /* 0x0002fc00ff0b0b82 */ /* 0x000e220000000800 */
[----:B--2---:R-:W-:Y:S01]  /*103b0*/  SHF.R.S32.HI R4, RZ, 0x1f, R7 ;  /* 0x0000001fff047819 */ /* 0x004fe20000011407 */
[----:B------:R-:W-:-:S04]  /*103c0*/  IMAD.WIDE.U32 R2, R7, UR6, RZ ;  /* 0x0000000607027c25 */ /* 0x000fc8000f8e00ff */
[----:B------:R-:W-:-:S04]  /*103d0*/  IMAD R4, R4, UR6, RZ ;  /* 0x0000000604047c24 */ /* 0x000fc8000f8e02ff */
[----:B------:R-:W-:Y:S02]  /*103e0*/  IMAD R5, R7, UR7, R4 ;  /* 0x0000000707057c24 */ /* 0x000fe4000f8e0204 */
[----:B------:R-:W-:Y:S02]  /*103f0*/  IMAD.MOV R7, RZ, RZ, -R7 ;  /* 0x000000ffff077224 */ /* 0x000fe400078e0a07 */
[----:B---3--:R-:W-:-:S04]  /*10400*/  @P0 IMAD.HI.U32 R4, R0, R9, RZ ;  /* 0x0000000900040227 */ /* 0x008fc800078e00ff */
[----:B------:R-:W-:Y:S02]  /*10410*/  IMAD.IADD R3, R3, 0x1, R5 ;  /* 0x0000000103037824 */ /* 0x000fe400078e0205 */
[----:B------:R-:W-:Y:S01]  /*10420*/  IMAD.MOV.U32 R5, RZ, RZ, R0 ;  /* 0x000000ffff057224 */ /* 0x000fe200078e0000 */
[----:B0-----:R-:W-:Y:S01]  /*10430*/  @P0 SHF.R.U32.HI R5, RZ, R11, R4 ;  /* 0x0000000bff050219 */ /* 0x001fe20000011604 */
[----:B----4-:R-:W-:Y:S02]  /*10440*/  IMAD R9, R8, R7, UR8 ;  /* 0x0000000808097e24 */ /* 0x010fe4000f8e0207 */
[----:B------:R-:W-:Y:S01]  /*10450*/  IMAD.WIDE.U32 R2, R12, UR4, R2 ;  /* 0x000000040c027c25 */ /* 0x000fe2000f8e0002 */
[----:B------:R-:W-:Y:S01]  /*10460*/  IADD3 R7, -R5, RZ, RZ ;  /* 0x000000ff05077210 */ /* 0x000fe20007ffe1ff */
[----:B------:R-:W-:Y:S01]  /*10470*/  ULDC.64 UR4, c[0x0][0xbe0] ;  /* 0x0002f80000047ab9 */ /* 0x000fe20000000a00 */
[----:B------:R-:W-:Y:S01]  /*10480*/  SHF.R.S32.HI R4, RZ, 0x1f, R9 ;  /* 0x0000001fff047819 */ /* 0x000fe20000011409 */
[----:B------:R-:W-:-:S02]  /*10490*/  IMAD.IADD R3, R13, 0x1, R3 ;  /* 0x000000010d037824 */ /* 0x000fc400078e0203 */
[----:B------:R-:W-:Y:S02]  /*104a0*/  IMAD R7, R6, R7, R0 ;  /* 0x0000000706077224 */ /* 0x000fe400078e0200 */
[----:B------:R-:W-:Y:S02]  /*104b0*/  IMAD R4, R4, UR4, RZ ;  /* 0x0000000404047c24 */ /* 0x000fe4000f8e02ff */
[----:B------:R-:W-:Y:S01]  /*104c0*/  IMAD.WIDE.U32 R2, R9, UR4, R2 ;  /* 0x0000000409027c25 */ /* 0x000fe2000f8e0002 */
[----:B------:R-:W-:-:S03]  /*104d0*/  SHF.R.S32.HI R0, RZ, 0x1f, R7 ;  /* 0x0000001fff007819 */ /* 0x000fc60000011407 */
[----:B------:R-:W-:Y:S01]  /*104e0*/  IMAD R4, R9, UR5, R4 ;  /* 0x0000000509047c24 */ /* 0x000fe2000f8e0204 */
[----:B------:R-:W-:Y:S01]  /*104f0*/  SHF.R.S32.HI R9, RZ, 0x1f, R5 ;  /* 0x0000001fff097819 */ /* 0x000fe20000011405 */
[----:B------:R-:W-:Y:S01]  /*10500*/  ULDC.64 UR4, c[0x0][0xbc8] ;  /* 0x0002f20000047ab9 */ /* 0x000fe20000000a00 */
[----:B------:R-:W-:Y:S01]  /*10510*/  IADD3 R2, P0, R5, R2, RZ ;  /* 0x0000000205027210 */ /* 0x000fe20007f1e0ff */
[----:B------:R-:W-:-:S03]  /*10520*/  IMAD R0, R0, UR4, RZ ;  /* 0x0000000400007c24 */ /* 0x000fc6000f8e02ff */
[----:B------:R-:W-:Y:S01]  /*10530*/  IADD3.X R3, R9, R3, R4, P0, !PT ;  /* 0x0000000309037210 */ /* 0x000fe200007fe404 */
        /* <DEDUP_REMOVED lines=9> */
.L_x_1904:
        /* <DEDUP_REMOVED lines=18> */
.L_x_1942:
[----:B------:R-:W-:Y:S01]  /*106f0*/  ULDC UR43, c[0x0][0xc50] ;  /* 0x00031400002b7ab9 */ /* 0x000fe20000000800 */
[----:B------:R-:W-:Y:S01]  /*10700*/  UMOV UR36, UR6 ;  /* 0x0000000600247c82 */ /* 0x000fe20008000000 */
[----:B------:R-:W-:-:S11]  /*10710*/  UISETP.NE.AND UP0, UPT, UR43, 0x1, UPT ;  /* 0x000000012b00788c */ /* 0x000fd6000bf05270 */
[----:B------:R-:W-:Y:S01]  /*10720*/  @UP0 ULDC UR4, c[0x0][0xc54] ;  /* 0x0003150000040ab9 */ /* 0x000fe20000000800 */
[----:B------:R-:W-:Y:S01]  /*10730*/  @UP0 ULDC UR7, c[0x0][0xc58] ;  /* 0x0003160000070ab9 */ /* 0x000fe20000000800 */
[----:B------:R-:W-:-:S04]  /*10740*/  UIMAD.WIDE.U32 UR4, UR6, UR4, URZ ;  /* 0x00000004060472a5 */ /* 0x000fc8000f8e003f */
[----:B------:R-:W-:-:S12]  /*10750*/  @UP0 USHF.R.U32.HI UR36, URZ, UR7, UR5 ;  /* 0x000000073f240299 */ /* 0x000fd80008011605 */
.L_x_1943:
        /* <DEDUP_REMOVED lines=8> */
[----:B------:R-:W-:Y:S01]  /*107e0*/  ULDC UR5, c[0x0][0x448] ;  /* 0x0001120000057ab9 */ /* 0x000fe20000000800 */
[----:B------:R-:W-:Y:S01]  /*107f0*/  ULDC.64 UR6, c[0x0][0x418] ;  /* 0x0001060000067ab9 */ /* 0x000fe20000000a00 */
[----:B------:R-:W-:Y:S01]  /*10800*/  UISETP.NE.AND UP1, UPT, UR5, 0x1, UPT ;  /* 0x000000010500788c */ /* 0x000fe2000bf25270 */
[----:B------:R-:W-:Y:S01]  /*10810*/  IMAD.MOV.U32 R25, RZ, RZ, RZ ;  /* 0x000000ffff197224 */ /* 0x000fe200078e00ff */
[----:B------:R-:W-:Y:S01]  /*10820*/  UISETP.NE.U32.AND UP0, UPT, UR6, URZ, UPT ;  /* 0x0000003f0600728c */ /* 0x000fe2000bf05070 */
[----:B------:R-:W-:Y:S01]  /*10830*/  UMOV UR8, 0xc0 ;  /* 0x000000c000087882 */ /* 0x000fe20000000000 */
[----:B------:R-:W-:Y:S02]  /*10840*/  ULDC UR5, c[0x0][0x288] ;  /* 0x0000a20000057ab9 */ /* 0x000fe40000000800 */
[----:B------:R-:W-:Y:S01]  /*10850*/  UISETP.NE.AND.EX UP0, UPT, UR7, URZ, UPT, UP0 ;  /* 0x0000003f0700728c */ /* 0x000fe2000bf05300 */
[----:B------:R-:W-:Y:S01]  /*10860*/  ULDC UR6, c[0x0][0x424] ;  /* 0x0001090000067ab9 */ /* 0x000fe20000000800 */
[----:B------:R-:W-:-:S02]  /*10870*/  UIADD3 UR10, -UR5, 0x90, URZ ;  /* 0x00000090050a7890 */ /* 0x000fc4000fffe13f */
[----:B------:R-:W-:Y:S01]  /*10880*/  USEL UR7, UR6, 0x1, UP0 ;  /* 0x0000000106077887 */ /* 0x000fe20008000000 */
[----:B------:R-:W-:-:S03]  /*10890*/  ULDC UR9, c[0x0][0x2f0] ;  /* 0x0000bc0000097ab9 */ /* 0x000fc60000000800 */
[----:B------:R-:W-:Y:S02]  /*108a0*/  UIMAD UR10, UR7, UR9, UR10 ;  /* 0x00000009070a72a4 */ /* 0x000fe4000f8e020a */
[----:B0-----:R-:W-:-:S03]  /*108b0*/  UIMAD UR8, UR4, UR8, 0xbf ;  /* 0x000000bf040874a4 */ /* 0x001fc6000f8e0208 */
[----:B------:R-:W-:Y:S02]  /*108c0*/  @UP1 ULDC UR4, c[0x0][0x44c] ;  /* 0x0001130000041ab9 */ /* 0x000fe40000000800 */
[----:B------:R-:W-:Y:S02]  /*108d0*/  UIMAD.WIDE.U32 UR4, UR8, UR4, URZ ;  /* 0x00000004080472a5 */ /* 0x000fe4000f8e003f */
[----:B------:R-:W-:Y:S01]  /*108e0*/  UMOV UR6, UR8 ;  /* 0x0000000800067c82 */ /* 0x000fe20008000000 */
[----:B------:R-:W-:Y:S01]  /*108f0*/  @UP1 ULDC UR8, c[0x0][0x450] ;  /* 0x0001140000081ab9 */ /* 0x000fe20000000800 */
[----:B------:R-:W-:Y:S02]  /*10900*/  UIMAD UR4, UR7, UR9, 0x8f ;  /* 0x0000008f070474a4 */ /* 0x000fe4000f8e0209 */
[----:B------:R-:W-:Y:S02]  /*10910*/  @UP1 USHF.R.U32.HI UR6, URZ, UR8, UR5 ;  /* 0x000000083f061299 */ /* 0x000fe40008011605 */
[----:B------:R-:W-:-:S02]  /*10920*/  UIMAD.WIDE UR4, UR4, 0x38e38e39, URZ ;  /* 0x38e38e39040478a5 */ /* 0x000fc4000f8e023f */
[----:B------:R-:W-:Y:S02]  /*10930*/  UIADD3 UR6, UR10, UR6, URZ ;  /* 0x000000060a067290 */ /* 0x000fe4000fffe03f */
[----:B------:R-:W-:Y:S02]  /*10940*/  USHF.R.U32.HI UR8, URZ, 0x1f, UR5 ;  /* 0x0000001f3f087899 */ /* 0x000fe40008011605 */
[----:B------:R-:W-:Y:S02]  /*10950*/  UIMAD.WIDE UR6, UR6, 0x38e38e39, URZ ;  /* 0x38e38e39060678a5 */ /* 0x000fe4000f8e023f */
[----:B------:R-:W-:Y:S02]  /*10960*/  ULEA.HI.SX32 UR8, UR5, UR8, 0x1b ;  /* 0x0000000805087291 */ /* 0x000fe4000f8fda3f */
[----:B------:R-:W-:Y:S02]  /*10970*/  USHF.R.U32.HI UR4, URZ, 0x1f, UR7 ;  /* 0x0000001f3f047899 */ /* 0x000fe40008011607 */
[----:B------:R-:W-:-:S02]  /*10980*/  USHF.R.U32.HI UR5, URZ, 0x10, UR43 ;  /* 0x000000103f057899 */ /* 0x000fc4000801162b */
[----:B------:R-:W-:Y:S02]  /*10990*/  ULEA.HI.SX32 UR4, UR7, UR4, 0x1b ;  /* 0x0000000407047291 */ /* 0x000fe4000f8fda3f */
[----:B------:R-:W-:Y:S02]  /*109a0*/  ULOP3.LUT UR43, UR43, 0xffff, URZ, 0xc0, !UPT ;  /* 0x0000ffff2b2b7892 */ /* 0x000fe4000f8ec03f */
[----:B------:R-:W-:-:S04]  /*109b0*/  UISETP.LT.AND UP0, UPT, UR8, UR4, UPT ;  /* 0x000000040800728c */ /* 0x000fc8000bf01270 */
[----:B------:R-:W-:Y:S02]  /*109c0*/  USEL UR39, UR8, UR4, UP0 ;  /* 0x0000000408277287 */ /* 0x000fe40008000000 */
[----:B------:R-:W-:Y:S02]  /*109d0*/  UISETP.NE.AND UP0, UPT, UR5, URZ, UPT ;  /* 0x0000003f0500728c */ /* 0x000fe4000bf05270 */
[----:B------:R-:W-:-:S06]  /*109e0*/  UISETP.GE.AND UP1, UPT, UR39, 0x1, UPT ;  /* 0x000000012700788c */ /* 0x000fcc000bf26270 */
[----:B------:R-:W-:-:S03]  /*109f0*/  PLOP3.LUT P0, PT, PT, PT, UP1, 0x80, 0x0 ;  /* 0x000000000000781c */ /* 0x000fc60003f0f018 */
[----:B------:R-:W-:-:S10]  /*10a00*/  @!UP0 ULDC UR5, c[0x0][0x9f0] ;  /* 0x00027c0000058ab9 */ /* 0x000fd40000000800 */
[----:B------:R-:W-:Y:S05]  /*10a10*/  @!P0 BRA `(.L_x_1945) ;  /* 0x0000000000748947 */ /* 0x000fea0003800000 */
        /* <DEDUP_REMOVED lines=10> */
[----:B0-----:R-:W-:Y:S01]  /*10ac0*/  VIADD R2, R0, 0xffffffe ;  /* 0x0ffffffe00027836 */ /* 0x001fe20000000000 */
[----:B------:R-:W-:-:S05]  /*10ad0*/  IABS R0, R8 ;  /* 0x0000000800007213 */ /* 0x000fca0000000000 */
        /* <DEDUP_REMOVED lines=11> */
[----:B------:R-:W-:Y:S02]  /*10b90*/  ISETP.NE.AND P1, PT, RZ, UR5, PT ;  /* 0x00000005ff007c0c */ /* 0x000fe4000bf25270 */
[----:B------:R-:W-:-:S13]  /*10ba0*/  ISETP.GE.U32.AND P0, PT, R0, R5, PT ;  /* 0x000000050000720c */ /* 0x000fda0003f06070 */
[----:B------:R-:W-:-:S04]  /*10bb0*/  @P0 VIADD R3, R3, 0x1 ;  /* 0x0000000103030836 */ /* 0x000fc80000000000 */
[----:B------:R-:W-:Y:S01]  /*10bc0*/  @!P2 IMAD.MOV R3, RZ, RZ, -R3 ;  /* 0x000000ffff03a224 */ /* 0x000fe200078e0a03 */
[----:B------:R-:W-:-:S05]  /*10bd0*/  @!P1 LOP3.LUT R3, RZ, UR5, RZ, 0x33, !PT ;  /* 0x00000005ff039c12 */ /* 0x000fca000f8e33ff */
[----:B------:R-:W-:-:S07]  /*10be0*/  IMAD.MOV.U32 R25, RZ, RZ, R3 ;  /* 0x000000ffff197224 */ /* 0x000fce00078e0003 */
.L_x_1945:
        /* <DEDUP_REMOVED lines=20> */
[----:B------:R-:W-:Y:S01]  /*10d30*/  IMAD.U32 R6, RZ, RZ, UR6 ;  /* 0x00000006ff067e24 */ /* 0x000fe2000f8e00ff */
[----:B------:R-:W-:Y:S01]  /*10d40*/  MOV R10, UR4 ;  /* 0x00000004000a7c02 */ /* 0x000fe20008000f00 */
[----:B------:R-:W-:-:S02]  /*10d50*/  IMAD.U32 R7, RZ, RZ, UR7 ;  /* 0x00000007ff077e24 */ /* 0x000fc4000f8e00ff */
[----:B------:R-:W-:Y:S02]  /*10d60*/  IMAD.U32 R11, RZ, RZ, UR5 ;  /* 0x00000005ff0b7e24 */ /* 0x000fe4000f8e00ff */
[----:B------:R-:W-:Y:S02]  /*10d70*/  IMAD.MOV.U32 R8, RZ, RZ, 0x70 ;  /* 0x00000070ff087424 */ /* 0x000fe400078e00ff */
[----:B------:R-:W-:Y:S02]  /*10d80*/  IMAD.MOV.U32 R12, RZ, RZ, 0x1 ;  /* 0x00000001ff0c7424 */ /* 0x000fe400078e00ff */
[----:B------:R-:W-:-:S07]  /*10d90*/  IMAD.MOV.U32 R13, RZ, RZ, RZ ;  /* 0x000000ffff0d7224 */ /* 0x000fce00078e00ff */
[----:B------:R-:W-:-:S07]  /*10da0*/  LEPC R20, `(.L_x_1946) ;  /* 0x000000001014794e */ /* 0x000fce0000000000 */
[----:B0-----:R-:W-:Y:S05]  /*10db0*/  CALL.ABS.NOINC R2 ;  /* 0x0000000002007343 */ /* 0x001fea0003c00000 */
.L_x_1946:
        /* <DEDUP_REMOVED lines=20> */
.L_x_1948:
        /* <DEDUP_REMOVED lines=15> */
.L_x_1947:
[----:B------:R-:W0:Y:S01]  /*10ff0*/  LDC.64 R2, c[0x0][0x9f8] ;  /* 0x00027e00ff027b82 */ /* 0x000e220000000a00 */
[----:B------:R-:W-:Y:S01]  /*11000*/  IMAD.MOV.U32 R18, RZ, RZ, R17 ;  /* 0x000000ffff127224 */ /* 0x000fe200078e0011 */
[----:B------:R-:W-:-:S06]  /*11010*/  ULDC.64 UR4, c[0x0][0x208] ;  /* 0x0000820000047ab9 */ /* 0x000fcc0000000a00 */
        /* <DEDUP_REMOVED lines=8> */
[----:B------:R-:W-:Y:S02]  /*110a0*/  VIADD R17, R26, 0xffffffff ;  /* 0xffffffff1a117836 */ /* 0x000fe40000000000 */
[----:B------:R-:W-:-:S04]  /*110b0*/  ISETP.NE.AND.EX P1, PT, R5, RZ, PT, P0 ;  /* 0x000000ff0500720c */ /* 0x000fc80003f25300 */
[----:B------:R-:W-:Y:S02]  /*110c0*/  P2R R23, PR, RZ, 0x2 ;  /* 0x00000002ff177803 */ /* 0x000fe40000000000 */
[----:B--2---:R-:W-:Y:S02]  /*110d0*/  SHF.R.S32.HI R19, RZ, 0x1f, R18 ;  /* 0x0000001fff137819 */ /* 0x004fe40000011412 */
[----:B------:R-:W-:Y:S01]  /*110e0*/  SEL R16, R18, RZ, !P1 ;  /* 0x000000ff12107207 */ /* 0x000fe20004800000 */
[----:B------:R-:W-:Y:S06]  /*110f0*/  BRA.DIV UR4, `(.L_x_1949) ;  /* 0x0000003a04207947 */ /* 0x000fec000b800000 */
[----:B------:R0:W1:Y:S02]  /*11100*/  SHFL.IDX PT, R14, R22, RZ, 0x1f ;  /* 0x00001fff160e7589 */ /* 0x00006400000e0000 */
.L_x_2033:
[----:B-1----:R-:W-:Y:S02]  /*11110*/  ISETP.NE.AND P0, PT, R14, RZ, PT ;  /* 0x000000ff0e00720c */ /* 0x002fe40003f05270 */
[----:B------:R-:W-:-:S04]  /*11120*/  PLOP3.LUT P2, PT, PT, PT, PT, 0x8, 0x0 ;  /* 0x000000000000781c */ /* 0x000fc80003f4e170 */
[----:B0-----:R-:W-:-:S07]  /*11130*/  P2R R22, PR, RZ, 0x4 ;  /* 0x00000004ff167803 */ /* 0x001fce0000000000 */
[----:B------:R-:W-:Y:S05]  /*11140*/  @P0 BRA `(.L_x_1950) ;  /* 0x00000004000c0947 */ /* 0x000fea0003800000 */
[----:B------:R-:W-:-:S03]  /*11150*/  UMOV UR4, 0xffffffff ;  /* 0xffffffff00047882 */ /* 0x000fc60000000000 */
[----:B------:R-:W-:Y:S05]  /*11160*/  BRA.DIV UR4, `(.L_x_1951) ;  /* 0x0000003a04247947 */ /* 0x000fea000b800000 */
[----:B------:R-:W-:-:S13]  /*11170*/  ELECT P6, URZ, PT ;  /* 0x00000000003f782f */ /* 0x000fda00038c0000 */
.L_x_2036:
[----:B------:R-:W-:Y:S05]  /*11180*/  @!P6 BRA `(.L_x_1950) ;  /* 0x0000000000fce947 */ /* 0x000fea0003800000 */
[----:B------:R-:W-:Y:S01]  /*11190*/  IMAD.MOV.U32 R0, RZ, RZ, 0x1 ;  /* 0x00000001ff007424 */ /* 0x000fe200078e00ff */
[----:B------:R-:W-:-:S04]  /*111a0*/  MOV R16, R18 ;  /* 0x0000001200107202 */ /* 0x000fc80000000f00 */
[----:B------:R-:W-:Y:S01]  /*111b0*/  SHF.L.U32 R0, R0, 0x1f, RZ ;  /* 0x0000001f00007819 */ /* 0x000fe200000006ff */
[----:B------:R-:W-:Y:S06]  /*111c0*/  @!P1 BRA `(.L_x_1952) ;  /* 0x00000000004c9947 */ /* 0x000fec0003800000 */
[----:B------:R-:W0:Y:S01]  /*111d0*/  LDC R6, c[0x0][0x43c] ;  /* 0x00010f00ff067b82 */ /* 0x000e220000000800 */
[----:B------:R-:W-:Y:S01]  /*111e0*/  IMAD.MOV.U32 R7, RZ, RZ, R17 ;  /* 0x000000ffff077224 */ /* 0x000fe200078e0011 */
[----:B------:R-:W-:Y:S01]  /*111f0*/  ULDC.64 UR4, c[0x0][0x428] ;  /* 0x00010a0000047ab9 */ /* 0x000fe20000000a00 */
[----:B------:R-:W-:Y:S01]  /*11200*/  ULDC.64 UR6, c[0x0][0x208] ;  /* 0x0000820000067ab9 */ /* 0x000fe20000000a00 */
        /* <DEDUP_REMOVED lines=15> */
.L_x_1952:
[----:B------:R-:W1:Y:S01]  /*11300*/  SYNCS.PHASECHK.TRANS64.TRYWAIT P0, [UR38+0x31c40], R0 ;  /* 0x031c4000ff0075a7 */ /* 0x000e620008000166 */
[----:B------:R-:W-:Y:S01]  /*11310*/  ISETP.NE.AND P1, PT, R28, RZ, PT ;  /* 0x000000ff1c00720c */ /* 0x000fe20003f25270 */
[----:B-1----:R-:W-:-:S12]  /*11320*/  @!P0 BRA `(.L_x_1953) ;  /* 0x0000003400d48947 */ /* 0x002fd80003800000 */
.L_x_2037:
[----:B------:R-:W-:Y:S05]  /*11330*/  @P1 BRA `(.L_x_1954) ;  /* 0x0000000000181947 */ /* 0x000fea0003800000 */
[----:B------:R-:W2:Y:S01]  /*11340*/  S2R R2, SR_TID.X ;  /* 0x0000000000027919 */ /* 0x000ea20000002100 */
[----:B-1----:R-:W-:-:S04]  /*11350*/  IMAD.MOV.U32 R0, RZ, RZ, 0x6c00 ;  /* 0x00006c00ff007424 */ /* 0x002fc800078e00ff */
[----:B------:R3:W-:Y:S01]  /*11360*/  SYNCS.ARRIVE.TRANS64 RZ, [UR38+0x31c30], R0 ;  /* 0x031c3000ffff79a7 */ /* 0x0007e20008000026 */
[----:B--2---:R-:W-:-:S13]  /*11370*/  LOP3.LUT P0, RZ, R2, 0x1f, RZ, 0xc0, !PT ;  /* 0x0000001f02ff7812 */ /* 0x004fda000780c0ff */
[----:B---3--:R-:W-:Y:S05]  /*11380*/  @!P0 BRA `(.L_x_1954) ;  /* 0x0000000000048947 */ /* 0x008fea0003800000 */
[----:B------:R-:W-:Y:S01]  /*11390*/  BPT.TRAP 0x1 ;  /* 0x000000040000795c */ /* 0x000fe20000300000 */
.L_x_1954:
        /* <DEDUP_REMOVED lines=27> */
[----:B------:R2:W-:Y:S01]  /*11550*/  UTMALDG.4D [UR24], [UR4], desc[UR6] ;  /* 0x00000618040075b4 */ /* 0x0005e20008019000 */
[----:B------:R2:W-:Y:S02]  /*11560*/  UTMALDG.4D [UR16], [UR4], desc[UR6] ;  /* 0x00000610040075b4 */ /* 0x0005e40008019000 */
[----:B--2---:R-:W-:Y:S01]  /*11570*/  NOP ;  /* 0x0000000000007918 */ /* 0x004fe20000000000 */
.L_x_1950:
        /* <DEDUP_REMOVED lines=18> */
[----:B0-----:R-:W-:Y:S02]  /*116a0*/  IMAD.U32 R4, RZ, RZ, UR6 ;  /* 0x00000006ff047e24 */ /* 0x001fe4000f8e00ff */
        /* <DEDUP_REMOVED lines=11> */
.L_x_1955:
        /* <DEDUP_REMOVED lines=8> */
[----:B------:R-:W4:Y:S01]  /*117e0*/  S2R R21, SR_CTAID.Z ;  /* 0x0000000000157919 */ /* 0x000f220000002700 */
        /* <DEDUP_REMOVED lines=9> */
[----:B0-----:R-:W-:-:S04]  /*11880*/  @P0 IMAD.HI.U32 R6, R0, R5, RZ ;  /* 0x0000000500060227 */ /* 0x001fc800078e00ff */
[----:B------:R-:W-:-:S03]  /*11890*/  IMAD.MOV.U32 R5, RZ, RZ, R0 ;  /* 0x000000ffff057224 */ /* 0x000fc600078e0000 */
[----:B------:R-:W0:Y:S01]  /*118a0*/  LDC.64 R2, c[0x0][0x2e0] ;  /* 0x0000b800ff027b82 */ /* 0x000e220000000a00 */
[----:B-1----:R-:W-:Y:S02]  /*118b0*/  @P0 SHF.R.U32.HI R5, RZ, R7, R6 ;  /* 0x00000007ff050219 */ /* 0x002fe40000011606 */
[----:B------:R-:W-:-:S03]  /*118c0*/  SHF.R.U32.HI R6, RZ, 0x3, R20 ;  /* 0x00000003ff067819 */ /* 0x000fc60000011614 */
[----:B------:R-:W-:Y:S01]  /*118d0*/  IMAD.MOV R13, RZ, RZ, -R5 ;  /* 0x000000ffff0d7224 */ /* 0x000fe200078e0a05 */
[----:B------:R-:W-:Y:S01]  /*118e0*/  LOP3.LUT R6, R6, 0x3, RZ, 0xc0, !PT ;  /* 0x0000000306067812 */ /* 0x000fe200078ec0ff */
[----:B--2---:R-:W-:-:S04]  /*118f0*/  @P0 IMAD.HI.U32 R7, R9, R8, RZ ;  /* 0x0000000809070227 */ /* 0x004fc800078e00ff */
[----:B------:R-:W-:Y:S02]  /*11900*/  IMAD.MOV.U32 R8, RZ, RZ, R9 ;  /* 0x000000ffff087224 */ /* 0x000fe400078e0009 */
[----:B------:R-:W-:Y:S01]  /*11910*/  IMAD R13, R14, R13, R0 ;  /* 0x0000000d0e0d7224 */ /* 0x000fe200078e0200 */
[----:B---3--:R-:W-:-:S04]  /*11920*/  @P0 SHF.R.U32.HI R8, RZ, R4, R7 ;  /* 0x00000004ff080219 */ /* 0x008fc80000011607 */
[----:B------:R-:W-:Y:S01]  /*11930*/  SHF.R.S32.HI R0, RZ, 0x1f, R13 ;  /* 0x0000001fff007819 */ /* 0x000fe2000001140d */
[----:B------:R-:W-:Y:S02]  /*11940*/  IMAD.MOV R10, RZ, RZ, -R8 ;  /* 0x000000ffff0a7224 */ /* 0x000fe400078e0a08 */
[-C--:B0-----:R-:W-:Y:S02]  /*11950*/  IMAD R4, R29, R2.reuse, RZ ;  /* 0x000000021d047224 */ /* 0x081fe400078e02ff */
[----:B------:R-:W-:Y:S02]  /*11960*/  IMAD R0, R0, UR6, RZ ;  /* 0x0000000600007c24 */ /* 0x000fe4000f8e02ff */
[C---:B----4-:R-:W-:Y:S01]  /*11970*/  IMAD R7, R21.reuse, R3, R4 ;  /* 0x0000000315077224 */ /* 0x050fe200078e0204 */
[----:B------:R-:W-:Y:S01]  /*11980*/  SHF.R.S32.HI R4, RZ, 0x1f, R5 ;  /* 0x0000001fff047819 */ /* 0x000fe20000011405 */
[----:B------:R-:W-:Y:S01]  /*11990*/  IMAD.WIDE.U32 R2, R21, R2, UR4 ;  /* 0x0000000415027e25 */ /* 0x000fe2000f8e0002 */
[----:B------:R-:W-:-:S03]  /*119a0*/  ULDC.64 UR4, c[0x0][0x2d0] ;  /* 0x0000b40000047ab9 */ /* 0x000fc60000000a00 */
[----:B------:R-:W-:Y:S02]  /*119b0*/  IMAD R4, R4, UR4, RZ ;  /* 0x0000000404047c24 */ /* 0x000fe4000f8e02ff */
[----:B------:R-:W-:Y:S02]  /*119c0*/  IMAD.IADD R3, R3, 0x1, R7 ;  /* 0x0000000103037824 */ /* 0x000fe400078e0207 */
[C---:B------:R-:W-:Y:S02]  /*119d0*/  IMAD R7, R5.reuse, UR5, R4 ;  /* 0x0000000505077c24 */ /* 0x040fe4000f8e0204 */
[----:B------:R-:W-:-:S04]  /*119e0*/  IMAD.WIDE.U32 R4, R5, UR4, R2 ;  /* 0x0000000405047c25 */ /* 0x000fc8000f8e0002 */
[----:B------:R-:W-:Y:S02]  /*119f0*/  IMAD.IADD R5, R5, 0x1, R7 ;  /* 0x0000000105057824 */ /* 0x000fe400078e0207 */
[C---:B------:R-:W-:Y:S02]  /*11a00*/  IMAD R7, R13.reuse, UR7, R0 ;  /* 0x000000070d077c24 */ /* 0x040fe4000f8e0200 */
[----:B------:R-:W-:Y:S02]  /*11a10*/  IMAD.SHL.U32 R0, R20, 0x8, RZ ;  /* 0x0000000814007824 */ /* 0x000fe400078e00ff */
[----:B------:R-:W-:-:S03]  /*11a20*/  IMAD.WIDE.U32 R4, R13, UR6, R4 ;  /* 0x000000060d047c25 */ /* 0x000fc6000f8e0004 */
[----:B------:R-:W-:Y:S01]  /*11a30*/  LOP3.LUT R21, R0, 0x18, RZ, 0xc0, !PT ;  /* 0x0000001800157812 */ /* 0x000fe200078ec0ff */
[----:B------:R-:W-:Y:S01]  /*11a40*/  IMAD.SHL.U32 R13, R28, 0x8, RZ ;  /* 0x000000081c0d7824 */ /* 0x000fe200078e00ff */
[----:B------:R-:W-:Y:S01]  /*11a50*/  LOP3.LUT R0, R0, 0x20, RZ, 0xc0, !PT ;  /* 0x0000002000007812 */ /* 0x000fe200078ec0ff */
[----:B------:R-:W-:Y:S01]  /*11a60*/  IMAD.WIDE.U32 R2, R8, UR4, R2 ;  /* 0x0000000408027c25 */ /* 0x000fe2000f8e0002 */
[----:B------:R-:W-:Y:S02]  /*11a70*/  IADD3 R7, R5, R7, RZ ;  /* 0x0000000705077210 */ /* 0x000fe40007ffe0ff */
[----:B------:R-:W-:Y:S01]  /*11a80*/  LOP3.LUT R0, R0, 0x300, R13, 0xf8, !PT ;  /* 0x0000030000007812 */ /* 0x000fe200078ef80d */
[C---:B------:R-:W-:Y:S02]  /*11a90*/  IMAD R13, R6.reuse, 0x40, R21 ;  /* 0x00000040060d7824 */ /* 0x040fe400078e0215 */
[----:B------:R-:W-:Y:S02]  /*11aa0*/  IMAD.SHL.U32 R6, R6, 0x8, RZ ;  /* 0x0000000806067824 */ /* 0x000fe400078e00ff */
[----:B------:R-:W-:-:S03]  /*11ab0*/  IMAD R5, R14, R10, R9 ;  /* 0x0000000a0e057224 */ /* 0x000fc600078e0209 */
        /* <DEDUP_REMOVED lines=9> */
[----:B------:R-:W-:Y:S02]  /*11b50*/  IMAD R4, R4, UR6, RZ ;  /* 0x0000000604047c24 */ /* 0x000fe4000f8e02ff */
[----:B------:R-:W-:Y:S02]  /*11b60*/  IMAD.IADD R3, R3, 0x1, R9 ;  /* 0x0000000103037824 */ /* 0x000fe400078e0209 */
[----:B------:R-:W-:Y:S01]  /*11b70*/  IMAD R9, R5, UR7, R4 ;  /* 0x0000000705097c24 */ /* 0x000fe2000f8e0204 */
[----:B------:R-:W-:Y:S01]  /*11b80*/  LOP3.LUT R4, R21, 0x20, RZ, 0xfc, !PT ;  /* 0x0000002015047812 */ /* 0x000fe200078efcff */
[----:B------:R-:W-:-:S03]  /*11b90*/  IMAD.WIDE.U32 R2, R5, UR6, R2 ;  /* 0x0000000605027c25 */ /* 0x000fc6000f8e0002 */
[----:B------:R-:W-:Y:S01]  /*11ba0*/  ISETP.GE.AND P0, PT, R4, UR4, PT ;  /* 0x0000000404007c0c */ /* 0x000fe2000bf06270 */
[----:B------:R-:W-:Y:S01]  /*11bb0*/  IMAD.IADD R3, R3, 0x1, R9 ;  /* 0x0000000103037824 */ /* 0x000fe200078e0209 */
[----:B------:R-:W-:Y:S02]  /*11bc0*/  LOP3.LUT R4, R21, 0x40, RZ, 0xfc, !PT ;  /* 0x0000004015047812 */ /* 0x000fe400078efcff */
[----:B------:R-:W-:Y:S02]  /*11bd0*/  LEA R20, P3, R2, UR8, 0x1 ;  /* 0x0000000802147c11 */ /* 0x000fe4000f8608ff */
[----:B------:R-:W-:Y:S01]  /*11be0*/  ISETP.GE.AND P1, PT, R4, UR4, PT ;  /* 0x0000000404007c0c */ /* 0x000fe2000bf26270 */
[----:B------:R-:W-:Y:S01]  /*11bf0*/  UMOV UR4, 0xffffffff ;  /* 0xffffffff00047882 */ /* 0x000fe20000000000 */
[----:B------:R-:W-:Y:S02]  /*11c00*/  LEA.HI.X R10, R2, UR9, R3, 0x1, P3 ;  /* 0x00000009020a7c11 */ /* 0x000fe400098f0c03 */
[----:B------:R-:W-:Y:S09]  /*11c10*/  BRA.DIV UR4, `(.L_x_1956) ;  /* 0x0000002e04b07947 */ /* 0x000ff2000b800000 */
[----:B------:R-:W0:Y:S01]  /*11c20*/  LDC R4, c[0x0][0x448] ;  /* 0x00011200ff047b82 */ /* 0x000e220000000800 */
[----:B------:R-:W-:Y:S01]  /*11c30*/  SHFL.IDX PT, R3, R7, RZ, 0x1c1f ;  /* 0x001c1fff07037589 */ /* 0x000fe200000e0000 */
[----:B------:R-:W-:Y:S01]  /*11c40*/  ULDC UR4, c[0x0][0x288] ;  /* 0x0000a20000047ab9 */ /* 0x000fe20000000800 */
[----:B------:R-:W-:Y:S01]  /*11c50*/  IMAD R8, R12, 0xc0, R11 ;  /* 0x000000c00c087824 */ /* 0x000fe200078e020b */
[----:B------:R-:W-:Y:S01]  /*11c60*/  ULDC.64 UR6, c[0x0][0x208] ;  /* 0x0000820000067ab9 */ /* 0x000fe20000000a00 */
[----:B------:R-:W1:Y:S02]  /*11c70*/  SHFL.IDX PT, R2, R6, RZ, 0x1c1f ;  /* 0x001c1fff06027589 */ /* 0x000e6400000e0000 */
[----:B------:R-:W-:Y:S02]  /*11c80*/  VIADD R12, R8, 0x20 ;  /* 0x00000020080c7836 */ /* 0x000fe40000000000 */
[----:B------:R-:W-:Y:S04]  /*11c90*/  SHFL.IDX PT, R5, R7, 0x1, 0x1c1f ;  /* 0x003c1f0007057f89 */ /* 0x000fe800000e0000 */
[----:B------:R-:W-:Y:S01]  /*11ca0*/  SHFL.IDX PT, R14, R6, 0x2, 0x1c1f ;  /* 0x005c1f00060e7f89 */ /* 0x000fe200000e0000 */
[----:B0-----:R-:W-:-:S03]  /*11cb0*/  IMAD R9, R4, UR4, RZ ;  /* 0x0000000404097c24 */ /* 0x001fc6000f8e02ff */
[----:B------:R-:W0:Y:S02]  /*11cc0*/  SHFL.IDX PT, R4, R6, 0x1, 0x1c1f ;  /* 0x003c1f0006047f89 */ /* 0x000e2400000e0000 */
[----:B------:R-:W-:-:S13]  /*11cd0*/  ISETP.GE.AND P3, PT, R8, R9, PT ;  /* 0x000000090800720c */ /* 0x000fda0003f66270 */
[----:B-1----:R-:W-:Y:S01]  /*11ce0*/  @!P3 IMAD.WIDE.U32 R2, R21, 0x2, R2 ;  /* 0x000000021502b825 */ /* 0x002fe200078e0002 */
[----:B------:R-:W-:-:S05]  /*11cf0*/  @!P3 LEA R29, R0, UR38, 0x1 ;  /* 0x00000026001dbc11 */ /* 0x000fca000f8e08ff */
[----:B------:R-:W-:Y:S04]  /*11d00*/  @!P3 LDGSTS.E.BYPASS.LTC128B.128 [R29+0xda00], desc[UR6][R2.64], !P2 ;  /* 0x0da00000021dbfae */ /* 0x000fe8000d101d46 */
[----:B------:R-:W-:Y:S04]  /*11d10*/  @!P3 LDGSTS.E.BYPASS.LTC128B.128 [R29+0x10a00], desc[UR6][R2.64+0x40], !P0 ;  /* 0x10a00040021dbfae */ /* 0x000fe8000c101d46 */
[----:B------:R1:W-:Y:S01]  /*11d20*/  @!P3 LDGSTS.E.BYPASS.LTC128B.128 [R29+0x13a00], desc[UR6][R2.64+0x80], !P1 ;  /* 0x13a00080021dbfae */ /* 0x0003e2000c901d46 */
[----:B------:R-:W-:Y:S01]  /*11d30*/  ISETP.GE.AND P3, PT, R12, R9, PT ;  /* 0x000000090c00720c */ /* 0x000fe20003f66270 */
[----:B------:R-:W-:-:S05]  /*11d40*/  VIADD R12, R8, 0x40 ;  /* 0x00000040080c7836 */ /* 0x000fca0000000000 */
[-C--:B------:R-:W-:Y:S01]  /*11d50*/  ISETP.GE.AND P4, PT, R12, R9.reuse, PT ;  /* 0x000000090c00720c */ /* 0x080fe20003f86270 */
[----:B------:R-:W-:Y:S01]  /*11d60*/  VIADD R12, R8, 0x60 ;  /* 0x00000060080c7836 */ /* 0x000fe20000000000 */
[----:B-1----:R-:W1:Y:S05]  /*11d70*/  SHFL.IDX PT, R2, R7, 0x2, 0x1c1f ;  /* 0x005c1f0007027f89 */ /* 0x002e6a00000e0000 */
[----:B0-----:R-:W-:Y:S01]  /*11d80*/  @!P3 IMAD.WIDE.U32 R4, R21, 0x2, R4 ;  /* 0x000000021504b825 */ /* 0x001fe200078e0004 */
[----:B------:R-:W-:Y:S01]  /*11d90*/  @!P3 LEA R29, R0, UR38, 0x1 ;  /* 0x00000026001dbc11 */ /* 0x000fe2000f8e08ff */
[----:B------:R-:W-:Y:S04]  /*11da0*/  SHFL.IDX PT, R7, R7, 0x3, 0x1c1f ;  /* 0x007c1f0007077f89 */ /* 0x000fe800000e0000 */
[----:B------:R-:W-:Y:S04]  /*11db0*/  @!P3 LDGSTS.E.BYPASS.LTC128B.128 [R29+0xe200], desc[UR6][R4.64], !P2 ;  /* 0x0e200000041dbfae */ /* 0x000fe8000d101d46 */
[----:B------:R-:W-:Y:S04]  /*11dc0*/  @!P3 LDGSTS.E.BYPASS.LTC128B.128 [R29+0x11200], desc[UR6][R4.64+0x40], !P0 ;  /* 0x11200040041dbfae */ /* 0x000fe8000c101d46 */
[----:B------:R0:W-:Y:S01]  /*11dd0*/  @!P3 LDGSTS.E.BYPASS.LTC128B.128 [R29+0x14200], desc[UR6][R4.64+0x80], !P1 ;  /* 0x14200080041dbfae */ /* 0x0001e2000c901d46 */
[----:B------:R-:W-:Y:S01]  /*11de0*/  ISETP.GE.AND P3, PT, R12, R9, PT ;  /* 0x000000090c00720c */ /* 0x000fe20003f66270 */
[----:B-1----:R-:W-:-:S02]  /*11df0*/  IMAD.MOV.U32 R3, RZ, RZ, R2 ;  /* 0x000000ffff037224 */ /* 0x002fc400078e0002 */
[----:B------:R-:W-:Y:S02]  /*11e00*/  IMAD.MOV.U32 R2, RZ, RZ, R14 ;  /* 0x000000ffff027224 */ /* 0x000fe400078e000e */
[----:B------:R-:W1:Y:S01]  /*11e10*/  SHFL.IDX PT, R14, R6, 0x3, 0x1c1f ;  /* 0x007c1f00060e7f89 */ /* 0x000e6200000e0000 */
[----:B0-----:R-:W-:Y:S01]  /*11e20*/  @!P4 LEA R5, R0, UR38, 0x1 ;  /* 0x000000260005cc11 */ /* 0x001fe2000f8e08ff */
[----:B------:R-:W-:Y:S02]  /*11e30*/  @!P4 IMAD.WIDE.U32 R2, R21, 0x2, R2 ;  /* 0x000000021502c825 */ /* 0x000fe400078e0002 */
[----:B------:R-:W-:Y:S02]  /*11e40*/  SHFL.IDX PT, R29, R10, RZ, 0x1c1f ;  /* 0x001c1fff0a1d7589 */ /* 0x000fe400000e0000 */
[----:B------:R-:W-:Y:S02]  /*11e50*/  VIADD R4, R8, 0x80 ;  /* 0x0000008008047836 */ /* 0x000fe40000000000 */
[----:B------:R-:W0:Y:S04]  /*11e60*/  SHFL.IDX PT, R6, R20, RZ, 0x1c1f ;  /* 0x001c1fff14067589 */ /* 0x000e2800000e0000 */
[----:B------:R-:W-:Y:S04]  /*11e70*/  @!P4 LDGSTS.E.BYPASS.LTC128B.128 [R5+0xea00], desc[UR6][R2.64], !P2 ;  /* 0x0ea000000205cfae */ /* 0x000fe8000d101d46 */
[----:B------:R-:W-:Y:S04]  /*11e80*/  @!P4 LDGSTS.E.BYPASS.LTC128B.128 [R5+0x11a00], desc[UR6][R2.64+0x40], !P0 ;  /* 0x11a000400205cfae */ /* 0x000fe8000c101d46 */
[----:B------:R2:W-:Y:S01]  /*11e90*/  @!P4 LDGSTS.E.BYPASS.LTC128B.128 [R5+0x14a00], desc[UR6][R2.64+0x80], !P1 ;  /* 0x14a000800205cfae */ /* 0x0005e2000c901d46 */
[----:B------:R-:W-:Y:S01]  /*11ea0*/  ISETP.GE.AND P4, PT, R4, R9, PT ;  /* 0x000000090400720c */ /* 0x000fe20003f86270 */
[----:B-1----:R-:W-:-:S02]  /*11eb0*/  IMAD.MOV.U32 R4, RZ, RZ, R14 ;  /* 0x000000ffff047224 */ /* 0x002fc400078e000e */
[----:B------:R-:W1:Y:S04]  /*11ec0*/  SHFL.IDX PT, R10, R10, 0x1, 0x1c1f ;  /* 0x003c1f000a0a7f89 */ /* 0x000e6800000e0000 */
[----:B------:R3:W4:Y:S01]  /*11ed0*/  SHFL.IDX PT, R14, R20, 0x1, 0x1c1f ;  /* 0x003c1f00140e7f89 */ /* 0x00072200000e0000 */
[----:B--2---:R-:W-:Y:S01]  /*11ee0*/  IMAD.MOV.U32 R5, RZ, RZ, R7 ;  /* 0x000000ffff057224 */ /* 0x004fe200078e0007 */
[C---:B------:R-:W-:Y:S01]  /*11ef0*/  @!P3 LEA R7, R0.reuse, UR38, 0x1 ;  /* 0x000000260007bc11 */ /* 0x040fe2000f8e08ff */
[----:B0-----:R-:W-:Y:S02]  /*11f00*/  IMAD.MOV.U32 R2, RZ, RZ, R6 ;  /* 0x000000ffff027224 */ /* 0x001fe400078e0006 */
[----:B------:R-:W-:Y:S01]  /*11f10*/  IMAD.MOV.U32 R3, RZ, RZ, R29 ;  /* 0x000000ffff037224 */ /* 0x000fe200078e001d */
[----:B------:R-:W-:Y:S01]  /*11f20*/  @!P4 LEA R29, R0, UR38, 0x1 ;  /* 0x00000026001dcc11 */ /* 0x000fe2000f8e08ff */
[----:B------:R-:W-:-:S04]  /*11f30*/  @!P3 IMAD.WIDE.U32 R4, R21, 0x2, R4 ;  /* 0x000000021504b825 */ /* 0x000fc800078e0004 */
[----:B------:R-:W-:Y:S01]  /*11f40*/  @!P4 IMAD.WIDE.U32 R2, R21, 0x2, R2 ;  /* 0x000000021502c825 */ /* 0x000fe200078e0002 */
[----:B------:R3:W-:Y:S03]  /*11f50*/  @!P3 LDGSTS.E.BYPASS.LTC128B.128 [R7+0xf200], desc[UR6][R4.64], !P2 ;  /* 0x0f2000000407bfae */ /* 0x0007e6000d101d46 */
[----:B------:R-:W-:Y:S01]  /*11f60*/  IMAD.MOV.U32 R6, RZ, RZ, 0x1 ;  /* 0x00000001ff067424 */ /* 0x000fe200078e00ff */
[----:B------:R3:W-:Y:S04]  /*11f70*/  @!P3 LDGSTS.E.BYPASS.LTC128B.128 [R7+0x12200], desc[UR6][R4.64+0x40], !P0 ;  /* 0x122000400407bfae */ /* 0x0007e8000c101d46 */
[----:B------:R3:W-:Y:S04]  /*11f80*/  @!P3 LDGSTS.E.BYPASS.LTC128B.128 [R7+0x15200], desc[UR6][R4.64+0x80], !P1 ;  /* 0x152000800407bfae */ /* 0x0007e8000c901d46 */
[----:B------:R3:W-:Y:S04]  /*11f90*/  @!P4 LDGSTS.E.BYPASS.LTC128B.128 [R29+0xfa00], desc[UR6][R2.64], !P2 ;  /* 0x0fa00000021dcfae */ /* 0x0007e8000d101d46 */
[----:B------:R3:W-:Y:S04]  /*11fa0*/  @!P4 LDGSTS.E.BYPASS.LTC128B.128 [R29+0x12a00], desc[UR6][R2.64+0x40], !P0 ;  /* 0x12a00040021dcfae */ /* 0x0007e8000c101d46 */
[----:B-1--4-:R3:W-:Y:S02]  /*11fb0*/  @!P4 LDGSTS.E.BYPASS.LTC128B.128 [R29+0x15a00], desc[UR6][R2.64+0x80], !P1 ;  /* 0x15a00080021dcfae */ /* 0x0127e4000c901d46 */
.L_x_2050:
        /* <DEDUP_REMOVED lines=16> */
.L_x_1958:
[----:B------:R-:W-:Y:S05]  /*120c0*/  BSYNC B0 ;  /* 0x0000000000007941 */ /* 0x000fea0003800000 */
.L_x_1957:
        /* <DEDUP_REMOVED lines=10> */
.L_x_2051:
[----:B0-----:R-:W-:Y:S01]  /*12170*/  IMAD.MOV.U32 R0, RZ, RZ, RZ ;  /* 0x000000ffff007224 */ /* 0x001fe200078e00ff */
        /* <DEDUP_REMOVED lines=13> */
[----:B0-----:R-:W-:Y:S02]  /*12250*/  LOP3.LUT R7, R4, 0x1f, RZ, 0xc0, !PT ;  /* 0x0000001f04077812 */ /* 0x001fe400078ec0ff */
[----:B------:R-:W-:Y:S02]  /*12260*/  MOV R4, R16 ;  /* 0x0000001000047202 */ /* 0x000fe40000000f00 */
[----:B------:R-:W-:-:S07]  /*12270*/  LOP3.LUT R10, R9, 0x1, RZ, 0xc0, !PT ;  /* 0x00000001090a7812 */ /* 0x000fce00078ec0ff */
[----:B------:R-:W-:Y:S05]  /*12280*/  @!P0 BRA `(.L_x_1961) ;  /* 0x0000001000d48947 */ /* 0x000fea0003800000 */
[----:B------:R-:W-:Y:S01]  /*12290*/  BSSY B0, `(.L_x_1961) ;  /* 0x0000134000007945 */ /* 0x000fe20003800000 */
[----:B------:R-:W-:Y:S02]  /*122a0*/  IMAD.IADD R9, R9, 0x1, -R10 ;  /* 0x0000000109097824 */ /* 0x000fe400078e0a0a */
[----:B------:R-:W-:Y:S02]  /*122b0*/  IMAD.MOV.U32 R11, RZ, RZ, 0x1 ;  /* 0x00000001ff0b7424 */ /* 0x000fe400078e00ff */
[----:B------:R-:W-:-:S07]  /*122c0*/  IMAD.MOV.U32 R4, RZ, RZ, R16 ;  /* 0x000000ffff047224 */ /* 0x000fce00078e0010 */
.L_x_1996:
        /* <DEDUP_REMOVED lines=29> */
.L_x_1964:
[----:B------:R-:W1:Y:S01]  /*124a0*/  SYNCS.PHASECHK.TRANS64.TRYWAIT P0, [UR38+0x31c48], R6 ;  /* 0x031c4806ff0075a7 */ /* 0x000e620008000166 */
[----:B------:R-:W-:Y:S01]  /*124b0*/  BSSY B2, `(.L_x_1965) ;  /* 0x0000003000027945 */ /* 0x000fe20003800000 */
[----:B------:R-:W-:-:S03]  /*124c0*/  ISETP.NE.AND P2, PT, R28, RZ, PT ;  /* 0x000000ff1c00720c */ /* 0x000fc60003f45270 */
[----:B-1----:R-:W-:Y:S10]  /*124d0*/  @!P0 BRA `(.L_x_1966) ;  /* 0x0000002c00a48947 */ /* 0x002ff40003800000 */
.L_x_2052:
[----:B------:R-:W-:Y:S05]  /*124e0*/  BSYNC B2 ;  /* 0x0000000000027941 */ /* 0x000fea0003800000 */
.L_x_1965:
[----:B------:R-:W-:Y:S04]  /*124f0*/  BSSY B2, `(.L_x_1967) ;  /* 0x0000007000027945 */ /* 0x000fe80003800000 */
[----:B------:R-:W-:Y:S05]  /*12500*/  @P2 BRA `(.L_x_1968) ;  /* 0x0000000000142947 */ /* 0x000fea0003800000 */
[----:B------:R-:W-:Y:S01]  /*12510*/  ISETP.NE.AND P0, PT, R7, RZ, PT ;  /* 0x000000ff0700720c */ /* 0x000fe20003f05270 */
[----:B------:R-:W-:-:S04]  /*12520*/  IMAD.MOV.U32 R2, RZ, RZ, 0x6c00 ;  /* 0x00006c00ff027424 */ /* 0x000fc800078e00ff */
[----:B------:R2:W-:Y:S08]  /*12530*/  SYNCS.ARRIVE.TRANS64 RZ, [UR38+0x31c38], R2 ;  /* 0x031c3802ffff79a7 */ /* 0x0005f00008000026 */
[----:B--2---:R-:W-:Y:S05]  /*12540*/  @!P0 BRA `(.L_x_1968) ;  /* 0x0000000000048947 */ /* 0x004fea0003800000 */
[----:B------:R-:W-:Y:S01]  /*12550*/  BPT.TRAP 0x1 ;  /* 0x000000040000795c */ /* 0x000fe20000300000 */
.L_x_1968:
[----:B------:R-:W-:Y:S05]  /*12560*/  BSYNC B2 ;  /* 0x0000000000027941 */ /* 0x000fea0003800000 */
.L_x_1967:
        /* <DEDUP_REMOVED lines=11> */
.L_x_1969:
        /* <DEDUP_REMOVED lines=13> */
.L_x_1970:
        /* <DEDUP_REMOVED lines=15> */
.L_x_1971:
        /* <DEDUP_REMOVED lines=12> */
.L_x_2053:
[----:B------:R-:W-:Y:S05]  /*128a0*/  BSYNC B2 ;  /* 0x0000000000027941 */ /* 0x000fea0003800000 */
.L_x_1972:
        /* <DEDUP_REMOVED lines=9> */
.L_x_1975:
[----:B------:R-:W-:Y:S05]  /*12940*/  BSYNC B2 ;  /* 0x0000000000027941 */ /* 0x000fea0003800000 */
.L_x_1974:
        /* <DEDUP_REMOVED lines=10> */
.L_x_1976:
        /* <DEDUP_REMOVED lines=13> */
.L_x_1977:
        /* <DEDUP_REMOVED lines=13> */
.L_x_1978:
        /* <DEDUP_REMOVED lines=10> */
.L_x_1963:
[----:B------:R-:W-:Y:S05]  /*12c30*/  BSYNC B1 ;  /* 0x0000000000017941 */ /* 0x000fea0003800000 */
.L_x_1962:
[----:B------:R-:W-:Y:S01]  /*12c40*/  ISETP.NE.AND P0, PT, R22, RZ, PT ;  /* 0x000000ff1600720c */ /* 0x000fe20003f05270 */
[----:B------:R-:W-:Y:S01]  /*12c50*/  BSSY B1, `(.L_x_1979) ;  /* 0x0000094000017945 */ /* 0x000fe20003800000 */
[----:B------:R-:W-:-:S11]  /*12c60*/  LOP3.LUT R6, R11, 0x1, RZ, 0x3c, !PT ;  /* 0x000000010b067812 */ /* 0x000fd600078e3cff */
[----:B------:R-:W-:Y:S05]  /*12c70*/  @!P0 BRA `(.L_x_1980) ;  /* 0x0000000800448947 */ /* 0x000fea0003800000 */
[----:B------:R-:W-:Y:S01]  /*12c80*/  ISETP.NE.AND P0, PT, R23, RZ, PT ;  /* 0x000000ff1700720c */ /* 0x000fe20003f05270 */
[----:B------:R-:W-:Y:S01]  /*12c90*/  VIADD R13, R8, 0xffffffff ;  /* 0xffffffff080d7836 */ /* 0x000fe20000000000 */
        /* <DEDUP_REMOVED lines=22> */
.L_x_1981:
[----:B------:R-:W1:Y:S01]  /*12e00*/  SYNCS.PHASECHK.TRANS64.TRYWAIT P0, [UR38+0x31c40], R12 ;  /* 0x031c400cff0075a7 */ /* 0x000e620008000166 */
[----:B------:R-:W-:Y:S01]  /*12e10*/  BSSY B2, `(.L_x_1982) ;  /* 0x0000003000027945 */ /* 0x000fe20003800000 */
[----:B------:R-:W-:-:S03]  /*12e20*/  ISETP.NE.AND P2, PT, R28, RZ, PT ;  /* 0x000000ff1c00720c */ /* 0x000fc60003f45270 */
[----:B-1----:R-:W-:Y:S10]  /*12e30*/  @!P0 BRA `(.L_x_1983) ;  /* 0x00000024007c8947 */ /* 0x002ff40003800000 */
.L_x_2054:
[----:B------:R-:W-:Y:S05]  /*12e40*/  BSYNC B2 ;  /* 0x0000000000027941 */ /* 0x000fea0003800000 */
.L_x_1982:
[----:B------:R-:W-:Y:S04]  /*12e50*/  BSSY B2, `(.L_x_1984) ;  /* 0x0000007000027945 */ /* 0x000fe80003800000 */
[----:B------:R-:W-:Y:S05]  /*12e60*/  @P2 BRA `(.L_x_1985) ;  /* 0x0000000000142947 */ /* 0x000fea0003800000 */
[----:B------:R-:W-:Y:S01]  /*12e70*/  ISETP.NE.AND P0, PT, R7, RZ, PT ;  /* 0x000000ff0700720c */ /* 0x000fe20003f05270 */
[----:B------:R-:W-:-:S04]  /*12e80*/  IMAD.MOV.U32 R2, RZ, RZ, 0x6c00 ;  /* 0x00006c00ff027424 */ /* 0x000fc800078e00ff */
[----:B------:R2:W-:Y:S08]  /*12e90*/  SYNCS.ARRIVE.TRANS64 RZ, [UR38+0x31c30], R2 ;  /* 0x031c3002ffff79a7 */ /* 0x0005f00008000026 */
[----:B--2---:R-:W-:Y:S05]  /*12ea0*/  @!P0 BRA `(.L_x_1985) ;  /* 0x0000000000048947 */ /* 0x004fea0003800000 */
[----:B------:R-:W-:Y:S01]  /*12eb0*/  BPT.TRAP 0x1 ;  /* 0x000000040000795c */ /* 0x000fe20000300000 */
.L_x_1985:
[----:B------:R-:W-:Y:S05]  /*12ec0*/  BSYNC B2 ;  /* 0x0000000000027941 */ /* 0x000fea0003800000 */
.L_x_1984:
        /* <DEDUP_REMOVED lines=11> */
.L_x_1986:
        /* <DEDUP_REMOVED lines=14> */
.L_x_1987:
        /* <DEDUP_REMOVED lines=14> */
.L_x_1988:
        /* <DEDUP_REMOVED lines=12> */
.L_x_2055:
[----:B------:R-:W-:Y:S05]  /*13200*/  BSYNC B2 ;  /* 0x0000000000027941 */ /* 0x000fea0003800000 */
.L_x_1989:
        /* <DEDUP_REMOVED lines=9> */
.L_x_1992:
[----:B------:R-:W-:Y:S05]  /*132a0*/  BSYNC B2 ;  /* 0x0000000000027941 */ /* 0x000fea0003800000 */
.L_x_1991:
        /* <DEDUP_REMOVED lines=10> */
.L_x_1993:
        /* <DEDUP_REMOVED lines=13> */
.L_x_1994:
        /* <DEDUP_REMOVED lines=13> */
.L_x_1995:
        /* <DEDUP_REMOVED lines=10> */
.L_x_1980:
[----:B------:R-:W-:Y:S05]  /*13590*/  BSYNC B1 ;  /* 0x0000000000017941 */ /* 0x000fea0003800000 */
.L_x_1979:
[----:B------:R-:W-:Y:S02]  /*135a0*/  VIADD R8, R8, 0xfffffffe ;  /* 0xfffffffe08087836 */ /* 0x000fe40000000000 */
[----:B------:R-:W-:Y:S01]  /*135b0*/  IMAD.MOV.U32 R11, RZ, RZ, R6 ;  /* 0x000000ffff0b7224 */ /* 0x000fe200078e0006 */
[----:B------:R-:W-:Y:S06]  /*135c0*/  @P1 BRA `(.L_x_1996) ;  /* 0xffffffec00401947 */ /* 0x000fec000383ffff */
[----:B------:R-:W-:Y:S05]  /*135d0*/  BSYNC B0 ;  /* 0x0000000000007941 */ /* 0x000fea0003800000 */
.L_x_1961:
        /* <DEDUP_REMOVED lines=29> */
.L_x_1998:
[----:B------:R-:W1:Y:S01]  /*137b0*/  SYNCS.PHASECHK.TRANS64.TRYWAIT P0, [UR38+0x31c48], R9 ;  /* 0x031c4809ff0075a7 */ /* 0x000e620008000166 */
[----:B------:R-:W-:Y:S01]  /*137c0*/  BSSY B1, `(.L_x_1999) ;  /* 0x0000003000017945 */ /* 0x000fe20003800000 */
[----:B------:R-:W-:-:S03]  /*137d0*/  ISETP.NE.AND P1, PT, R28, RZ, PT ;  /* 0x000000ff1c00720c */ /* 0x000fc60003f25270 */
[----:B-1----:R-:W-:Y:S10]  /*137e0*/  @!P0 BRA `(.L_x_2000) ;  /* 0x0000001c00408947 */ /* 0x002ff40003800000 */
.L_x_2056:
[----:B------:R-:W-:Y:S05]  /*137f0*/  BSYNC B1 ;  /* 0x0000000000017941 */ /* 0x000fea0003800000 */
.L_x_1999:
[----:B------:R-:W-:Y:S04]  /*13800*/  BSSY B1, `(.L_x_2001) ;  /* 0x0000007000017945 */ /* 0x000fe80003800000 */
[----:B------:R-:W-:Y:S05]  /*13810*/  @P1 BRA `(.L_x_2002) ;  /* 0x0000000000141947 */ /* 0x000fea0003800000 */
[----:B------:R-:W-:Y:S01]  /*13820*/  ISETP.NE.AND P0, PT, R7, RZ, PT ;  /* 0x000000ff0700720c */ /* 0x000fe20003f05270 */
[----:B-1----:R-:W-:-:S04]  /*13830*/  IMAD.MOV.U32 R2, RZ, RZ, 0x6c00 ;  /* 0x00006c00ff027424 */ /* 0x002fc800078e00ff */
[----:B------:R2:W-:Y:S08]  /*13840*/  SYNCS.ARRIVE.TRANS64 RZ, [UR38+0x31c38], R2 ;  /* 0x031c3802ffff79a7 */ /* 0x0005f00008000026 */
[----:B--2---:R-:W-:Y:S05]  /*13850*/  @!P0 BRA `(.L_x_2002) ;  /* 0x0000000000048947 */ /* 0x004fea0003800000 */
[----:B------:R-:W-:Y:S01]  /*13860*/  BPT.TRAP 0x1 ;  /* 0x000000040000795c */ /* 0x000fe20000300000 */
.L_x_2002:
[----:B------:R-:W-:Y:S05]  /*13870*/  BSYNC B1 ;  /* 0x0000000000017941 */ /* 0x000fea0003800000 */
.L_x_2001:
        /* <DEDUP_REMOVED lines=11> */
.L_x_2003:
        /* <DEDUP_REMOVED lines=14> */
.L_x_2004:
        /* <DEDUP_REMOVED lines=14> */
.L_x_2005:
        /* <DEDUP_REMOVED lines=11> */
.L_x_2057:
[----:B------:R-:W-:Y:S05]  /*13ba0*/  BSYNC B1 ;  /* 0x0000000000017941 */ /* 0x000fea0003800000 */
.L_x_2006:
        /* <DEDUP_REMOVED lines=9> */
.L_x_2009:
[----:B------:R-:W-:Y:S05]  /*13c40*/  BSYNC B1 ;  /* 0x0000000000017941 */ /* 0x000fea0003800000 */
.L_x_2008:
        /* <DEDUP_REMOVED lines=10> */
.L_x_2010:
        /* <DEDUP_REMOVED lines=13> */
.L_x_2011:
        /* <DEDUP_REMOVED lines=13> */
.L_x_2012:
        /* <DEDUP_REMOVED lines=10> */
.L_x_1997:
[----:B------:R-:W-:Y:S05]  /*13f30*/  BSYNC B0 ;  /* 0x0000000000007941 */ /* 0x000fea0003800000 */
.L_x_1960:
        /* <DEDUP_REMOVED lines=9> */
.L_x_2058:
[----:B------:R-:W-:Y:S05]  /*13fd0*/  BSYNC B1 ;  /* 0x0000000000017941 */ /* 0x000fea0003800000 */
.L_x_2015:
[----:B------:R-:W-:Y:S04]  /*13fe0*/  BSSY B1, `(.L_x_2017) ;  /* 0x0000008000017945 */ /* 0x000fe80003800000 */
[----:B------:R-:W-:Y:S05]  /*13ff0*/  @P1 BRA `(.L_x_2018) ;  /* 0x0000000000181947 */ /* 0x000fea0003800000 */
[----:B------:R-:W1:Y:S01]  /*14000*/  S2R R4, SR_TID.X ;  /* 0x0000000000047919 */ /* 0x000e620000002100 */
[----:B0-----:R-:W-:-:S04]  /*14010*/  IMAD.MOV.U32 R2, RZ, RZ, 0x6c00 ;  /* 0x00006c00ff027424 */ /* 0x001fc800078e00ff */
[----:B------:R2:W-:Y:S01]  /*14020*/  SYNCS.ARRIVE.TRANS64 RZ, [R3+URZ+0x31c50], R2 ;  /* 0x031c500203ff79a7 */ /* 0x0005e2000800003f */
[----:B-1----:R-:W-:-:S13]  /*14030*/  LOP3.LUT P0, RZ, R4, 0x1f, RZ, 0xc0, !PT ;  /* 0x0000001f04ff7812 */ /* 0x002fda000780c0ff */
[----:B--2---:R-:W-:Y:S05]  /*14040*/  @!P0 BRA `(.L_x_2018) ;  /* 0x0000000000048947 */ /* 0x004fea0003800000 */
[----:B------:R-:W-:Y:S01]  /*14050*/  BPT.TRAP 0x1 ;  /* 0x000000040000795c */ /* 0x000fe20000300000 */
.L_x_2018:
[----:B------:R-:W-:Y:S05]  /*14060*/  BSYNC B1 ;  /* 0x0000000000017941 */ /* 0x000fea0003800000 */
.L_x_2017:
        /* <DEDUP_REMOVED lines=13> */
.L_x_2019:
        /* <DEDUP_REMOVED lines=13> */
.L_x_2020:
        /* <DEDUP_REMOVED lines=13> */
.L_x_2021:
        /* <DEDUP_REMOVED lines=8> */
.L_x_2014:
[----:B------:R-:W-:Y:S05]  /*14360*/  BSYNC B0 ;  /* 0x0000000000007941 */ /* 0x000fea0003800000 */
.L_x_2013:
[----:B------:R-:W-:Y:S01]  /*14370*/  IADD3 R0, R0, 0x1, RZ ;  /* 0x0000000100007810 */ /* 0x000fe20007ffe0ff */
[----:B0-----:R-:W-:-:S03]  /*14380*/  IMAD.MOV.U32 R2, RZ, RZ, RZ ;  /* 0x000000ffff027224 */ /* 0x001fc600078e00ff */
[----:B------:R-:W-:-:S04]  /*14390*/  ISETP.NE.AND P0, PT, R0, 0x2, PT ;  /* 0x000000020000780c */ /* 0x000fc80003f05270 */
[----:B------:R-:W-:Y:S02]  /*143a0*/  SEL R3, RZ, 0x1, P0 ;  /* 0x00000001ff037807 */ /* 0x000fe40000000000 */
[----:B------:R-:W-:Y:S02]  /*143b0*/  SEL R0, R0, RZ, P0 ;  /* 0x000000ff00007207 */ /* 0x000fe40000000000 */
[----:B------:R-:W-:-:S07]  /*143c0*/  LOP3.LUT R6, R6, R3, RZ, 0x3c, !PT ;  /* 0x0000000306067212 */ /* 0x000fce00078e3cff */
.L_x_1944:
[----:B------:R-:W0:Y:S01]  /*143d0*/  S2R R4, SR_CgaCtaId ;  /* 0x0000000000047919 */ /* 0x000e220000008800 */
[----:B------:R-:W-:Y:S02]  /*143e0*/  MOV R3, 0x400 ;  /* 0x0000040000037802 */ /* 0x000fe40000000f00 */
[----:B------:R-:W-:Y:S02]  /*143f0*/  SHF.L.U32 R2, R2, 0x1f, RZ ;  /* 0x0000001f02027819 */ /* 0x000fe400000006ff */
[----:B0-----:R-:W-:-:S04]  /*14400*/  LEA R7, R4, R3, 0x18 ;  /* 0x0000000304077211 */ /* 0x001fc800078ec0ff */
[----:B------:R-:W0:Y:S02]  /*14410*/  SYNCS.PHASECHK.TRANS64.TRYWAIT P0, [R7+URZ+0x31c20], R2 ;  /* 0x031c2002070075a7 */ /* 0x000e24000800017f */
[----:B0-----:R-:W-:Y:S05]  /*14420*/  @!P0 BRA `(.L_x_2022) ;  /* 0x0000001000748947 */ /* 0x001fea0003800000 */
.L_x_2059:
[----:B------:R-:W-:-:S03]  /*14430*/  UMOV UR4, 0xffffffff ;  /* 0xffffffff00047882 */ /* 0x000fc60000000000 */
[----:B------:R-:W-:Y:S05]  /*14440*/  BRA.DIV UR4, `(.L_x_2023) ;  /* 0x0000001204807947 */ /* 0x000fea000b800000 */
[----:B0-----:R-:W0:Y:S02]  /*14450*/  S2R R2, SR_TID.X ;  /* 0x0000000000027919 */ /* 0x001e240000002100 */
[----:B0-----:R-:W-:-:S04]  /*14460*/  SHF.R.U32.HI R2, RZ, 0x5, R2 ;  /* 0x00000005ff027819 */ /* 0x001fc80000011602 */
[----:B------:R-:W-:-:S05]  /*14470*/  LOP3.LUT R2, R2, 0x3, RZ, 0xc0, !PT ;  /* 0x0000000302027812 */ /* 0x000fca00078ec0ff */
[----:B------:R0:W1:Y:S02]  /*14480*/  SHFL.IDX PT, R14, R2, RZ, 0x1f ;  /* 0x00001fff020e7589 */ /* 0x00006400000e0000 */
.L_x_2062:
[----:B-1----:R-:W-:-:S13]  /*14490*/  ISETP.NE.AND P0, PT, R14, RZ, PT ;  /* 0x000000ff0e00720c */ /* 0x002fda0003f05270 */
[----:B------:R-:W-:Y:S05]  /*144a0*/  @P0 BRA `(.L_x_1906) ;  /* 0x0000000000840947 */ /* 0x000fea0003800000 */
[----:B------:R-:W-:-:S03]  /*144b0*/  UMOV UR4, 0xffffffff ;  /* 0xffffffff00047882 */ /* 0x000fc60000000000 */
[----:B------:R-:W-:Y:S05]  /*144c0*/  BRA.DIV UR4, `(.L_x_2024) ;  /* 0x0000001204947947 */ /* 0x000fea000b800000 */
[----:B------:R-:W-:-:S13]  /*144d0*/  ELECT P6, URZ, PT ;  /* 0x00000000003f782f */ /* 0x000fda00038c0000 */
.L_x_2065:
[----:B------:R-:W-:Y:S05]  /*144e0*/  @!P6 BRA `(.L_x_1906) ;  /* 0x000000000074e947 */ /* 0x000fea0003800000 */
[----:B------:R-:W-:-:S04]  /*144f0*/  LOP3.LUT R27, R27, 0x2, RZ, 0xfc, !PT ;  /* 0x000000021b1b7812 */ /* 0x000fc800078efcff */
[----:B------:R-:W-:-:S13]  /*14500*/  ISETP.NE.AND P2, PT, R27, 0x3, PT ;  /* 0x000000031b00780c */ /* 0x000fda0003f45270 */
[----:B------:R-:W-:Y:S05]  /*14510*/  @!P2 BRA `(.L_x_2025) ;  /* 0x000000000004a947 */ /* 0x000fea0003800000 */
[----:B------:R-:W-:Y:S01]  /*14520*/  BPT.TRAP 0x1 ;  /* 0x000000040000795c */ /* 0x000fe20000300000 */
.L_x_2025:
        /* <DEDUP_REMOVED lines=12> */
.L_x_2066:
[----:B------:R-:W1:Y:S02]  /*145f0*/  SYNCS.PHASECHK.TRANS64.TRYWAIT P0, [R3+URZ], R2 ;  /* 0x00000002030075a7 */ /* 0x000e64000800017f */
[----:B-1----:R-:W-:Y:S05]  /*14600*/  @!P0 BRA `(.L_x_2027) ;  /* 0x0000001000788947 */ /* 0x002fea0003800000 */
.L_x_2067:
[----:B------:R-:W-:Y:S05]  /*14610*/  @!P2 BRA `(.L_x_2028) ;  /* 0x000000000004a947 */ /* 0x000fea0003800000 */
[----:B------:R-:W-:Y:S01]  /*14620*/  BPT.TRAP 0x1 ;  /* 0x000000040000795c */ /* 0x000fe20000300000 */
.L_x_2028:
[----:B-1----:R-:W-:-:S04]  /*14630*/  VIADD R3, R7, 0x31c60 ;  /* 0x00031c6007037836 */ /* 0x002fc80000000000 */
[----:B0-----:R-:W-:-:S04]  /*14640*/  IMAD R5, R0, 0x8, R3 ;  /* 0x0000000800057824 */ /* 0x001fc800078e0203 */
[----:B------:R-:W0:Y:S02]  /*14650*/  SYNCS.PHASECHK.TRANS64.TRYWAIT P0, [R5+URZ], R4 ;  /* 0x00000004050075a7 */ /* 0x000e24000800017f */
[----:B0-----:R-:W-:Y:S05]  /*14660*/  @!P0 BRA `(.L_x_2029) ;  /* 0x0000001000748947 */ /* 0x001fea0003800000 */
.L_x_2068:
[----:B------:R-:W-:-:S07]  /*14670*/  IMAD R3, R8, 0x8, R3 ;  /* 0x0000000808037824 */ /* 0x000fce00078e0203 */
.L_x_2030:
[----:B-1----:R1:W2:Y:S02]  /*14680*/  SYNCS.PHASECHK.TRANS64.TRYWAIT P0, [R3+URZ], R2 ;  /* 0x00000002030075a7 */ /* 0x0022a4000800017f */
[----:B--2---:R-:W-:Y:S05]  /*14690*/  @!P0 NANOSLEEP.SYNCS 0x989680 ;  /* 0x009896800000895d */ /* 0x004fea0003900000 */
[----:B------:R-:W2:Y:S02]  /*146a0*/  @!P0 SYNCS.PHASECHK.TRANS64 P0, [R3+URZ], R2 ;  /* 0x00000002030085a7 */ /* 0x000ea4000800007f */
[----:B--2---:R-:W-:Y:S05]  /*146b0*/  @!P0 BRA `(.L_x_2030) ;  /* 0xfffffffc00f08947 */ /* 0x004fea000383ffff */
.L_x_1906:
[----:B------:R-:W-:Y:S05]  /*146c0*/  BSYNC B6 ;  /* 0x0000000000067941 */ /* 0x000fea0003800000 */
.L_x_1903:
[----:B------:R-:W-:Y:S05]  /*146d0*/  EXIT ;  /* 0x000000000000794d */ /* 0x000fea0003800000 */
.L_x_1910:
[----:B0-----:R-:W-:-:S04]  /*146e0*/  IMAD.U32 R3, RZ, RZ, UR60 ;  /* 0x0000003cff037e24 */ /* 0x001fc8000f8e00ff */
[----:B------:R0:W1:Y:S03]  /*146f0*/  SYNCS.PHASECHK.TRANS64.TRYWAIT P1, [R3+URZ+0x31c00], R0 ;  /* 0x031c0000030075a7 */ /* 0x000066000802017f */
[----:B-1----:R-:W-:Y:S05]  /*14700*/  @!P1 NANOSLEEP.SYNCS 0x989680 ;  /* 0x009896800000995d */ /* 0x002fea0003900000 */
[----:B------:R-:W1:Y:S02]  /*14710*/  @!P1 SYNCS.PHASECHK.TRANS64 P1, [R3+URZ+0x31c00], R0 ;  /* 0x031c0000030095a7 */ /* 0x000e64000802007f */
[----:B-1----:R-:W-:Y:S05]  /*14720*/  @!P1 BRA `(.L_x_1910) ;  /* 0xfffffffc00ec9947 */ /* 0x002fea000383ffff */
[----:B------:R-:W-:Y:S05]  /*14730*/  BRA `(.L_x_2031) ;  /* 0xfffffecc00147947 */ /* 0x000fea000383ffff */
.L_x_1914:
[----:B--2---:R-:W-:-:S04]  /*14740*/  IMAD.U32 R5, RZ, RZ, UR60 ;  /* 0x0000003cff057e24 */ /* 0x004fc8000f8e00ff */
[----:B------:R2:W3:Y:S03]  /*14750*/  SYNCS.PHASECHK.TRANS64.TRYWAIT P2, [R5+URZ+0x31c30], R0 ;  /* 0x031c3000050075a7 */ /* 0x0004e6000804017f */
[----:B---3--:R-:W-:Y:S05]  /*14760*/  @!P2 NANOSLEEP.SYNCS 0x989680 ;  /* 0x009896800000a95d */ /* 0x008fea0003900000 */
[----:B------:R-:W3:Y:S02]  /*14770*/  @!P2 SYNCS.PHASECHK.TRANS64 P2, [R5+URZ+0x31c30], R0 ;  /* 0x031c30000500a5a7 */ /* 0x000ee4000804007f */
[----:B---3--:R-:W-:Y:S05]  /*14780*/  @!P2 BRA `(.L_x_1914) ;  /* 0xfffffffc00eca947 */ /* 0x008fea000383ffff */
[----:B------:R-:W-:Y:S05]  /*14790*/  BRA `(.L_x_1913) ;  /* 0xfffffecc00287947 */ /* 0x000fea000383ffff */
.L_x_1919:
[----:B--2---:R-:W-:-:S04]  /*147a0*/  IMAD.U32 R15, RZ, RZ, UR7 ;  /* 0x00000007ff0f7e24 */ /* 0x004fc8000f8e00ff */
[----:B------:R2:W3:Y:S03]  /*147b0*/  SYNCS.PHASECHK.TRANS64.TRYWAIT P3, [R15+URZ+0x31c30], R14 ;  /* 0x031c300e0f0075a7 */ /* 0x0004e6000806017f */
[----:B---3--:R-:W-:Y:S05]  /*147c0*/  @!P3 NANOSLEEP.SYNCS 0x989680 ;  /* 0x009896800000b95d */ /* 0x008fea0003900000 */
[----:B------:R-:W3:Y:S02]  /*147d0*/  @!P3 SYNCS.PHASECHK.TRANS64 P3, [R15+URZ+0x31c30], R14 ;  /* 0x031c300e0f00b5a7 */ /* 0x000ee4000806007f */
[----:B---3--:R-:W-:Y:S05]  /*147e0*/  @!P3 BRA `(.L_x_1919) ;  /* 0xfffffffc00ecb947 */ /* 0x008fea000383ffff */
[----:B------:R-:W-:Y:S05]  /*147f0*/  BRA `(.L_x_1916) ;  /* 0xffffff1000847947 */ /* 0x000fea000383ffff */
.L_x_1923:
[----:B--2---:R-:W-:-:S04]  /*14800*/  IMAD.U32 R14, RZ, RZ, UR7 ;  /* 0x00000007ff0e7e24 */ /* 0x004fc8000f8e00ff */
[----:B------:R2:W3:Y:S03]  /*14810*/  SYNCS.PHASECHK.TRANS64.TRYWAIT P3, [R14+URZ+0x31c50], R13 ;  /* 0x031c500d0e0075a7 */ /* 0x0004e6000806017f */
[----:B---3--:R-:W-:Y:S05]  /*14820*/  @!P3 NANOSLEEP.SYNCS 0x989680 ;  /* 0x009896800000b95d */ /* 0x008fea0003900000 */
[----:B------:R-:W3:Y:S02]  /*14830*/  @!P3 SYNCS.PHASECHK.TRANS64 P3, [R14+URZ+0x31c50], R13 ;  /* 0x031c500d0e00b5a7 */ /* 0x000ee4000806007f */
[----:B---3--:R-:W-:Y:S05]  /*14840*/  @!P3 BRA `(.L_x_1923) ;  /* 0xfffffffc00ecb947 */ /* 0x008fea000383ffff */
[----:B------:R-:W-:Y:S05]  /*14850*/  BRA `(.L_x_1920) ;  /* 0xffffff28001c7947 */ /* 0x000fea000383ffff */
.L_x_1929:
[----:B-1----:R-:W-:-:S04]  /*14860*/  IMAD.U32 R12, RZ, RZ, UR6 ;  /* 0x00000006ff0c7e24 */ /* 0x002fc8000f8e00ff */
[----:B------:R1:W2:Y:S03]  /*14870*/  SYNCS.PHASECHK.TRANS64.TRYWAIT P2, [R12+URZ+0x31c30], R11 ;  /* 0x031c300b0c0075a7 */ /* 0x0002a6000804017f */
[----:B--2---:R-:W-:Y:S05]  /*14880*/  @!P2 NANOSLEEP.SYNCS 0x989680 ;  /* 0x009896800000a95d */ /* 0x004fea0003900000 */
[----:B------:R-:W2:Y:S02]  /*14890*/  @!P2 SYNCS.PHASECHK.TRANS64 P2, [R12+URZ+0x31c30], R11 ;  /* 0x031c300b0c00a5a7 */ /* 0x000ea4000804007f */
[----:B--2---:R-:W-:Y:S05]  /*148a0*/  @!P2 BRA `(.L_x_1929) ;  /* 0xfffffffc00eca947 */ /* 0x004fea000383ffff */
[----:B------:R-:W-:Y:S05]  /*148b0*/  BRA `(.L_x_1926) ;  /* 0xffffff5c009c7947 */ /* 0x000fea000383ffff */
.L_x_1933:
[----:B0-----:R-:W-:-:S04]  /*148c0*/  IMAD.U32 R11, RZ, RZ, UR6 ;  /* 0x00000006ff0b7e24 */ /* 0x001fc8000f8e00ff */
[----:B------:R0:W2:Y:S03]  /*148d0*/  SYNCS.PHASECHK.TRANS64.TRYWAIT P2, [R11+URZ+0x31c50], R10 ;  /* 0x031c500a0b0075a7 */ /* 0x0000a6000804017f */
[----:B--2---:R-:W-:Y:S05]  /*148e0*/  @!P2 NANOSLEEP.SYNCS 0x989680 ;  /* 0x009896800000a95d */ /* 0x004fea0003900000 */
[----:B------:R-:W2:Y:S02]  /*148f0*/  @!P2 SYNCS.PHASECHK.TRANS64 P2, [R11+URZ+0x31c50], R10 ;  /* 0x031c500a0b00a5a7 */ /* 0x000ea4000804007f */
[----:B--2---:R-:W-:Y:S05]  /*14900*/  @!P2 BRA `(.L_x_1933) ;  /* 0xfffffffc00eca947 */ /* 0x004fea000383ffff */
[----:B------:R-:W-:Y:S05]  /*14910*/  BRA `(.L_x_1930) ;  /* 0xffffff7400487947 */ /* 0x000fea000383ffff */
.L_x_1938:
[----:B---3--:R-:W-:-:S04]  /*14920*/  IMAD.U32 R3, RZ, RZ, UR10 ;  /* 0x0000000aff037e24 */ /* 0x008fc8000f8e00ff */
[----:B------:R3:W0:Y:S03]  /*14930*/  SYNCS.PHASECHK.TRANS64.TRYWAIT P0, [R3+URZ+0x31c50], R4 ;  /* 0x031c5004030075a7 */ /* 0x000626000800017f */
[----:B0-----:R-:W-:Y:S05]  /*14940*/  @!P0 NANOSLEEP.SYNCS 0x989680 ;  /* 0x009896800000895d */ /* 0x001fea0003900000 */
[----:B------:R-:W0:Y:S02]  /*14950*/  @!P0 SYNCS.PHASECHK.TRANS64 P0, [R3+URZ+0x31c50], R4 ;  /* 0x031c5004030085a7 */ /* 0x000e24000800007f */
[----:B0-----:R-:W-:Y:S05]  /*14960*/  @!P0 BRA `(.L_x_1938) ;  /* 0xfffffffc00ec8947 */ /* 0x001fea000383ffff */
[----:B------:R-:W-:Y:S05]  /*14970*/  BRA `(.L_x_1937) ;  /* 0xffffff9c00507947 */ /* 0x000fea000383ffff */
.L_x_1949:
[----:B------:R-:W-:Y:S02]  /*14980*/  IMAD.MOV.U32 R13, RZ, RZ, R22 ;  /* 0x000000ffff0d7224 */ /* 0x000fe400078e0016 */
[----:B------:R-:W-:Y:S02]  /*14990*/  IMAD.MOV.U32 R12, RZ, RZ, RZ ;  /* 0x000000ffff0c7224 */ /* 0x000fe400078e00ff */
[----:B------:R-:W-:Y:S02]  /*149a0*/  IMAD.MOV.U32 R11, RZ, RZ, 0x1f ;  /* 0x0000001fff0b7424 */ /* 0x000fe400078e00ff */
[----:B------:R-:W-:-:S07]  /*149b0*/  IMAD.MOV.U32 R15, RZ, RZ, -0x1 ;  /* 0xffffffffff0f7424 */ /* 0x000fce00078e00ff */
[----:B------:R-:W-:Y:S05]  /*149c0*/  WARPSYNC.COLLECTIVE R15, `(.L_x_2032) ;  /* 0x000000000f087348 */ /* 0x000fea0003c00000 */
[----:B------:R0:W1:Y:S02]  /*149d0*/  SHFL.IDX P6, R14, R13, R12, R11 ;  /* 0x0000000c0d0e7389 */ /* 0x00006400000c000b */
[----:B01----:R-:W-:Y:S01]  /*149e0*/  ENDCOLLECTIVE ;  /* 0x000000000000791b */ /* 0x003fe20003800000 */
.L_x_2032:
[----:B------:R-:W-:Y:S05]  /*149f0*/  BRA `(.L_x_2033) ;  /* 0xffffffc400c47947 */ /* 0x000fea000383ffff */
.L_x_1951:
[----:B------:R-:W-:Y:S01]  /*14a00*/  BSSY B0, `(.L_x_2034) ;  /* 0x0000006000007945 */ /* 0x000fe20003800000 */
[----:B------:R-:W-:-:S07]  /*14a10*/  IMAD.MOV.U32 R15, RZ, RZ, -0x1 ;  /* 0xffffffffff0f7424 */ /* 0x000fce00078e00ff */
[----:B------:R-:W-:Y:S05]  /*14a20*/  WARPSYNC.COLLECTIVE R15, `(.L_x_2035) ;  /* 0x000000000f0c7348 */ /* 0x000fea0003c00000 */
[----:B------:R-:W-:Y:S02]  /*14a30*/  ELECT P6, UR62, PT ;  /* 0x00000000003e782f */ /* 0x000fe400038c0000 */
[----:B------:R-:W-:Y:S01]  /*14a40*/  MOV R14, UR62 ;  /* 0x0000003e000e7c02 */ /* 0x000fe20008000f00 */
[----:B------:R-:W-:Y:S10]  /*14a50*/  ENDCOLLECTIVE ;  /* 0x000000000000791b */ /* 0x000ff40003800000 */
.L_x_2035:
[----:B------:R-:W-:Y:S05]  /*14a60*/  BSYNC B0 ;  /* 0x0000000000007941 */ /* 0x000fea0003800000 */
.L_x_2034:
[----:B------:R-:W-:Y:S05]  /*14a70*/  BRA `(.L_x_2036) ;  /* 0xffffffc400c07947 */ /* 0x000fea000383ffff */
.L_x_1953:
[----:B-1----:R-:W-:-:S04]  /*14a80*/  IMAD.U32 R3, RZ, RZ, UR38 ;  /* 0x00000026ff037e24 */ /* 0x002fc8000f8e00ff */
[----:B------:R1:W2:Y:S03]  /*14a90*/  SYNCS.PHASECHK.TRANS64.TRYWAIT P0, [R3+URZ+0x31c40], R0 ;  /* 0x031c4000030075a7 */ /* 0x0002a6000800017f */
[----:B--2---:R-:W-:Y:S05]  /*14aa0*/  @!P0 NANOSLEEP.SYNCS 0x989680 ;  /* 0x009896800000895d */ /* 0x004fea0003900000 */
[----:B------:R-:W2:Y:S02]  /*14ab0*/  @!P0 SYNCS.PHASECHK.TRANS64 P0, [R3+URZ+0x31c40], R0 ;  /* 0x031c4000030085a7 */ /* 0x000ea4000800007f */
[----:B--2---:R-:W-:Y:S05]  /*14ac0*/  @!P0 BRA `(.L_x_1953) ;  /* 0xfffffffc00ec8947 */ /* 0x004fea000383ffff */
[----:B------:R-:W-:Y:S05]  /*14ad0*/  BRA `(.L_x_2037) ;  /* 0xffffffc800147947 */ /* 0x000fea000383ffff */
.L_x_1956:
[----:B------:R-:W-:Y:S01]  /*14ae0*/  IMAD R8, R12, 0xc0, R11 ;  /* 0x000000c00c087824 */ /* 0x000fe200078e020b */
[----:B------:R-:W-:Y:S01]  /*14af0*/  MOV R15, 0xffffffff ;  /* 0xffffffff000f7802 */ /* 0x000fe20000000f00 */
[----:B------:R-:W-:Y:S01]  /*14b00*/  IMAD.MOV.U32 R13, RZ, RZ, R7 ;  /* 0x000000ffff0d7224 */ /* 0x000fe200078e0007 */
[----:B------:R-:W0:Y:S01]  /*14b10*/  LDC R5, c[0x0][0x448] ;  /* 0x00011200ff057b82 */ /* 0x000e220000000800 */
[----:B------:R-:W-:Y:S02]  /*14b20*/  IMAD.MOV.U32 R12, RZ, RZ, RZ ;  /* 0x000000ffff0c7224 */ /* 0x000fe400078e00ff */
[----:B------:R-:W-:Y:S02]  /*14b30*/  IMAD.MOV.U32 R11, RZ, RZ, 0x1c1f ;  /* 0x00001c1fff0b7424 */ /* 0x000fe400078e00ff */
[----:B------:R-:W-:-:S07]  /*14b40*/  VIADD R4, R8, 0x20 ;  /* 0x0000002008047836 */ /* 0x000fce0000000000 */
[----:B0-----:R-:W-:Y:S05]  /*14b50*/  WARPSYNC.COLLECTIVE R15, `(.L_x_2038) ;  /* 0x000000000f087348 */ /* 0x001fea0003c00000 */
[----:B------:R1:W2:Y:S02]  /*14b60*/  SHFL.IDX P6, R14, R13, R12, R11 ;  /* 0x0000000c0d0e7389 */ /* 0x0002a400000c000b */
[----:B012---:R-:W-:Y:S01]  /*14b70*/  ENDCOLLECTIVE ;  /* 0x000000000000791b */ /* 0x007fe20003800000 */
.L_x_2038:
[----:B------:R-:W-:Y:S02]  /*14b80*/  IMAD.MOV.U32 R13, RZ, RZ, R6 ;  /* 0x000000ffff0d7224 */ /* 0x000fe400078e0006 */
[----:B------:R-:W-:-:S07]  /*14b90*/  IMAD.MOV.U32 R3, RZ, RZ, R14 ;  /* 0x000000ffff037224 */ /* 0x000fce00078e000e */
[----:B------:R-:W-:Y:S05]  /*14ba0*/  WARPSYNC.COLLECTIVE R15, `(.L_x_2039) ;  /* 0x000000000f087348 */ /* 0x000fea0003c00000 */
[----:B------:R0:W1:Y:S02]  /*14bb0*/  SHFL.IDX P6, R14, R13, R12, R11 ;  /* 0x0000000c0d0e7389 */ /* 0x00006400000c000b */
[----:B01----:R-:W-:Y:S01]  /*14bc0*/  ENDCOLLECTIVE ;  /* 0x000000000000791b */ /* 0x003fe20003800000 */
.L_x_2039:
[----:B------:R-:W-:Y:S01]  /*14bd0*/  ULDC UR4, c[0x0][0x288] ;  /* 0x0000a20000047ab9 */ /* 0x000fe20000000800 */
[----:B------:R-:W-:Y:S01]  /*14be0*/  ULDC.64 UR6, c[0x0][0x208] ;  /* 0x0000820000067ab9 */ /* 0x000fe20000000a00 */
[----:B------:R-:W-:-:S05]  /*14bf0*/  IMAD R9, R5, UR4, RZ ;  /* 0x0000000405097c24 */ /* 0x000fca000f8e02ff */
[----:B------:R-:W-:Y:S01]  /*14c00*/  ISETP.GE.AND P3, PT, R8, R9, PT ;  /* 0x000000090800720c */ /* 0x000fe20003f66270 */
[----:B------:R-:W-:Y:S02]  /*14c10*/  IMAD.MOV.U32 R13, RZ, RZ, R7 ;  /* 0x000000ffff0d7224 */ /* 0x000fe400078e0007 */
[----:B------:R-:W-:-:S10]  /*14c20*/  IMAD.MOV.U32 R12, RZ, RZ, 0x1 ;  /* 0x00000001ff0c7424 */ /* 0x000fd400078e00ff */
        /* <DEDUP_REMOVED lines=13> */
.L_x_2040:
[----:B------:R-:W-:Y:S01]  /*14d00*/  VIADD R2, R8, 0x40 ;  /* 0x0000004008027836 */ /* 0x000fe20000000000 */
[----:B------:R-:W-:Y:S01]  /*14d10*/  @!P3 LEA R29, R0, UR38, 0x1 ;  /* 0x00000026001dbc11 */ /* 0x000fe2000f8e08ff */
[----:B------:R-:W-:Y:S02]  /*14d20*/  IMAD.MOV.U32 R13, RZ, RZ, R6 ;  /* 0x000000ffff0d7224 */ /* 0x000fe400078e0006 */
[----:B------:R-:W-:-:S07]  /*14d30*/  IMAD.MOV.U32 R5, RZ, RZ, R14 ;  /* 0x000000ffff057224 */ /* 0x000fce00078e000e */
[----:B------:R-:W-:Y:S05]  /*14d40*/  WARPSYNC.COLLECTIVE R15, `(.L_x_2041) ;  /* 0x000000000f087348 */ /* 0x000fea0003c00000 */
[----:B------:R0:W1:Y:S02]  /*14d50*/  SHFL.IDX P6, R14, R13, R12, R11 ;  /* 0x0000000c0d0e7389 */ /* 0x00006400000c000b */
[----:B01----:R-:W-:Y:S01]  /*14d60*/  ENDCOLLECTIVE ;  /* 0x000000000000791b */ /* 0x003fe20003800000 */
.L_x_2041:
[----:B------:R-:W-:Y:S01]  /*14d70*/  ULDC.64 UR4, c[0x0][0x208] ;  /* 0x0000820000047ab9 */ /* 0x000fe20000000a00 */
[----:B------:R-:W-:Y:S02]  /*14d80*/  IMAD.MOV.U32 R13, RZ, RZ, R7 ;  /* 0x000000ffff0d7224 */ /* 0x000fe400078e0007 */
[----:B------:R-:W-:Y:S02]  /*14d90*/  IMAD.MOV.U32 R12, RZ, RZ, 0x2 ;  /* 0x00000002ff0c7424 */ /* 0x000fe400078e00ff */
        /* <DEDUP_REMOVED lines=12> */
.L_x_2042:
[----:B------:R-:W-:Y:S01]  /*14e60*/  @!P3 LEA R5, R0, UR38, 0x1 ;  /* 0x000000260005bc11 */ /* 0x000fe2000f8e08ff */
[----:B------:R-:W-:Y:S02]  /*14e70*/  IMAD.MOV.U32 R13, RZ, RZ, R6 ;  /* 0x000000ffff0d7224 */ /* 0x000fe400078e0006 */
[----:B------:R-:W-:-:S07]  /*14e80*/  IMAD.MOV.U32 R2, RZ, RZ, R14 ;  /* 0x000000ffff027224 */ /* 0x000fce00078e000e */
[----:B------:R-:W-:Y:S05]  /*14e90*/  WARPSYNC.COLLECTIVE R15, `(.L_x_2043) ;  /* 0x000000000f087348 */ /* 0x000fea0003c00000 */
[----:B------:R0:W1:Y:S02]  /*14ea0*/  SHFL.IDX P6, R14, R13, R12, R11 ;  /* 0x0000000c0d0e7389 */ /* 0x00006400000c000b */
[----:B01----:R-:W-:Y:S01]  /*14eb0*/  ENDCOLLECTIVE ;  /* 0x000000000000791b */ /* 0x003fe20003800000 */
.L_x_2043:
[----:B------:R-:W-:Y:S01]  /*14ec0*/  ULDC.64 UR4, c[0x0][0x208] ;  /* 0x0000820000047ab9 */ /* 0x000fe20000000a00 */
[----:B------:R-:W-:Y:S02]  /*14ed0*/  IMAD.MOV.U32 R3, RZ, RZ, R2 ;  /* 0x000000ffff037224 */ /* 0x000fe400078e0002 */
        /* <DEDUP_REMOVED lines=13> */
.L_x_2044:
[----:B------:R-:W-:-:S05]  /*14fb0*/  VIADD R2, R8, 0x60 ;  /* 0x0000006008027836 */ /* 0x000fca0000000000 */
[----:B------:R-:W-:Y:S01]  /*14fc0*/  ISETP.GE.AND P3, PT, R2, R9, PT ;  /* 0x000000090200720c */ /* 0x000fe20003f66270 */
[----:B------:R-:W-:Y:S02]  /*14fd0*/  IMAD.MOV.U32 R13, RZ, RZ, R6 ;  /* 0x000000ffff0d7224 */ /* 0x000fe400078e0006 */
[----:B------:R-:W-:Y:S02]  /*14fe0*/  VIADD R2, R8, 0x80 ;  /* 0x0000008008027836 */ /* 0x000fe40000000000 */
[----:B------:R-:W-:-:S08]  /*14ff0*/  IMAD.MOV.U32 R7, RZ, RZ, R14 ;  /* 0x000000ffff077224 */ /* 0x000fd000078e000e */
[----:B------:R-:W-:Y:S05]  /*15000*/  WARPSYNC.COLLECTIVE R15, `(.L_x_2045) ;  /* 0x000000000f087348 */ /* 0x000fea0003c00000 */
[----:B------:R0:W1:Y:S02]  /*15010*/  SHFL.IDX P6, R14, R13, R12, R11 ;  /* 0x0000000c0d0e7389 */ /* 0x00006400000c000b */
[----:B01----:R-:W-:Y:S01]  /*15020*/  ENDCOLLECTIVE ;  /* 0x000000000000791b */ /* 0x003fe20003800000 */
.L_x_2045:
[----:B------:R-:W-:Y:S01]  /*15030*/  ULDC.64 UR4, c[0x0][0x208] ;  /* 0x0000820000047ab9 */ /* 0x000fe20000000a00 */
[----:B------:R-:W-:Y:S01]  /*15040*/  IMAD.MOV.U32 R5, RZ, RZ, R7 ;  /* 0x000000ffff057224 */ /* 0x000fe200078e0007 */
[----:B------:R-:W-:Y:S02]  /*15050*/  @!P3 LEA R7, R0, UR38, 0x1 ;  /* 0x000000260007bc11 */ /* 0x000fe4000f8e08ff */
[----:B------:R-:W-:Y:S01]  /*15060*/  MOV R13, R10 ;  /* 0x0000000a000d7202 */ /* 0x000fe20000000f00 */
[----:B------:R-:W-:Y:S02]  /*15070*/  IMAD.MOV.U32 R12, RZ, RZ, RZ ;  /* 0x000000ffff0c7224 */ /* 0x000fe400078e00ff */
        /* <DEDUP_REMOVED lines=12> */
.L_x_2046:
[----:B------:R-:W-:Y:S02]  /*15140*/  IMAD.MOV.U32 R13, RZ, RZ, R20 ;  /* 0x000000ffff0d7224 */ /* 0x000fe400078e0014 */
[----:B------:R-:W-:-:S07]  /*15150*/  IMAD.MOV.U32 R29, RZ, RZ, R14 ;  /* 0x000000ffff1d7224 */ /* 0x000fce00078e000e */
[----:B------:R-:W-:Y:S05]  /*15160*/  WARPSYNC.COLLECTIVE R15, `(.L_x_2047) ;  /* 0x000000000f087348 */ /* 0x000fea0003c00000 */
[----:B------:R0:W1:Y:S02]  /*15170*/  SHFL.IDX P6, R14, R13, R12, R11 ;  /* 0x0000000c0d0e7389 */ /* 0x00006400000c000b */
[----:B01----:R-:W-:Y:S01]  /*15180*/  ENDCOLLECTIVE ;  /* 0x000000000000791b */ /* 0x003fe20003800000 */
.L_x_2047:
[----:B------:R-:W-:Y:S01]  /*15190*/  ULDC.64 UR4, c[0x0][0x208] ;  /* 0x0000820000047ab9 */ /* 0x000fe20000000a00 */
[----:B------:R-:W-:Y:S01]  /*151a0*/  IMAD.MOV.U32 R3, RZ, RZ, R29 ;  /* 0x000000ffff037224 */ /* 0x000fe200078e001d */
[----:B------:R-:W-:Y:S01]  /*151b0*/  @!P3 LEA R29, R0, UR38, 0x1 ;  /* 0x00000026001dbc11 */ /* 0x000fe2000f8e08ff */
        /* <DEDUP_REMOVED lines=15> */
.L_x_2048:
[----:B------:R-:W-:Y:S02]  /*152b0*/  IMAD.MOV.U32 R13, RZ, RZ, R20 ;  /* 0x000000ffff0d7224 */ /* 0x000fe400078e0014 */
[----:B------:R-:W-:-:S07]  /*152c0*/  IMAD.MOV.U32 R10, RZ, RZ, R14 ;  /* 0x000000ffff0a7224 */ /* 0x000fce00078e000e */
[----:B------:R-:W-:Y:S05]  /*152d0*/  WARPSYNC.COLLECTIVE R15, `(.L_x_2049) ;  /* 0x000000000f087348 */ /* 0x000fea0003c00000 */
[----:B------:R0:W1:Y:S02]  /*152e0*/  SHFL.IDX P6, R14, R13, R12, R11 ;  /* 0x0000000c0d0e7389 */ /* 0x00006400000c000b */
[----:B01----:R-:W-:Y:S01]  /*152f0*/  ENDCOLLECTIVE ;  /* 0x000000000000791b */ /* 0x003fe20003800000 */
.L_x_2049:
[----:B------:R-:W-:Y:S05]  /*15300*/  BRA `(.L_x_2050) ;  /* 0xffffffcc002c7947 */ /* 0x000fea000383ffff */
.L_x_1959:
[----:B0-----:R-:W-:-:S04]  /*15310*/  IMAD.U32 R3, RZ, RZ, UR38 ;  /* 0x00000026ff037e24 */ /* 0x001fc8000f8e00ff */
[----:B------:R0:W1:Y:S03]  /*15320*/  SYNCS.PHASECHK.TRANS64.TRYWAIT P0, [R3+URZ+0x31c20], R0 ;  /* 0x031c2000030075a7 */ /* 0x000066000800017f */
[----:B-1----:R-:W-:Y:S05]  /*15330*/  @!P0 NANOSLEEP.SYNCS 0x989680 ;  /* 0x009896800000895d */ /* 0x002fea0003900000 */
[----:B------:R-:W1:Y:S02]  /*15340*/  @!P0 SYNCS.PHASECHK.TRANS64 P0, [R3+URZ+0x31c20], R0 ;  /* 0x031c2000030085a7 */ /* 0x000e64000800007f */
[----:B-1----:R-:W-:Y:S05]  /*15350*/  @!P0 BRA `(.L_x_1959) ;  /* 0xfffffffc00ec8947 */ /* 0x002fea000383ffff */
[----:B------:R-:W-:Y:S05]  /*15360*/  BRA `(.L_x_2051) ;  /* 0xffffffcc00807947 */ /* 0x000fea000383ffff */
.L_x_1966:
[----:B-1----:R-:W-:-:S04]  /*15370*/  IMAD.U32 R3, RZ, RZ, UR38 ;  /* 0x00000026ff037e24 */ /* 0x002fc8000f8e00ff */
[----:B------:R1:W2:Y:S03]  /*15380*/  SYNCS.PHASECHK.TRANS64.TRYWAIT P0, [R3+URZ+0x31c48], R6 ;  /* 0x031c4806030075a7 */ /* 0x0002a6000800017f */
[----:B--2---:R-:W-:Y:S05]  /*15390*/  @!P0 NANOSLEEP.SYNCS 0x989680 ;  /* 0x009896800000895d */ /* 0x004fea0003900000 */
[----:B------:R-:W2:Y:S02]  /*153a0*/  @!P0 SYNCS.PHASECHK.TRANS64 P0, [R3+URZ+0x31c48], R6 ;  /* 0x031c4806030085a7 */ /* 0x000ea4000800007f */
[----:B--2---:R-:W-:Y:S05]  /*153b0*/  @!P0 BRA `(.L_x_1966) ;  /* 0xfffffffc00ec8947 */ /* 0x004fea000383ffff */
[----:B------:R-:W-:Y:S05]  /*153c0*/  BRA `(.L_x_2052) ;  /* 0xffffffd000447947 */ /* 0x000fea000383ffff */
.L_x_1973:
[----:B01----:R-:W-:-:S04]  /*153d0*/  IMAD.U32 R3, RZ, RZ, UR38 ;  /* 0x00000026ff037e24 */ /* 0x003fc8000f8e00ff */
[----:B------:R0:W1:Y:S03]  /*153e0*/  SYNCS.PHASECHK.TRANS64.TRYWAIT P0, [R3+URZ+0x31c60], R6 ;  /* 0x031c6006030075a7 */ /* 0x000066000800017f */
[----:B-1----:R-:W-:Y:S05]  /*153f0*/  @!P0 NANOSLEEP.SYNCS 0x989680 ;  /* 0x009896800000895d */ /* 0x002fea0003900000 */
[----:B------:R-:W1:Y:S02]  /*15400*/  @!P0 SYNCS.PHASECHK.TRANS64 P0, [R3+URZ+0x31c60], R6 ;  /* 0x031c6006030085a7 */ /* 0x000e64000800007f */
[----:B-1----:R-:W-:Y:S05]  /*15410*/  @!P0 BRA `(.L_x_1973) ;  /* 0xfffffffc00ec8947 */ /* 0x002fea000383ffff */
[----:B------:R-:W-:Y:S05]  /*15420*/  BRA `(.L_x_2053) ;  /* 0xffffffd4001c7947 */ /* 0x000fea000383ffff */
.L_x_1983:
[----:B-1----:R-:W-:-:S04]  /*15430*/  IMAD.U32 R3, RZ, RZ, UR38 ;  /* 0x00000026ff037e24 */ /* 0x002fc8000f8e00ff */
[----:B------:R1:W2:Y:S03]  /*15440*/  SYNCS.PHASECHK.TRANS64.TRYWAIT P0, [R3+URZ+0x31c40], R12 ;  /* 0x031c400c030075a7 */ /* 0x0002a6000800017f */
[----:B--2---:R-:W-:Y:S05]  /*15450*/  @!P0 NANOSLEEP.SYNCS 0x989680 ;  /* 0x009896800000895d */ /* 0x004fea0003900000 */
[----:B------:R-:W2:Y:S02]  /*15460*/  @!P0 SYNCS.PHASECHK.TRANS64 P0, [R3+URZ+0x31c40], R12 ;  /* 0x031c400c030085a7 */ /* 0x000ea4000800007f */
[----:B--2---:R-:W-:Y:S05]  /*15470*/  @!P0 BRA `(.L_x_1983) ;  /* 0xfffffffc00ec8947 */ /* 0x004fea000383ffff */
[----:B------:R-:W-:Y:S05]  /*15480*/  BRA `(.L_x_2054) ;  /* 0xffffffd8006c7947 */ /* 0x000fea000383ffff */
.L_x_1990:
[----:B0-----:R-:W-:-:S04]  /*15490*/  IMAD.U32 R3, RZ, RZ, UR38 ;  /* 0x00000026ff037e24 */ /* 0x001fc8000f8e00ff */
[----:B------:R0:W1:Y:S03]  /*154a0*/  SYNCS.PHASECHK.TRANS64.TRYWAIT P0, [R3+URZ+0x31c68], R2 ;  /* 0x031c6802030075a7 */ /* 0x000066000800017f */
[----:B-1----:R-:W-:Y:S05]  /*154b0*/  @!P0 NANOSLEEP.SYNCS 0x989680 ;  /* 0x009896800000895d */ /* 0x002fea0003900000 */
[----:B------:R-:W1:Y:S02]  /*154c0*/  @!P0 SYNCS.PHASECHK.TRANS64 P0, [R3+URZ+0x31c68], R2 ;  /* 0x031c6802030085a7 */ /* 0x000e64000800007f */
[----:B-1----:R-:W-:Y:S05]  /*154d0*/  @!P0 BRA `(.L_x_1990) ;  /* 0xfffffffc00ec8947 */ /* 0x002fea000383ffff */
[----:B------:R-:W-:Y:S05]  /*154e0*/  BRA `(.L_x_2055) ;  /* 0xffffffdc00447947 */ /* 0x000fea000383ffff */
.L_x_2000:
[----:B-1----:R-:W-:-:S04]  /*154f0*/  IMAD.U32 R2, RZ, RZ, UR38 ;  /* 0x00000026ff027e24 */ /* 0x002fc8000f8e00ff */
[----:B------:R1:W2:Y:S03]  /*15500*/  SYNCS.PHASECHK.TRANS64.TRYWAIT P0, [R2+URZ+0x31c48], R9 ;  /* 0x031c4809020075a7 */ /* 0x0002a6000800017f */
[----:B--2---:R-:W-:Y:S05]  /*15510*/  @!P0 NANOSLEEP.SYNCS 0x989680 ;  /* 0x009896800000895d */ /* 0x004fea0003900000 */
[----:B------:R-:W2:Y:S02]  /*15520*/  @!P0 SYNCS.PHASECHK.TRANS64 P0, [R2+URZ+0x31c48], R9 ;  /* 0x031c4809020085a7 */ /* 0x000ea4000800007f */
[----:B--2---:R-:W-:Y:S05]  /*15530*/  @!P0 BRA `(.L_x_2000) ;  /* 0xfffffffc00ec8947 */ /* 0x004fea000383ffff */
[----:B------:R-:W-:Y:S05]  /*15540*/  BRA `(.L_x_2056) ;  /* 0xffffffe000a87947 */ /* 0x000fea000383ffff */
.L_x_2007:
[----:B0-----:R-:W-:-:S04]  /*15550*/  IMAD.U32 R2, RZ, RZ, UR38 ;  /* 0x00000026ff027e24 */ /* 0x001fc8000f8e00ff */
[----:B------:R0:W1:Y:S03]  /*15560*/  SYNCS.PHASECHK.TRANS64.TRYWAIT P0, [R2+URZ+0x31c60], R9 ;  /* 0x031c6009020075a7 */ /* 0x000066000800017f */
[----:B-1----:R-:W-:Y:S05]  /*15570*/  @!P0 NANOSLEEP.SYNCS 0x989680 ;  /* 0x009896800000895d */ /* 0x002fea0003900000 */
[----:B------:R-:W1:Y:S02]  /*15580*/  @!P0 SYNCS.PHASECHK.TRANS64 P0, [R2+URZ+0x31c60], R9 ;  /* 0x031c6009020085a7 */ /* 0x000e64000800007f */
[----:B-1----:R-:W-:Y:S05]  /*15590*/  @!P0 BRA `(.L_x_2007) ;  /* 0xfffffffc00ec8947 */ /* 0x002fea000383ffff */
[----:B------:R-:W-:Y:S05]  /*155a0*/  BRA `(.L_x_2057) ;  /* 0xffffffe4007c7947 */ /* 0x000fea000383ffff */
.L_x_2016:
[----:B0-----:R0:W1:Y:S02]  /*155b0*/  SYNCS.PHASECHK.TRANS64.TRYWAIT P0, [R3+URZ+0x31c60], R2 ;  /* 0x031c6002030075a7 */ /* 0x001064000800017f */
[----:B-1----:R-:W-:Y:S05]  /*155c0*/  @!P0 NANOSLEEP.SYNCS 0x989680 ;  /* 0x009896800000895d */ /* 0x002fea0003900000 */
[----:B------:R-:W1:Y:S02]  /*155d0*/  @!P0 SYNCS.PHASECHK.TRANS64 P0, [R3+URZ+0x31c60], R2 ;  /* 0x031c6002030085a7 */ /* 0x000e64000800007f */
[----:B-1----:R-:W-:Y:S05]  /*155e0*/  @!P0 BRA `(.L_x_2016) ;  /* 0xfffffffc00f08947 */ /* 0x002fea000383ffff */
[----:B------:R-:W-:Y:S05]  /*155f0*/  BRA `(.L_x_2058) ;  /* 0xffffffe800747947 */ /* 0x000fea000383ffff */
.L_x_2022:
[----:B0-----:R0:W1:Y:S02]  /*15600*/  SYNCS.PHASECHK.TRANS64.TRYWAIT P0, [R7+URZ+0x31c20], R2 ;  /* 0x031c2002070075a7 */ /* 0x001064000800017f */
[----:B-1----:R-:W-:Y:S05]  /*15610*/  @!P0 NANOSLEEP.SYNCS 0x989680 ;  /* 0x009896800000895d */ /* 0x002fea0003900000 */
[----:B------:R-:W1:Y:S02]  /*15620*/  @!P0 SYNCS.PHASECHK.TRANS64 P0, [R7+URZ+0x31c20], R2 ;  /* 0x031c2002070085a7 */ /* 0x000e64000800007f */
[----:B-1----:R-:W-:Y:S05]  /*15630*/  @!P0 BRA `(.L_x_2022) ;  /* 0xfffffffc00f08947 */ /* 0x002fea000383ffff */
[----:B------:R-:W-:Y:S05]  /*15640*/  BRA `(.L_x_2059) ;  /* 0xffffffec00787947 */ /* 0x000fea000383ffff */
.L_x_2023:
        /* <DEDUP_REMOVED lines=8> */
[----:B0-----:R-:W-:Y:S05]  /*156d0*/  WARPSYNC.COLLECTIVE R15, `(.L_x_2061) ;  /* 0x000000000f087348 */ /* 0x001fea0003c00000 */
[----:B------:R1:W2:Y:S02]  /*156e0*/  SHFL.IDX P6, R14, R13, R12, R11 ;  /* 0x0000000c0d0e7389 */ /* 0x0002a400000c000b */
[----:B012---:R-:W-:Y:S01]  /*156f0*/  ENDCOLLECTIVE ;  /* 0x000000000000791b */ /* 0x007fe20003800000 */
.L_x_2061:
[----:B------:R-:W-:Y:S05]  /*15700*/  BSYNC B0 ;  /* 0x0000000000007941 */ /* 0x000fea0003800000 */
.L_x_2060:
[----:B------:R-:W-:Y:S05]  /*15710*/  BRA `(.L_x_2062) ;  /* 0xffffffec005c7947 */ /* 0x000fea000383ffff */
.L_x_2024:
[----:B------:R-:W-:Y:S01]  /*15720*/  BSSY B0, `(.L_x_2063) ;  /* 0x0000006000007945 */ /* 0x000fe20003800000 */
[----:B------:R-:W-:-:S07]  /*15730*/  IMAD.MOV.U32 R15, RZ, RZ, -0x1 ;  /* 0xffffffffff0f7424 */ /* 0x000fce00078e00ff */
[----:B0-----:R-:W-:Y:S05]  /*15740*/  WARPSYNC.COLLECTIVE R15, `(.L_x_2064) ;  /* 0x000000000f0c7348 */ /* 0x001fea0003c00000 */
[----:B------:R-:W-:Y:S02]  /*15750*/  ELECT P6, UR62, PT ;  /* 0x00000000003e782f */ /* 0x000fe400038c0000 */
[----:B------:R-:W-:Y:S01]  /*15760*/  MOV R14, UR62 ;  /* 0x0000003e000e7c02 */ /* 0x000fe20008000f00 */
[----:B0-----:R-:W-:Y:S10]  /*15770*/  ENDCOLLECTIVE ;  /* 0x000000000000791b */ /* 0x001ff40003800000 */
.L_x_2064:
[----:B------:R-:W-:Y:S05]  /*15780*/  BSYNC B0 ;  /* 0x0000000000007941 */ /* 0x000fea0003800000 */
.L_x_2063:
[----:B------:R-:W-:Y:S05]  /*15790*/  BRA `(.L_x_2065) ;  /* 0xffffffec00507947 */ /* 0x000fea000383ffff */
.L_x_2026:
[----:B0-----:R0:W1:Y:S02]  /*157a0*/  SYNCS.PHASECHK.TRANS64.TRYWAIT P0, [R5+URZ], R4 ;  /* 0x00000004050075a7 */ /* 0x001064000800017f */
[----:B-1----:R-:W-:Y:S05]  /*157b0*/  @!P0 NANOSLEEP.SYNCS 0x989680 ;  /* 0x009896800000895d */ /* 0x002fea0003900000 */
[----:B------:R-:W1:Y:S02]  /*157c0*/  @!P0 SYNCS.PHASECHK.TRANS64 P0, [R5+URZ], R4 ;  /* 0x00000004050085a7 */ /* 0x000e64000800007f */
[----:B-1----:R-:W-:Y:S05]  /*157d0*/  @!P0 BRA `(.L_x_2026) ;  /* 0xfffffffc00f08947 */ /* 0x002fea000383ffff */
[----:B------:R-:W-:Y:S05]  /*157e0*/  BRA `(.L_x_2066) ;  /* 0xffffffec00807947 */ /* 0x000fea000383ffff */
.L_x_2027:
[----:B-1----:R1:W2:Y:S02]  /*157f0*/  SYNCS.PHASECHK.TRANS64.TRYWAIT P0, [R3+URZ], R2 ;  /* 0x00000002030075a7 */ /* 0x0022a4000800017f */
[----:B--2---:R-:W-:Y:S05]  /*15800*/  @!P0 NANOSLEEP.SYNCS 0x989680 ;  /* 0x009896800000895d */ /* 0x004fea0003900000 */
[----:B------:R-:W2:Y:S02]  /*15810*/  @!P0 SYNCS.PHASECHK.TRANS64 P0, [R3+URZ], R2 ;  /* 0x00000002030085a7 */ /* 0x000ea4000800007f */
[----:B--2---:R-:W-:Y:S05]  /*15820*/  @!P0 BRA `(.L_x_2027) ;  /* 0xfffffffc00f08947 */ /* 0x004fea000383ffff */
[----:B------:R-:W-:Y:S05]  /*15830*/  BRA `(.L_x_2067) ;  /* 0xffffffec00747947 */ /* 0x000fea000383ffff */
.L_x_2029:
[----:B0-----:R0:W1:Y:S02]  /*15840*/  SYNCS.PHASECHK.TRANS64.TRYWAIT P0, [R5+URZ], R4 ;  /* 0x00000004050075a7 */ /* 0x001064000800017f */
[----:B-1----:R-:W-:Y:S05]  /*15850*/  @!P0 NANOSLEEP.SYNCS 0x989680 ;  /* 0x009896800000895d */ /* 0x002fea0003900000 */
[----:B------:R-:W1:Y:S02]  /*15860*/  @!P0 SYNCS.PHASECHK.TRANS64 P0, [R5+URZ], R4 ;  /* 0x00000004050085a7 */ /* 0x000e64000800007f */
[----:B-1----:R-:W-:Y:S05]  /*15870*/  @!P0 BRA `(.L_x_2029) ;  /* 0xfffffffc00f08947 */ /* 0x002fea000383ffff */
[----:B------:R-:W-:Y:S05]  /*15880*/  BRA `(.L_x_2068) ;  /* 0xffffffec00787947 */ /* 0x000fea000383ffff */
.L_x_2069:
        /* <DEDUP_REMOVED lines=15> */
.L_x_2782:


//--------------------- .text._ZN7cutlass13device_kernelIN5flash11enable_sm90INS1_16FlashAttnFwdSm90INS1_25CollectiveMainloopFwdSm90ILi2EN4cute5tupleIJNS5_1CILi1EEES8_S8_EEENS6_IJNS7_ILi192EEENS7_ILi144EEENS7_ILi96EEEEEELi96ENS_6half_tEfNS_4arch4Sm90ELb1ELb0ELb1ELb1ELb0ELb0ELb0ELb0ELb1ELb1ELb1ELb0EEENS1_21CollectiveEpilogueFwdINS6_IJSA_SC_SB_EEES9_SE_SG_Li384ELb1ELb1ELb1ELb0EEENS1_36VarlenDynamicPersistentTileSchedulerILi192ELi144ELi384ELi128ELb1ELb1ELb1ELb1ELb1ELb1EEEEEEEEEvNT_6ParamsE --------------------------
	.section	.text._ZN7cutlass13device_kernelIN5flash11enable_sm90INS1_16FlashAttnFwdSm90INS1_25CollectiveMainloopFwdSm90ILi2EN4cute5tupleIJNS5_1CILi1EEES8_S8_EEENS6_IJNS7_ILi192EEENS7_ILi144EEENS7_ILi96EEEEEELi96ENS_6half_tEfNS_4arch4Sm90ELb1ELb0ELb1ELb1ELb0ELb0ELb0ELb0ELb1ELb1ELb1ELb0EEENS1_21CollectiveEpilogueFwdINS6_IJSA_SC_SB_EEES9_SE_SG_Li384ELb1ELb1ELb1ELb0EEENS1_36VarlenDynamicPersistentTileSchedulerILi192ELi144ELi384ELi128ELb1ELb1ELb1ELb1ELb1ELb1EEEEEEEEEvNT_6ParamsE,"ax",@progbits
	.align	128
.text._ZN7cutlass13device_kernelIN5flash11enable_sm90INS1_16FlashAttnFwdSm90INS1_25CollectiveMainloopFwdSm90ILi2EN4cute5tupleIJNS5_1CILi1EEES8_S8_EEENS6_IJNS7_ILi192EEENS7_ILi144EEENS7_ILi96EEEEEELi96ENS_6half_tEfNS_4arch4Sm90ELb1ELb0ELb1ELb1ELb0ELb0ELb0ELb0ELb1ELb1ELb1ELb0EEENS1_21CollectiveEpilogueFwdINS6_IJSA_SC_SB_EEES9_SE_SG_Li384ELb1ELb1ELb1ELb0EEENS1_36VarlenDynamicPersistentTileSchedulerILi192ELi144ELi384ELi128ELb1ELb1ELb1ELb1ELb1ELb1EEEEEEEEEvNT_6ParamsE:
        .type           _ZN7cutlass13device_kernelIN5flash11enable_sm90INS1_16FlashAttnFwdSm90INS1_25CollectiveMainloopFwdSm90ILi2EN4cute5tupleIJNS5_1CILi1EEES8_S8_EEENS6_IJNS7_ILi192EEENS7_ILi144EEENS7_ILi96EEEEEELi96ENS_6half_tEfNS_4arch4Sm90ELb1ELb0ELb1ELb1ELb0ELb0ELb0ELb0ELb1ELb1ELb1ELb0EEENS1_21CollectiveEpilogueFwdINS6_IJSA_SC_SB_EEES9_SE_SG_Li384ELb1ELb1ELb1ELb0EEENS1_36VarlenDynamicPersistentTileSchedulerILi192ELi144ELi384ELi128ELb1ELb1ELb1ELb1ELb1ELb1EEEEEEEEEvNT_6ParamsE,@function
        .size           _ZN7cutlass13device_kernelIN5flash11enable_sm90INS1_16FlashAttnFwdSm90INS1_25CollectiveMainloopFwdSm90ILi2EN4cute5tupleIJNS5_1CILi1EEES8_S8_EEENS6_IJNS7_ILi192EEENS7_ILi144EEENS7_ILi96EEEEEELi96ENS_6half_tEfNS_4arch4Sm90ELb1ELb0ELb1ELb1ELb0ELb0ELb0ELb0ELb1ELb1ELb1ELb0EEENS1_21CollectiveEpilogueFwdINS6_IJSA_SC_SB_EEES9_SE_SG_Li384ELb1ELb1ELb1ELb0EEENS1_36VarlenDynamicPersistentTileSchedulerILi192ELi144ELi384ELi128ELb1ELb1ELb1ELb1ELb1ELb1EEEEEEEEEvNT_6ParamsE,(.L_x_2783 - _ZN7cutlass13device_kernelIN5flash11enable_sm90INS1_16FlashAttnFwdSm90INS1_25CollectiveMainloopFwdSm90ILi2EN4cute5tupleIJNS5_1CILi1EEES8_S8_EEENS6_IJNS7_ILi192EEENS7_ILi144EEENS7_ILi96EEEEEELi96ENS_6half_tEfNS_4arch4Sm90ELb1ELb0ELb1ELb1ELb0ELb0ELb0ELb0ELb1ELb1ELb1ELb0EEENS1_21CollectiveEpilogueFwdINS6_IJSA_SC_SB_EEES9_SE_SG_Li384ELb1ELb1ELb1ELb0EEENS1_36VarlenDynamicPersistentTileSchedulerILi192ELi144ELi384ELi128ELb1ELb1ELb1ELb1ELb1ELb1EEEEEEEEEvNT_6ParamsE)
        .other          _ZN7cutlass13device_kernelIN5flash11enable_sm90INS1_16FlashAttnFwdSm90INS1_25CollectiveMainloopFwdSm90ILi2EN4cute5tupleIJNS5_1CILi1EEES8_S8_EEENS6_IJNS7_ILi192EEENS7_ILi144EEENS7_ILi96EEEEEELi96ENS_6half_tEfNS_4arch4Sm90ELb1ELb0ELb1ELb1ELb0ELb0ELb0ELb0ELb1ELb1ELb1ELb0EEENS1_21CollectiveEpilogueFwdINS6_IJSA_SC_SB_EEES9_SE_SG_Li384ELb1ELb1ELb1ELb0EEENS1_36VarlenDynamicPersistentTileSchedulerILi192ELi144ELi384ELi128ELb1ELb1ELb1ELb1ELb1ELb1EEEEEEEEEvNT_6ParamsE,@"STO_CUDA_ENTRY STV_DEFAULT"
_ZN7cutlass13device_kernelIN5flash11enable_sm90INS1_16FlashAttnFwdSm90INS1_25CollectiveMainloopFwdSm90ILi2EN4cute5tupleIJNS5_1CILi1EEES8_S8_EEENS6_IJNS7_ILi192EEENS7_ILi144EEENS7_ILi96EEEEEELi96ENS_6half_tEfNS_4arch4Sm90ELb1ELb0ELb1ELb1ELb0ELb0ELb0ELb0ELb1ELb1ELb1ELb0EEENS1_21CollectiveEpilogueFwdINS6_IJSA_SC_SB_EEES9_SE_SG_Li384ELb1ELb1ELb1ELb0EEENS1_36VarlenDynamicPersistentTileSchedulerILi192ELi144ELi384ELi128ELb1ELb1ELb1ELb1ELb1ELb1EEEEEEEEEvNT_6ParamsE:
        /* <DEDUP_REMOVED lines=18> */
.L_x_2071:
[----:B------:R-:W-:Y:S05]  /*0120*/  BSYNC B0 ;  /* 0x0000000000007941 */ /* 0x000fea0003800000 */
.L_x_2070:
        /* <DEDUP_REMOVED lines=41> */
.L_x_2072:
        /* <DEDUP_REMOVED lines=22> */
.L_x_2073:
        /* <DEDUP_REMOVED lines=18> */
.L_x_2074:
        /* <DEDUP_REMOVED lines=22> */
.L_x_2075:
        /* <DEDUP_REMOVED lines=22> */
.L_x_2076:
        /* <DEDUP_REMOVED lines=8> */
.L_x_2078:
        /* <DEDUP_REMOVED lines=24> */
[----:B------:R-:W-:-:S04]  /*0b00*/  SHF.R.S32.HI R0, RZ, 0x1f, R16 ;  /* 0x0000001fff007819 */ /* 0x000fc80000011410 */
[CC--:B------:R-:W-:Y:S02]  /*0b10*/  LEA.HI R2, R0.reuse, R16.reuse, RZ, 0x4 ;  /* 0x0000001000027211 */ /* 0x0c0fe400078f20ff */
[----:B------:R-:W-:Y:S02]  /*0b20*/  LEA.HI R7, R0, R16, RZ, 0x5 ;  /* 0x0000001000077211 */ /* 0x000fe400078f28ff */
[----:B------:R-:W-:Y:S02]  /*0b30*/  SHF.R.S32.HI R5, RZ, 0x4, R2 ;  /* 0x00000004ff057819 */ /* 0x000fe40000011402 */
[----:B------:R-:W-:Y:S02]  /*0b40*/  SHF.R.S32.HI R10, RZ, 0x5, R7 ;  /* 0x00000005ff0a7819 */ /* 0x000fe40000011407 */
[----:B--2---:R-:W-:Y:S02]  /*0b50*/  R2UR UR4, R3 ;  /* 0x00000000030472ca */ /* 0x004fe400000e0000 */
[----:B------:R-:W-:-:S02]  /*0b60*/  LOP3.LUT R3, R2, 0xfffffff0, RZ, 0xc0, !PT ;  /* 0xfffffff002037812 */ /* 0x000fc400078ec0ff */
[----:B------:R-:W-:-:S03]  /*0b70*/  LEA.HI R2, R2, R5, RZ, 0x1 ;  /* 0x0000000502027211 */ /* 0x000fc600078f08ff */
[----:B------:R-:W-:Y:S01]  /*0b80*/  IMAD.IADD R3, R16, 0x1, -R3 ;  /* 0x0000000110037824 */ /* 0x000fe200078e0a03 */
[----:B------:R-:W-:Y:S02]  /*0b90*/  LOP3.LUT R6, R2, 0x1ffffffe, RZ, 0xc0, !PT ;  /* 0x1ffffffe02067812 */ /* 0x000fe400078ec0ff */
[-C--:B------:R-:W-:Y:S01]  /*0ba0*/  LEA.HI R2, R0, R16.reuse, RZ, 0x7 ;  /* 0x0000001000027211 */ /* 0x080fe200078f38ff */
[--C-:B------:R-:W-:Y:S01]  /*0bb0*/  IMAD R14, R10, 0x10, R3.reuse ;  /* 0x000000100a0e7824 */ /* 0x100fe200078e0203 */
[----:B------:R-:W-:Y:S01]  /*0bc0*/  SHF.R.S32.HI R4, RZ, 0x1f, R3 ;  /* 0x0000001fff047819 */ /* 0x000fe20000011403 */
[----:B------:R-:W-:Y:S01]  /*0bd0*/  IMAD.IADD R6, R5, 0x1, -R6 ;  /* 0x0000000105067824 */ /* 0x000fe200078e0a06 */
[----:B------:R-:W-:Y:S01]  /*0be0*/  LOP3.LUT R8, R2, 0xffffff80, RZ, 0xc0, !PT ;  /* 0xffffff8002087812 */ /* 0x000fe200078ec0ff */
[----:B------:R-:W-:Y:S01]  /*0bf0*/  ULOP3.LUT UR7, UR4, 0x1, URZ, 0xfc, !UPT ;  /* 0x0000000104077892 */ /* 0x000fe2000f8efc3f */
[CC--:B------:R-:W-:Y:S02]  /*0c00*/  LEA.HI R5, R4.reuse, R3.reuse, RZ, 0x3 ;  /* 0x0000000304057211 */ /* 0x0c0fe400078f18ff */
[----:B------:R-:W-:Y:S01]  /*0c10*/  LEA.HI R4, R4, R3, RZ, 0x2 ;  /* 0x0000000304047211 */ /* 0x000fe200078f10ff */
[----:B------:R-:W-:Y:S01]  /*0c20*/  IMAD.IADD R15, R16, 0x1, -R8 ;  /* 0x00000001100f7824 */ /* 0x000fe200078e0a08 */
[----:B------:R-:W-:Y:S01]  /*0c30*/  LEA.HI R0, R0, R16, RZ, 0x2 ;  /* 0x0000001000007211 */ /* 0x000fe200078f10ff */
[----:B------:R-:W-:Y:S01]  /*0c40*/  IMAD.SHL.U32 R5, R5, 0x10, RZ ;  /* 0x0000001005057824 */ /* 0x000fe200078e00ff */
[----:B------:R-:W-:Y:S01]  /*0c50*/  LOP3.LUT R8, R4, 0x7fffffc, RZ, 0xc0, !PT ;  /* 0x07fffffc04087812 */ /* 0x000fe200078ec0ff */
[----:B------:R-:W-:Y:S01]  /*0c60*/  UMOV UR4, URZ ;  /* 0x0000003f00047c82 */ /* 0x000fe20008000000 */
[----:B------:R-:W-:-:S02]  /*0c70*/  SHF.R.S32.HI R4, RZ, 0x2, R4 ;  /* 0x00000002ff047819 */ /* 0x000fc40000011404 */
[----:B------:R-:W-:Y:S01]  /*0c80*/  SHF.R.S32.HI R9, RZ, 0x1f, R15 ;  /* 0x0000001fff097819 */ /* 0x000fe2000001140f */
[----:B------:R-:W-:Y:S01]  /*0c90*/  IMAD.IADD R8, R3, 0x1, -R8 ;  /* 0x0000000103087824 */ /* 0x000fe200078e0a08 */
[----:B------:R-:W-:Y:S01]  /*0ca0*/  LOP3.LUT R5, R5, 0x7fffff80, RZ, 0xc0, !PT ;  /* 0x7fffff8005057812 */ /* 0x000fe200078ec0ff */
[----:B------:R-:W-:Y:S01]  /*0cb0*/  IMAD.SHL.U32 R4, R4, 0x40, RZ ;  /* 0x0000004004047824 */ /* 0x000fe200078e00ff */
[----:B------:R-:W-:Y:S01]  /*0cc0*/  LEA.HI R12, R9, R15, RZ, 0x2 ;  /* 0x0000000f090c7211 */ /* 0x000fe200078f10ff */
[----:B------:R-:W-:Y:S01]  /*0cd0*/  IMAD.SHL.U32 R3, R6, 0x8, RZ ;  /* 0x0000000806037824 */ /* 0x000fe200078e00ff */
[----:B------:R-:W-:Y:S01]  /*0ce0*/  SHF.R.S32.HI R17, RZ, 0x7, R2 ;  /* 0x00000007ff117819 */ /* 0x000fe20000011402 */
[----:B------:R-:W-:Y:S01]  /*0cf0*/  IMAD R5, R10, 0x100, R5 ;  /* 0x000001000a057824 */ /* 0x000fe200078e0205 */
[----:B------:R-:W-:Y:S02]  /*0d00*/  LOP3.LUT R4, R4, 0x40, RZ, 0xc0, !PT ;  /* 0x0000004004047812 */ /* 0x000fe400078ec0ff */
[--C-:B------:R-:W-:Y:S01]  /*0d10*/  SHF.R.S32.HI R10, RZ, 0x2, R12.reuse ;  /* 0x00000002ff0a7819 */ /* 0x100fe2000001140c */
[----:B------:R-:W-:Y:S01]  /*0d20*/  IMAD R7, R8, 0x10, R5 ;  /* 0x0000001008077824 */ /* 0x000fe200078e0205 */
[----:B------:R-:W-:Y:S01]  /*0d30*/  SHF.R.S32.HI R13, RZ, 0x1f, R12 ;  /* 0x0000001fff0d7819 */ /* 0x000fe2000001140c */
[----:B------:R-:W-:Y:S01]  /*0d40*/  IMAD.HI R6, R17, 0x55555556, RZ ;  /* 0x5555555611067827 */ /* 0x000fe200078e02ff */
[----:B------:R-:W-:-:S02]  /*0d50*/  LOP3.LUT R2, R4, 0x8, R3, 0xf8, !PT ;  /* 0x0000000804027812 */ /* 0x000fc400078ef803 */
[----:B------:R-:W-:Y:S01]  /*0d60*/  SHF.R.U32.HI R5, RZ, 0x3, R4 ;  /* 0x00000003ff057819 */ /* 0x000fe20000011604 */
[----:B------:R-:W-:Y:S01]  /*0d70*/  IMAD.U32 R4, R14, 0x20, R3 ;  /* 0x000000200e047824 */ /* 0x000fe200078e0003 */
[----:B------:R-:W-:Y:S01]  /*0d80*/  LEA.HI R13, R13, R10, RZ, 0x3 ;  /* 0x0000000a0d0d7211 */ /* 0x000fe200078f18ff */
[----:B------:R-:W-:Y:S01]  /*0d90*/  IMAD.U32 R8, RZ, RZ, UR7 ;  /* 0x00000007ff087e24 */ /* 0x000fe2000f8e00ff */
[----:B------:R-:W-:Y:S02]  /*0da0*/  LOP3.LUT R3, R0, 0xfffffffc, RZ, 0xc0, !PT ;  /* 0xfffffffc00037812 */ /* 0x000fe400078ec0ff */
[----:B------:R-:W-:Y:S01]  /*0db0*/  LEA.HI R9, R9, R15, RZ, 0x5 ;  /* 0x0000000f09097211 */ /* 0x000fe200078f28ff */
[----:B------:R0:W-:Y:S01]  /*0dc0*/  STL [R1+0x40], R4 ;  /* 0x0000400401007387 */ /* 0x0001e20000100800 */
[----:B------:R-:W-:Y:S02]  /*0dd0*/  LOP3.LUT R13, R13, 0xfffffff8, RZ, 0xc0, !PT ;  /* 0xfffffff80d0d7812 */ /* 0x000fe400078ec0ff */
[----:B------:R-:W-:Y:S01]  /*0de0*/  LOP3.LUT R2, R2, R5, RZ, 0x3c, !PT ;  /* 0x0000000502027212 */ /* 0x000fe200078e3cff */
[----:B------:R-:W-:Y:S01]  /*0df0*/  IMAD.IADD R5, R16, 0x1, -R3 ;  /* 0x0000000110057824 */ /* 0x000fe200078e0a03 */
[----:B------:R-:W-:Y:S01]  /*0e00*/  LOP3.LUT R12, R12, 0x7ffffffc, RZ, 0xc0, !PT ;  /* 0x7ffffffc0c0c7812 */ /* 0x000fe200078ec0ff */
[----:B------:R-:W-:Y:S01]  /*0e10*/  IMAD.IADD R10, R10, 0x1, -R13 ;  /* 0x000000010a0a7824 */ /* 0x000fe200078e0a0d */
[----:B------:R-:W-:Y:S01]  /*0e20*/  LEA.HI R6, R6, R6, RZ, 0x1 ;  /* 0x0000000606067211 */ /* 0x000fe200078f08ff */
[----:B------:R-:W-:Y:S01]  /*0e30*/  IMAD.SHL.U32 R146, R5, 0x8, RZ ;  /* 0x0000000805927824 */ /* 0x000fe200078e00ff */
[----:B------:R-:W-:Y:S01]  /*0e40*/  SHF.R.S32.HI R9, RZ, 0x5, R9 ;  /* 0x00000005ff097819 */ /* 0x000fe20000011409 */
[----:B------:R-:W-:Y:S01]  /*0e50*/  IMAD.IADD R12, R15, 0x1, -R12 ;  /* 0x000000010f0c7824 */ /* 0x000fe200078e0a0c */
[----:B------:R-:W-:Y:S01]  /*0e60*/  LEA.HI R3, R5, R5, RZ, 0x1 ;  /* 0x0000000505037211 */ /* 0x000fe200078f08ff */
[----:B------:R-:W-:Y:S01]  /*0e70*/  IMAD R6, R6, -0x3, R17 ;  /* 0xfffffffd06067824 */ /* 0x000fe200078e0211 */
[----:B------:R-:W-:Y:S01]  /*0e80*/  SHF.R.S32.HI R0, RZ, 0x2, R0 ;  /* 0x00000002ff007819 */ /* 0x000fe20000011400 */
[----:B------:R-:W-:Y:S01]  /*0e90*/  IMAD R9, R9, 0x10, R10 ;  /* 0x0000001009097824 */ /* 0x000fe200078e020a */
[----:B------:R-:W-:Y:S01]  /*0ea0*/  LOP3.LUT R3, R3, 0x1ffffffe, RZ, 0xc0, !PT ;  /* 0x1ffffffe03037812 */ /* 0x000fe200078ec0ff */
[----:B------:R-:W-:-:S02]  /*0eb0*/  VIADD R148, R146, 0x20 ;  /* 0x0000002092947836 */ /* 0x000fc40000000000 */
[----:B------:R-:W-:Y:S02]  /*0ec0*/  IMAD.SHL.U32 R18, R12, 0x2, RZ ;  /* 0x000000020c127824 */ /* 0x000fe400078e00ff */
[----:B0-----:R-:W-:Y:S01]  /*0ed0*/  IMAD R4, R6, 0x40, R9 ;  /* 0x0000004006047824 */ /* 0x001fe200078e0209 */
[----:B------:R-:W-:Y:S01]  /*0ee0*/  SHF.R.S32.HI R0, RZ, 0x1f, R148 ;  /* 0x0000001fff007819 */ /* 0x000fe20000011494 */
[----:B------:R-:W-:Y:S02]  /*0ef0*/  IMAD.U32 R6, RZ, RZ, UR4 ;  /* 0x00000004ff067e24 */ /* 0x000fe4000f8e00ff */
[----:B------:R-:W-:Y:S01]  /*0f00*/  IMAD.IADD R3, R5, 0x1, -R3 ;  /* 0x0000000105037824 */ /* 0x000fe200078e0a03 */
[----:B------:R-:W-:Y:S01]  /*0f10*/  STL [R1+0x3c], R4 ;  /* 0x00003c0401007387 */ /* 0x000fe20000100800 */
[----:B------:R-:W-:Y:S02]  /*0f20*/  VIADD R151, R146, 0x40 ;  /* 0x0000004092977836 */ /* 0x000fe40000000000 */
[C---:B------:R-:W-:Y:S01]  /*0f30*/  VIADD R5, R18.reuse, 0x20 ;  /* 0x0000002012057836 */ /* 0x040fe20000000000 */
[----:B------:R-:W-:Y:S01]  /*0f40*/  STL [R1+0x44], R8 ;  /* 0x0000440801007387 */ /* 0x000fe20000100800 */
[----:B------:R-:W-:-:S02]  /*0f50*/  VIADD R0, R18, 0x28 ;  /* 0x0000002812007836 */ /* 0x000fc40000000000 */
[C---:B------:R-:W-:Y:S01]  /*0f60*/  VIADD R157, R18.reuse, 0x30 ;  /* 0x00000030129d7836 */ /* 0x040fe20000000000 */
[----:B------:R0:W-:Y:S01]  /*0f70*/  STL [R1+0x1c], R6 ;  /* 0x00001c0601007387 */ /* 0x0001e20000100800 */
[C---:B------:R-:W-:Y:S01]  /*0f80*/  VIADD R156, R18.reuse, 0x38 ;  /* 0x00000038129c7836 */ /* 0x040fe20000000000 */
[----:B------:R-:W-:Y:S01]  /*0f90*/  SHF.R.S32.HI R5, RZ, 0x1f, R5 ;  /* 0x0000001fff057819 */ /* 0x000fe20000011405 */
[----:B------:R-:W-:Y:S01]  /*0fa0*/  VIADD R155, R18, 0x40 ;  /* 0x00000040129b7836 */ /* 0x000fe20000000000 */
[----:B------:R-:W-:Y:S01]  /*0fb0*/  SHF.R.S32.HI R0, RZ, 0x1f, R0 ;  /* 0x0000001fff007819 */ /* 0x000fe20000011400 */
[----:B------:R-:W-:Y:S01]  /*0fc0*/  IMAD.IADD R2, R2, 0x1, R7 ;  /* 0x0000000102027824 */ /* 0x000fe200078e0207 */
[----:B------:R-:W-:Y:S01]  /*0fd0*/  SHF.R.S32.HI R5, RZ, 0x1f, R156 ;  /* 0x0000001fff057819 */ /* 0x000fe2000001149c */
[C---:B------:R-:W-:Y:S01]  /*0fe0*/  VIADD R154, R18.reuse, 0x48 ;  /* 0x00000048129a7836 */ /* 0x040fe20000000000 */
[----:B------:R-:W-:Y:S01]  /*0ff0*/  SHF.R.S32.HI R0, RZ, 0x1f, R155 ;  /* 0x0000001fff007819 */ /* 0x000fe2000001149b */
[C---:B------:R-:W-:Y:S01]  /*1000*/  VIADD R153, R18.reuse, 0x50 ;  /* 0x0000005012997836 */ /* 0x040fe20000000000 */
[----:B0-----:R-:W-:Y:S01]  /*1010*/  SHF.R.S32.HI R6, RZ, 0x1f, R151 ;  /* 0x0000001fff067819 */ /* 0x001fe20000011497 */
[----:B------:R-:W-:Y:S01]  /*1020*/  VIADD R152, R18, 0x58 ;  /* 0x0000005812987836 */ /* 0x000fe20000000000 */
[----:B------:R-:W-:Y:S01]  /*1030*/  SHF.R.S32.HI R6, RZ, 0x1f, R157 ;  /* 0x0000001fff067819 */ /* 0x000fe2000001149d */
[----:B------:R-:W-:Y:S01]  /*1040*/  IMAD.MOV.U32 R7, RZ, RZ, R11 ;  /* 0x000000ffff077224 */ /* 0x000fe200078e000b */
[----:B------:R-:W-:Y:S01]  /*1050*/  SHF.R.S32.HI R6, RZ, 0x1f, R154 ;  /* 0x0000001fff067819 */ /* 0x000fe2000001149a */
[----:B------:R-:W-:Y:S01]  /*1060*/  IMAD R145, R3, 0x8, R4 ;  /* 0x0000000803917824 */ /* 0x000fe200078e0204 */
[----:B------:R-:W-:-:S02]  /*1070*/  SHF.R.S32.HI R5, RZ, 0x1f, R153 ;  /* 0x0000001fff057819 */ /* 0x000fc40000011499 */
[----:B------:R-:W-:Y:S02]  /*1080*/  SHF.R.S32.HI R0, RZ, 0x1f, R152 ;  /* 0x0000001fff007819 */ /* 0x000fe40000011498 */
[----:B------:R-:W-:-:S07]  /*1090*/  LEA R2, R2, UR37, 0x1 ;  /* 0x0000002502027c11 */ /* 0x000fce000f8e08ff */
.L_x_2128:
[----:B012-4-:R-:W0:Y:S01]  /*10a0*/  LDC.64 R4, c[0x0][0xc88] ;  /* 0x00032200ff047b82 */ /* 0x017e220000000a00 */
[----:B------:R-:W-:Y:S01]  /*10b0*/  ULDC.64 UR12, c[0x0][0x208] ;  /* 0x00008200000c7ab9 */ /* 0x000fe20000000a00 */
[----:B------:R-:W-:Y:S01]  /*10c0*/  ULDC.64 UR8, c[0x0][0xa28] ;  /* 0x00028a0000087ab9 */ /* 0x000fe20000000a00 */
[----:B------:R-:W-:Y:S01]  /*10d0*/  ULDC.64 UR10, c[0x0][0xa18] ;  /* 0x00028600000a7ab9 */ /* 0x000fe20000000a00 */
[----:B0-----:R-:W-:-:S06]  /*10e0*/  IMAD.WIDE R4, R7, 0x4, R4 ;  /* 0x0000000407047825 */ /* 0x001fcc00078e0204 */
        /* <DEDUP_REMOVED lines=9> */
[----:B------:R-:W-:Y:S01]  /*1180*/  IMAD.U32 R150, RZ, RZ, UR4 ;  /* 0x00000004ff967e24 */ /* 0x000fe2000f8e00ff */
[----:B------:R-:W-:-:S04]  /*1190*/  @UP0 ULEA UR8, UP2, UR4, UR8, 0x2 ;  /* 0x0000000804080291 */ /* 0x000fc8000f84103f */
[----:B------:R-:W-:Y:S02]  /*11a0*/  @UP0 ULEA.HI.X UR9, UR4, UR9, UR7, 0x2, UP2 ;  /* 0x0000000904090291 */ /* 0x000fe400090f1407 */
[----:B---3--:R-:W-:Y:S01]  /*11b0*/  IMAD.U32 R8, RZ, RZ, UR7 ;  /* 0x00000007ff087e24 */ /* 0x008fe2000f8e00ff */
[----:B------:R-:W-:Y:S01]  /*11c0*/  @UP1 ULEA UR10, UP0, UR4, UR10, 0x2 ;  /* 0x0000000a040a1291 */ /* 0x000fe2000f80103f */
[----:B------:R-:W-:-:S03]  /*11d0*/  IMAD.U32 R4, RZ, RZ, UR8 ;  /* 0x00000008ff047e24 */ /* 0x000fc6000f8e00ff */
[----:B------:R-:W-:Y:S01]  /*11e0*/  @UP1 ULEA.HI.X UR11, UR4, UR11, UR7, 0x2, UP0 ;  /* 0x0000000b040b1291 */ /* 0x000fe200080f1407 */
[----:B------:R-:W-:Y:S01]  /*11f0*/  IMAD.U32 R5, RZ, RZ, UR9 ;  /* 0x00000009ff057e24 */ /* 0x000fe2000f8e00ff */
[----:B------:R-:W-:Y:S01]  /*1200*/  ULDC.64 UR8, c[0x0][0x418] ;  /* 0x0001060000087ab9 */ /* 0x000fe20000000a00 */
[----:B------:R-:W-:Y:S01]  /*1210*/  IMAD.U32 R6, RZ, RZ, UR10 ;  /* 0x0000000aff067e24 */ /* 0x000fe2000f8e00ff */
[----:B------:R0:W-:Y:S02]  /*1220*/  STL [R1+0x18], R8 ;  /* 0x0000180801007387 */ /* 0x0001e40000100800 */
[----:B------:R-:W-:Y:S02]  /*1230*/  IMAD.U32 R7, RZ, RZ, UR11 ;  /* 0x0000000bff077e24 */ /* 0x000fe4000f8e00ff */
[----:B------:R-:W2:Y:S01]  /*1240*/  @P0 LDG.E R4, desc[UR12][R4.64] ;  /* 0x0000000c04040981 */ /* 0x000ea2000c1e1900 */
[----:B------:R-:W-:Y:S02]  /*1250*/  UISETP.NE.U32.AND UP0, UPT, UR8, URZ, UPT ;  /* 0x0000003f0800728c */ /* 0x000fe4000bf05070 */
[----:B------:R-:W-:Y:S01]  /*1260*/  ULOP3.LUT UR7, UR6, 0xff0000, URZ, 0xc0, !UPT ;  /* 0x00ff000006077892 */ /* 0x000fe2000f8ec03f */
[----:B------:R-:W3:Y:S01]  /*1270*/  @P2 LDG.E R6, desc[UR12][R6.64] ;  /* 0x0000000c06062981 */ /* 0x000ee2000c1e1900 */
[----:B------:R-:W-:-:S02]  /*1280*/  ULOP3.LUT UR8, UR6, 0xff000000, URZ, 0xc0, !UPT ;  /* 0xff00000006087892 */ /* 0x000fc4000f8ec03f */
[----:B------:R-:W-:Y:S01]  /*1290*/  ULOP3.LUT UR6, UR6, 0xffff, URZ, 0xc0, !UPT ;  /* 0x0000ffff06067892 */ /* 0x000fe2000f8ec03f */
[----:B------:R-:W-:Y:S01]  /*12a0*/  ULDC UR11, c[0x0][0x288] ;  /* 0x0000a200000b7ab9 */ /* 0x000fe20000000800 */
[----:B------:R-:W-:Y:S01]  /*12b0*/  UISETP.NE.AND.EX UP0, UPT, UR9, URZ, UPT, UP0 ;  /* 0x0000003f0900728c */ /* 0x000fe2000bf05300 */
[----:B------:R-:W-:-:S03]  /*12c0*/  ULDC.64 UR12, c[0x0][0xa20] ;  /* 0x00028800000c7ab9 */ /* 0x000fc60000000a00 */
[----:B-----5:R-:W-:Y:S01]  /*12d0*/  IMAD.U32 R0, RZ, RZ, UR6 ;  /* 0x00000006ff007e24 */ /* 0x020fe2000f8e00ff */
[----:B------:R-:W-:Y:S01]  /*12e0*/  ULDC UR9, c[0x0][0x424] ;  /* 0x0001090000097ab9 */ /* 0x000fe20000000800 */
[----:B------:R-:W-:Y:S01]  /*12f0*/  USHF.R.U32.HI UR8, URZ, 0x8, UR8 ;  /* 0x000000083f087899 */ /* 0x000fe20008011608 */
[----:B------:R-:W-:Y:S01]  /*1300*/  ISETP.NE.U32.AND P1, PT, RZ, UR12, PT ;  /* 0x0000000cff007c0c */ /* 0x000fe2000bf25070 */
[----:B------:R-:W-:Y:S01]  /*1310*/  USEL UR9, UR9, 0x1, UP0 ;  /* 0x0000000109097887 */ /* 0x000fe20008000000 */
[----:B------:R0:W-:Y:S01]  /*1320*/  STL [R1+0x8], R0 ;  /* 0x0000080001007387 */ /* 0x0001e20000100800 */
[----:B------:R-:W-:Y:S01]  /*1330*/  ULDC UR10, c[0x0][0x2f0] ;  /* 0x0000bc00000a7ab9 */ /* 0x000fe20000000800 */
[----:B------:R-:W-:Y:S01]  /*1340*/  UMOV UR4, URZ ;  /* 0x0000003f00047c82 */ /* 0x000fe20008000000 */
[----:B------:R-:W-:Y:S01]  /*1350*/  ULEA.HI UR7, UR7, UR8, URZ, 0x10 ;  /* 0x0000000807077291 */ /* 0x000fe2000f8f803f */
[----:B------:R-:W-:Y:S01]  /*1360*/  ISETP.NE.AND.EX P1, PT, RZ, UR13, PT, P1 ;  /* 0x0000000dff007c0c */ /* 0x000fe2000bf25310 */
[----:B------:R-:W-:Y:S01]  /*1370*/  UIMAD UR10, UR9, UR10, URZ ;  /* 0x0000000a090a72a4 */ /* 0x000fe2000f8e023f */
[----:B--2---:R-:W-:-:S02]  /*1380*/  @P0 R2UR UR4, R4 ;  /* 0x00000000040402ca */ /* 0x004fc400000e0000 */
[----:B---3--:R-:W-:-:S13]  /*1390*/  @P2 R2UR UR11, R6 ;  /* 0x00000000060b22ca */ /* 0x008fda00000e0000 */
[----:B------:R-:W-:Y:S01]  /*13a0*/  IMAD.U32 R17, RZ, RZ, UR11 ;  /* 0x0000000bff117e24 */ /* 0x000fe2000f8e00ff */
[----:B0-----:R-:W-:Y:S06]  /*13b0*/  @P2 BRA `(.L_x_2079) ;  /* 0x0000000000402947 */ /* 0x001fec0003800000 */
        /* <DEDUP_REMOVED lines=14> */
[----:B------:R-:W-:-:S06]  /*14a0*/  UIADD3 UR6, -UR6, UR8, URZ ;  /* 0x0000000806067290 */ /* 0x000fcc000fffe13f */
[----:B------:R-:W-:-:S07]  /*14b0*/  IMAD.U32 R17, RZ, RZ, UR6 ;  /* 0x00000006ff117e24 */ /* 0x000fce000f8e00ff */
.L_x_2079:
[----:B------:R-:W-:Y:S05]  /*14c0*/  @!P1 BRA `(.L_x_2080) ;  /* 0x0000000000289947 */ /* 0x000fea0003800000 */
[----:B------:R-:W-:Y:S01]  /*14d0*/  R2UR UR8, R150 ;  /* 0x00000000960872ca */ /* 0x000fe200000e0000 */
[----:B------:R-:W-:Y:S01]  /*14e0*/  ULDC.64 UR10, c[0x0][0x208] ;  /* 0x00008200000a7ab9 */ /* 0x000fe20000000a00 */
[----:B------:R-:W-:-:S11]  /*14f0*/  R2UR UR9, R8 ;  /* 0x00000000080972ca */ /* 0x000fd600000e0000 */
[----:B------:R-:W-:-:S04]  /*1500*/  ULEA UR6, UP0, UR8, UR12, 0x2 ;  /* 0x0000000c08067291 */ /* 0x000fc8000f80103f */
[----:B------:R-:W-:Y:S02]  /*1510*/  ULEA.HI.X UR8, UR8, UR13, UR9, 0x2, UP0 ;  /* 0x0000000d08087291 */ /* 0x000fe400080f1409 */
[----:B------:R-:W-:-:S04]  /*1520*/  IMAD.U32 R4, RZ, RZ, UR6 ;  /* 0x00000006ff047e24 */ /* 0x000fc8000f8e00ff */
[----:B------:R-:W-:-:S05]  /*1530*/  IMAD.U32 R5, RZ, RZ, UR8 ;  /* 0x00000008ff057e24 */ /* 0x000fca000f8e00ff */
[----:B------:R-:W2:Y:S02]  /*1540*/  LDG.E R4, desc[UR10][R4.64] ;  /* 0x0000000a04047981 */ /* 0x000ea4000c1e1900 */
[----:B--2---:R-:W-:Y:S01]  /*1550*/  R2UR UR10, R4 ;  /* 0x00000000040a72ca */ /* 0x004fe200000e0000 */
[----:B------:R-:W-:-:S14]  /*1560*/  BRA `(.L_x_2081) ;  /* 0x00000000003c7947 */ /* 0x000fdc0003800000 */
.L_x_2080:
        /* <DEDUP_REMOVED lines=15> */
.L_x_2081:
[----:B------:R-:W-:Y:S01]  /*1660*/  ULDC UR6, c[0x0][0x448] ;  /* 0x0001120000067ab9 */ /* 0x000fe20000000800 */
[----:B------:R-:W-:Y:S01]  /*1670*/  R2UR UR8, R17 ;  /* 0x00000000110872ca */ /* 0x000fe200000e0000 */
[----:B------:R-:W-:Y:S02]  /*1680*/  UISETP.NE.AND UP0, UPT, UR6, 0x1, UPT ;  /* 0x000000010600788c */ /* 0x000fe4000bf05270 */
[----:B------:R-:W-:Y:S02]  /*1690*/  UIMAD UR5, UR5, 0xc0, URZ ;  /* 0x000000c0050578a4 */ /* 0x000fe4000f8e023f */
[----:B------:R-:W-:Y:S02]  /*16a0*/  UIADD3 UR10, -UR4, UR10, URZ ;  /* 0x0000000a040a7290 */ /* 0x000fe4000fffe13f */
[----:B------:R-:W-:Y:S02]  /*16b0*/  UIADD3 UR6, UR5, 0xbf, URZ ;  /* 0x000000bf05067890 */ /* 0x000fe4000fffe03f */
[----:B------:R-:W-:-:S02]  /*16c0*/  IMAD.U32 R23, RZ, RZ, UR5 ;  /* 0x00000005ff177e24 */ /* 0x000fc4000f8e00ff */
[----:B------:R-:W-:Y:S01]  /*16d0*/  IMAD.U32 R19, RZ, RZ, UR10 ;  /* 0x0000000aff137e24 */ /* 0x000fe2000f8e00ff */
[----:B------:R-:W-:Y:S01]  /*16e0*/  @UP0 ULDC UR4, c[0x0][0x44c] ;  /* 0x0001130000040ab9 */ /* 0x000fe20000000800 */
[----:B------:R-:W-:Y:S01]  /*16f0*/  @UP0 ULDC UR9, c[0x0][0x450] ;  /* 0x0001140000090ab9 */ /* 0x000fe20000000800 */
[----:B------:R-:W-:Y:S02]  /*1700*/  UIMAD.WIDE.U32 UR4, UR6, UR4, URZ ;  /* 0x00000004060472a5 */ /* 0x000fe4000f8e003f */
[----:B------:R-:W-:Y:S02]  /*1710*/  UIADD3 UR8, UR10, 0x90, -UR8 ;  /* 0x000000900a087890 */ /* 0x000fe4000fffe808 */
[----:B------:R-:W-:Y:S02]  /*1720*/  @UP0 USHF.R.U32.HI UR6, URZ, UR9, UR5 ;  /* 0x000000093f060299 */ /* 0x000fe40008011605 */
[----:B------:R-:W-:Y:S02]  /*1730*/  UIADD3 UR4, UR10, 0x8f, URZ ;  /* 0x0000008f0a047890 */ /* 0x000fe4000fffe03f */
[----:B------:R-:W-:-:S02]  /*1740*/  UIADD3 UR8, UR8, UR6, URZ ;  /* 0x0000000608087290 */ /* 0x000fc4000fffe03f */
[----:B------:R-:W-:Y:S02]  /*1750*/  UIMAD.WIDE UR4, UR4, 0x38e38e39, URZ ;  /* 0x38e38e39040478a5 */ /* 0x000fe4000f8e023f */
[----:B------:R-:W-:Y:S02]  /*1760*/  UIMAD.WIDE UR8, UR8, 0x38e38e39, URZ ;  /* 0x38e38e39080878a5 */ /* 0x000fe4000f8e023f */
[----:B------:R-:W-:Y:S02]  /*1770*/  USHF.R.U32.HI UR4, URZ, 0x1f, UR5 ;  /* 0x0000001f3f047899 */ /* 0x000fe40008011605 */
[----:B------:R-:W-:Y:S02]  /*1780*/  USHF.R.U32.HI UR6, URZ, 0x1f, UR9 ;  /* 0x0000001f3f067899 */ /* 0x000fe40008011609 */
[----:B------:R-:W-:Y:S02]  /*1790*/  ULEA.HI.SX32 UR4, UR5, UR4, 0x1b ;  /* 0x0000000405047291 */ /* 0x000fe4000f8fda3f */
[----:B------:R-:W-:-:S02]  /*17a0*/  ULEA.HI.SX32 UR6, UR9, UR6, 0x1b ;  /* 0x0000000609067291 */ /* 0x000fc4000f8fda3f */
[----:B------:R-:W-:Y:S02]  /*17b0*/  USHF.R.U32.HI UR5, URZ, 0x10, UR7 ;  /* 0x000000103f057899 */ /* 0x000fe40008011607 */
[----:B------:R-:W-:-:S04]  /*17c0*/  UISETP.LT.AND UP0, UPT, UR4, UR6, UPT ;  /* 0x000000060400728c */ /* 0x000fc8000bf01270 */
[----:B------:R-:W-:Y:S01]  /*17d0*/  USEL UR9, UR4, UR6, UP0 ;  /* 0x0000000604097287 */ /* 0x000fe20008000000 */
[----:B------:R-:W-:Y:S01]  /*17e0*/  IMAD.U32 R147, RZ, RZ, UR5 ;  /* 0x00000005ff937e24 */ /* 0x000fe2000f8e00ff */
[----:B------:R-:W-:Y:S02]  /*17f0*/  ULOP3.LUT UR6, UR7, 0xff, URZ, 0xc0, !UPT ;  /* 0x000000ff07067892 */ /* 0x000fe4000f8ec03f */
[----:B------:R-:W-:Y:S01]  /*1800*/  UISETP.GE.AND UP0, UPT, UR9, 0x1, UPT ;  /* 0x000000010900788c */ /* 0x000fe2000bf06270 */
[----:B------:R-:W-:-:S03]  /*1810*/  UMOV UR4, URZ ;  /* 0x0000003f00047c82 */ /* 0x000fc60008000000 */
[----:B------:R-:W-:Y:S02]  /*1820*/  IMAD.U32 R149, RZ, RZ, UR6 ;  /* 0x00000006ff957e24 */ /* 0x000fe4000f8e00ff */
[----:B------:R-:W-:-:S13]  /*1830*/  PLOP3.LUT P0, PT, PT, PT, UP0, 0x80, 0x0 ;  /* 0x000000000000781c */ /* 0x000fda0003f0f008 */
[----:B------:R-:W-:Y:S05]  /*1840*/  @!P0 BRA `(.L_x_2082) ;  /* 0x0000000000948947 */ /* 0x000fea0003800000 */
        /* <DEDUP_REMOVED lines=37> */
.L_x_2082:
        /* <DEDUP_REMOVED lines=37> */
[----:B------:R-:W0:Y:S01]  /*1cf0*/  S2R R4, SR_TID.X ;  /* 0x0000000000047919 */ /* 0x000e220000002100 */
[----:B------:R-:W-:-:S04]  /*1d00*/  UIADD3 UR6, UR37, 0x24300, URZ ;  /* 0x0002430025067890 */ /* 0x000fc8000fffe03f */
[----:B------:R-:W-:-:S06]  /*1d10*/  ULOP3.LUT UP0, URZ, UR6, 0x9f, URZ, 0xc0, !UPT ;  /* 0x0000009f063f7892 */ /* 0x000fcc000f80c03f */
[----:B------:R-:W-:Y:S01]  /*1d20*/  PLOP3.LUT P0, PT, PT, PT, UP0, 0x80, 0x0 ;  /* 0x000000000000781c */ /* 0x000fe20003f0f008 */
        /* <DEDUP_REMOVED lines=34> */
.L_x_2084:
        /* <DEDUP_REMOVED lines=13> */
.L_x_2257:
[----:B------:R-:W-:Y:S05]  /*2020*/  @!P0 BRA `(.L_x_2086) ;  /* 0x0000000000048947 */ /* 0x000fea0003800000 */
[----:B------:R-:W-:Y:S01]  /*2030*/  BPT.TRAP 0x1 ;  /* 0x000000040000795c */ /* 0x000fe20000300000 */
.L_x_2086:
[----:B0-----:R-:W-:Y:S02]  /*2040*/  IMAD.U32 R0, RZ, RZ, UR36 ;  /* 0x00000024ff007e24 */ /* 0x001fe4000f8e00ff */
[----:B------:R-:W-:-:S03]  /*2050*/  IMAD.U32 R3, RZ, RZ, UR60 ;  /* 0x0000003cff037e24 */ /* 0x000fc6000f8e00ff */
[----:B------:R-:W-:Y:S02]  /*2060*/  LEA R0, R0, UR37, 0x3 ;  /* 0x0000002500007c11 */ /* 0x000fe4000f8e18ff */
[----:B------:R-:W-:-:S04]  /*2070*/  SHF.L.U32 R3, R3, 0x1f, RZ ;  /* 0x0000001f03037819 */ /* 0x000fc800000006ff */
[----:B------:R0:W1:Y:S01]  /*2080*/  SYNCS.PHASECHK.TRANS64.TRYWAIT P2, [R0+URZ+0x31c30], R3 ;  /* 0x031c3003000075a7 */ /* 0x000062000804017f */
[----:B------:R-:W-:Y:S05]  /*2090*/  @!P0 BRA `(.L_x_2087) ;  /* 0x0000000000048947 */ /* 0x000fea0003800000 */
[----:B------:R-:W-:Y:S01]  /*20a0*/  BPT.TRAP 0x1 ;  /* 0x000000040000795c */ /* 0x000fe20000300000 */
.L_x_2087:
[----:B------:R-:W2:Y:S02]  /*20b0*/  S2R R4, SR_TID.X ;  /* 0x0000000000047919 */ /* 0x000ea40000002100 */
[----:B--2---:R-:W-:Y:S01]  /*20c0*/  LOP3.LUT P1, RZ, R4, 0x7f, RZ, 0xc0, !PT ;  /* 0x0000007f04ff7812 */ /* 0x004fe2000782c0ff */
[----:B-1----:R-:W-:-:S12]  /*20d0*/  @P2 BRA `(.L_x_2088) ;  /* 0x0000000000082947 */ /* 0x002fd80003800000 */
[----:B------:R-:W1:Y:S02]  /*20e0*/  SYNCS.PHASECHK.TRANS64.TRYWAIT P2, [R0+URZ+0x31c30], R3 ;  /* 0x031c3003000075a7 */ /* 0x000e64000804017f */
[----:B-1----:R-:W-:Y:S05]  /*20f0*/  @!P2 BRA `(.L_x_2089) ;  /* 0x0000017400e4a947 */ /* 0x002fea0003800000 */
.L_x_2088:
[----:B------:R-:W-:Y:S05]  /*2100*/  WARPSYNC.ALL ;  /* 0x0000000000007948 */ /* 0x000fea0003800000 */
[----:B------:R-:W-:Y:S01]  /*2110*/  UIADD3 UR4, UR37, 0x16a00, URZ ;  /* 0x00016a0025047890 */ /* 0x000fe2000fffe03f */
[----:B------:R-:W-:Y:S01]  /*2120*/  WARPGROUP.ARRIVE ;  /* 0x00000000000079c5 */ /* 0x000fe20000000000 */
[----:B------:R-:W-:Y:S01]  /*2130*/  ULOP3.LUT UR5, UR39, 0x10000, URZ, 0xfc, !UPT ;  /* 0x0001000027057892 */ /* 0x000fe2000f8efc3f */
[----:B------:R-:W-:Y:S01]  /*2140*/  R2UR UR58, R23 ;  /* 0x00000000173a72ca */ /* 0x000fe200000e0000 */
[----:B------:R-:W-:Y:S01]  /*2150*/  USHF.R.U32.HI UR4, URZ, 0x4, UR4 ;  /* 0x000000043f047899 */ /* 0x000fe20008011604 */
[----:B------:R-:W-:Y:S01]  /*2160*/  R2UR UR56, R19 ;  /* 0x00000000133872ca */ /* 0x000fe200000e0000 */
[----:B------:R-:W-:Y:S01]  /*2170*/  UMOV UR29, 0x80000020 ;  /* 0x80000020001d7882 */ /* 0x000fe20000000000 */
[----:B------:R-:W-:Y:S01]  /*2180*/  UMOV UR31, 0x80000020 ;  /* 0x80000020001f7882 */ /* 0x000fe20000000000 */
[----:B------:R-:W-:Y:S01]  /*2190*/  ULOP3.LUT UR4, UR4, 0x3fff, URZ, 0xc0, !UPT ;  /* 0x00003fff04047892 */ /* 0x000fe2000f8ec03f */
[----:B------:R-:W-:Y:S01]  /*21a0*/  R2UR UR57, R17 ;  /* 0x00000000113972ca */ /* 0x000fe200000e0000 */
[----:B------:R-:W-:Y:S01]  /*21b0*/  UMOV UR28, UR5 ;  /* 0x00000005001c7c82 */ /* 0x000fe20008000000 */
[----:B------:R-:W-:Y:S01]  /*21c0*/  UMOV UR9, UR29 ;  /* 0x0000001d00097c82 */ /* 0x000fe20008000000 */
[----:B------:R-:W-:Y:S01]  /*21d0*/  ULOP3.LUT UR6, UR4, 0x10000, URZ, 0xfc, !UPT ;  /* 0x0001000004067892 */ /* 0x000fe2000f8efc3f */
[----:B01----:R-:W-:Y:S01]  /*21e0*/  @!P1 VIADD R0, R0, 0x31c40 ;  /* 0x00031c4000009836 */ /* 0x003fe20000000000 */
[----:B------:R-:W-:Y:S01]  /*21f0*/  UMOV UR8, UR28 ;  /* 0x0000001c00087c82 */ /* 0x000fe20008000000 */
[----:B------:R-:W-:Y:S01]  /*2200*/  UMOV UR11, 0x80000020 ;  /* 0x80000020000b7882 */ /* 0x000fe20000000000 */
[----:B------:R-:W-:Y:S01]  /*2210*/  UIMAD UR4, UR36, 0x6c0, UR6 ;  /* 0x000006c0240478a4 */ /* 0x000fe2000f8e0206 */
[----:B------:R-:W-:Y:S01]  /*2220*/  UMOV UR12, UR28 ;  /* 0x0000001c000c7c82 */ /* 0x000fe20008000000 */
[----:B------:R-:W-:-:S02]  /*2230*/  UMOV UR13, UR29 ;  /* 0x0000001d000d7c82 */ /* 0x000fc40008000000 */
[----:B------:R-:W-:Y:S02]  /*2240*/  UIADD3 UR10, UR4, 0x40, URZ ;  /* 0x00000040040a7890 */ /* 0x000fe4000fffe03f */
[----:B------:R-:W-:Y:S02]  /*2250*/  UIADD3 UR14, UR4, 0x80, URZ ;  /* 0x00000080040e7890 */ /* 0x000fe4000fffe03f */
[----:B------:R-:W-:Y:S01]  /*2260*/  UMOV UR30, UR4 ;  /* 0x00000004001e7c82 */ /* 0x000fe20008000000 */
[----:B------:R-:W-:Y:S01]  /*2270*/  UMOV UR15, 0x80000020 ;  /* 0x80000020000f7882 */ /* 0x000fe20000000000 */
[----:B------:R-:W-:Y:S01]  /*2280*/  HGMMA.64x16x16.F32 R88, gdesc[UR28], RZ, !UPT, gsb0 ;  /* 0x002000001c5879f0 */ /* 0x000fe2000c0008ff */
        /* <DEDUP_REMOVED lines=13> */
[----:B------:R-:W-:Y:S01]  /*2360*/  UMOV UR31, 0x80000020 ;  /* 0x80000020001f7882 */ /* 0x000fe20000000000 */
[----:B------:R-:W-:Y:S01]  /*2370*/  UIADD3 UR34, UR4, 0x1c0, URZ ;  /* 0x000001c004227890 */ /* 0x000fe2000fffe03f */
[----:B------:R-:W-:Y:S01]  /*2380*/  UMOV UR32, UR28 ;  /* 0x0000001c00207c82 */ /* 0x000fe20008000000 */
[----:B------:R-:W-:Y:S01]  /*2390*/  UMOV UR33, UR29 ;  /* 0x0000001d00217c82 */ /* 0x000fe20008000000 */
[----:B------:R-:W-:Y:S01]  /*23a0*/  UMOV UR35, 0x80000020 ;  /* 0x8000002000237882 */ /* 0x000fe20000000000 */
[----:B------:R-:W-:-:S02]  /*23b0*/  UIADD3 UR7, UR5, 0x2, URZ ;  /* 0x0000000205077890 */ /* 0x000fc4000fffe03f */
        /* <DEDUP_REMOVED lines=18> */
[----:B------:R-:W-:Y:S02]  /*24e0*/  UIADD3 UR12, UR4, 0x2, URZ ;  /* 0x00000002040c7890 */ /* 0x000fe4000fffe03f */
[----:B------:R-:W-:Y:S01]  /*24f0*/  UIADD3 UR14, UR4, 0x82, URZ ;  /* 0x00000082040e7890 */ /* 0x000fe2000fffe03f */
        /* <DEDUP_REMOVED lines=27> */
[----:B------:R-:W-:Y:S01]  /*26b0*/  UMOV UR8, UR7 ;  /* 0x0000000700087c82 */ /* 0x000fe20008000000 */
[----:B------:R-:W-:Y:S01]  /*26c0*/  UMOV UR9, 0x80000020 ;  /* 0x8000002000097882 */ /* 0x000fe20000000000 */
[----:B------:R-:W-:Y:S01]  /*26d0*/  UMOV UR10, UR12 ;  /* 0x0000000c000a7c82 */ /* 0x000fe20008000000 */
[----:B------:R-:W-:Y:S01]  /*26e0*/  UMOV UR11, 0x80000020 ;  /* 0x80000020000b7882 */ /* 0x000fe20000000000 */
[----:B------:R-:W-:Y:S01]  /*26f0*/  UMOV UR12, UR8 ;  /* 0x00000008000c7c82 */ /* 0x000fe20008000000 */
        /* <DEDUP_REMOVED lines=11> */
[----:B------:R-:W-:Y:S01]  /*27b0*/  UIADD3 UR7, UR5, 0x300, URZ ;  /* 0x0000030005077890 */ /* 0x000fe2000fffe03f */
[----:B------:R-:W-:-:S02]  /*27c0*/  WARPGROUP.DEPBAR.LE gsb0, 0x0 ;  /* 0x00008000000079c5 */ /* 0x000fc40000010000 */
        /* <DEDUP_REMOVED lines=14> */
[----:B------:R-:W-:Y:S01]  /*28b0*/  UMOV UR13, 0x80000020 ;  /* 0x80000020000d7882 */ /* 0x000fe20000000000 */
[----:B------:R-:W-:Y:S01]  /*28c0*/  UMOV UR15, 0x80000020 ;  /* 0x80000020000f7882 */ /* 0x000fe20000000000 */
[----:B------:R-:W-:Y:S01]  /*28d0*/  UMOV UR44, UR12 ;  /* 0x0000000c002c7c82 */ /* 0x000fe20008000000 */
[----:B------:R-:W-:Y:S01]  /*28e0*/  UMOV UR45, UR13 ;  /* 0x0000000d002d7c82 */ /* 0x000fe20008000000 */
[----:B------:R-:W-:Y:S01]  /*28f0*/  UIADD3 UR7, UR5, 0x302, URZ ;  /* 0x0000030205077890 */ /* 0x000fe2000fffe03f */
        /* <DEDUP_REMOVED lines=38> */
[----:B------:R-:W-:Y:S02]  /*2b60*/  UIMAD UR10, UR38, -0x90, UR56 ;  /* 0xffffff70260a78a4 */ /* 0x000fe4000f8e0238 */
        /* <DEDUP_REMOVED lines=19> */
[----:B------:R-:W-:Y:S02]  /*2ca0*/  UIADD3 UR7, UR5, 0x600, URZ ;  /* 0x0000060005077890 */ /* 0x000fe4000fffe03f */
[----:B------:R-:W-:Y:S01]  /*2cb0*/  UIADD3 UR5, UR5, 0x602, URZ ;  /* 0x0000060205057890 */ /* 0x000fe2000fffe03f */
[----:B------:R-:W-:-:S02]  /*2cc0*/  WARPGROUP.DEPBAR.LE gsb0, 0x0 ;  /* 0x00008000000079c5 */ /* 0x000fc40000010000 */
        /* <DEDUP_REMOVED lines=37> */
[----:B------:R-:W-:Y:S02]  /*2f20*/  R2UR UR14, R144 ;  /* 0x00000000900e72ca */ /* 0x000fe400000e0000 */
        /* <DEDUP_REMOVED lines=19> */
[----:B------:R-:W-:Y:S02]  /*3060*/  ULDC UR7, c[0x0][0x448] ;  /* 0x0001120000077ab9 */ /* 0x000fe40000000800 */
[----:B------:R-:W-:-:S06]  /*3070*/  UISETP.NE.AND UP0, UPT, UR7, 0x1, UPT ;  /* 0x000000010700788c */ /* 0x000fcc000bf05270 */
[----:B------:R-:W-:-:S05]  /*3080*/  PLOP3.LUT P2, PT, PT, PT, UP0, 0x80, 0x0 ;  /* 0x000000000000781c */ /* 0x000fca0003f4f008 */
[----:B------:R-:W-:Y:S01]  /*3090*/  @UP0 ULDC UR7, c[0x0][0x44c] ;  /* 0x0001130000070ab9 */ /* 0x000fe20000000800 */
        /* <DEDUP_REMOVED lines=55> */
[----:B------:R-:W-:Y:S01]  /*3410*/  ULDC UR5, c[0x0][0x9d8] ;  /* 0x0002760000057ab9 */ /* 0x000fe20000000800 */
        /* <DEDUP_REMOVED lines=52> */
[----:B------:R-:W-:Y:S02]  /*3760*/  IMAD.U32 R83, RZ, RZ, UR10 ;  /* 0x0000000aff537e24 */ /* 0x000fe4000f8e00ff */
[----:B------:R-:W-:Y:S01]  /*3770*/  FMUL.FTZ R93, R80, UR5 ;  /* 0x00000005505d7c20 */ /* 0x000fe20008410000 */
[----:B------:R-:W-:Y:S01]  /*3780*/  HGMMA.64x16x16.F32 R72, gdesc[UR24], R72, gsb0 ;  /* 0x00200000184879f0 */ /* 0x000fe20008000848 */
[----:B------:R-:W-:Y:S01]  /*3790*/  UIADD3 UR26, UR4, 0x542, URZ ;  /* 0x00000542041a7890 */ /* 0x000fe2000fffe03f */
[----:B------:R-:W-:Y:S01]  /*37a0*/  FMUL.FTZ R80, R81, UR5 ;  /* 0x0000000551507c20 */ /* 0x000fe20008410000 */
[----:B------:R-:W-:Y:S01]  /*37b0*/  UMOV UR27, 0x80000020 ;  /* 0x80000020001b7882 */ /* 0x000fe20000000000 */
[----:B------:R-:W-:Y:S01]  /*37c0*/  IADD3 R83, -R18, 0x90, R83 ;  /* 0x0000009012537810 */ /* 0x000fe20007ffe153 */
[----:B------:R-:W4:Y:S01]  /*37d0*/  MUFU.TANH R93, R93 ;  /* 0x0000005d005d7308 */ /* 0x000f220000002400 */
[----:B------:R-:W-:Y:S01]  /*37e0*/  FMUL.FTZ R90, R84, UR5 ;  /* 0x00000005545a7c20 */ /* 0x000fe20008410000 */
[----:B------:R-:W-:Y:S01]  /*37f0*/  FMUL.FTZ R11, R87, UR5 ;  /* 0x00000005570b7c20 */ /* 0x000fe20008410000 */
[----:B------:R-:W-:Y:S01]  /*3800*/  FMUL.FTZ R84, R85, UR5 ;  /* 0x0000000555547c20 */ /* 0x000fe20008410000 */
[----:B------:R-:W-:-:S02]  /*3810*/  @UP0 ULDC UR10, c[0x0][0x44c] ;  /* 0x00011300000a0ab9 */ /* 0x000fc40000000800 */
[----:B------:R-:W-:Y:S02]  /*3820*/  UIMAD.WIDE.U32 UR10, UR58, UR10, URZ ;  /* 0x0000000a3a0a72a5 */ /* 0x000fe4000f8e003f */
        /* <DEDUP_REMOVED lines=8> */
[----:B------:R-:W-:Y:S02]  /*38b0*/  VIADD R79, R145, UR58 ;  /* 0x0000003a914f7c36 */ /* 0x000fe40008000000 */
        /* <DEDUP_REMOVED lines=8> */
[----:B------:R-:W-:Y:S01]  /*3940*/  FMUL.FTZ R73, R73, UR5 ;  /* 0x0000000549497c20 */ /* 0x000fe20008410000 */
[----:B------:R-:W-:Y:S01]  /*3950*/  MUFU.TANH R75, R75 ;  /* 0x0000004b004b7308 */ /* 0x000fe20000002400 */
[----:B------:R-:W-:-:S07]  /*3960*/  FMUL.FTZ R14, R78, UR5 ;  /* 0x000000054e0e7c20 */ /* 0x000fce0008410000 */
[----:B------:R-:W5:Y:S08]  /*3970*/  MUFU.TANH R72, R72 ;  /* 0x0000004800487308 */ /* 0x000f700000002400 */
[----:B------:R-:W-:Y:S08]  /*3980*/  MUFU.TANH R73, R73 ;  /* 0x0000004900497308 */ /* 0x000ff00000002400 */
[----:B------:R-:W5:Y:S08]  /*3990*/  MUFU.TANH R76, R76 ;  /* 0x0000004c004c7308 */ /* 0x000f700000002400 */
        /* <DEDUP_REMOVED lines=8> */
[----:B------:R-:W-:Y:S01]  /*3a20*/  IMAD.U32 R71, RZ, RZ, UR57 ;  /* 0x00000039ff477e24 */ /* 0x000fe2000f8e00ff */
        /* <DEDUP_REMOVED lines=17> */
[----:B------:R-:W-:Y:S01]  /*3b40*/  @P2 IMAD.HI.U32 R58, R79, UR7, RZ ;  /* 0x000000074f3a2c27 */ /* 0x000fe2000f8e00ff */
[----:B------:R-:W-:-:S03]  /*3b50*/  @UP0 ULDC UR7, c[0x0][0x450] ;  /* 0x0001140000070ab9 */ /* 0x000fc60000000800 */
[----:B------:R-:W-:Y:S01]  /*3b60*/  FMUL.FTZ R86, R61, UR5 ;  /* 0x000000053d567c20 */ /* 0x000fe20008410000 */
[----:B------:R-:W-:Y:S01]  /*3b70*/  HGMMA.64x16x16.F32 R48, gdesc[UR24], R48, gsb0 ;  /* 0x00200000183079f0 */ /* 0x000fe20008000830 */
[----:B------:R-:W-:Y:S01]  /*3b80*/  UIADD3 UR26, UR4, 0x602, URZ ;  /* 0x00000602041a7890 */ /* 0x000fe2000fffe03f */
[----:B------:R-:W-:Y:S01]  /*3b90*/  @P2 SHF.R.U32.HI R79, RZ, UR7, R58 ;  /* 0x00000007ff4f2c19 */ /* 0x000fe2000801163a */
[----:B------:R-:W-:Y:S01]  /*3ba0*/  UMOV UR27, 0x80000020 ;  /* 0x80000020001b7882 */ /* 0x000fe20000000000 */
[----:B------:R-:W-:Y:S01]  /*3bb0*/  UIMAD UR7, UR38, -0x90, URZ ;  /* 0xffffff70260778a4 */ /* 0x000fe2000f8e023f */
[----:B------:R-:W-:Y:S01]  /*3bc0*/  FMUL.FTZ R68, R57, UR5 ;  /* 0x0000000539447c20 */ /* 0x000fe20008410000 */
[----:B------:R-:W-:Y:S01]  /*3bd0*/  FMUL.FTZ R57, R59, UR5 ;  /* 0x000000053b397c20 */ /* 0x000fe20008410000 */
[----:B------:R-:W0:Y:S01]  /*3be0*/  SHFL.IDX PT, R74, R79, RZ, 0x1c1f ;  /* 0x001c1fff4f4a7589 */ /* 0x000e2200000e0000 */
[----:B------:R-:W-:Y:S01]  /*3bf0*/  FMUL.FTZ R59, R63, UR5 ;  /* 0x000000053f3b7c20 */ /* 0x000fe20008410000 */
[----:B------:R-:W-:Y:S01]  /*3c00*/  FMUL.FTZ R70, R60, UR5 ;  /* 0x000000053c467c20 */ /* 0x000fe20008410000 */
[----:B------:R-:W-:Y:S01]  /*3c10*/  IMAD.U32 R61, RZ, RZ, UR7 ;  /* 0x00000007ff3d7e24 */ /* 0x000fe2000f8e00ff */
[----:B------:R-:W5:Y:S01]  /*3c20*/  MUFU.TANH R69, R69 ;  /* 0x0000004500457308 */ /* 0x000f620000002400 */
[----:B------:R-:W-:Y:S01]  /*3c30*/  FMUL.FTZ R58, R62, UR5 ;  /* 0x000000053e3a7c20 */ /* 0x000fe20008410000 */
[----:B------:R-:W5:Y:S01]  /*3c40*/  SHFL.IDX PT, R79, R79, 0x1, 0x1c1f ;  /* 0x003c1f004f4f7f89 */ /* 0x000f6200000e0000 */
[----:B------:R-:W-:Y:S01]  /*3c50*/  @UP0 ULDC UR7, c[0x0][0x450] ;  /* 0x0001140000070ab9 */ /* 0x000fe20000000800 */
[----:B------:R-:W-:Y:S01]  /*3c60*/  IADD3 R82, -R18, 0x91, R61 ;  /* 0x0000009112527810 */ /* 0x000fe20007ffe13d */
[----:B------:R-:W-:-:S03]  /*3c70*/  UIADD3 UR38, UR38, -0x2, URZ ;  /* 0xfffffffe26267890 */ /* 0x000fc6000fffe03f */
[----:B------:R-:W-:Y:S01]  /*3c80*/  IADD3 R82, -R71, UR56, R82 ;  /* 0x0000003847527c10 */ /* 0x000fe2000fffe152 */
[----:B------:R-:W-:Y:S08]  /*3c90*/  MUFU.TANH R68, R68 ;  /* 0x0000004400447308 */ /* 0x000ff00000002400 */
[----:B------:R-:W5:Y:S01]  /*3ca0*/  MUFU.TANH R70, R70 ;  /* 0x0000004600467308 */ /* 0x000f620000002400 */
[----:B0-----:R-:W-:-:S04]  /*3cb0*/  VIADDMNMX R74, R74, R82, R83, PT ;  /* 0x000000524a4a7246 */ /* 0x001fc80003800153 */
[----:B------:R-:W-:-:S03]  /*3cc0*/  ISETP.GT.AND P3, PT, R74, RZ, PT ;  /* 0x000000ff4a00720c */ /* 0x000fc60003f64270 */
[----:B------:R-:W-:Y:S01]  /*3cd0*/  MUFU.TANH R86, R86 ;  /* 0x0000005600567308 */ /* 0x000fe20000002400 */
[C---:B------:R-:W-:Y:S02]  /*3ce0*/  ISETP.GT.AND P4, PT, R74.reuse, 0x1, PT ;  /* 0x000000014a00780c */ /* 0x040fe40003f84270 */
[----:B------:R-:W-:Y:S02]  /*3cf0*/  ISETP.GT.AND P5, PT, R74, 0x8, PT ;  /* 0x000000084a00780c */ /* 0x000fe40003fa4270 */
[----:B------:R-:W-:Y:S02]  /*3d00*/  FSEL R81, R88, -INF , P3 ;  /* 0xff80000058517808 */ /* 0x000fe40001800000 */
[----:B-1----:R-:W-:Y:S01]  /*3d10*/  FSEL R87, R9, -INF , P4 ;  /* 0xff80000009577808 */ /* 0x002fe20002000000 */
[----:B------:R-:W-:Y:S01]  /*3d20*/  MUFU.TANH R13, R13 ;  /* 0x0000000d000d7308 */ /* 0x000fe20000002400 */
[----:B------:R-:W-:Y:S02]  /*3d30*/  ISETP.GT.AND P6, PT, R74, 0x9, PT ;  /* 0x000000094a00780c */ /* 0x000fe40003fc4270 */
[----:B--2---:R-:W-:-:S02]  /*3d40*/  FSEL R89, R89, -INF , P5 ;  /* 0xff80000059597808 */ /* 0x004fc40002800000 */
[----:B------:R-:W-:Y:S02]  /*3d50*/  ISETP.GT.AND P3, PT, R74, 0x10, PT ;  /* 0x000000104a00780c */ /* 0x000fe40003f64270 */
[----:B---3--:R-:W-:Y:S01]  /*3d60*/  FSEL R91, R91, -INF , P6 ;  /* 0xff8000005b5b7808 */ /* 0x008fe20003000000 */
[----:B------:R-:W-:Y:S02]  /*3d70*/  WARPGROUP.DEPBAR.LE gsb0, 0x0 ;  /* 0x00008000000079c5 */ /* 0x000fe40000010000 */
[----:B------:R-:W-:Y:S01]  /*3d80*/  WARPGROUP.ARRIVE ;  /* 0x00000000000079c5 */ /* 0x000fe20000000000 */
[----:B------:R-:W-:Y:S01]  /*3d90*/  FMUL.FTZ R63, R48, UR5 ;  /* 0x00000005303f7c20 */ /* 0x000fe20008410000 */
[----:B------:R-:W-:Y:S01]  /*3da0*/  FMUL.FTZ R48, R50, UR5 ;  /* 0x0000000532307c20 */ /* 0x000fe20008410000 */
[----:B------:R-:W-:Y:S01]  /*3db0*/  FMNMX.FTZ R50, R81, R87, !PT ;  /* 0x0000005751327209 */ /* 0x000fe20007810000 */
[----:B------:R-:W-:Y:S01]  /*3dc0*/  FMUL.FTZ R9, R52, UR5 ;  /* 0x0000000534097c20 */ /* 0x000fe20008410000 */
[C---:B------:R-:W-:Y:S01]  /*3dd0*/  ISETP.GT.AND P4, PT, R74.reuse, 0x11, PT ;  /* 0x000000114a00780c */ /* 0x040fe20003f84270 */
[----:B------:R-:W-:Y:S01]  /*3de0*/  HGMMA.64x16x16.F32 R40, gdesc[UR24], R40, gsb0 ;  /* 0x00200000182879f0 */ /* 0x000fe20008000828 */
[----:B------:R-:W-:Y:S01]  /*3df0*/  UIADD3 UR26, UR4, 0x642, URZ ;  /* 0x00000642041a7890 */ /* 0x000fe2000fffe03f */
[----:B------:R-:W-:Y:S01]  /*3e00*/  FMNMX.FTZ R50, R89, R50, !PT ;  /* 0x0000003259327209 */ /* 0x000fe20007810000 */
[----:B------:R-:W-:Y:S01]  /*3e10*/  UMOV UR27, 0x80000020 ;  /* 0x80000020001b7882 */ /* 0x000fe20000000000 */
[----:B----4-:R-:W-:Y:S01]  /*3e20*/  FSEL R93, R93, -INF , P3 ;  /* 0xff8000005d5d7808 */ /* 0x010fe20001800000 */
[----:B------:R-:W-:Y:S01]  /*3e30*/  FMUL.FTZ R92, R49, UR5 ;  /* 0x00000005315c7c20 */ /* 0x000fe20008410000 */
[----:B------:R-:W-:Y:S01]  /*3e40*/  FMNMX.FTZ R50, R91, R50, !PT ;  /* 0x000000325b327209 */ /* 0x000fe20007810000 */
[----:B------:R-:W-:Y:S01]  /*3e50*/  FMUL.FTZ R49, R51, UR5 ;  /* 0x0000000533317c20 */ /* 0x000fe20008410000 */
[----:B------:R-:W-:Y:S01]  /*3e60*/  ISETP.GT.AND P5, PT, R74, 0x18, PT ;  /* 0x000000184a00780c */ /* 0x000fe20003fa4270 */
[----:B------:R-:W0:Y:S01]  /*3e70*/  MUFU.TANH R63, R63 ;  /* 0x0000003f003f7308 */ /* 0x000e220000002400 */
[----:B-----5:R-:W-:Y:S01]  /*3e80*/  FSEL R85, R80, -INF , P4 ;  /* 0xff80000050557808 */ /* 0x020fe20002000000 */
[----:B------:R-:W-:Y:S01]  /*3e90*/  FMUL.FTZ R80, R53, UR5 ;  /* 0x0000000535507c20 */ /* 0x000fe20008410000 */
[----:B------:R-:W-:Y:S01]  /*3ea0*/  FMNMX.FTZ R50, R93, R50, !PT ;  /* 0x000000325d327209 */ /* 0x000fe20007810000 */
[----:B------:R-:W-:Y:S01]  /*3eb0*/  ULDC UR4, c[0x0][0x988] ;  /* 0x0002620000047ab9 */ /* 0x000fe20000000800 */
[----:B------:R-:W-:-:S02]  /*3ec0*/  ISETP.GT.AND P3, PT, R74, 0x19, PT ;  /* 0x000000194a00780c */ /* 0x000fc40003f64270 */
[----:B------:R-:W-:Y:S01]  /*3ed0*/  FSEL R71, R90, -INF , P5 ;  /* 0xff8000005a477808 */ /* 0x000fe20002800000 */
[----:B------:R-:W1:Y:S01]  /*3ee0*/  MUFU.TANH R92, R92 ;  /* 0x0000005c005c7308 */ /* 0x000e620000002400 */
[----:B------:R-:W-:Y:S02]  /*3ef0*/  FMNMX.FTZ R52, R85, R50, !PT ;  /* 0x0000003255347209 */ /* 0x000fe40007810000 */
[----:B------:R-:W-:Y:S02]  /*3f00*/  ISETP.GT.AND P4, PT, R74, 0x20, PT ;  /* 0x000000204a00780c */ /* 0x000fe40003f84270 */
[----:B------:R-:W-:Y:S02]  /*3f10*/  FSEL R50, R84, -INF , P3 ;  /* 0xff80000054327808 */ /* 0x000fe40001800000 */
[----:B------:R-:W-:Y:S01]  /*3f20*/  FMNMX.FTZ R61, R71, R52, !PT ;  /* 0x00000034473d7209 */ /* 0x000fe20007810000 */
[----:B------:R-:W2:Y:S01]  /*3f30*/  MUFU.TANH R9, R9 ;  /* 0x0000000900097308 */ /* 0x000ea20000002400 */
[----:B------:R-:W-:-:S02]  /*3f40*/  ISETP.GT.AND P5, PT, R74, 0x21, PT ;  /* 0x000000214a00780c */ /* 0x000fc40003fa4270 */
[----:B------:R-:W-:Y:S02]  /*3f50*/  FSEL R51, R72, -INF , P4 ;  /* 0xff80000048337808 */ /* 0x000fe40002000000 */
[----:B------:R-:W-:Y:S02]  /*3f60*/  FMNMX.FTZ R52, R50, R61, !PT ;  /* 0x0000003d32347209 */ /* 0x000fe40007810000 */
[C---:B------:R-:W-:Y:S01]  /*3f70*/  ISETP.GT.AND P3, PT, R74.reuse, 0x28, PT ;  /* 0x000000284a00780c */ /* 0x040fe20003f64270 */
[----:B------:R-:W3:Y:S01]  /*3f80*/  MUFU.TANH R80, R80 ;  /* 0x0000005000507308 */ /* 0x000ee20000002400 */
[----:B------:R-:W-:Y:S02]  /*3f90*/  FMNMX.FTZ R61, R51, R52, !PT ;  /* 0x00000034333d7209 */ /* 0x000fe40007810000 */
[----:B------:R-:W-:Y:S02]  /*3fa0*/  ISETP.GT.AND P4, PT, R74, 0x29, PT ;  /* 0x000000294a00780c */ /* 0x000fe40003f84270 */
[----:B------:R-:W-:-:S02]  /*3fb0*/  VIADDMNMX R83, R79, R82, R83, PT ;  /* 0x000000524f537246 */ /* 0x000fc40003800153 */
[----:B------:R-:W-:Y:S01]  /*3fc0*/  FSEL R52, R76, -INF , P4 ;  /* 0xff8000004c347808 */ /* 0x000fe20002000000 */
[----:B------:R-:W-:Y:S01]  /*3fd0*/  MUFU.TANH R14, R14 ;  /* 0x0000000e000e7308 */ /* 0x000fe20000002400 */
[----:B------:R-:W-:-:S07]  /*3fe0*/  ISETP.GT.AND P4, PT, R74, 0x38, PT ;  /* 0x000000384a00780c */ /* 0x000fce0003f84270 */
[----:B------:R-:W-:Y:S01]  /*3ff0*/  MUFU.TANH R15, R15 ;  /* 0x0000000f000f7308 */ /* 0x000fe20000002400 */
[----:B------:R-:W-:Y:S02]  /*4000*/  WARPGROUP.DEPBAR.LE gsb0, 0x0 ;  /* 0x00008000000079c5 */ /* 0x000fe40000010000 */
[----:B------:R-:W-:Y:S01]  /*4010*/  WARPGROUP.ARRIVE ;  /* 0x00000000000079c5 */ /* 0x000fe20000000000 */
[----:B------:R-:W-:Y:S01]  /*4020*/  FMUL.FTZ R53, R40, UR5 ;  /* 0x0000000528357c20 */ /* 0x000fe20008410000 */
[----:B------:R-:W-:Y:S01]  /*4030*/  FSEL R40, R73, -INF , P5 ;  /* 0xff80000049287808 */ /* 0x000fe20002800000 */
[----:B------:R-:W-:Y:S01]  /*4040*/  FMUL.FTZ R73, R41, UR5 ;  /* 0x0000000529497c20 */ /* 0x000fe20008410000 */
[----:B------:R-:W-:Y:S01]  /*4050*/  FSEL R41, R75, -INF , P3 ;  /* 0xff8000004b297808 */ /* 0x000fe20001800000 */
[----:B------:R-:W-:Y:S01]  /*4060*/  FMUL.FTZ R75, R44, UR5 ;  /* 0x000000052c4b7c20 */ /* 0x000fe20008410000 */
[----:B------:R-:W-:Y:S01]  /*4070*/  HGMMA.64x16x16.F32 R32, gdesc[UR24], R32, gsb0 ;  /* 0x00200000182079f0 */ /* 0x000fe20008000820 */
[----:B------:R-:W-:Y:S01]  /*4080*/  FMNMX.FTZ R60, R40, R61, !PT ;  /* 0x0000003d283c7209 */ /* 0x000fe20007810000 */
[----:B------:R4:W-:Y:S01]  /*4090*/  MUFU.TANH R72, R53 ;  /* 0x0000003500487308 */ /* 0x0009e20000002400 */
[----:B------:R-:W-:Y:S01]  /*40a0*/  ISETP.GT.AND P5, PT, R74, 0x30, PT ;  /* 0x000000304a00780c */ /* 0x000fe20003fa4270 */
[----:B------:R-:W-:Y:S01]  /*40b0*/  FMUL.FTZ R76, R45, UR5 ;  /* 0x000000052d4c7c20 */ /* 0x000fe20008410000 */
[----:B------:R-:W-:Y:S01]  /*40c0*/  FMNMX.FTZ R61, R41, R60, !PT ;  /* 0x0000003c293d7209 */ /* 0x000fe20007810000 */
[----:B------:R-:W-:Y:S01]  /*40d0*/  FMUL.FTZ R42, R42, UR5 ;  /* 0x000000052a2a7c20 */ /* 0x000fe20008410000 */
[----:B------:R-:W-:Y:S01]  /*40e0*/  ISETP.GT.AND P3, PT, R74, 0x31, PT ;  /* 0x000000314a00780c */ /* 0x000fe20003f64270 */
[----:B------:R-:W-:Y:S01]  /*40f0*/  FMUL.FTZ R43, R43, UR5 ;  /* 0x000000052b2b7c20 */ /* 0x000fe20008410000 */
[----:B------:R-:W-:Y:S01]  /*4100*/  FSEL R44, R78, -INF , P5 ;  /* 0xff8000004e2c7808 */ /* 0x000fe20002800000 */
[----:B------:R-:W5:Y:S01]  /*4110*/  MUFU.TANH R73, R73 ;  /* 0x0000004900497308 */ /* 0x000f620000002400 */
[----:B------:R-:W-:Y:S01]  /*4120*/  FMNMX.FTZ R61, R52, R61, !PT ;  /* 0x0000003d343d7209 */ /* 0x000fe20007810000 */
[----:B------:R-:W-:Y:S01]  /*4130*/  FMUL.FTZ R46, R46, UR5 ;  /* 0x000000052e2e7c20 */ /* 0x000fe20008410000 */
[----:B----4-:R-:W-:Y:S01]  /*4140*/  FSEL R53, R77, -INF , P3 ;  /* 0xff8000004d357808 */ /* 0x010fe20001800000 */
[----:B------:R-:W-:Y:S01]  /*4150*/  FMUL.FTZ R47, R47, UR5 ;  /* 0x000000052f2f7c20 */ /* 0x000fe20008410000 */
[----:B------:R-:W-:-:S02]  /*4160*/  FMNMX.FTZ R60, R44, R61, !PT ;  /* 0x0000003d2c3c7209 */ /* 0x000fc40007810000 */
[C---:B------:R-:W-:Y:S01]  /*4170*/  ISETP.GT.AND P3, PT, R74.reuse, 0x39, PT ;  /* 0x000000394a00780c */ /* 0x040fe20003f64270 */
[----:B------:R-:W4:Y:S01]  /*4180*/  MUFU.TANH R75, R75 ;  /* 0x0000004b004b7308 */ /* 0x000f220000002400 */
[----:B------:R-:W-:Y:S02]  /*4190*/  FSEL R45, R67, -INF , P4 ;  /* 0xff800000432d7808 */ /* 0x000fe40002000000 */
[----:B------:R-:W-:Y:S02]  /*41a0*/  FMNMX.FTZ R62, R53, R60, !PT ;  /* 0x0000003c353e7209 */ /* 0x000fe40007810000 */
[----:B------:R-:W-:Y:S02]  /*41b0*/  ISETP.GT.AND P4, PT, R74, 0x40, PT ;  /* 0x000000404a00780c */ /* 0x000fe40003f84270 */
[----:B------:R-:W-:Y:S01]  /*41c0*/  FSEL R60, R66, -INF , P3 ;  /* 0xff800000423c7808 */ /* 0x000fe20001800000 */
[----:B------:R-:W4:Y:S01]  /*41d0*/  MUFU.TANH R76, R76 ;  /* 0x0000004c004c7308 */ /* 0x000f220000002400 */
[----:B------:R-:W-:-:S02]  /*41e0*/  FMNMX.FTZ R67, R45, R62, !PT ;  /* 0x0000003e2d437209 */ /* 0x000fc40007810000 */
[----:B------:R-:W-:Y:S02]  /*41f0*/  ISETP.GT.AND P3, PT, R74, 0x41, PT ;  /* 0x000000414a00780c */ /* 0x000fe40003f64270 */
[----:B------:R-:W-:Y:S02]  /*4200*/  FSEL R61, R69, -INF , P4 ;  /* 0xff800000453d7808 */ /* 0x000fe40002000000 */
[----:B------:R-:W-:Y:S01]  /*4210*/  FMNMX.FTZ R62, R60, R67, !PT ;  /* 0x000000433c3e7209 */ /* 0x000fe20007810000 */
[----:B------:R-:W-:Y:S01]  /*4220*/  MUFU.TANH R20, R20 ;  /* 0x0000001400147308 */ /* 0x000fe20000002400 */
[----:B------:R-:W-:Y:S02]  /*4230*/  ISETP.GT.AND P4, PT, R74, 0x48, PT ;  /* 0x000000484a00780c */ /* 0x000fe40003f84270 */
[----:B------:R-:W-:Y:S02]  /*4240*/  FMNMX.FTZ R77, R61, R62, !PT ;  /* 0x0000003e3d4d7209 */ /* 0x000fe40007810000 */
[----:B------:R-:W-:-:S02]  /*4250*/  FSEL R62, R70, -INF , P4 ;  /* 0xff800000463e7808 */ /* 0x000fc40002000000 */
[C---:B------:R-:W-:Y:S01]  /*4260*/  ISETP.GT.AND P4, PT, R74.reuse, 0x50, PT ;  /* 0x000000504a00780c */ /* 0x040fe20003f84270 */
[----:B------:R-:W-:Y:S01]  /*4270*/  MUFU.TANH R21, R21 ;  /* 0x0000001500157308 */ /* 0x000fe20000002400 */
[----:B------:R-:W-:Y:S02]  /*4280*/  ISETP.GT.AND P5, PT, R83, 0x8, PT ;  /* 0x000000085300780c */ /* 0x000fe40003fa4270 */
[----:B0-----:R-:W-:Y:S02]  /*4290*/  FSEL R63, R63, -INF , P4 ;  /* 0xff8000003f3f7808 */ /* 0x001fe40002000000 */
[----:B------:R-:W-:Y:S02]  /*42a0*/  ISETP.GT.AND P4, PT, R74, 0x58, PT ;  /* 0x000000584a00780c */ /* 0x000fe40003f84270 */
[----:B------:R-:W-:Y:S01]  /*42b0*/  FSEL R5, R5, -INF , P5 ;  /* 0xff80000005057808 */ /* 0x000fe20002800000 */
[----:B------:R-:W-:Y:S01]  /*42c0*/  MUFU.TANH R64, R64 ;  /* 0x0000004000407308 */ /* 0x000fe20000002400 */
[----:B------:R-:W-:-:S02]  /*42d0*/  WARPGROUP.DEPBAR.LE gsb0, 0x0 ;  /* 0x00008000000079c5 */ /* 0x000fc40000010000 */
[----:B------:R-:W-:Y:S01]  /*42e0*/  WARPGROUP.ARRIVE ;  /* 0x00000000000079c5 */ /* 0x000fe20000000000 */
[----:B------:R-:W-:Y:S01]  /*42f0*/  FMUL.FTZ R66, R32, UR5 ;  /* 0x0000000520427c20 */ /* 0x000fe20008410000 */
[----:B------:R-:W-:Y:S01]  /*4300*/  FSEL R32, R68, -INF , P3 ;  /* 0xff80000044207808 */ /* 0x000fe20001800000 */
[----:B------:R-:W-:Y:S01]  /*4310*/  FMUL.FTZ R67, R33, UR5 ;  /* 0x0000000521437c20 */ /* 0x000fe20008410000 */
[----:B------:R-:W-:Y:S01]  /*4320*/  ISETP.GT.AND P3, PT, R74, 0x49, PT ;  /* 0x000000494a00780c */ /* 0x000fe20003f64270 */
[----:B------:R-:W-:Y:S01]  /*4330*/  FMUL.FTZ R68, R36, UR5 ;  /* 0x0000000524447c20 */ /* 0x000fe20008410000 */
[----:B------:R-:W-:Y:S01]  /*4340*/  HGMMA.64x16x16.F32 R24, gdesc[UR32], R24, gsb0 ;  /* 0x00200000201879f0 */ /* 0x000fe20008000818 */
[----:B------:R-:W-:Y:S01]  /*4350*/  FMNMX.FTZ R77, R32, R77, !PT ;  /* 0x0000004d204d7209 */ /* 0x000fe20007810000 */
[----:B------:R3:W0:Y:S01]  /*4360*/  MUFU.TANH R69, R66 ;  /* 0x0000004200457308 */ /* 0x0006220000002400 */
[----:B------:R-:W-:Y:S01]  /*4370*/  FSEL R33, R86, -INF , P3 ;  /* 0xff80000056217808 */ /* 0x000fe20001800000 */
[----:B------:R-:W-:Y:S01]  /*4380*/  FMUL.FTZ R34, R34, UR5 ;  /* 0x0000000522227c20 */ /* 0x000fe20008410000 */
[----:B------:R-:W-:Y:S01]  /*4390*/  FMNMX.FTZ R70, R62, R77, !PT ;  /* 0x0000004d3e467209 */ /* 0x000fe20007810000 */
[----:B------:R-:W-:Y:S01]  /*43a0*/  FMUL.FTZ R35, R35, UR5 ;  /* 0x0000000523237c20 */ /* 0x000fe20008410000 */
[----:B------:R-:W-:Y:S01]  /*43b0*/  ISETP.GT.AND P3, PT, R74, 0x51, PT ;  /* 0x000000514a00780c */ /* 0x000fe20003f64270 */
[----:B------:R-:W-:Y:S01]  /*43c0*/  FMUL.FTZ R38, R38, UR5 ;  /* 0x0000000526267c20 */ /* 0x000fe20008410000 */
[----:B------:R-:W-:Y:S01]  /*43d0*/  FMNMX.FTZ R70, R33, R70, !PT ;  /* 0x0000004621467209 */ /* 0x000fe20007810000 */
[----:B------:R5:W0:Y:S01]  /*43e0*/  MUFU.TANH R84, R67 ;  /* 0x0000004300547308 */ /* 0x000a220000002400 */
[----:B-1----:R-:W-:Y:S01]  /*43f0*/  FSEL R36, R92, -INF , P3 ;  /* 0xff8000005c247808 */ /* 0x002fe20001800000 */
[----:B------:R-:W-:Y:S01]  /*4400*/  FMUL.FTZ R39, R39, UR5 ;  /* 0x0000000527277c20 */ /* 0x000fe20008410000 */
[----:B------:R-:W-:Y:S01]  /*4410*/  FMNMX.FTZ R77, R63, R70, !PT ;  /* 0x000000463f4d7209 */ /* 0x000fe20007810000 */
[----:B------:R-:W-:Y:S01]  /*4420*/  FMUL.FTZ R70, R37, UR5 ;  /* 0x0000000525467c20 */ /* 0x000fe20008410000 */
[----:B------:R-:W-:-:S02]  /*4430*/  ISETP.GT.AND P3, PT, R74, 0x59, PT ;  /* 0x000000594a00780c */ /* 0x000fc40003f64270 */
[----:B--2---:R-:W-:Y:S01]  /*4440*/  FSEL R37, R9, -INF , P4 ;  /* 0xff80000009257808 */ /* 0x004fe20002000000 */
[----:B------:R-:W1:Y:S01]  /*4450*/  MUFU.TANH R86, R68 ;  /* 0x0000004400567308 */ /* 0x000e620000002400 */
[----:B------:R-:W-:Y:S02]  /*4460*/  FMNMX.FTZ R78, R36, R77, !PT ;  /* 0x0000004d244e7209 */ /* 0x000fe40007810000 */
[----:B------:R-:W-:Y:S02]  /*4470*/  ISETP.GT.AND P4, PT, R74, 0x60, PT ;  /* 0x000000604a00780c */ /* 0x000fe40003f84270 */
[----:B---3--:R-:W-:Y:S02]  /*4480*/  FSEL R66, R80, -INF , P3 ;  /* 0xff80000050427808 */ /* 0x008fe40001800000 */
[----:B-----5:R-:W-:Y:S01]  /*4490*/  FMNMX.FTZ R67, R37, R78, !PT ;  /* 0x0000004e25437209 */ /* 0x020fe20007810000 */
[----:B------:R2:W3:Y:S01]  /*44a0*/  MUFU.TANH R88, R70 ;  /* 0x0000004600587308 */ /* 0x0004e20000002400 */
[----:B------:R-:W-:-:S02]  /*44b0*/  ISETP.GT.AND P3, PT, R74, 0x61, PT ;  /* 0x000000614a00780c */ /* 0x000fc40003f64270 */
[----:B------:R-:W-:Y:S02]  /*44c0*/  FMNMX.FTZ R77, R66, R67, !PT ;  /* 0x00000043424d7209 */ /* 0x000fe40007810000 */
[----:B------:R-:W-:Y:S02]  /*44d0*/  FSEL R67, R73, -INF , P3 ;  /* 0xff80000049437808 */ /* 0x000fe40001800000 */
[----:B------:R-:W-:Y:S01]  /*44e0*/  ISETP.GT.AND P3, PT, R74, 0x69, PT ;  /* 0x000000694a00780c */ /* 0x000fe20003f64270 */
[----:B------:R-:W-:Y:S08]  /*44f0*/  MUFU.TANH R65, R65 ;  /* 0x0000004100417308 */ /* 0x000ff00000002400 */
[----:B------:R-:W-:Y:S08]  /*4500*/  MUFU.TANH R56, R56 ;  /* 0x0000003800387308 */ /* 0x000ff00000002400 */
[----:B------:R-:W-:Y:S01]  /*4510*/  MUFU.TANH R57, R57 ;  /* 0x0000003900397308 */ /* 0x000fe20000002400 */
[----:B------:R-:W-:-:S02]  /*4520*/  WARPGROUP.DEPBAR.LE gsb0, 0x0 ;  /* 0x00008000000079c5 */ /* 0x000fc40000010000 */
[----:B------:R-:W-:Y:S01]  /*4530*/  FMUL.FTZ R9, R24, UR5 ;  /* 0x0000000518097c20 */ /* 0x000fe20008410000 */
[----:B------:R-:W-:Y:S01]  /*4540*/  FSEL R24, R72, -INF , P4 ;  /* 0xff80000048187808 */ /* 0x000fe20002000000 */
[----:B--2---:R-:W-:Y:S01]  /*4550*/  FMUL.FTZ R70, R25, UR5 ;  /* 0x0000000519467c20 */ /* 0x004fe20008410000 */
[----:B------:R-:W-:Y:S02]  /*4560*/  ISETP.GT.AND P4, PT, R74, 0x68, PT ;  /* 0x000000684a00780c */ /* 0x000fe40003f84270 */
[----:B------:R2:W5:Y:S01]  /*4570*/  MUFU.TANH R78, R9 ;  /* 0x00000009004e7308 */ /* 0x0005620000002400 */
[----:B------:R-:W-:Y:S01]  /*4580*/  FMNMX.FTZ R68, R24, R77, !PT ;  /* 0x0000004d18447209 */ /* 0x000fe20007810000 */
[----:B------:R-:W-:Y:S01]  /*4590*/  FMUL.FTZ R26, R26, UR5 ;  /* 0x000000051a1a7c20 */ /* 0x000fe20008410000 */
[----:B----4-:R-:W-:Y:S01]  /*45a0*/  FSEL R25, R75, -INF , P4 ;  /* 0xff8000004b197808 */ /* 0x010fe20002000000 */
[----:B------:R-:W-:Y:S01]  /*45b0*/  FMUL.FTZ R75, R29, UR5 ;  /* 0x000000051d4b7c20 */ /* 0x000fe20008410000 */
[----:B------:R-:W-:Y:S01]  /*45c0*/  FMNMX.FTZ R72, R67, R68, !PT ;  /* 0x0000004443487209 */ /* 0x000fe20007810000 */
[----:B------:R-:W-:Y:S01]  /*45d0*/  FMUL.FTZ R27, R27, UR5 ;  /* 0x000000051b1b7c20 */ /* 0x000fe20008410000 */
[----:B------:R-:W-:Y:S01]  /*45e0*/  ISETP.GT.AND P4, PT, R74, 0x70, PT ;  /* 0x000000704a00780c */ /* 0x000fe20003f84270 */
[----:B------:R3:W4:Y:S01]  /*45f0*/  MUFU.TANH R77, R70 ;  /* 0x00000046004d7308 */ /* 0x0007220000002400 */
[----:B------:R-:W-:Y:S01]  /*4600*/  FSEL R68, R76, -INF , P3 ;  /* 0xff8000004c447808 */ /* 0x000fe20001800000 */
[----:B--2---:R-:W-:Y:S01]  /*4610*/  FMUL.FTZ R9, R28, UR5 ;  /* 0x000000051c097c20 */ /* 0x004fe20008410000 */
[----:B------:R-:W-:-:S02]  /*4620*/  FMNMX.FTZ R73, R25, R72, !PT ;  /* 0x0000004819497209 */ /* 0x000fc40007810000 */
[----:B------:R-:W-:Y:S02]  /*4630*/  ISETP.GT.AND P3, PT, R74, 0x71, PT ;  /* 0x000000714a00780c */ /* 0x000fe40003f64270 */
[----:B0-----:R-:W-:Y:S01]  /*4640*/  FSEL R69, R69, -INF , P4 ;  /* 0xff80000045457808 */ /* 0x001fe20002000000 */
[----:B------:R0:W2:Y:S01]  /*4650*/  MUFU.TANH R80, R9 ;  /* 0x0000000900507308 */ /* 0x0000a20000002400 */
[----:B------:R-:W-:Y:S02]  /*4660*/  FMNMX.FTZ R72, R68, R73, !PT ;  /* 0x0000004944487209 */ /* 0x000fe40007810000 */
[----:B------:R-:W-:Y:S02]  /*4670*/  ISETP.GT.AND P4, PT, R74, 0x78, PT ;  /* 0x000000784a00780c */ /* 0x000fe40003f84270 */
[----:B------:R-:W-:Y:S02]  /*4680*/  FSEL R28, R84, -INF , P3 ;  /* 0xff800000541c7808 */ /* 0x000fe40001800000 */
[----:B------:R-:W-:Y:S01]  /*4690*/  FMNMX.FTZ R73, R69, R72, !PT ;  /* 0x0000004845497209 */ /* 0x000fe20007810000 */
[----:B------:R-:W2:Y:S01]  /*46a0*/  MUFU.TANH R75, R75 ;  /* 0x0000004b004b7308 */ /* 0x000ea20000002400 */
[----:B------:R-:W-:-:S02]  /*46b0*/  ISETP.GT.AND P3, PT, R74, 0x79, PT ;  /* 0x000000794a00780c */ /* 0x000fc40003f64270 */
[----:B-1----:R-:W-:Y:S02]  /*46c0*/  FSEL R29, R86, -INF , P4 ;  /* 0xff800000561d7808 */ /* 0x002fe40002000000 */
[----:B------:R-:W-:Y:S02]  /*46d0*/  FMNMX.FTZ R72, R28, R73, !PT ;  /* 0x000000491c487209 */ /* 0x000fe40007810000 */
[----:B------:R-:W-:Y:S01]  /*46e0*/  ISETP.GT.AND P4, PT, R74, 0x80, PT ;  /* 0x000000804a00780c */ /* 0x000fe20003f84270 */
[----:B------:R-:W1:Y:S01]  /*46f0*/  MUFU.TANH R58, R58 ;  /* 0x0000003a003a7308 */ /* 0x000e620000002400 */
[----:B---3--:R-:W-:Y:S02]  /*4700*/  FSEL R70, R88, -INF , P3 ;  /* 0xff80000058467808 */ /* 0x008fe40001800000 */
[----:B------:R-:W-:Y:S01]  /*4710*/  FMNMX.FTZ R73, R29, R72, !PT ;  /* 0x000000481d497209 */ /* 0x000fe20007810000 */
[----:B------:R-:W-:Y:S01]  /*4720*/  FMUL.FTZ R72, R54, UR5 ;  /* 0x0000000536487c20 */ /* 0x000fe20008410000 */
[----:B------:R-:W-:-:S02]  /*4730*/  ISETP.GT.AND P3, PT, R74, 0x81, PT ;  /* 0x000000814a00780c */ /* 0x000fc40003f64270 */
[----:B-----5:R-:W-:Y:S01]  /*4740*/  FSEL R54, R78, -INF , P4 ;  /* 0xff8000004e367808 */ /* 0x020fe20002000000 */
[----:B------:R-:W3:Y:S01]  /*4750*/  MUFU.TANH R59, R59 ;  /* 0x0000003b003b7308 */ /* 0x000ee20000002400 */
[----:B0-----:R-:W-:Y:S02]  /*4760*/  FMNMX.FTZ R9, R70, R73, !PT ;  /* 0x0000004946097209 */ /* 0x001fe40007810000 */
[----:B------:R-:W-:Y:S02]  /*4770*/  ISETP.GT.AND P4, PT, R74, 0x88, PT ;  /* 0x000000884a00780c */ /* 0x000fe40003f84270 */
[----:B----4-:R-:W-:Y:S02]  /*4780*/  FSEL R73, R77, -INF , P3 ;  /* 0xff8000004d497808 */ /* 0x010fe40001800000 */
[----:B------:R-:W-:Y:S01]  /*4790*/  FMNMX.FTZ R76, R54, R9, !PT ;  /* 0x00000009364c7209 */ /* 0x000fe20007810000 */
[----:B------:R-:W0:Y:S01]  /*47a0*/  MUFU.TANH R48, R48 ;  /* 0x0000003000307308 */ /* 0x000e220000002400 */
[----:B------:R-:W-:Y:S01]  /*47b0*/  ISETP.GT.AND P3, PT, R74, 0x89, PT ;  /* 0x000000894a00780c */ /* 0x000fe20003f64270 */
[----:B------:R-:W-:Y:S01]  /*47c0*/  FMUL.FTZ R74, R55, UR5 ;  /* 0x00000005374a7c20 */ /* 0x000fe20008410000 */
[----:B--2---:R-:W-:-:S02]  /*47d0*/  FSEL R55, R80, -INF , P4 ;  /* 0xff80000050377808 */ /* 0x004fc40002000000 */
[----:B------:R-:W-:Y:S02]  /*47e0*/  FMNMX.FTZ R76, R73, R76, !PT ;  /* 0x0000004c494c7209 */ /* 0x000fe40007810000 */
[----:B------:R-:W-:Y:S01]  /*47f0*/  FSEL R75, R75, -INF , P3 ;  /* 0xff8000004b4b7808 */ /* 0x000fe20001800000 */
[----:B------:R-:W2:Y:S01]  /*4800*/  MUFU.TANH R49, R49 ;  /* 0x0000003100317308 */ /* 0x000ea20000002400 */
[----:B------:R-:W-:Y:S02]  /*4810*/  FMNMX.FTZ R76, R55, R76, !PT ;  /* 0x0000004c374c7209 */ /* 0x000fe40007810000 */
[----:B------:R-:W-:Y:S02]  /*4820*/  ISETP.GT.AND P4, PT, R83, 0x1, PT ;  /* 0x000000015300780c */ /* 0x000fe40003f84270 */
[----:B------:R-:W-:Y:S02]  /*4830*/  FMNMX.FTZ R76, R75, R76, !PT ;  /* 0x0000004c4b4c7209 */ /* 0x000fe40007810000 */
[----:B------:R-:W-:Y:S01]  /*4840*/  FSEL R4, R4, -INF , P4 ;  /* 0xff80000004047808 */ /* 0x000fe20002000000 */
[----:B------:R-:W4:Y:S01]  /*4850*/  MUFU.TANH R72, R72 ;  /* 0x0000004800487308 */ /* 0x000f220000002400 */
[----:B------:R-:W-:Y:S01]  /*4860*/  ISETP.GT.AND P4, PT, R83, 0x10, PT ;  /* 0x000000105300780c */ /* 0x000fe20003f84270 */
[----:B------:R-:W5:Y:S03]  /*4870*/  SHFL.BFLY PT, R9, R76, 0x2, 0x1f ;  /* 0x0c401f004c097f89 */ /* 0x000f6600000e0000 */
[----:B------:R-:W-:-:S02]  /*4880*/  FSEL R7, R7, -INF , P4 ;  /* 0xff80000007077808 */ /* 0x000fc40002000000 */
[C---:B------:R-:W-:Y:S01]  /*4890*/  ISETP.GT.AND P4, PT, R83.reuse, 0x18, PT ;  /* 0x000000185300780c */ /* 0x040fe20003f84270 */
[----:B------:R-:W4:Y:S03]  /*48a0*/  MUFU.TANH R74, R74 ;  /* 0x0000004a004a7308 */ /* 0x000f260000002400 */
[----:B------:R-:W-:Y:S02]  /*48b0*/  FSEL R10, R10, -INF , P4 ;  /* 0xff8000000a0a7808 */ /* 0x000fe40002000000 */
[----:B------:R-:W-:-:S03]  /*48c0*/  ISETP.GT.AND P4, PT, R83, 0x20, PT ;  /* 0x000000205300780c */ /* 0x000fc60003f84270 */
[----:B------:R-:W4:Y:S08]  /*48d0*/  MUFU.TANH R42, R42 ;  /* 0x0000002a002a7308 */ /* 0x000f300000002400 */
[----:B------:R-:W4:Y:S01]  /*48e0*/  MUFU.TANH R43, R43 ;  /* 0x0000002b002b7308 */ /* 0x000f220000002400 */
[----:B-----5:R-:W-:-:S05]  /*48f0*/  FMNMX.FTZ R77, R76, R9, !PT ;  /* 0x000000094c4d7209 */ /* 0x020fca0007810000 */
[----:B------:R-:W5:Y:S02]  /*4900*/  SHFL.BFLY PT, R76, R77, 0x1, 0x1f ;  /* 0x0c201f004d4c7f89 */ /* 0x000f6400000e0000 */
[----:B------:R-:W4:Y:S08]  /*4910*/  MUFU.TANH R46, R46 ;  /* 0x0000002e002e7308 */ /* 0x000f300000002400 */
[----:B------:R-:W4:Y:S08]  /*4920*/  MUFU.TANH R47, R47 ;  /* 0x0000002f002f7308 */ /* 0x000f300000002400 */
[----:B------:R-:W4:Y:S01]  /*4930*/  MUFU.TANH R34, R34 ;  /* 0x0000002200227308 */ /* 0x000f220000002400 */
[----:B-----5:R-:W-:Y:S01]  /*4940*/  FMNMX.FTZ R9, R77, R76, !PT ;  /* 0x0000004c4d097209 */ /* 0x020fe20007810000 */
[----:B------:R-:W-:Y:S01]  /*4950*/  FMUL.FTZ R77, R31, UR5 ;  /* 0x000000051f4d7c20 */ /* 0x000fe20008410000 */
[----:B------:R-:W-:-:S05]  /*4960*/  FMUL.FTZ R76, R30, UR5 ;  /* 0x000000051e4c7c20 */ /* 0x000fca0008410000 */
[----:B------:R-:W5:Y:S01]  /*4970*/  MUFU.TANH R35, R35 ;  /* 0x0000002300237308 */ /* 0x000f620000002400 */
[C---:B------:R-:W-:Y:S01]  /*4980*/  FSETP.NEU.FTZ.AND P3, PT, R9.reuse, -INF , PT ;  /* 0xff8000000900780b */ /* 0x040fe20003f7d000 */
[----:B------:R-:W-:Y:S01]  /*4990*/  FMUL.FTZ R78, R9, UR4 ;  /* 0x00000004094e7c20 */ /* 0x000fe20008410000 */
[----:B------:R-:W-:Y:S01]  /*49a0*/  UMOV UR5, UR58 ;  /* 0x0000003a00057c82 */ /* 0x000fe20008000000 */
[----:B------:R-:W-:-:S03]  /*49b0*/  @UP0 USHF.R.U32.HI UR5, URZ, UR7, UR11 ;  /* 0x000000073f050299 */ /* 0x000fc6000801160b */
[----:B------:R-:W-:Y:S01]  /*49c0*/  FSEL R78, R78, RZ, P3 ;  /* 0x000000ff4e4e7208 */ /* 0x000fe20001800000 */
[----:B------:R-:W5:Y:S01]  /*49d0*/  MUFU.TANH R38, R38 ;  /* 0x0000002600267308 */ /* 0x000f620000002400 */
[----:B------:R-:W-:Y:S01]  /*49e0*/  ISETP.GT.AND P3, PT, R83, RZ, PT ;  /* 0x000000ff5300720c */ /* 0x000fe20003f64270 */
[----:B------:R-:W-:Y:S02]  /*49f0*/  UIADD3 UR10, UR5, UR56, -UR57 ;  /* 0x00000038050a7290 */ /* 0x000fe4000fffe839 */
[--C-:B------:R-:W-:Y:S01]  /*4a00*/  FFMA.FTZ R80, R81, UR4, -R78.reuse ;  /* 0x0000000451507c23 */ /* 0x100fe2000801084e */
[----:B------:R-:W-:Y:S01]  /*4a10*/  FSEL R81, R3, -INF , P3 ;  /* 0xff80000003517808 */ /* 0x000fe20001800000 */
[--C-:B------:R-:W-:Y:S01]  /*4a20*/  FFMA.FTZ R82, R85, UR4, -R78.reuse ;  /* 0x0000000455527c23 */ /* 0x100fe2000801084e */
[----:B------:R-:W-:Y:S01]  /*4a30*/  ISETP.GT.AND P3, PT, R83, 0x9, PT ;  /* 0x000000095300780c */ /* 0x000fe20003f64270 */
[--C-:B------:R-:W-:Y:S01]  /*4a40*/  FFMA.FTZ R86, R71, UR4, -R78.reuse ;  /* 0x0000000447567c23 */ /* 0x100fe2000801084e */
[----:B------:R-:W-:Y:S01]  /*4a50*/  FMNMX.FTZ R84, R81, R4, !PT ;  /* 0x0000000451547209 */ /* 0x000fe20007810000 */
[--C-:B------:R-:W-:Y:S01]  /*4a60*/  FFMA.FTZ R31, R87, UR4, -R78.reuse ;  /* 0x00000004571f7c23 */ /* 0x100fe2000801084e */
[----:B------:R-:W-:Y:S01]  /*4a70*/  FSEL R6, R6, -INF , P3 ;  /* 0xff80000006067808 */ /* 0x000fe20001800000 */
[--C-:B------:R-:W-:Y:S01]  /*4a80*/  FFMA.FTZ R87, R50, UR4, -R78.reuse ;  /* 0x0000000432577c23 */ /* 0x100fe2000801084e */
[----:B------:R-:W-:Y:S01]  /*4a90*/  FMNMX.FTZ R85, R5, R84, !PT ;  /* 0x0000005405557209 */ /* 0x000fe20007810000 */
[--C-:B------:R-:W-:Y:S01]  /*4aa0*/  FFMA.FTZ R30, R89, UR4, -R78.reuse ;  /* 0x00000004591e7c23 */ /* 0x100fe2000801084e */
[----:B------:R-:W-:Y:S01]  /*4ab0*/  ISETP.GT.AND P3, PT, R83, 0x11, PT ;  /* 0x000000115300780c */ /* 0x000fe20003f64270 */
[--C-:B------:R-:W-:Y:S01]  /*4ac0*/  FFMA.FTZ R89, R60, UR4, -R78.reuse ;  /* 0x000000043c597c23 */ /* 0x100fe2000801084e */
[----:B------:R-:W-:Y:S01]  /*4ad0*/  FMNMX.FTZ R84, R6, R85, !PT ;  /* 0x0000005506547209 */ /* 0x000fe20007810000 */
[--C-:B------:R-:W-:Y:S01]  /*4ae0*/  FFMA.FTZ R91, R91, UR4, -R78.reuse ;  /* 0x000000045b5b7c23 */ /* 0x100fe2000801084e */
[----:B------:R-:W-:Y:S01]  /*4af0*/  FSEL R71, R8, -INF , P3 ;  /* 0xff80000008477808 */ /* 0x000fe20001800000 */
[----:B------:R-:W5:Y:S01]  /*4b00*/  MUFU.TANH R39, R39 ;  /* 0x0000002700277308 */ /* 0x000f620000002400 */
[----:B------:R-:W-:Y:S01]  /*4b10*/  FMNMX.FTZ R84, R7, R84, !PT ;  /* 0x0000005407547209 */ /* 0x000fe20007810000 */
[--C-:B------:R-:W-:Y:S01]  /*4b20*/  FFMA.FTZ R93, R93, UR4, -R78.reuse ;  /* 0x000000045d5d7c23 */ /* 0x100fe2000801084e */
[----:B------:R-:W-:Y:S01]  /*4b30*/  ISETP.GT.AND P3, PT, R83, 0x19, PT ;  /* 0x000000195300780c */ /* 0x000fe20003f64270 */
[----:B------:R-:W-:Y:S01]  /*4b40*/  FFMA.FTZ R33, R33, UR4, -R78 ;  /* 0x0000000421217c23 */ /* 0x000fe2000801084e */
[----:B------:R-:W-:Y:S01]  /*4b50*/  FMNMX.FTZ R85, R71, R84, !PT ;  /* 0x0000005447557209 */ /* 0x000fe20007810000 */
[----:B------:R-:W-:Y:S01]  /*4b60*/  UIMAD.WIDE UR10, UR10, 0x38e38e39, URZ ;  /* 0x38e38e390a0a78a5 */ /* 0x000fe2000f8e023f */
[----:B------:R-:W-:Y:S01]  /*4b70*/  FSEL R50, R11, -INF , P3 ;  /* 0xff8000000b327808 */ /* 0x000fe20001800000 */
[----:B------:R1:W-:Y:S01]  /*4b80*/  MUFU.EX2 R8, R86 ;  /* 0x0000005600087308 */ /* 0x0003e20000000800 */
[----:B------:R-:W-:Y:S01]  /*4b90*/  FMNMX.FTZ R85, R10, R85, !PT ;  /* 0x000000550a557209 */ /* 0x000fe20007810000 */
[----:B------:R-:W-:Y:S01]  /*4ba0*/  USHF.R.U32.HI UR5, URZ, 0x1f, UR11 ;  /* 0x0000001f3f057899 */ /* 0x000fe2000801160b */
[----:B------:R-:W-:-:S02]  /*4bb0*/  ISETP.GT.AND P3, PT, R83, 0x21, PT ;  /* 0x000000215300780c */ /* 0x000fc40003f64270 */
[----:B------:R-:W-:Y:S01]  /*4bc0*/  FSEL R84, R12, -INF , P4 ;  /* 0xff8000000c547808 */ /* 0x000fe20002000000 */
[--C-:B------:R-:W-:Y:S01]  /*4bd0*/  FFMA.FTZ R12, R51, UR4, -R78.reuse ;  /* 0x00000004330c7c23 */ /* 0x100fe2000801084e */
[----:B------:R-:W-:Y:S01]  /*4be0*/  FMNMX.FTZ R85, R50, R85, !PT ;  /* 0x0000005532557209 */ /* 0x000fe20007810000 */
[----:B------:R3:W-:Y:S01]  /*4bf0*/  MUFU.EX2 R11, R87 ;  /* 0x00000057000b7308 */ /* 0x0007e20000000800 */
[----:B------:R-:W-:Y:S01]  /*4c00*/  ISETP.GT.AND P4, PT, R83, 0x28, PT ;  /* 0x000000285300780c */ /* 0x000fe20003f84270 */
[----:B------:R-:W-:Y:S01]  /*4c10*/  ULEA.HI.SX32 UR5, UR11, UR5, 0x1b ;  /* 0x000000050b057291 */ /* 0x000fe2000f8fda3f */
[----:B------:R-:W-:Y:S01]  /*4c20*/  FSEL R51, R13, -INF , P3 ;  /* 0xff8000000d337808 */ /* 0x000fe20001800000 */
[--C-:B------:R-:W-:Y:S01]  /*4c30*/  FFMA.FTZ R13, R40, UR4, -R78.reuse ;  /* 0x00000004280d7c23 */ /* 0x100fe2000801084e */
[----:B-1----:R-:W-:Y:S01]  /*4c40*/  FMNMX.FTZ R86, R84, R85, !PT ;  /* 0x0000005554567209 */ /* 0x002fe20007810000 */
[----:B------:R-:W-:Y:S01]  /*4c50*/  UISETP.LT.AND UP1, UPT, UR14, UR5, UPT ;  /* 0x000000050e00728c */ /* 0x000fe2000bf21270 */
[----:B------:R-:W-:Y:S01]  /*4c60*/  ISETP.GT.AND P3, PT, R83, 0x29, PT ;  /* 0x000000295300780c */ /* 0x000fe20003f64270 */
[----:B------:R-:W-:Y:S01]  /*4c70*/  MUFU.EX2 R79, R91 ;  /* 0x0000005b004f7308 */ /* 0x000fe20000000800 */
[----:B------:R-:W-:Y:S01]  /*4c80*/  FSEL R85, R14, -INF , P4 ;  /* 0xff8000000e557808 */ /* 0x000fe20002000000 */
[----:B------:R-:W-:Y:S01]  /*4c90*/  FFMA.FTZ R14, R41, UR4, -R78 ;  /* 0x00000004290e7c23 */ /* 0x000fe2000801084e */
[----:B------:R-:W-:Y:S01]  /*4ca0*/  FMNMX.FTZ R86, R51, R86, !PT ;  /* 0x0000005633567209 */ /* 0x000fe20007810000 */
[----:B------:R-:W-:Y:S01]  /*4cb0*/  USEL UR7, UR14, UR5, !UP1 ;  /* 0x000000050e077287 */ /* 0x000fe2000c800000 */
[----:B------:R-:W-:-:S02]  /*4cc0*/  FSEL R40, R15, -INF , P3 ;  /* 0xff8000000f287808 */ /* 0x000fc40001800000 */
[----:B------:R-:W-:Y:S01]  /*4cd0*/  ISETP.GT.AND P4, PT, R83, 0x30, PT ;  /* 0x000000305300780c */ /* 0x000fe20003f84270 */
[----:B------:R-:W1:Y:S01]  /*4ce0*/  MUFU.TANH R26, R26 ;  /* 0x0000001a001a7308 */ /* 0x000e620000002400 */
[----:B------:R-:W-:Y:S01]  /*4cf0*/  FMNMX.FTZ R15, R85, R86, !PT ;  /* 0x00000056550f7209 */ /* 0x000fe20007810000 */
[----:B------:R-:W-:Y:S01]  /*4d00*/  UISETP.GE.AND UP1, UPT, UR38, UR7, UPT ;  /* 0x000000072600728c */ /* 0x000fe2000bf26270 */
[C---:B------:R-:W-:Y:S02]  /*4d10*/  ISETP.GT.AND P3, PT, R83.reuse, 0x31, PT ;  /* 0x000000315300780c */ /* 0x040fe40003f64270 */
[----:B------:R-:W-:Y:S02]  /*4d20*/  FSEL R86, R20, -INF , P4 ;  /* 0xff80000014567808 */ /* 0x000fe40002000000 */
[----:B------:R-:W-:Y:S01]  /*4d30*/  FMNMX.FTZ R15, R40, R15, !PT ;  /* 0x0000000f280f7209 */ /* 0x000fe20007810000 */
[----:B------:R-:W1:Y:S01]  /*4d40*/  MUFU.TANH R27, R27 ;  /* 0x0000001b001b7308 */ /* 0x000e620000002400 */
[----:B------:R-:W-:-:S02]  /*4d50*/  ISETP.GT.AND P4, PT, R83, 0x38, PT ;  /* 0x000000385300780c */ /* 0x000fc40003f84270 */
[----:B---3--:R-:W-:Y:S02]  /*4d60*/  FSEL R87, R21, -INF , P3 ;  /* 0xff80000015577808 */ /* 0x008fe40001800000 */
[----:B------:R-:W-:Y:S01]  /*4d70*/  FMNMX.FTZ R20, R86, R15, !PT ;  /* 0x0000000f56147209 */ /* 0x000fe20007810000 */
[--C-:B------:R-:W-:Y:S01]  /*4d80*/  FFMA.FTZ R15, R52, UR4, -R78.reuse ;  /* 0x00000004340f7c23 */ /* 0x100fe2000801084e */
[----:B------:R-:W-:Y:S01]  /*4d90*/  ISETP.GT.AND P3, PT, R83, 0x39, PT ;  /* 0x000000395300780c */ /* 0x000fe20003f64270 */
[----:B------:R-:W-:Y:S01]  /*4da0*/  FFMA.FTZ R52, R44, UR4, -R78 ;  /* 0x000000042c347c23 */ /* 0x000fe2000801084e */
[----:B------:R-:W-:Y:S01]  /*4db0*/  FSEL R64, R64, -INF , P4 ;  /* 0xff80000040407808 */ /* 0x000fe20002000000 */
[----:B------:R-:W3:Y:S01]  /*4dc0*/  MUFU.TANH R76, R76 ;  /* 0x0000004c004c7308 */ /* 0x000ee20000002400 */
[----:B------:R-:W-:Y:S02]  /*4dd0*/  FMNMX.FTZ R21, R87, R20, !PT ;  /* 0x0000001457157209 */ /* 0x000fe40007810000 */
[----:B------:R-:W-:-:S02]  /*4de0*/  ISETP.GT.AND P4, PT, R83, 0x40, PT ;  /* 0x000000405300780c */ /* 0x000fc40003f84270 */
[----:B------:R-:W-:Y:S02]  /*4df0*/  FSEL R65, R65, -INF , P3 ;  /* 0xff80000041417808 */ /* 0x000fe40001800000 */
[----:B------:R-:W-:Y:S01]  /*4e00*/  FMNMX.FTZ R20, R64, R21, !PT ;  /* 0x0000001540147209 */ /* 0x000fe20007810000 */
[----:B------:R-:W-:Y:S01]  /*4e10*/  MUFU.EX2 R3, R93 ;  /* 0x0000005d00037308 */ /* 0x000fe20000000800 */
[----:B------:R-:W-:Y:S02]  /*4e20*/  ISETP.GT.AND P3, PT, R83, 0x41, PT ;  /* 0x000000415300780c */ /* 0x000fe40003f64270 */
[----:B------:R-:W-:Y:S02]  /*4e30*/  FSEL R56, R56, -INF , P4 ;  /* 0xff80000038387808 */ /* 0x000fe40002000000 */
[----:B------:R-:W-:Y:S02]  /*4e40*/  FMNMX.FTZ R21, R65, R20, !PT ;  /* 0x0000001441157209 */ /* 0x000fe40007810000 */
[----:B------:R-:W-:Y:S01]  /*4e50*/  ISETP.GT.AND P4, PT, R83, 0x48, PT ;  /* 0x000000485300780c */ /* 0x000fe20003f84270 */
[----:B------:R5:W-:Y:S01]  /*4e60*/  MUFU.EX2 R20, R52 ;  /* 0x0000003400147308 */ /* 0x000be20000000800 */
[----:B------:R-:W-:-:S02]  /*4e70*/  FSEL R57, R57, -INF , P3 ;  /* 0xff80000039397808 */ /* 0x000fc40001800000 */
[----:B------:R-:W-:Y:S01]  /*4e80*/  FMNMX.FTZ R44, R56, R21, !PT ;  /* 0x00000015382c7209 */ /* 0x000fe20007810000 */
[----:B------:R-:W-:Y:S01]  /*4e90*/  FFMA.FTZ R21, R53, UR4, -R78 ;  /* 0x0000000435157c23 */ /* 0x000fe2000801084e */
[----:B------:R-:W-:Y:S02]  /*4ea0*/  ISETP.GT.AND P3, PT, R83, 0x49, PT ;  /* 0x000000495300780c */ /* 0x000fe40003f64270 */
[----:B------:R-:W-:Y:S01]  /*4eb0*/  FSEL R58, R58, -INF , P4 ;  /* 0xff8000003a3a7808 */ /* 0x000fe20002000000 */
[----:B------:R-:W3:Y:S01]  /*4ec0*/  MUFU.TANH R77, R77 ;  /* 0x0000004d004d7308 */ /* 0x000ee20000002400 */
[----:B------:R-:W-:Y:S02]  /*4ed0*/  FMNMX.FTZ R41, R57, R44, !PT ;  /* 0x0000002c39297209 */ /* 0x000fe40007810000 */
[----:B------:R-:W-:Y:S02]  /*4ee0*/  ISETP.GT.AND P4, PT, R83, 0x50, PT ;  /* 0x000000505300780c */ /* 0x000fe40003f84270 */
[----:B------:R-:W-:-:S02]  /*4ef0*/  FSEL R59, R59, -INF , P3 ;  /* 0xff8000003b3b7808 */ /* 0x000fc40001800000 */
[----:B------:R-:W-:Y:S01]  /*4f00*/  FMNMX.FTZ R44, R58, R41, !PT ;  /* 0x000000293a2c7209 */ /* 0x000fe20007810000 */
[----:B------:R-:W-:Y:S01]  /*4f10*/  FFMA.FTZ R41, R45, UR4, -R78 ;  /* 0x000000042d297c23 */ /* 0x000fe2000801084e */
[----:B------:R-:W-:Y:S01]  /*4f20*/  ISETP.GT.AND P3, PT, R83, 0x51, PT ;  /* 0x000000515300780c */ /* 0x000fe20003f64270 */
[----:B------:R-:W-:Y:S01]  /*4f30*/  MUFU.EX2 R80, R80 ;  /* 0x0000005000507308 */ /* 0x000fe20000000800 */
[----:B0-----:R-:W-:Y:S02]  /*4f40*/  FSEL R48, R48, -INF , P4 ;  /* 0xff80000030307808 */ /* 0x001fe40002000000 */
[----:B------:R-:W-:Y:S02]  /*4f50*/  FMNMX.FTZ R45, R59, R44, !PT ;  /* 0x0000002c3b2d7209 */ /* 0x000fe40007810000 */
[----:B------:R-:W-:Y:S02]  /*4f60*/  ISETP.GT.AND P4, PT, R83, 0x58, PT ;  /* 0x000000585300780c */ /* 0x000fe40003f84270 */
[----:B--2---:R-:W-:Y:S01]  /*4f70*/  FSEL R49, R49, -INF , P3 ;  /* 0xff80000031317808 */ /* 0x004fe20001800000 */
[----:B------:R-:W0:Y:S01]  /*4f80*/  MUFU.EX2 R31, R31 ;  /* 0x0000001f001f7308 */ /* 0x000e220000000800 */
[----:B------:R-:W-:-:S02]  /*4f90*/  FMNMX.FTZ R44, R48, R45, !PT ;  /* 0x0000002d302c7209 */ /* 0x000fc40007810000 */
[----:B------:R-:W-:Y:S02]  /*4fa0*/  ISETP.GT.AND P3, PT, R83, 0x59, PT ;  /* 0x000000595300780c */ /* 0x000fe40003f64270 */
[----:B----4-:R-:W-:Y:S02]  /*4fb0*/  FSEL R72, R72, -INF , P4 ;  /* 0xff80000048487808 */ /* 0x010fe40002000000 */
[----:B------:R-:W-:Y:S01]  /*4fc0*/  FMNMX.FTZ R53, R49, R44, !PT ;  /* 0x0000002c31357209 */ /* 0x000fe20007810000 */
[----:B------:R-:W2:Y:S01]  /*4fd0*/  MUFU.EX2 R30, R30 ;  /* 0x0000001e001e7308 */ /* 0x000ea20000000800 */
[----:B------:R-:W-:Y:S02]  /*4fe0*/  ISETP.GT.AND P4, PT, R83, 0x60, PT ;  /* 0x000000605300780c */ /* 0x000fe40003f84270 */
[----:B------:R-:W-:Y:S02]  /*4ff0*/  FSEL R45, R74, -INF , P3 ;  /* 0xff8000004a2d7808 */ /* 0x000fe40001800000 */
[----:B------:R-:W-:-:S02]  /*5000*/  FMNMX.FTZ R60, R72, R53, !PT ;  /* 0x00000035483c7209 */ /* 0x000fc40007810000 */
[----:B------:R-:W-:Y:S01]  /*5010*/  ISETP.GT.AND P3, PT, R83, 0x61, PT ;  /* 0x000000615300780c */ /* 0x000fe20003f64270 */
[----:B------:R4:W-:Y:S01]  /*5020*/  MUFU.EX2 R44, R89 ;  /* 0x00000059002c7308 */ /* 0x0009e20000000800 */
[----:B-----5:R-:W-:Y:S01]  /*5030*/  FSEL R52, R42, -INF , P4 ;  /* 0xff8000002a347808 */ /* 0x020fe20002000000 */
[--C-:B------:R-:W-:Y:S01]  /*5040*/  FFMA.FTZ R42, R61, UR4, -R78.reuse ;  /* 0x000000043d2a7c23 */ /* 0x100fe2000801084e */
[----:B------:R-:W-:Y:S01]  /*5050*/  FMNMX.FTZ R53, R45, R60, !PT ;  /* 0x0000003c2d357209 */ /* 0x000fe20007810000 */
[--C-:B------:R-:W-:Y:S01]  /*5060*/  FFMA.FTZ R60, R67, UR4, -R78.reuse ;  /* 0x00000004433c7c23 */ /* 0x100fe2000801084e */
[----:B------:R-:W-:Y:S01]  /*5070*/  ISETP.GT.AND P4, PT, R83, 0x68, PT ;  /* 0x000000685300780c */ /* 0x000fe20003f84270 */
[--C-:B------:R-:W-:Y:S01]  /*5080*/  FFMA.FTZ R61, R68, UR4, -R78.reuse ;  /* 0x00000004443d7c23 */ /* 0x100fe2000801084e */
[----:B------:R-:W-:Y:S01]  /*5090*/  FSEL R88, R43, -INF , P3 ;  /* 0xff8000002b587808 */ /* 0x000fe20001800000 */
[----:B------:R-:W-:Y:S01]  /*50a0*/  FFMA.FTZ R43, R32, UR4, -R78 ;  /* 0x00000004202b7c23 */ /* 0x000fe2000801084e */
[----:B------:R-:W-:Y:S01]  /*50b0*/  FMNMX.FTZ R53, R52, R53, !PT ;  /* 0x0000003534357209 */ /* 0x000fe20007810000 */
[----:B------:R-:W-:Y:S01]  /*50c0*/  MUFU.EX2 R82, R82 ;  /* 0x0000005200527308 */ /* 0x000fe20000000800 */
[----:B------:R-:W-:-:S02]  /*50d0*/  ISETP.GT.AND P3, PT, R83, 0x69, PT ;  /* 0x000000695300780c */ /* 0x000fc40003f64270 */
[----:B----4-:R-:W-:Y:S02]  /*50e0*/  FSEL R89, R46, -INF , P4 ;  /* 0xff8000002e597808 */ /* 0x010fe40002000000 */
[----:B------:R-:W-:Y:S01]  /*50f0*/  FMNMX.FTZ R32, R88, R53, !PT ;  /* 0x0000003558207209 */ /* 0x000fe20007810000 */
[--C-:B------:R-:W-:Y:S01]  /*5100*/  FFMA.FTZ R53, R70, UR4, -R78.reuse ;  /* 0x0000000446357c23 */ /* 0x100fe2000801084e */
[----:B------:R-:W-:Y:S01]  /*5110*/  ISETP.GT.AND P4, PT, R83, 0x70, PT ;  /* 0x000000705300780c */ /* 0x000fe20003f84270 */
[----:B------:R-:W-:Y:S01]  /*5120*/  MUFU.EX2 R12, R12 ;  /* 0x0000000c000c7308 */ /* 0x000fe20000000800 */
[----:B------:R-:W-:Y:S02]  /*5130*/  FSEL R90, R47, -INF , P3 ;  /* 0xff8000002f5a7808 */ /* 0x000fe40001800000 */
[----:B------:R-:W-:Y:S01]  /*5140*/  FMNMX.FTZ R47, R89, R32, !PT ;  /* 0x00000020592f7209 */ /* 0x000fe20007810000 */
[--C-:B------:R-:W-:Y:S01]  /*5150*/  FFMA.FTZ R32, R62, UR4, -R78.reuse ;  /* 0x000000043e207c23 */ /* 0x100fe2000801084e */
[----:B------:R-:W-:Y:S01]  /*5160*/  ISETP.GT.AND P3, PT, R83, 0x71, PT ;  /* 0x000000715300780c */ /* 0x000fe20003f64270 */
[--C-:B------:R-:W-:Y:S01]  /*5170*/  FFMA.FTZ R62, R28, UR4, -R78.reuse ;  /* 0x000000041c3e7c23 */ /* 0x100fe2000801084e */
[----:B------:R-:W-:Y:S01]  /*5180*/  FSEL R91, R34, -INF , P4 ;  /* 0xff800000225b7808 */ /* 0x000fe20002000000 */
[----:B------:R-:W-:Y:S01]  /*5190*/  MUFU.EX2 R13, R13 ;  /* 0x0000000d000d7308 */ /* 0x000fe20000000800 */
[----:B------:R-:W-:Y:S01]  /*51a0*/  FMNMX.FTZ R34, R90, R47, !PT ;  /* 0x0000002f5a227209 */ /* 0x000fe20007810000 */
[--C-:B------:R-:W-:Y:S01]  /*51b0*/  FFMA.FTZ R47, R37, UR4, -R78.reuse ;  /* 0x00000004252f7c23 */ /* 0x100fe2000801084e */
[----:B------:R-:W-:Y:S01]  /*51c0*/  FSEL R92, R35, -INF , P3 ;  /* 0xff800000235c7808 */ /* 0x000fe20001800000 */
[----:B------:R-:W-:Y:S01]  /*51d0*/  FFMA.FTZ R37, R24, UR4, -R78 ;  /* 0x0000000418257c23 */ /* 0x000fe2000801084e */
[----:B------:R-:W-:-:S02]  /*51e0*/  ISETP.GT.AND P4, PT, R83, 0x78, PT ;  /* 0x000000785300780c */ /* 0x000fc40003f84270 */
[----:B------:R-:W-:Y:S01]  /*51f0*/  FMNMX.FTZ R35, R91, R34, !PT ;  /* 0x000000225b237209 */ /* 0x000fe20007810000 */
[----:B------:R-:W-:Y:S01]  /*5200*/  MUFU.EX2 R14, R14 ;  /* 0x0000000e000e7308 */ /* 0x000fe20000000800 */
[C---:B------:R-:W-:Y:S02]  /*5210*/  ISETP.GT.AND P3, PT, R83.reuse, 0x79, PT ;  /* 0x000000795300780c */ /* 0x040fe40003f64270 */
[----:B------:R-:W-:Y:S02]  /*5220*/  FSEL R93, R38, -INF , P4 ;  /* 0xff800000265d7808 */ /* 0x000fe40002000000 */
[----:B------:R-:W-:Y:S02]  /*5230*/  FMNMX.FTZ R34, R92, R35, !PT ;  /* 0x000000235c227209 */ /* 0x000fe40007810000 */
[----:B------:R-:W-:Y:S01]  /*5240*/  ISETP.GT.AND P4, PT, R83, 0x80, PT ;  /* 0x000000805300780c */ /* 0x000fe20003f84270 */
[----:B------:R-:W-:Y:S01]  /*5250*/  MUFU.EX2 R15, R15 ;  /* 0x0000000f000f7308 */ /* 0x000fe20000000800 */
[----:B------:R-:W-:Y:S01]  /*5260*/  FSEL R94, R39, -INF , P3 ;  /* 0xff800000275e7808 */ /* 0x000fe20001800000 */
[--C-:B------:R-:W-:Y:S01]  /*5270*/  FFMA.FTZ R39, R36, UR4, -R78.reuse ;  /* 0x0000000424277c23 */ /* 0x100fe2000801084e */
[----:B------:R-:W-:Y:S01]  /*5280*/  FMNMX.FTZ R35, R93, R34, !PT ;  /* 0x000000225d237209 */ /* 0x000fe20007810000 */
[--C-:B------:R-:W-:Y:S01]  /*5290*/  FFMA.FTZ R34, R63, UR4, -R78.reuse ;  /* 0x000000043f227c23 */ /* 0x100fe2000801084e */
[----:B------:R-:W-:Y:S01]  /*52a0*/  ISETP.GT.AND P3, PT, R83, 0x81, PT ;  /* 0x000000815300780c */ /* 0x000fe20003f64270 */
[--C-:B------:R-:W-:Y:S01]  /*52b0*/  FFMA.FTZ R63, R66, UR4, -R78.reuse ;  /* 0x00000004423f7c23 */ /* 0x100fe2000801084e */
[----:B-1----:R-:W-:Y:S01]  /*52c0*/  FSEL R26, R26, -INF , P4 ;  /* 0xff8000001a1a7808 */ /* 0x002fe20002000000 */
[----:B------:R-:W-:Y:S01]  /*52d0*/  FFMA.FTZ R66, R73, UR4, -R78 ;  /* 0x0000000449427c23 */ /* 0x000fe2000801084e */
[----:B------:R-:W-:Y:S01]  /*52e0*/  FMNMX.FTZ R35, R94, R35, !PT ;  /* 0x000000235e237209 */ /* 0x000fe20007810000 */
[----:B------:R-:W-:Y:S01]  /*52f0*/  MUFU.EX2 R21, R21 ;  /* 0x0000001500157308 */ /* 0x000fe20000000800 */
[----:B------:R-:W-:-:S02]  /*5300*/  ISETP.GT.AND P4, PT, R83, 0x88, PT ;  /* 0x000000885300780c */ /* 0x000fc40003f84270 */
[----:B------:R-:W-:Y:S02]  /*5310*/  FSEL R27, R27, -INF , P3 ;  /* 0xff8000001b1b7808 */ /* 0x000fe40001800000 */
[----:B------:R-:W-:Y:S02]  /*5320*/  FMNMX.FTZ R38, R26, R35, !PT ;  /* 0x000000231a267209 */ /* 0x000fe40007810000 */
[----:B------:R-:W-:Y:S01]  /*5330*/  ISETP.GT.AND P3, PT, R83, 0x89, PT ;  /* 0x000000895300780c */ /* 0x000fe20003f64270 */
[----:B------:R-:W-:Y:S01]  /*5340*/  MUFU.EX2 R41, R41 ;  /* 0x0000002900297308 */ /* 0x000fe20000000800 */
[----:B---3--:R-:W-:Y:S02]  /*5350*/  FSEL R76, R76, -INF , P4 ;  /* 0xff8000004c4c7808 */ /* 0x008fe40002000000 */
[----:B------:R-:W-:Y:S01]  /*5360*/  FMNMX.FTZ R35, R27, R38, !PT ;  /* 0x000000261b237209 */ /* 0x000fe20007810000 */
[----:B------:R-:W-:Y:S01]  /*5370*/  FFMA.FTZ R38, R25, UR4, -R78 ;  /* 0x0000000419267c23 */ /* 0x000fe2000801084e */
[----:B------:R-:W-:-:S02]  /*5380*/  FSEL R83, R77, -INF , P3 ;  /* 0xff8000004d537808 */ /* 0x000fc40001800000 */
[----:B------:R-:W-:Y:S01]  /*5390*/  FMNMX.FTZ R36, R76, R35, !PT ;  /* 0x000000234c247209 */ /* 0x000fe20007810000 */
[----:B------:R1:W-:Y:S03]  /*53a0*/  MUFU.EX2 R77, R39 ;  /* 0x00000027004d7308 */ /* 0x0003e60000000800 */
[----:B------:R-:W-:-:S05]  /*53b0*/  FMNMX.FTZ R35, R83, R36, !PT ;  /* 0x0000002453237209 */ /* 0x000fca0007810000 */
[----:B------:R-:W3:Y:S01]  /*53c0*/  SHFL.BFLY PT, R46, R35, 0x2, 0x1f ;  /* 0x0c401f00232e7f89 */ /* 0x000ee200000e0000 */
[----:B------:R4:W-:Y:S01]  /*53d0*/  MUFU.EX2 R36, R47 ;  /* 0x0000002f00247308 */ /* 0x0009e20000000800 */
[----:B-1----:R-:W-:-:S07]  /*53e0*/  FFMA.FTZ R39, R69, UR4, -R78 ;  /* 0x0000000445277c23 */ /* 0x002fce000801084e */
[----:B------:R-:W-:Y:S01]  /*53f0*/  MUFU.EX2 R42, R42 ;  /* 0x0000002a002a7308 */ /* 0x000fe20000000800 */
[--C-:B----4-:R-:W-:Y:S01]  /*5400*/  FFMA.FTZ R47, R54, UR4, -R78.reuse ;  /* 0x00000004362f7c23 */ /* 0x110fe2000801084e */
[----:B------:R-:W-:-:S06]  /*5410*/  FFMA.FTZ R54, R75, UR4, -R78 ;  /* 0x000000044b367c23 */ /* 0x000fcc000801084e */
[----:B------:R-:W-:Y:S01]  /*5420*/  MUFU.EX2 R43, R43 ;  /* 0x0000002b002b7308 */ /* 0x000fe20000000800 */
[----:B---3--:R-:W-:Y:S01]  /*5430*/  FMNMX.FTZ R24, R35, R46, !PT ;  /* 0x0000002e23187209 */ /* 0x008fe20007810000 */
[--C-:B------:R-:W-:Y:S01]  /*5440*/  FFMA.FTZ R46, R29, UR4, -R78.reuse ;  /* 0x000000041d2e7c23 */ /* 0x100fe2000801084e */
[----:B------:R-:W-:-:S05]  /*5450*/  FFMA.FTZ R35, R55, UR4, -R78 ;  /* 0x0000000437237c23 */ /* 0x000fca000801084e */
[----:B------:R-:W-:Y:S01]  /*5460*/  MUFU.EX2 R32, R32 ;  /* 0x0000002000207308 */ /* 0x000fe20000000800 */
[----:B------:R-:W1:Y:S07]  /*5470*/  SHFL.BFLY PT, R25, R24, 0x1, 0x1f ;  /* 0x0c201f0018197f89 */ /* 0x000e6e00000e0000 */
[----:B------:R-:W-:Y:S08]  /*5480*/  MUFU.EX2 R33, R33 ;  /* 0x0000002100217308 */ /* 0x000ff00000000800 */
[----:B------:R-:W-:Y:S08]  /*5490*/  MUFU.EX2 R34, R34 ;  /* 0x0000002200227308 */ /* 0x000ff00000000800 */
[----:B------:R-:W-:Y:S01]  /*54a0*/  MUFU.EX2 R63, R63 ;  /* 0x0000003f003f7308 */ /* 0x000fe20000000800 */
[----:B-1----:R-:W-:-:S04]  /*54b0*/  FMNMX.FTZ R74, R24, R25, !PT ;  /* 0x00000019184a7209 */ /* 0x002fc80007810000 */
        /* <DEDUP_REMOVED lines=12> */
[----:B------:R-:W-:Y:S01]  /*5580*/  FFMA.FTZ R55, R10, UR4, -R25 ;  /* 0x000000040a377c23 */ /* 0x000fe20008010819 */
[----:B------:R-:W-:Y:S01]  /*5590*/  MUFU.EX2 R75, R75 ;  /* 0x0000004b004b7308 */ /* 0x000fe20000000800 */
[----:B0-----:R-:W-:Y:S01]  /*55a0*/  FADD.FTZ R5, R80, R31 ;  /* 0x0000001f50057221 */ /* 0x001fe20000010000 */
[--C-:B------:R-:W-:Y:S01]  /*55b0*/  FFMA.FTZ R68, R50, UR4, -R25.reuse ;  /* 0x0000000432447c23 */ /* 0x100fe20008010819 */
[----:B------:R-:W-:Y:S01]  /*55c0*/  FFMA.FTZ R10, R58, UR4, -R25 ;  /* 0x000000043a0a7c23 */ /* 0x000fe20008010819 */
[----:B------:R-:W-:Y:S01]  /*55d0*/  @!P1 PRMT R4, RZ, 0x654, R0 ;  /* 0x00000654ff049816 */ /* 0x000fe20000000000 */
[----:B--2---:R-:W-:Y:S01]  /*55e0*/  FADD.FTZ R58, R30, R5 ;  /* 0x000000051e3a7221 */ /* 0x004fe20000010000 */
[--C-:B------:R-:W-:Y:S01]  /*55f0*/  FFMA.FTZ R50, R84, UR4, -R25.reuse ;  /* 0x0000000454327c23 */ /* 0x100fe20008010819 */
[--C-:B------:R-:W-:Y:S01]  /*5600*/  FFMA.FTZ R71, R51, UR4, -R25.reuse ;  /* 0x0000000433477c23 */ /* 0x100fe20008010819 */
[----:B------:R-:W0:Y:S01]  /*5610*/  MUFU.EX2 R78, R78 ;  /* 0x0000004e004e7308 */ /* 0x000e220000000800 */
[----:B------:R1:W-:Y:S01]  /*5620*/  @!P1 SYNCS.ARRIVE.TRANS64.RED.A1T0 RZ, [R4+URZ], RZ ;  /* 0x000000ff04ff99a7 */ /* 0x0003e2000810043f */
[----:B------:R-:W-:Y:S01]  /*5630*/  FADD.FTZ R58, R79, R58 ;  /* 0x0000003a4f3a7221 */ /* 0x000fe20000010000 */
[--C-:B------:R-:W-:Y:S01]  /*5640*/  FFMA.FTZ R24, R85, UR4, -R25.reuse ;  /* 0x0000000455187c23 */ /* 0x100fe20008010819 */
[--C-:B------:R-:W-:Y:S01]  /*5650*/  FFMA.FTZ R67, R40, UR4, -R25.reuse ;  /* 0x0000000428437c23 */ /* 0x100fe20008010819 */
[--C-:B------:R-:W-:Y:S01]  /*5660*/  FFMA.FTZ R40, R86, UR4, -R25.reuse ;  /* 0x0000000456287c23 */ /* 0x100fe20008010819 */
[--C-:B------:R-:W-:Y:S01]  /*5670*/  FFMA.FTZ R48, R48, UR4, -R25.reuse ;  /* 0x0000000430307c23 */ /* 0x100fe20008010819 */
[--C-:B------:R-:W-:Y:S01]  /*5680*/  FFMA.FTZ R72, R72, UR4, -R25.reuse ;  /* 0x0000000448487c23 */ /* 0x100fe20008010819 */
[----:B------:R-:W2:Y:S01]  /*5690*/  MUFU.EX2 R81, R81 ;  /* 0x0000005100517308 */ /* 0x000ea20000000800 */
[----:B-1----:R-:W-:Y:S01]  /*56a0*/  F2FP.F16.F32.PACK_AB R4, R31, R80 ;  /* 0x000000501f04723e */ /* 0x002fe200000000ff */
[--C-:B------:R-:W-:Y:S01]  /*56b0*/  FFMA.FTZ R69, R87, UR4, -R25.reuse ;  /* 0x0000000457457c23 */ /* 0x100fe20008010819 */
[--C-:B------:R-:W-:Y:S01]  /*56c0*/  FFMA.FTZ R28, R64, UR4, -R25.reuse ;  /* 0x00000004401c7c23 */ /* 0x100fe20008010819 */
[--C-:B------:R-:W-:Y:S01]  /*56d0*/  FFMA.FTZ R51, R65, UR4, -R25.reuse ;  /* 0x0000000441337c23 */ /* 0x100fe20008010819 */
[--C-:B------:R-:W-:Y:S01]  /*56e0*/  FFMA.FTZ R64, R26, UR4, -R25.reuse ;  /* 0x000000041a407c23 */ /* 0x100fe20008010819 */
[--C-:B------:R-:W-:Y:S01]  /*56f0*/  FFMA.FTZ R29, R56, UR4, -R25.reuse ;  /* 0x00000004381d7c23 */ /* 0x100fe20008010819 */
[--C-:B------:R-:W-:Y:S01]  /*5700*/  FFMA.FTZ R56, R57, UR4, -R25.reuse ;  /* 0x0000000439387c23 */ /* 0x100fe20008010819 */
[----:B------:R-:W1:Y:S01]  /*5710*/  MUFU.EX2 R96, R96 ;  /* 0x0000006000607308 */ /* 0x000e620000000800 */
[----:B0-----:R-:W-:Y:S01]  /*5720*/  FADD.FTZ R6, R75, R78 ;  /* 0x0000004e4b067221 */ /* 0x001fe20000010000 */
[----:B------:R-:W-:Y:S01]  /*5730*/  F2FP.F16.F32.PACK_AB R5, R78, R75 ;  /* 0x0000004b4e05723e */ /* 0x000fe200000000ff */
[----:B------:R-:W-:Y:S01]  /*5740*/  FADD.FTZ R75, R3, R58 ;  /* 0x0000003a034b7221 */ /* 0x000fe20000010000 */
[--C-:B------:R-:W-:Y:S01]  /*5750*/  FFMA.FTZ R57, R59, UR4, -R25.reuse ;  /* 0x000000043b397c23 */ /* 0x100fe20008010819 */
[--C-:B------:R-:W-:Y:S01]  /*5760*/  FFMA.FTZ R49, R49, UR4, -R25.reuse ;  /* 0x0000000431317c23 */ /* 0x100fe20008010819 */
[----:B------:R-:W-:Y:S01]  /*5770*/  FFMA.FTZ R52, R52, UR4, -R25 ;  /* 0x0000000434347c23 */ /* 0x000fe20008010819 */
[----:B------:R-:W-:Y:S01]  /*5780*/  FADD.FTZ R75, R82, R75 ;  /* 0x0000004b524b7221 */ /* 0x000fe20000010000 */
[----:B------:R-:W0:Y:S01]  /*5790*/  MUFU.EX2 R70, R70 ;  /* 0x0000004600467308 */ /* 0x000e220000000800 */
[----:B--2---:R-:W-:Y:S01]  /*57a0*/  FADD.FTZ R7, R81, R6 ;  /* 0x0000000651077221 */ /* 0x004fe20000010000 */
[----:B------:R-:W-:Y:S01]  /*57b0*/  F2FP.F16.F32.PACK_AB R6, R79, R30 ;  /* 0x0000001e4f06723e */ /* 0x000fe200000000ff */
[----:B------:R-:W-:Y:S01]  /*57c0*/  FADD.FTZ R58, R8, R75 ;  /* 0x0000004b083a7221 */ /* 0x000fe20000010000 */
[--C-:B------:R-:W-:Y:S01]  /*57d0*/  FFMA.FTZ R59, R88, UR4, -R25.reuse ;  /* 0x00000004583b7c23 */ /* 0x100fe20008010819 */
[--C-:B------:R-:W-:Y:S01]  /*57e0*/  FFMA.FTZ R65, R89, UR4, -R25.reuse ;  /* 0x0000000459417c23 */ /* 0x100fe20008010819 */
[----:B------:R-:W-:Y:S01]  /*57f0*/  FFMA.FTZ R90, R90, UR4, -R25 ;  /* 0x000000045a5a7c23 */ /* 0x000fe20008010819 */
[----:B------:R-:W-:Y:S01]  /*5800*/  FADD.FTZ R75, R11, R58 ;  /* 0x0000003a0b4b7221 */ /* 0x000fe20000010000 */
[----:B------:R-:W2:Y:S01]  /*5810*/  MUFU.EX2 R73, R73 ;  /* 0x0000004900497308 */ /* 0x000ea20000000800 */
[----:B-1----:R-:W-:Y:S01]  /*5820*/  FADD.FTZ R31, R96, R7 ;  /* 0x00000007601f7221 */ /* 0x002fe20000010000 */
[--C-:B------:R-:W-:Y:S01]  /*5830*/  FFMA.FTZ R58, R27, UR4, -R25.reuse ;  /* 0x000000041b3a7c23 */ /* 0x100fe20008010819 */
[--C-:B------:R-:W-:Y:S01]  /*5840*/  FFMA.FTZ R91, R91, UR4, -R25.reuse ;  /* 0x000000045b5b7c23 */ /* 0x100fe20008010819 */
[--C-:B------:R-:W-:Y:S01]  /*5850*/  FFMA.FTZ R92, R92, UR4, -R25.reuse ;  /* 0x000000045c5c7c23 */ /* 0x100fe20008010819 */
[--C-:B------:R-:W-:Y:S01]  /*5860*/  FFMA.FTZ R93, R93, UR4, -R25.reuse ;  /* 0x000000045d5d7c23 */ /* 0x100fe20008010819 */
[--C-:B------:R-:W-:Y:S01]  /*5870*/  FFMA.FTZ R94, R94, UR4, -R25.reuse ;  /* 0x000000045e5e7c23 */ /* 0x100fe20008010819 */
[----:B------:R-:W-:Y:S01]  /*5880*/  FFMA.FTZ R76, R76, UR4, -R25 ;  /* 0x000000044c4c7c23 */ /* 0x000fe20008010819 */
[----:B------:R-:W1:Y:S01]  /*5890*/  MUFU.EX2 R55, R55 ;  /* 0x0000003700377308 */ /* 0x000e620000000800 */
[----:B0-----:R-:W-:Y:S01]  /*58a0*/  FADD.FTZ R30, R70, R31 ;  /* 0x0000001f461e7221 */ /* 0x001fe20000010000 */
[----:B------:R-:W-:Y:S01]  /*58b0*/  FFMA.FTZ R83, R83, UR4, -R25 ;  /* 0x0000000453537c23 */ /* 0x000fe20008010819 */
[----:B------:R-:W-:-:S05]  /*58c0*/  F2FP.F16.F32.PACK_AB R7, R96, R81 ;  /* 0x000000516007723e */ /* 0x000fca00000000ff */
[----:B------:R-:W0:Y:S01]  /*58d0*/  MUFU.EX2 R68, R68 ;  /* 0x0000004400447308 */ /* 0x000e220000000800 */
[----:B--2---:R-:W-:Y:S01]  /*58e0*/  FADD.FTZ R30, R73, R30 ;  /* 0x0000001e491e7221 */ /* 0x004fe20000010000 */
[----:B------:R2:W-:Y:S06]  /*58f0*/  STSM.16.M88.4 [R2+0x24300], R4 ;  /* 0x0243000402007844 */ /* 0x0005ec0000000200 */
[----:B------:R-:W3:Y:S01]  /*5900*/  MUFU.EX2 R50, R50 ;  /* 0x0000003200327308 */ /* 0x000ee20000000800 */
[----:B-1----:R-:W-:Y:S01]  /*5910*/  FADD.FTZ R31, R55, R30 ;  /* 0x0000001e371f7221 */ /* 0x002fe20000010000 */
[----:B------:R-:W-:Y:S01]  /*5920*/  FADD.FTZ R30, R12, R75 ;  /* 0x0000004b0c1e7221 */ /* 0x000fe20000010000 */
[----:B------:R-:W-:-:S05]  /*5930*/  F2FP.F16.F32.PACK_AB R12, R13, R12 ;  /* 0x0000000c0d0c723e */ /* 0x000fca00000000ff */
[----:B------:R-:W1:Y:S01]  /*5940*/  MUFU.EX2 R71, R71 ;  /* 0x0000004700477308 */ /* 0x000e620000000800 */
[----:B0-----:R-:W-:Y:S01]  /*5950*/  FADD.FTZ R31, R68, R31 ;  /* 0x0000001f441f7221 */ /* 0x001fe20000010000 */
[----:B--2---:R-:W-:Y:S02]  /*5960*/  F2FP.F16.F32.PACK_AB R4, R82, R3 ;  /* 0x000000035204723e */ /* 0x004fe400000000ff */
[----:B------:R-:W-:Y:S02]  /*5970*/  F2FP.F16.F32.PACK_AB R6, R11, R8 ;  /* 0x000000080b06723e */ /* 0x000fe400000000ff */
[----:B------:R-:W-:Y:S02]  /*5980*/  F2FP.F16.F32.PACK_AB R5, R73, R70 ;  /* 0x000000464905723e */ /* 0x000fe400000000ff */
[----:B------:R-:W0:Y:S01]  /*5990*/  MUFU.EX2 R24, R24 ;  /* 0x0000001800187308 */ /* 0x000e220000000800 */
[----:B------:R-:W-:-:S05]  /*59a0*/  F2FP.F16.F32.PACK_AB R7, R68, R55 ;  /* 0x000000374407723e */ /* 0x000fca00000000ff */
[----:B------:R-:W-:Y:S02]  /*59b0*/  STSM.16.M88.4 [R2+0x25b00], R4 ;  /* 0x025b000402007844 */ /* 0x000fe40000000200 */
[----:B------:R-:W2:Y:S08]  /*59c0*/  MUFU.EX2 R67, R67 ;  /* 0x0000004300437308 */ /* 0x000eb00000000800 */
[----:B------:R4:W-:Y:S08]  /*59d0*/  MUFU.EX2 R0, R48 ;  /* 0x0000003000007308 */ /* 0x0009f00000000800 */
[----:B------:R-:W5:Y:S01]  /*59e0*/  MUFU.EX2 R40, R40 ;  /* 0x0000002800287308 */ /* 0x000f620000000800 */
[----:B----4-:R-:W-:-:S07]  /*59f0*/  FFMA.FTZ R48, R45, UR4, -R25 ;  /* 0x000000042d307c23 */ /* 0x010fce0008010819 */
[----:B------:R3:W-:Y:S08]  /*5a00*/  MUFU.EX2 R45, R72 ;  /* 0x00000048002d7308 */ /* 0x0007f00000000800 */
[----:B------:R-:W4:Y:S01]  /*5a10*/  MUFU.EX2 R69, R69 ;  /* 0x0000004500457308 */ /* 0x000f220000000800 */
[----:B---3--:R-:W-:Y:S01]  /*5a20*/  FADD.FTZ R72, R50, R31 ;  /* 0x0000001f32487221 */ /* 0x008fe20000010000 */
[----:B------:R-:W-:Y:S01]  /*5a30*/  FADD.FTZ R31, R13, R30 ;  /* 0x0000001e0d1f7221 */ /* 0x000fe20000010000 */
[----:B-1----:R-:W-:-:S02]  /*5a40*/  F2FP.F16.F32.PACK_AB R13, R71, R50 ;  /* 0x00000032470d723e */ /* 0x002fc400000000ff */
[----:B------:R-:W-:Y:S01]  /*5a50*/  FADD.FTZ R27, R71, R72 ;  /* 0x00000048471b7221 */ /* 0x000fe20000010000 */
[----:B------:R-:W-:Y:S01]  /*5a60*/  FADD.FTZ R26, R14, R31 ;  /* 0x0000001f0e1a7221 */ /* 0x000fe20000010000 */
[C---:B------:R-:W-:Y:S01]  /*5a70*/  F2FP.F16.F32.PACK_AB R14, R15.reuse, R14 ;  /* 0x0000000e0f0e723e */ /* 0x040fe200000000ff */
[----:B------:R-:W1:Y:S01]  /*5a80*/  MUFU.EX2 R28, R28 ;  /* 0x0000001c001c7308 */ /* 0x000e620000000800 */
[----:B0-----:R-:W-:Y:S01]  /*5a90*/  FADD.FTZ R30, R24, R27 ;  /* 0x0000001b181e7221 */ /* 0x001fe20000010000 */
[----:B------:R-:W-:Y:S01]  /*5aa0*/  FADD.FTZ R25, R15, R26 ;  /* 0x0000001a0f197221 */ /* 0x000fe20000010000 */
[C---:B--2---:R-:W-:Y:S02]  /*5ab0*/  F2FP.F16.F32.PACK_AB R15, R67.reuse, R24 ;  /* 0x00000018430f723e */ /* 0x044fe400000000ff */
[----:B------:R-:W-:Y:S01]  /*5ac0*/  CS2R R70, SRZ ;  /* 0x0000000000467805 */ /* 0x000fe2000001ff00 */
[----:B------:R-:W-:Y:S01]  /*5ad0*/  FADD.FTZ R27, R67, R30 ;  /* 0x0000001e431b7221 */ /* 0x000fe20000010000 */
[----:B------:R-:W-:Y:S01]  /*5ae0*/  FADD.FTZ R26, R20, R25 ;  /* 0x00000019141a7221 */ /* 0x000fe20000010000 */
[C---:B------:R-:W-:Y:S01]  /*5af0*/  F2FP.F16.F32.PACK_AB R24, R21.reuse, R20 ;  /* 0x000000141518723e */ /* 0x040fe200000000ff */
[----:B------:R-:W0:Y:S01]  /*5b00*/  MUFU.EX2 R51, R51 ;  /* 0x0000003300337308 */ /* 0x000e220000000800 */
[----:B-----5:R-:W-:Y:S01]  /*5b10*/  FADD.FTZ R30, R40, R27 ;  /* 0x0000001b281e7221 */ /* 0x020fe20000010000 */
[----:B------:R-:W-:Y:S01]  /*5b20*/  FADD.FTZ R26, R21, R26 ;  /* 0x0000001a151a7221 */ /* 0x000fe20000010000 */
[----:B------:R2:W-:Y:S02]  /*5b30*/  STSM.16.M88.4 [R2+0x27300], R12 ;  /* 0x0273000c02007844 */ /* 0x0005e40000000200 */
[----:B----4-:R-:W-:Y:S01]  /*5b40*/  FADD.FTZ R3, R69, R30 ;  /* 0x0000001e45037221 */ /* 0x010fe20000010000 */
[----:B------:R-:W-:-:S02]  /*5b50*/  FADD.FTZ R11, R41, R26 ;  /* 0x0000001a290b7221 */ /* 0x000fc40000010000 */
[----:B------:R-:W3:Y:S01]  /*5b60*/  MUFU.EX2 R29, R29 ;  /* 0x0000001d001d7308 */ /* 0x000ee20000000800 */
[----:B-1----:R-:W-:Y:S01]  /*5b70*/  FADD.FTZ R26, R28, R3 ;  /* 0x000000031c1a7221 */ /* 0x002fe20000010000 */
[----:B------:R-:W-:-:S04]  /*5b80*/  FADD.FTZ R11, R44, R11 ;  /* 0x0000000b2c0b7221 */ /* 0x000fc80000010000 */
[----:B------:R-:W-:Y:S02]  /*5b90*/  FADD.FTZ R30, R42, R11 ;  /* 0x0000000b2a1e7221 */ /* 0x000fe40000010000 */
[----:B------:R-:W1:Y:S01]  /*5ba0*/  MUFU.EX2 R56, R56 ;  /* 0x0000003800387308 */ /* 0x000e620000000800 */
[----:B0-----:R-:W-:Y:S01]  /*5bb0*/  FADD.FTZ R26, R51, R26 ;  /* 0x0000001a331a7221 */ /* 0x001fe20000010000 */
[----:B------:R-:W-:Y:S01]  /*5bc0*/  FADD.FTZ R25, R43, R30 ;  /* 0x0000001e2b197221 */ /* 0x000fe20000010000 */
[----:B------:R-:W-:Y:S02]  /*5bd0*/  F2FP.F16.F32.PACK_AB R27, R51, R28 ;  /* 0x0000001c331b723e */ /* 0x000fe400000000ff */
[----:B------:R-:W-:Y:S02]  /*5be0*/  CS2R R50, SRZ ;  /* 0x0000000000327805 */ /* 0x000fe4000001ff00 */
[----:B--2---:R-:W-:Y:S01]  /*5bf0*/  F2FP.F16.F32.PACK_AB R12, R77, R34 ;  /* 0x000000224d0c723e */ /* 0x004fe200000000ff */
[----:B------:R-:W-:Y:S01]  /*5c00*/  FADD.FTZ R20, R32, R25 ;  /* 0x0000001920147221 */ /* 0x000fe20000010000 */
[----:B------:R-:W-:Y:S01]  /*5c10*/  F2FP.F16.F32.PACK_AB R25, R69, R40 ;  /* 0x000000284519723e */ /* 0x000fe200000000ff */
[----:B------:R-:W0:Y:S01]  /*5c20*/  MUFU.EX2 R10, R10 ;  /* 0x0000000a000a7308 */ /* 0x000e220000000800 */
[----:B---3--:R-:W-:Y:S01]  /*5c30*/  FADD.FTZ R11, R29, R26 ;  /* 0x0000001a1d0b7221 */ /* 0x008fe20000010000 */
[----:B------:R-:W-:-:S02]  /*5c40*/  F2FP.F16.F32.PACK_AB R26, R44, R41 ;  /* 0x000000292c1a723e */ /* 0x000fc400000000ff */
[----:B------:R-:W-:Y:S02]  /*5c50*/  CS2R R68, SRZ ;  /* 0x0000000000447805 */ /* 0x000fe4000001ff00 */
[----:B------:R-:W-:Y:S02]  /*5c60*/  F2FP.F16.F32.PACK_AB R14, R63, R36 ;  /* 0x000000243f0e723e */ /* 0x000fe400000000ff */
[----:B------:R-:W-:Y:S01]  /*5c70*/  CS2R R40, SRZ ;  /* 0x0000000000287805 */ /* 0x000fe2000001ff00 */
[----:B------:R-:W-:Y:S01]  /*5c80*/  STSM.16.M88.4 [R2+0x28b00], R24 ;  /* 0x028b001802007844 */ /* 0x000fe20000000200 */
[----:B------:R-:W2:Y:S01]  /*5c90*/  MUFU.EX2 R57, R57 ;  /* 0x0000003900397308 */ /* 0x000ea20000000800 */
[C---:B-1----:R-:W-:Y:S01]  /*5ca0*/  FADD.FTZ R11, R56.reuse, R11 ;  /* 0x0000000b380b7221 */ /* 0x042fe20000010000 */
[----:B------:R-:W-:-:S06]  /*5cb0*/  F2FP.F16.F32.PACK_AB R29, R56, R29 ;  /* 0x0000001d381d723e */ /* 0x000fcc00000000ff */
[----:B------:R-:W1:Y:S01]  /*5cc0*/  MUFU.EX2 R49, R49 ;  /* 0x0000003100317308 */ /* 0x000e620000000800 */
[----:B0-----:R-:W-:Y:S01]  /*5cd0*/  FADD.FTZ R30, R10, R11 ;  /* 0x0000000b0a1e7221 */ /* 0x001fe20000010000 */
[----:B------:R-:W-:-:S04]  /*5ce0*/  FADD.FTZ R11, R33, R20 ;  /* 0x00000014210b7221 */ /* 0x000fc80000010000 */
[----:B------:R-:W-:Y:S02]  /*5cf0*/  FADD.FTZ R20, R34, R11 ;  /* 0x0000000b22147221 */ /* 0x000fe40000010000 */
[----:B------:R-:W0:Y:S01]  /*5d00*/  MUFU.EX2 R48, R48 ;  /* 0x0000003000307308 */ /* 0x000e220000000800 */
[----:B--2---:R-:W-:Y:S01]  /*5d10*/  FADD.FTZ R21, R57, R30 ;  /* 0x0000001e39157221 */ /* 0x004fe20000010000 */
[----:B------:R-:W-:Y:S01]  /*5d20*/  FADD.FTZ R11, R77, R20 ;  /* 0x000000144d0b7221 */ /* 0x000fe20000010000 */
[----:B------:R-:W-:Y:S02]  /*5d30*/  F2FP.F16.F32.PACK_AB R31, R57, R10 ;  /* 0x0000000a391f723e */ /* 0x000fe400000000ff */
[----:B------:R-:W-:Y:S01]  /*5d40*/  CS2R R56, SRZ ;  /* 0x0000000000387805 */ /* 0x000fe2000001ff00 */
[----:B------:R-:W-:Y:S01]  /*5d50*/  FADD.FTZ R28, R0, R21 ;  /* 0x00000015001c7221 */ /* 0x000fe20000010000 */
[----:B------:R-:W-:Y:S01]  /*5d60*/  FADD.FTZ R30, R36, R11 ;  /* 0x0000000b241e7221 */ /* 0x000fe20000010000 */
[----:B------:R-:W2:Y:S02]  /*5d70*/  MUFU.EX2 R52, R52 ;  /* 0x0000003400347308 */ /* 0x000ea40000000800 */
[----:B-1----:R-:W-:Y:S01]  /*5d80*/  FADD.FTZ R20, R49, R28 ;  /* 0x0000001c31147221 */ /* 0x002fe20000010000 */
[----:B------:R-:W-:Y:S01]  /*5d90*/  FADD.FTZ R4, R63, R30 ;  /* 0x0000001e3f047221 */ /* 0x000fe20000010000 */
[----:B------:R-:W-:-:S02]  /*5da0*/  F2FP.F16.F32.PACK_AB R13, R49, R0 ;  /* 0x00000000310d723e */ /* 0x000fc400000000ff */
[----:B------:R-:W-:Y:S01]  /*5db0*/  FADD.FTZ R11, R45, R20 ;  /* 0x000000142d0b7221 */ /* 0x000fe20000010000 */
[----:B------:R-:W-:Y:S01]  /*5dc0*/  FADD.FTZ R5, R37, R4 ;  /* 0x0000000425057221 */ /* 0x000fe20000010000 */
[----:B------:R-:W-:Y:S01]  /*5dd0*/  F2FP.F16.F32.PACK_AB R28, R43, R42 ;  /* 0x0000002a2b1c723e */ /* 0x000fe200000000ff */
[----:B------:R-:W1:Y:S01]  /*5de0*/  MUFU.EX2 R59, R59 ;  /* 0x0000003b003b7308 */ /* 0x000e620000000800 */
[----:B0-----:R-:W-:Y:S01]  /*5df0*/  FADD.FTZ R11, R48, R11 ;  /* 0x0000000b300b7221 */ /* 0x001fe20000010000 */
[----:B------:R-:W-:Y:S01]  /*5e00*/  FADD.FTZ R5, R60, R5 ;  /* 0x000000053c057221 */ /* 0x000fe20000010000 */
[----:B------:R-:W-:Y:S02]  /*5e10*/  F2FP.F16.F32.PACK_AB R30, R33, R32 ;  /* 0x00000020211e723e */ /* 0x000fe400000000ff */
[----:B------:R-:W-:Y:S02]  /*5e20*/  CS2R R42, SRZ ;  /* 0x00000000002a7805 */ /* 0x000fe4000001ff00 */
[----:B------:R-:W-:-:S02]  /*5e30*/  F2FP.F16.F32.PACK_AB R15, R48, R45 ;  /* 0x0000002d300f723e */ /* 0x000fc400000000ff */
[----:B------:R-:W-:Y:S02]  /*5e40*/  CS2R R48, SRZ ;  /* 0x0000000000307805 */ /* 0x000fe4000001ff00 */
[----:B------:R-:W-:Y:S01]  /*5e50*/  CS2R R44, SRZ ;  /* 0x00000000002c7805 */ /* 0x000fe2000001ff00 */
[----:B------:R-:W0:Y:S01]  /*5e60*/  MUFU.EX2 R38, R38 ;  /* 0x0000002600267308 */ /* 0x000e220000000800 */
[----:B--2---:R-:W-:Y:S01]  /*5e70*/  FADD.FTZ R4, R52, R11 ;  /* 0x0000000b34047221 */ /* 0x004fe20000010000 */
[----:B------:R2:W-:Y:S01]  /*5e80*/  STSM.16.M88.4 [R2+0x2a300], R28 ;  /* 0x02a3001c02007844 */ /* 0x0005e20000000200 */
[----:B------:R-:W-:-:S03]  /*5e90*/  CS2R R32, SRZ ;  /* 0x0000000000207805 */ /* 0x000fc6000001ff00 */
[----:B------:R3:W-:Y:S02]  /*5ea0*/  STSM.16.M88.4 [R2+0x2bb00], R12 ;  /* 0x02bb000c02007844 */ /* 0x0007e40000000200 */
[----:B------:R-:W4:Y:S01]  /*5eb0*/  MUFU.EX2 R65, R65 ;  /* 0x0000004100417308 */ /* 0x000f220000000800 */
[----:B-1----:R-:W-:-:S07]  /*5ec0*/  FADD.FTZ R4, R59, R4 ;  /* 0x000000043b047221 */ /* 0x002fce0000010000 */
[----:B------:R-:W1:Y:S01]  /*5ed0*/  MUFU.EX2 R61, R61 ;  /* 0x0000003d003d7308 */ /* 0x000e620000000800 */
[----:B0-----:R-:W-:Y:S01]  /*5ee0*/  FADD.FTZ R0, R38, R5 ;  /* 0x0000000526007221 */ /* 0x001fe20000010000 */
[----:B--2---:R-:W-:Y:S02]  /*5ef0*/  CS2R R30, SRZ ;  /* 0x00000000001e7805 */ /* 0x004fe4000001ff00 */
[----:B------:R-:W-:-:S04]  /*5f00*/  CS2R R28, SRZ ;  /* 0x00000000001c7805 */ /* 0x000fc8000001ff00 */
[----:B------:R-:W0:Y:S01]  /*5f10*/  MUFU.EX2 R8, R90 ;  /* 0x0000005a00087308 */ /* 0x000e220000000800 */
[----:B----4-:R-:W-:-:S07]  /*5f20*/  FADD.FTZ R5, R65, R4 ;  /* 0x0000000441057221 */ /* 0x010fce0000010000 */
[----:B------:R-:W2:Y:S01]  /*5f30*/  MUFU.EX2 R39, R39 ;  /* 0x0000002700277308 */ /* 0x000ea20000000800 */
[C---:B-1----:R-:W-:Y:S01]  /*5f40*/  FADD.FTZ R0, R61.reuse, R0 ;  /* 0x000000003d007221 */ /* 0x042fe20000010000 */
[----:B------:R-:W-:-:S06]  /*5f50*/  F2FP.F16.F32.PACK_AB R6, R61, R38 ;  /* 0x000000263d06723e */ /* 0x000fcc00000000ff */
[----:B------:R-:W1:Y:S01]  /*5f60*/  MUFU.EX2 R3, R91 ;  /* 0x0000005b00037308 */ /* 0x000e620000000800 */
[----:B0-----:R-:W-:-:S07]  /*5f70*/  FADD.FTZ R4, R8, R5 ;  /* 0x0000000508047221 */ /* 0x001fce0000010000 */
[----:B------:R-:W0:Y:S01]  /*5f80*/  MUFU.EX2 R62, R62 ;  /* 0x0000003e003e7308 */ /* 0x000e220000000800 */
[----:B--2---:R-:W-:-:S07]  /*5f90*/  FADD.FTZ R5, R39, R0 ;  /* 0x0000000027057221 */ /* 0x004fce0000010000 */
[----:B------:R-:W2:Y:S01]  /*5fa0*/  MUFU.EX2 R92, R92 ;  /* 0x0000005c005c7308 */ /* 0x000ea20000000800 */
[----:B-1----:R-:W-:Y:S01]  /*5fb0*/  FADD.FTZ R7, R3, R4 ;  /* 0x0000000403077221 */ /* 0x002fe20000010000 */
[----:B------:R-:W-:Y:S02]  /*5fc0*/  F2FP.F16.F32.PACK_AB R4, R60, R37 ;  /* 0x000000253c04723e */ /* 0x000fe400000000ff */
[----:B------:R-:W-:Y:S02]  /*5fd0*/  CS2R R60, SRZ ;  /* 0x00000000003c7805 */ /* 0x000fe4000001ff00 */
[----:B------:R-:W-:Y:S02]  /*5fe0*/  CS2R R36, SRZ ;  /* 0x0000000000247805 */ /* 0x000fe4000001ff00 */
[----:B------:R-:W1:Y:S01]  /*5ff0*/  MUFU.EX2 R46, R46 ;  /* 0x0000002e002e7308 */ /* 0x000e620000000800 */
[----:B0-----:R-:W-:Y:S01]  /*6000*/  FADD.FTZ R11, R62, R5 ;  /* 0x000000053e0b7221 */ /* 0x001fe20000010000 */
[----:B------:R-:W-:-:S02]  /*6010*/  F2FP.F16.F32.PACK_AB R5, R59, R52 ;  /* 0x000000343b05723e */ /* 0x000fc400000000ff */
[----:B---3--:R-:W-:Y:S02]  /*6020*/  F2FP.F16.F32.PACK_AB R12, R62, R39 ;  /* 0x000000273e0c723e */ /* 0x008fe400000000ff */
[----:B------:R-:W-:Y:S02]  /*6030*/  CS2R R62, SRZ ;  /* 0x00000000003e7805 */ /* 0x000fe4000001ff00 */
[----:B------:R-:W-:Y:S01]  /*6040*/  CS2R R38, SRZ ;  /* 0x0000000000267805 */ /* 0x000fe2000001ff00 */
[----:B------:R-:W0:Y:S01]  /*6050*/  MUFU.EX2 R93, R93 ;  /* 0x0000005d005d7308 */ /* 0x000e220000000800 */
[C---:B--2---:R-:W-:Y:S01]  /*6060*/  FADD.FTZ R0, R92.reuse, R7 ;  /* 0x000000075c007221 */ /* 0x044fe20000010000 */
[----:B------:R-:W-:Y:S02]  /*6070*/  F2FP.F16.F32.PACK_AB R13, R92, R3 ;  /* 0x000000035c0d723e */ /* 0x000fe400000000ff */
[----:B------:R-:W-:-:S04]  /*6080*/  F2FP.F16.F32.PACK_AB R7, R8, R65 ;  /* 0x000000410807723e */ /* 0x000fc800000000ff */
[----:B------:R-:W2:Y:S01]  /*6090*/  MUFU.EX2 R53, R53 ;  /* 0x0000003500357308 */ /* 0x000ea20000000800 */
[----:B-1----:R-:W-:Y:S01]  /*60a0*/  FADD.FTZ R10, R46, R11 ;  /* 0x0000000b2e0a7221 */ /* 0x002fe20000010000 */
[----:B------:R1:W-:Y:S06]  /*60b0*/  STSM.16.M88.4 [R2+0x2d300], R4 ;  /* 0x02d3000402007844 */ /* 0x0003ec0000000200 */
[----:B------:R-:W3:Y:S01]  /*60c0*/  MUFU.EX2 R94, R94 ;  /* 0x0000005e005e7308 */ /* 0x000ee20000000800 */
[----:B0-----:R-:W-:-:S07]  /*60d0*/  FADD.FTZ R11, R93, R0 ;  /* 0x000000005d0b7221 */ /* 0x001fce0000010000 */
[----:B------:R-:W0:Y:S01]  /*60e0*/  MUFU.EX2 R47, R47 ;  /* 0x0000002f002f7308 */ /* 0x000e220000000800 */
[C---:B--2---:R-:W-:Y:S01]  /*60f0*/  FADD.FTZ R10, R53.reuse, R10 ;  /* 0x0000000a350a7221 */ /* 0x044fe20000010000 */
[----:B------:R-:W-:Y:S01]  /*6100*/  F2FP.F16.F32.PACK_AB R14, R53, R46 ;  /* 0x0000002e350e723e */ /* 0x000fe200000000ff */
[----:B-1----:R-:W-:Y:S01]  /*6110*/  IMAD.U32 R6, RZ, RZ, UR7 ;  /* 0x00000007ff067e24 */ /* 0x002fe2000f8e00ff */
[----:B------:R-:W-:-:S04]  /*6120*/  CS2R R52, SRZ ;  /* 0x0000000000347805 */ /* 0x000fc8000001ff00 */
[----:B------:R-:W1:Y:S01]  /*6130*/  MUFU.EX2 R64, R64 ;  /* 0x0000004000407308 */ /* 0x000e620000000800 */
[C---:B---3--:R-:W-:Y:S01]  /*6140*/  FADD.FTZ R11, R94.reuse, R11 ;  /* 0x0000000b5e0b7221 */ /* 0x048fe20000010000 */
[----:B------:R-:W-:-:S05]  /*6150*/  F2FP.F16.F32.PACK_AB R15, R94, R93 ;  /* 0x0000005d5e0f723e */ /* 0x000fca00000000ff */
[----:B------:R-:W-:Y:S01]  /*6160*/  STSM.16.M88.4 [R2+0x2eb00], R12 ;  /* 0x02eb000c02007844 */ /* 0x000fe20000000200 */
[----:B------:R-:W2:Y:S01]  /*6170*/  MUFU.EX2 R66, R66 ;  /* 0x0000004200427308 */ /* 0x000ea20000000800 */
[----:B0-----:R-:W-:-:S07]  /*6180*/  FADD.FTZ R3, R47, R10 ;  /* 0x0000000a2f037221 */ /* 0x001fce0000010000 */
[----:B------:R0:W3:Y:S01]  /*6190*/  MUFU.EX2 R25, R58 ;  /* 0x0000003a00197308 */ /* 0x0000e20000000800 */
[----:B-1----:R-:W-:-:S07]  /*61a0*/  FADD.FTZ R0, R64, R11 ;  /* 0x0000000b40007221 */ /* 0x002fce0000010000 */
[----:B------:R-:W-:Y:S01]  /*61b0*/  MUFU.EX2 R35, R35 ;  /* 0x0000002300237308 */ /* 0x000fe20000000800 */
[C---:B--2---:R-:W-:Y:S01]  /*61c0*/  FADD.FTZ R8, R66.reuse, R3 ;  /* 0x0000000342087221 */ /* 0x044fe20000010000 */
[----:B------:R-:W-:Y:S02]  /*61d0*/  F2FP.F16.F32.PACK_AB R24, R66, R47 ;  /* 0x0000002f4218723e */ /* 0x000fe400000000ff */
[----:B------:R-:W-:Y:S02]  /*61e0*/  CS2R R66, SRZ ;  /* 0x0000000000427805 */ /* 0x000fe4000001ff00 */
[----:B0-----:R-:W-:Y:S02]  /*61f0*/  CS2R R58, SRZ ;  /* 0x00000000003a7805 */ /* 0x001fe4000001ff00 */
[----:B------:R-:W-:Y:S01]  /*6200*/  CS2R R46, SRZ ;  /* 0x00000000002e7805 */ /* 0x000fe2000001ff00 */
[----:B------:R-:W0:Y:S01]  /*6210*/  MUFU.EX2 R54, R54 ;  /* 0x0000003600367308 */ /* 0x000e220000000800 */
[C---:B---3--:R-:W-:Y:S01]  /*6220*/  FADD.FTZ R3, R25.reuse, R0 ;  /* 0x0000000019037221 */ /* 0x048fe20000010000 */
[----:B------:R-:W-:-:S02]  /*6230*/  F2FP.F16.F32.PACK_AB R25, R25, R64 ;  /* 0x000000401919723e */ /* 0x000fc400000000ff */
[----:B------:R-:W-:-:S04]  /*6240*/  CS2R R64, SRZ ;  /* 0x0000000000407805 */ /* 0x000fc8000001ff00 */
[----:B------:R-:W1:Y:S08]  /*6250*/  MUFU.EX2 R76, R76 ;  /* 0x0000004c004c7308 */ /* 0x000e700000000800 */
[----:B------:R-:W2:Y:S01]  /*6260*/  MUFU.EX2 R83, R83 ;  /* 0x0000005300537308 */ /* 0x000ea20000000800 */
[----:B0-----:R-:W-:Y:S01]  /*6270*/  F2FP.F16.F32.PACK_AB R26, R54, R35 ;  /* 0x00000023361a723e */ /* 0x001fe200000000ff */
[----:B------:R-:W-:Y:S01]  /*6280*/  FADD.FTZ R35, R35, R8 ;  /* 0x0000000823237221 */ /* 0x000fe20000010000 */
[----:B-1----:R-:W-:-:S03]  /*6290*/  FADD.FTZ R0, R76, R3 ;  /* 0x000000034c007221 */ /* 0x002fc60000010000 */
[----:B------:R-:W-:Y:S01]  /*62a0*/  FADD.FTZ R3, R54, R35 ;  /* 0x0000002336037221 */ /* 0x000fe20000010000 */
[----:B------:R-:W-:Y:S02]  /*62b0*/  CS2R R54, SRZ ;  /* 0x0000000000367805 */ /* 0x000fe4000001ff00 */
[----:B------:R-:W-:Y:S02]  /*62c0*/  CS2R R34, SRZ ;  /* 0x0000000000227805 */ /* 0x000fe4000001ff00 */
[C---:B--2---:R-:W-:Y:S01]  /*62d0*/  F2FP.F16.F32.PACK_AB R27, R83.reuse, R76 ;  /* 0x0000004c531b723e */ /* 0x044fe200000000ff */
[----:B------:R-:W-:-:S04]  /*62e0*/  FADD.FTZ R0, R83, R0 ;  /* 0x0000000053007221 */ /* 0x000fc80000010000 */
[----:B------:R0:W-:Y:S01]  /*62f0*/  STSM.16.M88.4 [R2+0x30300], R24 ;  /* 0x0303001802007844 */ /* 0x0001e20000000200 */
[----:B------:R1:W-:Y:S06]  /*6300*/  MEMBAR.ALL.CTA ;  /* 0x0000000000007992 */ /* 0x0003ec0000008000 */
[----:B-1----:R-:W1:Y:S01]  /*6310*/  FENCE.VIEW.ASYNC.S ;  /* 0x00000000000073c6 */ /* 0x002e620000000000 */
[----:B0-----:R-:W-:Y:S02]  /*6320*/  CS2R R26, SRZ ;  /* 0x00000000001a7805 */ /* 0x001fe4000001ff00 */
[----:B------:R-:W-:Y:S01]  /*6330*/  CS2R R24, SRZ ;  /* 0x0000000000187805 */ /* 0x000fe2000001ff00 */
[----:B-1----:R-:W-:Y:S01]  /*6340*/  NOP ;  /* 0x0000000000007918 */ /* 0x002fe20000000000 */
[----:B------:R-:W-:Y:S05]  /*6350*/  @!P3 BRA `(.L_x_2090) ;  /* 0x0000004800e4b947 */ /* 0x000fea0003800000 */
[----:B------:R-:W-:Y:S01]  /*6360*/  IMAD.MOV.U32 R5, RZ, RZ, R74 ;  /* 0x000000ffff057224 */ /* 0x000fe200078e004a */
[----:B------:R-:W-:Y:S01]  /*6370*/  UMOV UR39, UR60 ;  /* 0x0000003c00277c82 */ /* 0x000fe20008000000 */
[----:B------:R-:W-:Y:S01]  /*6380*/  IMAD.MOV.U32 R4, RZ, RZ, R9 ;  /* 0x000000ffff047224 */ /* 0x000fe200078e0009 */
[----:B------:R-:W-:Y:S01]  /*6390*/  UMOV UR7, UR36 ;  /* 0x0000002400077c82 */ /* 0x000fe20008000000 */
[----:B------:R-:W-:Y:S01]  /*63a0*/  IMAD.MOV.U32 R71, RZ, RZ, RZ ;  /* 0x000000ffff477224 */ /* 0x000fe200078e00ff */
[----:B------:R-:W-:-:S06]  /*63b0*/  ULDC UR5, c[0x0][0x9d8] ;  /* 0x0002760000057ab9 */ /* 0x000fcc0000000800 */
.L_x_2099:
        /* <DEDUP_REMOVED lines=10> */
.L_x_2092:
[----:B------:R-:W-:Y:S01]  /*6460*/  ULEA UR4, UR36, UR37, 0x3 ;  /* 0x0000002524047291 */ /* 0x000fe2000f8e183f */
[----:B------:R-:W-:-:S05]  /*6470*/  IMAD.U32 R7, RZ, RZ, UR60 ;  /* 0x0000003cff077e24 */ /* 0x000fca000f8e00ff */
[----:B------:R-:W-:-:S04]  /*6480*/  SHF.L.U32 R7, R7, 0x1f, RZ ;  /* 0x0000001f07077819 */ /* 0x000fc800000006ff */
[----:B------:R0:W1:Y:S01]  /*6490*/  SYNCS.PHASECHK.TRANS64.TRYWAIT P3, [UR4+0x31c30], R7 ;  /* 0x031c3007ff0075a7 */ /* 0x0000620008060144 */
[----:B------:R-:W-:Y:S05]  /*64a0*/  @!P0 BRA `(.L_x_2093) ;  /* 0x0000000000048947 */ /* 0x000fea0003800000 */
[----:B------:R-:W-:Y:S01]  /*64b0*/  BPT.TRAP 0x1 ;  /* 0x000000040000795c */ /* 0x000fe20000300000 */
.L_x_2093:
[----:B-1----:R-:W-:Y:S05]  /*64c0*/  @P3 BRA `(.L_x_2091) ;  /* 0x0000000000083947 */ /* 0x002fea0003800000 */
[----:B------:R-:W1:Y:S02]  /*64d0*/  SYNCS.PHASECHK.TRANS64.TRYWAIT P3, [UR4+0x31c30], R7 ;  /* 0x031c3007ff0075a7 */ /* 0x000e640008060144 */
[----:B-1----:R-:W-:Y:S05]  /*64e0*/  @!P3 BRA `(.L_x_2094) ;  /* 0x0000013000fcb947 */ /* 0x002fea0003800000 */
.L_x_2091:
[----:B-1----:R-:W1:Y:S01]  /*64f0*/  S2R R8, SR_TID.X ;  /* 0x0000000000087919 */ /* 0x002e620000002100 */
        /* <DEDUP_REMOVED lines=24> */
[----:B-1----:R-:W-:Y:S01]  /*6680*/  SHF.R.U32.HI R8, RZ, 0x7, R8 ;  /* 0x00000007ff087819 */ /* 0x002fe20000011608 */
        /* <DEDUP_REMOVED lines=331> */
.L_x_2096:
[----:B------:R-:W-:Y:S01]  /*7b40*/  ULEA UR4, UR7, UR37, 0x3 ;  /* 0x0000002507047291 */ /* 0x000fe2000f8e183f */
[----:B------:R-:W-:-:S05]  /*7b50*/  IMAD.U32 R7, RZ, RZ, UR39 ;  /* 0x00000027ff077e24 */ /* 0x000fca000f8e00ff */
[----:B------:R-:W-:-:S04]  /*7b60*/  SHF.L.U32 R7, R7, 0x1f, RZ ;  /* 0x0000001f07077819 */ /* 0x000fc800000006ff */
[----:B------:R0:W1:Y:S01]  /*7b70*/  SYNCS.PHASECHK.TRANS64.TRYWAIT P3, [UR4+0x31c50], R7 ;  /* 0x031c5007ff0075a7 */ /* 0x0000620008060144 */
[----:B------:R-:W-:Y:S05]  /*7b80*/  @!P0 BRA `(.L_x_2097) ;  /* 0x0000000000048947 */ /* 0x000fea0003800000 */
[----:B------:R-:W-:Y:S01]  /*7b90*/  BPT.TRAP 0x1 ;  /* 0x000000040000795c */ /* 0x000fe20000300000 */
.L_x_2097:
[----:B-1----:R-:W-:Y:S05]  /*7ba0*/  @P3 BRA `(.L_x_2095) ;  /* 0x0000000000083947 */ /* 0x002fea0003800000 */
[----:B------:R-:W1:Y:S02]  /*7bb0*/  SYNCS.PHASECHK.TRANS64.TRYWAIT P3, [UR4+0x31c50], R7 ;  /* 0x031c5007ff0075a7 */ /* 0x000e640008060144 */
[----:B-1----:R-:W-:Y:S05]  /*7bc0*/  @!P3 BRA `(.L_x_2098) ;  /* 0x0000011c005cb947 */ /* 0x002fea0003800000 */
.L_x_2095:
[----:B------:R-:W-:Y:S01]  /*7bd0*/  R2UR UR4, R23 ;  /* 0x00000000170472ca */ /* 0x000fe200000e0000 */
[----:B------:R-:W-:Y:S01]  /*7be0*/  FMUL.FTZ R12, R128, UR5 ;  /* 0x00000005800c7c20 */ /* 0x000fe20008410000 */
[----:B------:R-:W-:Y:S01]  /*7bf0*/  FMUL.FTZ R20, R120, UR5 ;  /* 0x0000000578147c20 */ /* 0x000fe20008410000 */
[----:B------:R-:W-:Y:S01]  /*7c00*/  @UP0 ULDC UR10, c[0x0][0x44c] ;  /* 0x00011300000a0ab9 */ /* 0x000fe20000000800 */
[----:B------:R-:W-:Y:S01]  /*7c10*/  R2UR UR14, R17 ;  /* 0x00000000110e72ca */ /* 0x000fe200000e0000 */
[----:B------:R-:W-:Y:S01]  /*7c20*/  FMUL.FTZ R120, R124, UR5 ;  /* 0x000000057c787c20 */ /* 0x000fe20008410000 */
[----:B------:R-:W-:Y:S01]  /*7c30*/  R2UR UR11, R19 ;  /* 0x00000000130b72ca */ /* 0x000fe200000e0000 */
[----:B------:R-:W-:Y:S01]  /*7c40*/  FMUL.FTZ R21, R121, UR5 ;  /* 0x0000000579157c20 */ /* 0x000fe20008410000 */
[----:B------:R-:W-:Y:S01]  /*7c50*/  FMUL.FTZ R121, R125, UR5 ;  /* 0x000000057d797c20 */ /* 0x000fe20008410000 */
[----:B------:R-:W-:Y:S01]  /*7c60*/  WARPGROUP.ARRIVE ;  /* 0x00000000000079c5 */ /* 0x000fe20000000000 */
[----:B------:R-:W-:Y:S01]  /*7c70*/  UMOV UR33, 0xc0000010 ;  /* 0xc000001000217882 */ /* 0x000fe20000000000 */
[----:B------:R-:W-:Y:S01]  /*7c80*/  UMOV UR35, 0x80000020 ;  /* 0x8000002000237882 */ /* 0x000fe20000000000 */
[----:B------:R-:W-:Y:S01]  /*7c90*/  FMUL.FTZ R11, R141, UR5 ;  /* 0x000000058d0b7c20 */ /* 0x000fe20008410000 */
[----:B------:R-:W-:Y:S01]  /*7ca0*/  VIADD R128, R145, UR4 ;  /* 0x0000000491807c36 */ /* 0x000fe20008000000 */
[----:B------:R-:W-:Y:S01]  /*7cb0*/  UIMAD UR4, UR38, -0x90, URZ ;  /* 0xffffff70260478a4 */ /* 0x000fe2000f8e023f */
[----:B-1----:R-:W-:Y:S01]  /*7cc0*/  FMUL.FTZ R8, R137, UR5 ;  /* 0x0000000589087c20 */ /* 0x002fe20008410000 */
[----:B0-----:R-:W-:Y:S01]  /*7cd0*/  FMUL.FTZ R7, R136, UR5 ;  /* 0x0000000588077c20 */ /* 0x001fe20008410000 */
[----:B------:R-:W-:Y:S01]  /*7ce0*/  @P2 IMAD.HI.U32 R124, R128, UR10, RZ ;  /* 0x0000000a807c2c27 */ /* 0x000fe2000f8e00ff */
[----:B------:R-:W-:-:S03]  /*7cf0*/  @UP0 ULDC UR10, c[0x0][0x450] ;  /* 0x00011400000a0ab9 */ /* 0x000fc60000000800 */
[----:B------:R-:W-:Y:S01]  /*7d00*/  FMUL.FTZ R10, R140, UR5 ;  /* 0x000000058c0a7c20 */ /* 0x000fe20008410000 */
[----:B------:R-:W-:Y:S01]  /*7d10*/  FMUL.FTZ R15, R133, UR5 ;  /* 0x00000005850f7c20 */ /* 0x000fe20008410000 */
[----:B------:R-:W-:Y:S01]  /*7d20*/  IMAD.U32 R125, RZ, RZ, UR14 ;  /* 0x0000000eff7d7e24 */ /* 0x000fe2000f8e00ff */
[----:B------:R-:W-:Y:S01]  /*7d30*/  @P2 SHF.R.U32.HI R128, RZ, UR10, R124 ;  /* 0x0000000aff802c19 */ /* 0x000fe2000801167c */
[----:B------:R-:W-:Y:S01]  /*7d40*/  UIADD3 UR10, UR37, 0x200, URZ ;  /* 0x00000200250a7890 */ /* 0x000fe2000fffe03f */
[----:B------:R-:W-:Y:S01]  /*7d50*/  IMAD.U32 R124, RZ, RZ, UR4 ;  /* 0x00000004ff7c7e24 */ /* 0x000fe2000f8e00ff */
[----:B------:R-:W0:Y:S01]  /*7d60*/  MUFU.TANH R11, R11 ;  /* 0x0000000b000b7308 */ /* 0x000e220000002400 */
[----:B------:R-:W-:Y:S01]  /*7d70*/  FMUL.FTZ R13, R129, UR5 ;  /* 0x00000005810d7c20 */ /* 0x000fe20008410000 */
[----:B------:R-:W-:Y:S01]  /*7d80*/  USHF.R.U32.HI UR10, URZ, 0x4, UR10 ;  /* 0x000000043f0a7899 */ /* 0x000fe2000801160a */
[----:B------:R-:W-:Y:S01]  /*7d90*/  FMUL.FTZ R14, R132, UR5 ;  /* 0x00000005840e7c20 */ /* 0x000fe20008410000 */
[----:B------:R-:W-:Y:S01]  /*7da0*/  IADD3 R124, -R18, 0x1, R124 ;  /* 0x00000001127c7810 */ /* 0x000fe20007ffe17c */
[----:B------:R-:W-:Y:S01]  /*7db0*/  FMUL.FTZ R117, R117, UR5 ;  /* 0x0000000575757c20 */ /* 0x000fe20008410000 */
[----:B------:R-:W-:Y:S01]  /*7dc0*/  ULOP3.LUT UR10, UR10, 0x3fff, URZ, 0xc0, !UPT ;  /* 0x00003fff0a0a7892 */ /* 0x000fe2000f8ec03f */
[----:B------:R-:W-:Y:S01]  /*7dd0*/  FMUL.FTZ R113, R113, UR5 ;  /* 0x0000000571717c20 */ /* 0x000fe20008410000 */
[----:B------:R-:W-:Y:S01]  /*7de0*/  IADD3 R125, -R125, UR11, R124 ;  /* 0x0000000b7d7d7c10 */ /* 0x000fe2000fffe17c */
[----:B------:R-:W1:Y:S01]  /*7df0*/  MUFU.TANH R8, R8 ;  /* 0x0000000800087308 */ /* 0x000e620000002400 */
[----:B------:R-:W-:Y:S01]  /*7e00*/  ULOP3.LUT UR11, UR10, 0x2400000, URZ, 0xfc, !UPT ;  /* 0x024000000a0b7892 */ /* 0x000fe2000f8efc3f */
[----:B------:R-:W2:Y:S01]  /*7e10*/  SHFL.IDX PT, R124, R128, RZ, 0x1c1f ;  /* 0x001c1fff807c7589 */ /* 0x000ea200000e0000 */
[----:B------:R-:W-:Y:S01]  /*7e20*/  ULOP3.LUT UR10, UR61, 0x10000, URZ, 0xfc, !UPT ;  /* 0x000100003d0a7892 */ /* 0x000fe2000f8efc3f */
[----:B------:R-:W-:Y:S01]  /*7e30*/  FMUL.FTZ R112, R112, UR5 ;  /* 0x0000000570707c20 */ /* 0x000fe20008410000 */
[----:B------:R-:W-:Y:S01]  /*7e40*/  UIMAD UR11, UR7, 0x6c0, UR11 ;  /* 0x000006c0070b78a4 */ /* 0x000fe2000f8e020b */
[----:B------:R-:W-:Y:S01]  /*7e50*/  FMUL.FTZ R116, R116, UR5 ;  /* 0x0000000574747c20 */ /* 0x000fe20008410000 */
[----:B------:R-:W-:Y:S01]  /*7e60*/  FMUL.FTZ R109, R109, UR5 ;  /* 0x000000056d6d7c20 */ /* 0x000fe20008410000 */
[----:B------:R-:W3:Y:S01]  /*7e70*/  MUFU.TANH R7, R7 ;  /* 0x0000000700077308 */ /* 0x000ee20000002400 */
[----:B------:R-:W-:Y:S01]  /*7e80*/  FMUL.FTZ R105, R105, UR5 ;  /* 0x0000000569697c20 */ /* 0x000fe20008410000 */
[----:B------:R-:W-:Y:S01]  /*7e90*/  UMOV UR32, UR10 ;  /* 0x0000000a00207c82 */ /* 0x000fe20008000000 */
[----:B------:R-:W-:Y:S01]  /*7ea0*/  FMUL.FTZ R104, R104, UR5 ;  /* 0x0000000568687c20 */ /* 0x000fe20008410000 */
[----:B------:R-:W-:Y:S01]  /*7eb0*/  UMOV UR34, UR11 ;  /* 0x0000000b00227c82 */ /* 0x000fe20008000000 */
[----:B------:R-:W-:Y:S01]  /*7ec0*/  FMUL.FTZ R108, R108, UR5 ;  /* 0x000000056c6c7c20 */ /* 0x000fe20008410000 */
[----:B------:R-:W-:Y:S01]  /*7ed0*/  HGMMA.64x96x16.F32 R24, gdesc[UR32].tnspB, R24, gsb0 ;  /* 0x41600000201879f0 */ /* 0x000fe20008000818 */
[----:B------:R-:W-:Y:S01]  /*7ee0*/  UIADD3 UR32, UR10, 0x180, URZ ;  /* 0x000001800a207890 */ /* 0x000fe2000fffe03f */
[----:B------:R-:W4:Y:S01]  /*7ef0*/  MUFU.TANH R10, R10 ;  /* 0x0000000a000a7308 */ /* 0x000f220000002400 */
[----:B------:R-:W-:Y:S01]  /*7f00*/  UIADD3 UR34, UR11, 0x40, URZ ;  /* 0x000000400b227890 */ /* 0x000fe2000fffe03f */
[----:B------:R-:W-:Y:S01]  /*7f10*/  FMUL.FTZ R101, R101, UR5 ;  /* 0x0000000565657c20 */ /* 0x000fe20008410000 */
[----:B------:R-:W-:Y:S01]  /*7f20*/  UMOV UR33, 0xc0000010 ;  /* 0xc000001000217882 */ /* 0x000fe20000000000 */
[----:B------:R-:W-:Y:S01]  /*7f30*/  UMOV UR35, 0x80000020 ;  /* 0x8000002000237882 */ /* 0x000fe20000000000 */
[----:B------:R-:W-:Y:S01]  /*7f40*/  FMUL.FTZ R97, R97, UR5 ;  /* 0x0000000561617c20 */ /* 0x000fe20008410000 */
[----:B------:R-:W-:Y:S01]  /*7f50*/  FMUL.FTZ R96, R96, UR5 ;  /* 0x0000000560607c20 */ /* 0x000fe20008410000 */
[----:B------:R-:W-:Y:S01]  /*7f60*/  FMUL.FTZ R100, R100, UR5 ;  /* 0x0000000564647c20 */ /* 0x000fe20008410000 */
[----:B------:R-:W5:Y:S01]  /*7f70*/  MUFU.TANH R15, R15 ;  /* 0x0000000f000f7308 */ /* 0x000f620000002400 */
[----:B------:R-:W-:Y:S01]  /*7f80*/  FMUL.FTZ R93, R93, UR5 ;  /* 0x000000055d5d7c20 */ /* 0x000fe20008410000 */
[----:B--2---:R-:W-:-:S02]  /*7f90*/  IMAD.IADD R124, R125, 0x1, R124 ;  /* 0x000000017d7c7824 */ /* 0x004fc400078e027c */
[----:B------:R-:W-:Y:S01]  /*7fa0*/  FMUL.FTZ R89, R89, UR5 ;  /* 0x0000000559597c20 */ /* 0x000fe20008410000 */
[----:B------:R-:W2:Y:S01]  /*7fb0*/  SHFL.IDX PT, R128, R128, 0x1, 0x1c1f ;  /* 0x003c1f0080807f89 */ /* 0x000ea200000e0000 */
[----:B------:R-:W-:Y:S01]  /*7fc0*/  FMUL.FTZ R88, R88, UR5 ;  /* 0x0000000558587c20 */ /* 0x000fe20008410000 */
[----:B------:R-:W-:Y:S01]  /*7fd0*/  FMUL.FTZ R92, R92, UR5 ;  /* 0x000000055c5c7c20 */ /* 0x000fe20008410000 */
[C---:B------:R-:W-:Y:S01]  /*7fe0*/  ISETP.GT.AND P6, PT, R124.reuse, 0x9, PT ;  /* 0x000000097c00780c */ /* 0x040fe20003fc4270 */
[----:B------:R-:W2:Y:S01]  /*7ff0*/  MUFU.TANH R13, R13 ;  /* 0x0000000d000d7308 */ /* 0x000ea20000002400 */
[----:B------:R-:W-:Y:S01]  /*8000*/  ISETP.GT.AND P4, PT, R124, 0x1, PT ;  /* 0x000000017c00780c */ /* 0x000fe20003f84270 */
[----:B------:R-:W-:Y:S01]  /*8010*/  FMUL.FTZ R81, R81, UR5 ;  /* 0x0000000551517c20 */ /* 0x000fe20008410000 */
[----:B0-----:R-:W-:Y:S01]  /*8020*/  FSEL R11, R11, -INF , P6 ;  /* 0xff8000000b0b7808 */ /* 0x001fe20003000000 */
[----:B------:R-:W-:Y:S01]  /*8030*/  FMUL.FTZ R80, R80, UR5 ;  /* 0x0000000550507c20 */ /* 0x000fe20008410000 */
[----:B------:R-:W-:Y:S01]  /*8040*/  ISETP.GT.AND P5, PT, R124, RZ, PT ;  /* 0x000000ff7c00720c */ /* 0x000fe20003fa4270 */
[----:B------:R-:W-:Y:S01]  /*8050*/  FMUL.FTZ R84, R84, UR5 ;  /* 0x0000000554547c20 */ /* 0x000fe20008410000 */
[----:B------:R-:W-:Y:S01]  /*8060*/  ISETP.GT.AND P3, PT, R124, 0x8, PT ;  /* 0x000000087c00780c */ /* 0x000fe20003f64270 */
[----:B------:R-:W0:Y:S01]  /*8070*/  MUFU.TANH R12, R12 ;  /* 0x0000000c000c7308 */ /* 0x000e220000002400 */
[----:B-1----:R-:W-:Y:S01]  /*8080*/  FSEL R8, R8, -INF , P4 ;  /* 0xff80000008087808 */ /* 0x002fe20002000000 */
[----:B------:R-:W-:Y:S01]  /*8090*/  FMUL.FTZ R9, R138, UR5 ;  /* 0x000000058a097c20 */ /* 0x000fe20008410000 */
[C---:B------:R-:W-:Y:S01]  /*80a0*/  ISETP.GT.AND P6, PT, R124.reuse, 0x19, PT ;  /* 0x000000197c00780c */ /* 0x040fe20003fc4270 */
[----:B------:R-:W-:Y:S01]  /*80b0*/  FMUL.FTZ R139, R139, UR5 ;  /* 0x000000058b8b7c20 */ /* 0x000fe20008410000 */
[----:B------:R-:W-:Y:S01]  /*80c0*/  ISETP.GT.AND P4, PT, R124, 0x11, PT ;  /* 0x000000117c00780c */ /* 0x000fe20003f84270 */
[----:B------:R-:W-:Y:S01]  /*80d0*/  FMUL.FTZ R142, R142, UR5 ;  /* 0x000000058e8e7c20 */ /* 0x000fe20008410000 */
[----:B---3--:R-:W-:Y:S01]  /*80e0*/  FSEL R7, R7, -INF , P5 ;  /* 0xff80000007077808 */ /* 0x008fe20002800000 */
[----:B------:R-:W1:Y:S01]  /*80f0*/  MUFU.TANH R14, R14 ;  /* 0x0000000e000e7308 */ /* 0x000e620000002400 */
[----:B----4-:R-:W-:Y:S01]  /*8100*/  FSEL R10, R10, -INF , P3 ;  /* 0xff8000000a0a7808 */ /* 0x010fe20001800000 */
[----:B------:R-:W-:Y:S01]  /*8110*/  FMUL.FTZ R143, R143, UR5 ;  /* 0x000000058f8f7c20 */ /* 0x000fe20008410000 */
[----:B-----5:R-:W-:Y:S01]  /*8120*/  FSEL R15, R15, -INF , P6 ;  /* 0xff8000000f0f7808 */ /* 0x020fe20003000000 */
[----:B--2---:R-:W-:Y:S01]  /*8130*/  IMAD.IADD R125, R125, 0x1, R128 ;  /* 0x000000017d7d7824 */ /* 0x004fe200078e0280 */
[----:B------:R-:W-:Y:S01]  /*8140*/  ISETP.GT.AND P5, PT, R124, 0x10, PT ;  /* 0x000000107c00780c */ /* 0x000fe20003fa4270 */
[----:B------:R-:W-:Y:S01]  /*8150*/  FMUL.FTZ R130, R130, UR5 ;  /* 0x0000000582827c20 */ /* 0x000fe20008410000 */
[C---:B------:R-:W-:Y:S01]  /*8160*/  ISETP.GT.AND P3, PT, R124.reuse, 0x18, PT ;  /* 0x000000187c00780c */ /* 0x040fe20003f64270 */
[----:B------:R-:W2:Y:S01]  /*8170*/  MUFU.TANH R121, R121 ;  /* 0x0000007900797308 */ /* 0x000ea20000002400 */
[----:B------:R-:W-:Y:S01]  /*8180*/  FSEL R13, R13, -INF , P4 ;  /* 0xff8000000d0d7808 */ /* 0x000fe20002000000 */
[----:B------:R-:W-:Y:S01]  /*8190*/  FMUL.FTZ R131, R131, UR5 ;  /* 0x0000000583837c20 */ /* 0x000fe20008410000 */
[----:B------:R-:W-:Y:S01]  /*81a0*/  ISETP.GT.AND P6, PT, R124, 0x29, PT ;  /* 0x000000297c00780c */ /* 0x000fe20003fc4270 */
[----:B------:R-:W-:Y:S01]  /*81b0*/  FMUL.FTZ R134, R134, UR5 ;  /* 0x0000000586867c20 */ /* 0x000fe20008410000 */
[----:B------:R-:W-:Y:S01]  /*81c0*/  ISETP.GT.AND P4, PT, R124, 0x21, PT ;  /* 0x000000217c00780c */ /* 0x000fe20003f84270 */
[----:B------:R-:W-:Y:S01]  /*81d0*/  FMUL.FTZ R135, R135, UR5 ;  /* 0x0000000587877c20 */ /* 0x000fe20008410000 */
[----:B0-----:R-:W-:Y:S01]  /*81e0*/  FSEL R12, R12, -INF , P5 ;  /* 0xff8000000c0c7808 */ /* 0x001fe20002800000 */
[----:B------:R-:W0:Y:S01]  /*81f0*/  MUFU.TANH R21, R21 ;  /* 0x0000001500157308 */ /* 0x000e220000002400 */
[----:B-1----:R-:W-:Y:S01]  /*8200*/  FSEL R14, R14, -INF , P3 ;  /* 0xff8000000e0e7808 */ /* 0x002fe20001800000 */
[----:B------:R-:W-:Y:S01]  /*8210*/  FMUL.FTZ R122, R122, UR5 ;  /* 0x000000057a7a7c20 */ /* 0x000fe20008410000 */
[C---:B------:R-:W-:Y:S01]  /*8220*/  ISETP.GT.AND P5, PT, R124.reuse, 0x20, PT ;  /* 0x000000207c00780c */ /* 0x040fe20003fa4270 */
[----:B------:R-:W-:Y:S01]  /*8230*/  FMUL.FTZ R123, R123, UR5 ;  /* 0x000000057b7b7c20 */ /* 0x000fe20008410000 */
[----:B------:R-:W-:Y:S01]  /*8240*/  ISETP.GT.AND P3, PT, R124, 0x28, PT ;  /* 0x000000287c00780c */ /* 0x000fe20003f64270 */
[----:B------:R-:W-:Y:S01]  /*8250*/  FMUL.FTZ R126, R126, UR5 ;  /* 0x000000057e7e7c20 */ /* 0x000fe20008410000 */
[----:B------:R-:W-:Y:S01]  /*8260*/  LOP3.LUT R22, R22, 0xfffffffb, RZ, 0xc0, !PT ;  /* 0xfffffffb16167812 */ /* 0x000fe200078ec0ff */
[----:B------:R-:W1:Y:S01]  /*8270*/  MUFU.TANH R20, R20 ;  /* 0x0000001400147308 */ /* 0x000e620000002400 */
[----:B--2---:R-:W-:Y:S01]  /*8280*/  FSEL R121, R121, -INF , P6 ;  /* 0xff80000079797808 */ /* 0x004fe20003000000 */
[----:B------:R-:W-:Y:S01]  /*8290*/  FMUL.FTZ R127, R127, UR5 ;  /* 0x000000057f7f7c20 */ /* 0x000fe20008410000 */
[----:B------:R-:W-:Y:S01]  /*82a0*/  ISETP.GT.AND P6, PT, R124, 0x39, PT ;  /* 0x000000397c00780c */ /* 0x000fe20003fc4270 */
[----:B------:R-:W-:Y:S01]  /*82b0*/  FMUL.FTZ R114, R114, UR5 ;  /* 0x0000000572727c20 */ /* 0x000fe20008410000 */
[----:B------:R-:W-:Y:S01]  /*82c0*/  @P0 LOP3.LUT R22, R22, 0x4, RZ, 0xfc, !PT ;  /* 0x0000000416160812 */ /* 0x000fe200078efcff */
[----:B------:R-:W-:Y:S01]  /*82d0*/  FMUL.FTZ R115, R115, UR5 ;  /* 0x0000000573737c20 */ /* 0x000fe20008410000 */
[----:B------:R-:W-:Y:S01]  /*82e0*/  ISETP.GT.AND P0, PT, R124, 0x80, PT ;  /* 0x000000807c00780c */ /* 0x000fe20003f04270 */
[----:B------:R-:W2:Y:S01]  /*82f0*/  MUFU.TANH R120, R120 ;  /* 0x0000007800787308 */ /* 0x000ea20000002400 */
[----:B0-----:R-:W-:Y:S01]  /*8300*/  FSEL R21, R21, -INF , P4 ;  /* 0xff80000015157808 */ /* 0x001fe20002000000 */
[----:B------:R-:W-:Y:S01]  /*8310*/  FMUL.FTZ R118, R118, UR5 ;  /* 0x0000000576767c20 */ /* 0x000fe20008410000 */
[----:B------:R-:W-:Y:S01]  /*8320*/  ISETP.GT.AND P4, PT, R124, 0x31, PT ;  /* 0x000000317c00780c */ /* 0x000fe20003f84270 */
[----:B------:R-:W-:Y:S01]  /*8330*/  FMUL.FTZ R119, R119, UR5 ;  /* 0x0000000577777c20 */ /* 0x000fe20008410000 */
[----:B------:R-:W-:Y:S01]  /*8340*/  LOP3.LUT R22, R22, 0xfffffffd, RZ, 0xc0, !PT ;  /* 0xfffffffd16167812 */ /* 0x000fe200078ec0ff */
[----:B------:R-:W-:Y:S01]  /*8350*/  FMUL.FTZ R106, R106, UR5 ;  /* 0x000000056a6a7c20 */ /* 0x000fe20008410000 */
[----:B------:R-:W-:Y:S01]  /*8360*/  FMUL.FTZ R107, R107, UR5 ;  /* 0x000000056b6b7c20 */ /* 0x000fe20008410000 */
[----:B------:R-:W0:Y:S01]  /*8370*/  MUFU.TANH R117, R117 ;  /* 0x0000007500757308 */ /* 0x000e220000002400 */
[----:B-1----:R-:W-:Y:S01]  /*8380*/  FSEL R20, R20, -INF , P5 ;  /* 0xff80000014147808 */ /* 0x002fe20002800000 */
[----:B------:R-:W-:Y:S01]  /*8390*/  FMUL.FTZ R110, R110, UR5 ;  /* 0x000000056e6e7c20 */ /* 0x000fe20008410000 */
[----:B------:R-:W-:Y:S01]  /*83a0*/  ISETP.GT.AND P5, PT, R124, 0x30, PT ;  /* 0x000000307c00780c */ /* 0x000fe20003fa4270 */
[----:B------:R-:W-:Y:S01]  /*83b0*/  FMUL.FTZ R111, R111, UR5 ;  /* 0x000000056f6f7c20 */ /* 0x000fe20008410000 */
[----:B------:R-:W-:Y:S01]  /*83c0*/  FMUL.FTZ R98, R98, UR5 ;  /* 0x0000000562627c20 */ /* 0x000fe20008410000 */
[----:B------:R-:W-:Y:S01]  /*83d0*/  FMUL.FTZ R99, R99, UR5 ;  /* 0x0000000563637c20 */ /* 0x000fe20008410000 */
[----:B------:R-:W-:Y:S01]  /*83e0*/  FMUL.FTZ R102, R102, UR5 ;  /* 0x0000000566667c20 */ /* 0x000fe20008410000 */
[----:B------:R-:W1:Y:S01]  /*83f0*/  MUFU.TANH R113, R113 ;  /* 0x0000007100717308 */ /* 0x000e620000002400 */
[----:B--2---:R-:W-:Y:S01]  /*8400*/  FSEL R120, R120, -INF , P3 ;  /* 0xff80000078787808 */ /* 0x004fe20001800000 */
[----:B------:R-:W-:Y:S01]  /*8410*/  FMUL.FTZ R103, R103, UR5 ;  /* 0x0000000567677c20 */ /* 0x000fe20008410000 */
[----:B------:R-:W-:Y:S01]  /*8420*/  ISETP.GT.AND P3, PT, R124, 0x38, PT ;  /* 0x000000387c00780c */ /* 0x000fe20003f64270 */
[----:B------:R-:W-:Y:S01]  /*8430*/  FMUL.FTZ R90, R90, UR5 ;  /* 0x000000055a5a7c20 */ /* 0x000fe20008410000 */
[----:B------:R-:W-:Y:S01]  /*8440*/  FMUL.FTZ R91, R91, UR5 ;  /* 0x000000055b5b7c20 */ /* 0x000fe20008410000 */
[----:B------:R-:W-:Y:S01]  /*8450*/  FMUL.FTZ R94, R94, UR5 ;  /* 0x000000055e5e7c20 */ /* 0x000fe20008410000 */
[----:B------:R-:W-:Y:S01]  /*8460*/  FMUL.FTZ R95, R95, UR5 ;  /* 0x000000055f5f7c20 */ /* 0x000fe20008410000 */
[----:B------:R-:W2:Y:S01]  /*8470*/  MUFU.TANH R112, R112 ;  /* 0x0000007000707308 */ /* 0x000ea20000002400 */
[----:B0-----:R-:W-:Y:S01]  /*8480*/  FSEL R117, R117, -INF , P6 ;  /* 0xff80000075757808 */ /* 0x001fe20003000000 */
[----:B------:R-:W-:Y:S01]  /*8490*/  FMUL.FTZ R82, R82, UR5 ;  /* 0x0000000552527c20 */ /* 0x000fe20008410000 */
[----:B------:R-:W-:Y:S01]  /*84a0*/  ISETP.GT.AND P6, PT, R124, 0x49, PT ;  /* 0x000000497c00780c */ /* 0x000fe20003fc4270 */
[----:B------:R-:W-:Y:S01]  /*84b0*/  FMUL.FTZ R83, R83, UR5 ;  /* 0x0000000553537c20 */ /* 0x000fe20008410000 */
[----:B------:R-:W-:Y:S01]  /*84c0*/  FMUL.FTZ R86, R86, UR5 ;  /* 0x0000000556567c20 */ /* 0x000fe20008410000 */
[----:B------:R-:W-:Y:S01]  /*84d0*/  FMUL.FTZ R87, R87, UR5 ;  /* 0x0000000557577c20 */ /* 0x000fe20008410000 */
[----:B------:R-:W-:Y:S01]  /*84e0*/  FMUL.FTZ R74, R74, UR5 ;  /* 0x000000054a4a7c20 */ /* 0x000fe20008410000 */
[----:B------:R-:W0:Y:S01]  /*84f0*/  MUFU.TANH R116, R116 ;  /* 0x0000007400747308 */ /* 0x000e220000002400 */
[----:B-1----:R-:W-:Y:S01]  /*8500*/  FSEL R113, R113, -INF , P4 ;  /* 0xff80000071717808 */ /* 0x002fe20002000000 */
[----:B------:R-:W-:Y:S01]  /*8510*/  FMUL.FTZ R75, R75, UR5 ;  /* 0x000000054b4b7c20 */ /* 0x000fe20008410000 */
[----:B------:R-:W-:Y:S01]  /*8520*/  ISETP.GT.AND P4, PT, R124, 0x41, PT ;  /* 0x000000417c00780c */ /* 0x000fe20003f84270 */
[----:B------:R-:W-:-:S02]  /*8530*/  WARPGROUP.DEPBAR.LE gsb0, 0x0 ;  /* 0x00008000000079c5 */ /* 0x000fc40000010000 */
[----:B------:R-:W-:Y:S01]  /*8540*/  WARPGROUP.ARRIVE ;  /* 0x00000000000079c5 */ /* 0x000fe20000000000 */
[----:B------:R-:W-:Y:S01]  /*8550*/  FMUL.FTZ R78, R78, UR5 ;  /* 0x000000054e4e7c20 */ /* 0x000fe20008410000 */
[----:B------:R-:W1:Y:S01]  /*8560*/  MUFU.TANH R109, R109 ;  /* 0x0000006d006d7308 */ /* 0x000e620000002400 */
[----:B--2---:R-:W-:Y:S01]  /*8570*/  FSEL R112, R112, -INF , P5 ;  /* 0xff80000070707808 */ /* 0x004fe20002800000 */
[----:B------:R-:W-:Y:S01]  /*8580*/  FMUL.FTZ R79, R79, UR5 ;  /* 0x000000054f4f7c20 */ /* 0x000fe20008410000 */
[----:B------:R-:W-:Y:S01]  /*8590*/  ISETP.GT.AND P5, PT, R124, 0x40, PT ;  /* 0x000000407c00780c */ /* 0x000fe20003fa4270 */
[----:B------:R-:W-:Y:S01]  /*85a0*/  HGMMA.64x96x16.F32 R24, gdesc[UR32].tnspB, R24, gsb0 ;  /* 0x41600000201879f0 */ /* 0x000fe20008000818 */
[----:B------:R-:W-:Y:S01]  /*85b0*/  UIADD3 UR32, UR10, 0x300, URZ ;  /* 0x000003000a207890 */ /* 0x000fe2000fffe03f */
[----:B------:R-:W-:Y:S01]  /*85c0*/  FMUL.FTZ R85, R85, UR5 ;  /* 0x0000000555557c20 */ /* 0x000fe20008410000 */
[----:B------:R-:W-:Y:S01]  /*85d0*/  UIADD3 UR34, UR11, 0x80, URZ ;  /* 0x000000800b227890 */ /* 0x000fe2000fffe03f */
[----:B------:R-:W2:Y:S01]  /*85e0*/  MUFU.TANH R105, R105 ;  /* 0x0000006900697308 */ /* 0x000ea20000002400 */
[----:B------:R-:W-:Y:S01]  /*85f0*/  UMOV UR33, 0xc0000010 ;  /* 0xc000001000217882 */ /* 0x000fe20000000000 */
[----:B------:R-:W-:Y:S01]  /*8600*/  UMOV UR35, 0x80000020 ;  /* 0x8000002000237882 */ /* 0x000fe20000000000 */
[----:B0-----:R-:W-:Y:S01]  /*8610*/  FSEL R116, R116, -INF , P3 ;  /* 0xff80000074747808 */ /* 0x001fe20001800000 */
[----:B------:R-:W-:Y:S01]  /*8620*/  ULDC UR4, c[0x0][0x988] ;  /* 0x0002620000047ab9 */ /* 0x000fe20000000800 */
[----:B------:R-:W-:Y:S01]  /*8630*/  ISETP.GT.AND P3, PT, R124, 0x48, PT ;  /* 0x000000487c00780c */ /* 0x000fe20003f64270 */
[----:B------:R-:W-:Y:S01]  /*8640*/  FMUL.FTZ R72, R72, UR5 ;  /* 0x0000000548487c20 */ /* 0x000fe20008410000 */
[----:B------:R-:W-:Y:S01]  /*8650*/  FMUL.FTZ R76, R76, UR5 ;  /* 0x000000054c4c7c20 */ /* 0x000fe20008410000 */
[----:B------:R-:W0:Y:S01]  /*8660*/  MUFU.TANH R104, R104 ;  /* 0x0000006800687308 */ /* 0x000e220000002400 */
[----:B-1----:R-:W-:Y:S01]  /*8670*/  FSEL R109, R109, -INF , P6 ;  /* 0xff8000006d6d7808 */ /* 0x002fe20003000000 */
[----:B------:R-:W-:Y:S01]  /*8680*/  FMUL.FTZ R77, R77, UR5 ;  /* 0x000000054d4d7c20 */ /* 0x000fe20008410000 */
[----:B------:R-:W-:Y:S01]  /*8690*/  ISETP.GT.AND P6, PT, R124, 0x59, PT ;  /* 0x000000597c00780c */ /* 0x000fe20003fc4270 */
[----:B------:R-:W1:Y:S01]  /*86a0*/  S2R R138, SR_TID.X ;  /* 0x00000000008a7919 */ /* 0x000e620000002100 */
[----:B------:R-:W-:Y:S01]  /*86b0*/  R2UR UR14, R6 ;  /* 0x00000000060e72ca */ /* 0x000fe200000e0000 */
[----:B------:R-:W-:-:S02]  /*86c0*/  UMOV UR39, UR60 ;  /* 0x0000003c00277c82 */ /* 0x000fc40008000000 */
[----:B------:R-:W3:Y:S01]  /*86d0*/  MUFU.TANH R108, R108 ;  /* 0x0000006c006c7308 */ /* 0x000ee20000002400 */
[----:B--2---:R-:W-:Y:S02]  /*86e0*/  FSEL R105, R105, -INF , P4 ;  /* 0xff80000069697808 */ /* 0x004fe40002000000 */
[----:B------:R-:W-:-:S05]  /*86f0*/  ISETP.GT.AND P4, PT, R124, 0x51, PT ;  /* 0x000000517c00780c */ /* 0x000fca0003f84270 */
[----:B------:R-:W2:Y:S01]  /*8700*/  MUFU.TANH R101, R101 ;  /* 0x0000006500657308 */ /* 0x000ea20000002400 */
[----:B0-----:R-:W-:Y:S01]  /*8710*/  FSEL R104, R104, -INF , P5 ;  /* 0xff80000068687808 */ /* 0x001fe20002800000 */
[----:B------:R-:W-:Y:S01]  /*8720*/  UISETP.GT.AND UP1, UPT, UR38, UR14, UPT ;  /* 0x0000000e2600728c */ /* 0x000fe2000bf24270 */
[----:B------:R-:W-:-:S05]  /*8730*/  ISETP.GT.AND P5, PT, R124, 0x50, PT ;  /* 0x000000507c00780c */ /* 0x000fca0003fa4270 */
[----:B------:R-:W0:Y:S01]  /*8740*/  MUFU.TANH R97, R97 ;  /* 0x0000006100617308 */ /* 0x000e220000002400 */
[----:B---3--:R-:W-:Y:S02]  /*8750*/  FSEL R108, R108, -INF , P3 ;  /* 0xff8000006c6c7808 */ /* 0x008fe40001800000 */
[----:B------:R-:W-:-:S05]  /*8760*/  ISETP.GT.AND P3, PT, R124, 0x58, PT ;  /* 0x000000587c00780c */ /* 0x000fca0003f64270 */
[----:B------:R-:W3:Y:S01]  /*8770*/  MUFU.TANH R96, R96 ;  /* 0x0000006000607308 */ /* 0x000ee20000002400 */
[----:B--2---:R-:W-:Y:S02]  /*8780*/  FSEL R101, R101, -INF , P6 ;  /* 0xff80000065657808 */ /* 0x004fe40003000000 */
[----:B------:R-:W-:Y:S02]  /*8790*/  ISETP.GT.AND P6, PT, R124, 0x69, PT ;  /* 0x000000697c00780c */ /* 0x000fe40003fc4270 */
[----:B-1----:R-:W-:-:S03]  /*87a0*/  SHF.R.U32.HI R137, RZ, 0x7, R138 ;  /* 0x00000007ff897819 */ /* 0x002fc6000001168a */
[----:B------:R-:W1:Y:S01]  /*87b0*/  MUFU.TANH R100, R100 ;  /* 0x0000006400647308 */ /* 0x000e620000002400 */
[----:B0-----:R-:W-:Y:S02]  /*87c0*/  FSEL R97, R97, -INF , P4 ;  /* 0xff80000061617808 */ /* 0x001fe40002000000 */
[----:B------:R-:W-:-:S05]  /*87d0*/  ISETP.GT.AND P4, PT, R124, 0x61, PT ;  /* 0x000000617c00780c */ /* 0x000fca0003f84270 */
[----:B------:R-:W0:Y:S01]  /*87e0*/  MUFU.TANH R93, R93 ;  /* 0x0000005d005d7308 */ /* 0x000e220000002400 */
[----:B---3--:R-:W-:Y:S02]  /*87f0*/  FSEL R96, R96, -INF , P5 ;  /* 0xff80000060607808 */ /* 0x008fe40002800000 */
[----:B------:R-:W-:-:S05]  /*8800*/  ISETP.GT.AND P5, PT, R124, 0x60, PT ;  /* 0x000000607c00780c */ /* 0x000fca0003fa4270 */
[----:B------:R-:W2:Y:S01]  /*8810*/  MUFU.TANH R89, R89 ;  /* 0x0000005900597308 */ /* 0x000ea20000002400 */
[----:B-1----:R-:W-:Y:S02]  /*8820*/  FSEL R100, R100, -INF , P3 ;  /* 0xff80000064647808 */ /* 0x002fe40001800000 */
[----:B------:R-:W-:-:S05]  /*8830*/  ISETP.GT.AND P3, PT, R124, 0x68, PT ;  /* 0x000000687c00780c */ /* 0x000fca0003f64270 */
[----:B------:R-:W1:Y:S01]  /*8840*/  MUFU.TANH R88, R88 ;  /* 0x0000005800587308 */ /* 0x000e620000002400 */
[----:B0-----:R-:W-:Y:S02]  /*8850*/  FSEL R93, R93, -INF , P6 ;  /* 0xff8000005d5d7808 */ /* 0x001fe40003000000 */
[----:B------:R-:W-:-:S05]  /*8860*/  ISETP.GT.AND P6, PT, R124, 0x79, PT ;  /* 0x000000797c00780c */ /* 0x000fca0003fc4270 */
[----:B------:R-:W0:Y:S01]  /*8870*/  MUFU.TANH R92, R92 ;  /* 0x0000005c005c7308 */ /* 0x000e220000002400 */
[----:B--2---:R-:W-:Y:S02]  /*8880*/  FSEL R89, R89, -INF , P4 ;  /* 0xff80000059597808 */ /* 0x004fe40002000000 */
[----:B------:R-:W-:-:S05]  /*8890*/  ISETP.GT.AND P4, PT, R124, 0x71, PT ;  /* 0x000000717c00780c */ /* 0x000fca0003f84270 */
[----:B------:R-:W2:Y:S01]  /*88a0*/  MUFU.TANH R81, R81 ;  /* 0x0000005100517308 */ /* 0x000ea20000002400 */
[----:B-1----:R-:W-:Y:S02]  /*88b0*/  FSEL R88, R88, -INF , P5 ;  /* 0xff80000058587808 */ /* 0x002fe40002800000 */
[----:B------:R-:W-:Y:S02]  /*88c0*/  ISETP.GT.AND P5, PT, R124, 0x70, PT ;  /* 0x000000707c00780c */ /* 0x000fe40003fa4270 */
[----:B------:R-:W-:Y:S02]  /*88d0*/  @P6 LOP3.LUT R22, R22, 0x2, RZ, 0xfc, !PT ;  /* 0x0000000216166812 */ /* 0x000fe400078efcff */
[----:B------:R-:W-:Y:S01]  /*88e0*/  ISETP.GT.AND P6, PT, R125, RZ, PT ;  /* 0x000000ff7d00720c */ /* 0x000fe20003fc4270 */
[----:B------:R-:W1:Y:S01]  /*88f0*/  MUFU.TANH R80, R80 ;  /* 0x0000005000507308 */ /* 0x000e620000002400 */
[----:B0-----:R-:W-:Y:S01]  /*8900*/  FSEL R92, R92, -INF , P3 ;  /* 0xff8000005c5c7808 */ /* 0x001fe20001800000 */
[----:B------:R-:W-:-:S02]  /*8910*/  WARPGROUP.DEPBAR.LE gsb0, 0x0 ;  /* 0x00008000000079c5 */ /* 0x000fc40000010000 */
[----:B------:R-:W-:Y:S01]  /*8920*/  WARPGROUP.ARRIVE ;  /* 0x00000000000079c5 */ /* 0x000fe20000000000 */
[----:B------:R-:W-:-:S03]  /*8930*/  ISETP.GT.AND P3, PT, R124, 0x78, PT ;  /* 0x000000787c00780c */ /* 0x000fc60003f64270 */
[----:B------:R-:W0:Y:S01]  /*8940*/  MUFU.TANH R84, R84 ;  /* 0x0000005400547308 */ /* 0x000e220000002400 */
[----:B--2---:R-:W-:Y:S01]  /*8950*/  FSEL R128, R81, -INF , P4 ;  /* 0xff80000051807808 */ /* 0x004fe20002000000 */
[----:B------:R-:W-:Y:S01]  /*8960*/  HGMMA.64x96x16.F32 R24, gdesc[UR32].tnspB, R24, gsb0 ;  /* 0x41600000201879f0 */ /* 0x000fe20008000818 */
[----:B------:R-:W-:Y:S01]  /*8970*/  ISETP.GT.AND P4, PT, R124, 0x88, PT ;  /* 0x000000887c00780c */ /* 0x000fe20003f84270 */
[----:B------:R-:W-:Y:S02]  /*8980*/  UIADD3 UR32, UR10, 0x480, URZ ;  /* 0x000004800a207890 */ /* 0x000fe4000fffe03f */
[----:B------:R-:W-:Y:S02]  /*8990*/  UIADD3 UR34, UR11, 0xc0, URZ ;  /* 0x000000c00b227890 */ /* 0x000fe4000fffe03f */
[----:B------:R-:W2:Y:S01]  /*89a0*/  MUFU.TANH R9, R9 ;  /* 0x0000000900097308 */ /* 0x000ea20000002400 */
[----:B-1----:R-:W-:Y:S01]  /*89b0*/  FSEL R80, R80, -INF , P5 ;  /* 0xff80000050507808 */ /* 0x002fe20002800000 */
[----:B------:R-:W-:Y:S01]  /*89c0*/  UMOV UR33, 0xc0000010 ;  /* 0xc000001000217882 */ /* 0x000fe20000000000 */
[----:B------:R-:W-:Y:S01]  /*89d0*/  ISETP.GT.AND P5, PT, R124, 0x81, PT ;  /* 0x000000817c00780c */ /* 0x000fe20003fa4270 */
[----:B------:R-:W-:-:S04]  /*89e0*/  UMOV UR35, 0x80000020 ;  /* 0x8000002000237882 */ /* 0x000fc80000000000 */
        /* <DEDUP_REMOVED lines=32> */
[C---:B------:R-:W-:Y:S01]  /*8bf0*/  ISETP.GT.AND P6, PT, R125.reuse, 0x28, PT ;  /* 0x000000287d00780c */ /* 0x040fe20003fc4270 */
[----:B------:R-:W-:Y:S02]  /*8c00*/  WARPGROUP.DEPBAR.LE gsb0, 0x0 ;  /* 0x00008000000079c5 */ /* 0x000fe40000010000 */
[----:B------:R-:W-:Y:S02]  /*8c10*/  WARPGROUP.ARRIVE ;  /* 0x00000000000079c5 */ /* 0x000fe40000000000 */
[----:B------:R-:W2:Y:S01]  /*8c20*/  MUFU.TANH R114, R114 ;  /* 0x0000007200727308 */ /* 0x000ea20000002400 */
[----:B-1----:R-:W-:Y:S02]  /*8c30*/  FSEL R126, R126, -INF , P6 ;  /* 0xff8000007e7e7808 */ /* 0x002fe40003000000 */
[----:B------:R-:W-:Y:S01]  /*8c40*/  ISETP.GT.AND P6, PT, R125, 0x29, PT ;  /* 0x000000297d00780c */ /* 0x000fe20003fc4270 */
[----:B------:R-:W-:Y:S01]  /*8c50*/  HGMMA.64x96x16.F32 R24, gdesc[UR32].tnspB, R24, gsb0 ;  /* 0x41600000201879f0 */ /* 0x000fe20008000818 */
[----:B------:R-:W-:-:S02]  /*8c60*/  UIADD3 UR32, UR10, 0x600, URZ ;  /* 0x000006000a207890 */ /* 0x000fc4000fffe03f */
[----:B0-----:R-:W-:Y:S01]  /*8c70*/  FSEL R127, R127, -INF , P6 ;  /* 0xff8000007f7f7808 */ /* 0x001fe20003000000 */
[----:B------:R-:W0:Y:S01]  /*8c80*/  MUFU.TANH R115, R115 ;  /* 0x0000007300737308 */ /* 0x000e220000002400 */
[----:B------:R-:W-:Y:S01]  /*8c90*/  ISETP.GT.AND P6, PT, R125, 0x30, PT ;  /* 0x000000307d00780c */ /* 0x000fe20003fc4270 */
[----:B------:R-:W-:Y:S01]  /*8ca0*/  UIADD3 UR34, UR11, 0x100, URZ ;  /* 0x000001000b227890 */ /* 0x000fe2000fffe03f */
[----:B------:R-:W-:Y:S01]  /*8cb0*/  UMOV UR33, 0xc0000010 ;  /* 0xc000001000217882 */ /* 0x000fe20000000000 */
[----:B------:R-:W-:-:S04]  /*8cc0*/  UMOV UR35, 0x80000020 ;  /* 0x8000002000237882 */ /* 0x000fc80000000000 */
[----:B------:R-:W1:Y:S01]  /*8cd0*/  MUFU.TANH R118, R118 ;  /* 0x0000007600767308 */ /* 0x000e620000002400 */
[----:B--2---:R-:W-:Y:S02]  /*8ce0*/  FSEL R114, R114, -INF , P6 ;  /* 0xff80000072727808 */ /* 0x004fe40003000000 */
[----:B------:R-:W-:-:S05]  /*8cf0*/  ISETP.GT.AND P6, PT, R125, 0x31, PT ;  /* 0x000000317d00780c */ /* 0x000fca0003fc4270 */
        /* <DEDUP_REMOVED lines=32> */
[C---:B------:R-:W-:Y:S01]  /*8f00*/  ISETP.GT.AND P6, PT, R125.reuse, 0x60, PT ;  /* 0x000000607d00780c */ /* 0x040fe20003fc4270 */
[----:B------:R-:W-:Y:S02]  /*8f10*/  WARPGROUP.DEPBAR.LE gsb0, 0x0 ;  /* 0x00008000000079c5 */ /* 0x000fe40000010000 */
[----:B------:R-:W-:Y:S02]  /*8f20*/  WARPGROUP.ARRIVE ;  /* 0x00000000000079c5 */ /* 0x000fe40000000000 */
[----:B------:R-:W1:Y:S01]  /*8f30*/  MUFU.TANH R94, R94 ;  /* 0x0000005e005e7308 */ /* 0x000e620000002400 */
[----:B--2---:R-:W-:Y:S02]  /*8f40*/  FSEL R90, R90, -INF , P6 ;  /* 0xff8000005a5a7808 */ /* 0x004fe40003000000 */
[----:B------:R-:W-:Y:S01]  /*8f50*/  ISETP.GT.AND P6, PT, R125, 0x61, PT ;  /* 0x000000617d00780c */ /* 0x000fe20003fc4270 */
[----:B------:R-:W-:Y:S01]  /*8f60*/  HGMMA.64x96x16.F32 R24, gdesc[UR32].tnspB, R24, gsb0 ;  /* 0x41600000201879f0 */ /* 0x000fe20008000818 */
[----:B------:R-:W-:-:S02]  /*8f70*/  UIADD3 UR32, UR10, 0x780, URZ ;  /* 0x000007800a207890 */ /* 0x000fc4000fffe03f */
[----:B------:R-:W-:Y:S01]  /*8f80*/  UIADD3 UR34, UR11, 0x140, URZ ;  /* 0x000001400b227890 */ /* 0x000fe2000fffe03f */
[----:B------:R-:W2:Y:S01]  /*8f90*/  MUFU.TANH R95, R95 ;  /* 0x0000005f005f7308 */ /* 0x000ea20000002400 */
[----:B0-----:R-:W-:Y:S01]  /*8fa0*/  FSEL R91, R91, -INF , P6 ;  /* 0xff8000005b5b7808 */ /* 0x001fe20003000000 */
[----:B------:R-:W-:Y:S01]  /*8fb0*/  UMOV UR33, 0xc0000010 ;  /* 0xc000001000217882 */ /* 0x000fe20000000000 */
[----:B------:R-:W-:Y:S01]  /*8fc0*/  ISETP.GT.AND P6, PT, R125, 0x68, PT ;  /* 0x000000687d00780c */ /* 0x000fe20003fc4270 */
[----:B------:R-:W-:-:S04]  /*8fd0*/  UMOV UR35, 0x80000020 ;  /* 0x8000002000237882 */ /* 0x000fc80000000000 */
        /* <DEDUP_REMOVED lines=20> */
[----:B------:R-:W-:Y:S02]  /*9120*/  FMNMX.FTZ R74, R9, R5, !PT ;  /* 0x00000005094a7209 */ /* 0x000fe40007810000 */
[----:B------:R-:W-:Y:S02]  /*9130*/  ISETP.GT.AND P6, PT, R125, 0x81, PT ;  /* 0x000000817d00780c */ /* 0x000fe40003fc4270 */
[----:B------:R-:W-:Y:S01]  /*9140*/  FMNMX.FTZ R74, R81, R74, !PT ;  /* 0x0000004a514a7209 */ /* 0x000fe20007810000 */
[----:B------:R-:W1:Y:S01]  /*9150*/  MUFU.TANH R79, R79 ;  /* 0x0000004f004f7308 */ /* 0x000e620000002400 */
[----:B--2---:R-:W-:Y:S02]  /*9160*/  FSEL R75, R75, -INF , P6 ;  /* 0xff8000004b4b7808 */ /* 0x004fe40003000000 */
[----:B------:R-:W-:-:S02]  /*9170*/  FMNMX.FTZ R74, R124, R74, !PT ;  /* 0x0000004a7c4a7209 */ /* 0x000fc40007810000 */
[----:B------:R-:W-:Y:S02]  /*9180*/  ISETP.GT.AND P6, PT, R125, 0x88, PT ;  /* 0x000000887d00780c */ /* 0x000fe40003fc4270 */
[----:B------:R-:W-:Y:S01]  /*9190*/  FMNMX.FTZ R74, R129, R74, !PT ;  /* 0x0000004a814a7209 */ /* 0x000fe20007810000 */
[----:B------:R-:W2:Y:S01]  /*91a0*/  MUFU.TANH R77, R77 ;  /* 0x0000004d004d7308 */ /* 0x000ea20000002400 */
[----:B0-----:R-:W-:Y:S02]  /*91b0*/  FSEL R78, R78, -INF , P6 ;  /* 0xff8000004e4e7808 */ /* 0x001fe40003000000 */
[----:B------:R-:W-:Y:S02]  /*91c0*/  FMNMX.FTZ R74, R130, R74, !PT ;  /* 0x0000004a824a7209 */ /* 0x000fe40007810000 */
[----:B------:R-:W-:Y:S02]  /*91d0*/  ISETP.GT.AND P6, PT, R125, 0x89, PT ;  /* 0x000000897d00780c */ /* 0x000fe40003fc4270 */
[----:B------:R-:W-:-:S02]  /*91e0*/  FMNMX.FTZ R74, R131, R74, !PT ;  /* 0x0000004a834a7209 */ /* 0x000fc40007810000 */
[----:B-1----:R-:W-:Y:S02]  /*91f0*/  FSEL R79, R79, -INF , P6 ;  /* 0xff8000004f4f7808 */ /* 0x002fe40003000000 */
[----:B------:R-:W-:-:S04]  /*9200*/  FMNMX.FTZ R74, R132, R74, !PT ;  /* 0x0000004a844a7209 */ /* 0x000fc80007810000 */
[----:B------:R-:W-:Y:S02]  /*9210*/  FMNMX.FTZ R74, R133, R74, !PT ;  /* 0x0000004a854a7209 */ /* 0x000fe40007810000 */
[----:B--2---:R-:W-:Y:S02]  /*9220*/  FSEL R77, R77, -INF , P3 ;  /* 0xff8000004d4d7808 */ /* 0x004fe40001800000 */
[----:B------:R-:W-:-:S04]  /*9230*/  FMNMX.FTZ R74, R122, R74, !PT ;  /* 0x0000004a7a4a7209 */ /* 0x000fc80007810000 */
[----:B------:R-:W-:Y:S01]  /*9240*/  FMNMX.FTZ R74, R123, R74, !PT ;  /* 0x0000004a7b4a7209 */ /* 0x000fe20007810000 */
[----:B------:R-:W-:-:S03]  /*9250*/  WARPGROUP.DEPBAR.LE gsb0, 0x0 ;  /* 0x00008000000079c5 */ /* 0x000fc60000010000 */
[----:B------:R-:W-:Y:S01]  /*9260*/  FMNMX.FTZ R74, R126, R74, !PT ;  /* 0x0000004a7e4a7209 */ /* 0x000fe20007810000 */
[----:B------:R-:W-:-:S03]  /*9270*/  WARPGROUP.ARRIVE ;  /* 0x00000000000079c5 */ /* 0x000fc60000000000 */
[----:B------:R-:W-:-:S03]  /*9280*/  FMNMX.FTZ R74, R127, R74, !PT ;  /* 0x0000004a7f4a7209 */ /* 0x000fc60007810000 */
[----:B------:R-:W-:Y:S01]  /*9290*/  HGMMA.64x96x16.F32 R24, gdesc[UR32].tnspB, R24, gsb0 ;  /* 0x41600000201879f0 */ /* 0x000fe20008000818 */
[----:B------:R-:W-:Y:S01]  /*92a0*/  FMNMX.FTZ R74, R114, R74, !PT ;  /* 0x0000004a724a7209 */ /* 0x000fe20007810000 */
[----:B------:R-:W-:Y:S02]  /*92b0*/  UIADD3 UR32, UR10, 0x900, URZ ;  /* 0x000009000a207890 */ /* 0x000fe4000fffe03f */
[----:B------:R-:W-:Y:S01]  /*92c0*/  UIADD3 UR34, UR11, 0x180, URZ ;  /* 0x000001800b227890 */ /* 0x000fe2000fffe03f */
[----:B------:R-:W-:Y:S01]  /*92d0*/  FMNMX.FTZ R74, R115, R74, !PT ;  /* 0x0000004a734a7209 */ /* 0x000fe20007810000 */
[----:B------:R-:W-:Y:S01]  /*92e0*/  UMOV UR33, 0xc0000010 ;  /* 0xc000001000217882 */ /* 0x000fe20000000000 */
[----:B------:R-:W-:Y:S02]  /*92f0*/  UMOV UR35, 0x80000020 ;  /* 0x8000002000237882 */ /* 0x000fe40000000000 */
        /* <DEDUP_REMOVED lines=22> */
[----:B------:R-:W0:Y:S01]  /*9460*/  SHFL.BFLY PT, R125, R74, 0x2, 0x1f ;  /* 0x0c401f004a7d7f89 */ /* 0x000e2200000e0000 */
[----:B------:R-:W-:Y:S02]  /*9470*/  WARPGROUP.DEPBAR.LE gsb0, 0x0 ;  /* 0x00008000000079c5 */ /* 0x000fe40000010000 */
[----:B------:R-:W-:-:S06]  /*9480*/  WARPGROUP.ARRIVE ;  /* 0x00000000000079c5 */ /* 0x000fcc0000000000 */
[----:B------:R-:W-:Y:S01]  /*9490*/  HGMMA.64x96x16.F32 R24, gdesc[UR32].tnspB, R24, gsb0 ;  /* 0x41600000201879f0 */ /* 0x000fe20008000818 */
[----:B------:R-:W-:Y:S02]  /*94a0*/  UIADD3 UR32, UR10, 0xa80, URZ ;  /* 0x00000a800a207890 */ /* 0x000fe4000fffe03f */
[----:B------:R-:W-:Y:S01]  /*94b0*/  UIADD3 UR34, UR11, 0x1c0, URZ ;  /* 0x000001c00b227890 */ /* 0x000fe2000fffe03f */
[----:B------:R-:W-:Y:S01]  /*94c0*/  UMOV UR33, 0xc0000010 ;  /* 0xc000001000217882 */ /* 0x000fe20000000000 */
[----:B------:R-:W-:Y:S01]  /*94d0*/  UMOV UR35, 0x80000020 ;  /* 0x8000002000237882 */ /* 0x000fe20000000000 */
[----:B0-----:R-:W-:-:S05]  /*94e0*/  FMNMX.FTZ R74, R74, R125, !PT ;  /* 0x0000007d4a4a7209 */ /* 0x001fca0007810000 */
[----:B------:R-:W0:Y:S02]  /*94f0*/  SHFL.BFLY PT, R125, R74, 0x1, 0x1f ;  /* 0x0c201f004a7d7f89 */ /* 0x000e2400000e0000 */
[----:B0-----:R-:W-:-:S04]  /*9500*/  FMNMX.FTZ R74, R74, R125, !PT ;  /* 0x0000007d4a4a7209 */ /* 0x001fc80007810000 */
[C---:B------:R-:W-:Y:S01]  /*9510*/  FSETP.NEU.FTZ.AND P6, PT, R74.reuse, -INF , PT ;  /* 0xff8000004a00780b */ /* 0x040fe20003fdd000 */
[----:B------:R-:W-:-:S03]  /*9520*/  FMUL.FTZ R136, R74, UR4 ;  /* 0x000000044a887c20 */ /* 0x000fc60008410000 */
[----:B------:R-:W-:Y:S02]  /*9530*/  FSEL R125, R74, RZ, P6 ;  /* 0x000000ff4a7d7208 */ /* 0x000fe40003000000 */
[----:B------:R-:W-:Y:S02]  /*9540*/  FSEL R136, R136, RZ, P6 ;  /* 0x000000ff88887208 */ /* 0x000fe40003000000 */
[----:B------:R-:W-:Y:S01]  /*9550*/  LOP3.LUT P6, RZ, R22, 0x2, RZ, 0xc0, !PT ;  /* 0x0000000216ff7812 */ /* 0x000fe200078cc0ff */
[----:B------:R-:W-:Y:S02]  /*9560*/  FADD.FTZ R125, -R125, R5 ;  /* 0x000000057d7d7221 */ /* 0x000fe40000010100 */
[--C-:B------:R-:W-:Y:S01]  /*9570*/  FFMA.FTZ R9, R9, UR4, -R136.reuse ;  /* 0x0000000409097c23 */ /* 0x100fe20008010888 */
[--C-:B------:R-:W-:Y:S01]  /*9580*/  FFMA.FTZ R81, R81, UR4, -R136.reuse ;  /* 0x0000000451517c23 */ /* 0x100fe20008010888 */
[----:B------:R-:W-:Y:S01]  /*9590*/  FMUL.FTZ R125, R125, UR4 ;  /* 0x000000047d7d7c20 */ /* 0x000fe20008410000 */
[----:B------:R0:W1:Y:S01]  /*95a0*/  MUFU.TANH R5, R85 ;  /* 0x0000005500057308 */ /* 0x0000620000002400 */
        /* <DEDUP_REMOVED lines=8> */
[--C-:B0-----:R-:W-:Y:S01]  /*9630*/  FFMA.FTZ R85, R82, UR4, -R136.reuse ;  /* 0x0000000452557c23 */ /* 0x101fe20008010888 */
[--C-:B------:R-:W-:Y:S01]  /*9640*/  FFMA.FTZ R122, R122, UR4, -R136.reuse ;  /* 0x000000047a7a7c23 */ /* 0x100fe20008010888 */
[--C-:B------:R-:W-:Y:S01]  /*9650*/  FFMA.FTZ R123, R123, UR4, -R136.reuse ;  /* 0x000000047b7b7c23 */ /* 0x100fe20008010888 */
[--C-:B------:R-:W-:Y:S01]  /*9660*/  FFMA.FTZ R126, R126, UR4, -R136.reuse ;  /* 0x000000047e7e7c23 */ /* 0x100fe20008010888 */
[--C-:B------:R-:W-:Y:S01]  /*9670*/  FFMA.FTZ R127, R127, UR4, -R136.reuse ;  /* 0x000000047f7f7c23 */ /* 0x100fe20008010888 */
[--C-:B------:R-:W-:Y:S01]  /*9680*/  FFMA.FTZ R114, R114, UR4, -R136.reuse ;  /* 0x0000000472727c23 */ /* 0x100fe20008010888 */
[--C-:B------:R-:W-:Y:S01]  /*9690*/  FFMA.FTZ R115, R115, UR4, -R136.reuse ;  /* 0x0000000473737c23 */ /* 0x100fe20008010888 */
[----:B------:R-:W0:Y:S01]  /*96a0*/  MUFU.EX2 R125, R125 ;  /* 0x0000007d007d7308 */ /* 0x000e220000000800 */
[----:B-1----:R-:W-:Y:S01]  /*96b0*/  FSEL R5, R5, -INF , P6 ;  /* 0xff80000005057808 */ /* 0x002fe20003000000 */
        /* <DEDUP_REMOVED lines=23> */
[C---:B-1----:R-:W-:Y:S01]  /*9830*/  FADD.FTZ R0, R81.reuse, R0 ;  /* 0x0000000051007221 */ /* 0x042fe20000010000 */
[----:B------:R-:W-:Y:S01]  /*9840*/  F2FP.F16.F32.PACK_AB R81, R81, R9 ;  /* 0x000000095151723e */ /* 0x000fe200000000ff */
[----:B------:R-:W-:-:S02]  /*9850*/  WARPGROUP.DEPBAR.LE gsb0, 0x0 ;  /* 0x00008000000079c5 */ /* 0x000fc40000010000 */
[----:B------:R-:W-:Y:S01]  /*9860*/  FMNMX.FTZ R9, R7, R4, !PT ;  /* 0x0000000407097209 */ /* 0x000fe20007810000 */
[----:B------:R-:W-:Y:S01]  /*9870*/  WARPGROUP.ARRIVE ;  /* 0x00000000000079c5 */ /* 0x000fe20000000000 */
[----:B------:R-:W-:Y:S01]  /*9880*/  FFMA.FTZ R79, R79, UR4, -R136 ;  /* 0x000000044f4f7c23 */ /* 0x000fe20008010888 */
[----:B------:R-:W1:Y:S01]  /*9890*/  MUFU.EX2 R130, R130 ;  /* 0x0000008200827308 */ /* 0x000e620000000800 */
[----:B------:R-:W-:Y:S01]  /*98a0*/  FMNMX.FTZ R9, R8, R9, !PT ;  /* 0x0000000908097209 */ /* 0x000fe20007810000 */
[----:B--2---:R-:W-:Y:S02]  /*98b0*/  FADD.FTZ R0, R83, R0 ;  /* 0x0000000053007221 */ /* 0x004fe40000010000 */
[----:B------:R-:W-:Y:S01]  /*98c0*/  HGMMA.64x96x16.F32 R24, gdesc[UR32].tnspB, R24, gsb0 ;  /* 0x41600000201879f0 */ /* 0x000fe20008000818 */
[----:B------:R-:W-:Y:S01]  /*98d0*/  FMNMX.FTZ R9, R10, R9, !PT ;  /* 0x000000090a097209 */ /* 0x000fe20007810000 */
[----:B------:R-:W-:Y:S02]  /*98e0*/  UIADD3 UR32, UR10, 0xc00, URZ ;  /* 0x00000c000a207890 */ /* 0x000fe4000fffe03f */
[----:B------:R-:W-:Y:S01]  /*98f0*/  UIADD3 UR34, UR11, 0x200, URZ ;  /* 0x000002000b227890 */ /* 0x000fe2000fffe03f */
[----:B------:R-:W-:Y:S01]  /*9900*/  FMNMX.FTZ R9, R11, R9, !PT ;  /* 0x000000090b097209 */ /* 0x000fe20007810000 */
[----:B------:R-:W-:Y:S01]  /*9910*/  UMOV UR33, 0xc0000010 ;  /* 0xc000001000217882 */ /* 0x000fe20000000000 */
[----:B------:R-:W-:Y:S01]  /*9920*/  UMOV UR35, 0x80000020 ;  /* 0x8000002000237882 */ /* 0x000fe20000000000 */
[C---:B0-----:R-:W-:Y:S01]  /*9930*/  FADD.FTZ R0, R129.reuse, R0 ;  /* 0x0000000081007221 */ /* 0x041fe20000010000 */
[----:B------:R-:W-:Y:S01]  /*9940*/  FMNMX.FTZ R9, R12, R9, !PT ;  /* 0x000000090c097209 */ /* 0x000fe20007810000 */
[----:B------:R-:W0:Y:S01]  /*9950*/  MUFU.EX2 R131, R131 ;  /* 0x0000008300837308 */ /* 0x000e220000000800 */
[----:B------:R-:W-:Y:S01]  /*9960*/  F2FP.F16.F32.PACK_AB R83, R129, R83 ;  /* 0x000000538153723e */ /* 0x000fe200000000ff */
[----:B------:R-:W-:Y:S01]  /*9970*/  UIADD3 UR10, UR38, -0x1, URZ ;  /* 0xffffffff260a7890 */ /* 0x000fe2000fffe03f */
[----:B------:R-:W-:Y:S01]  /*9980*/  FMNMX.FTZ R9, R13, R9, !PT ;  /* 0x000000090d097209 */ /* 0x000fe20007810000 */
[----:B-1----:R-:W-:-:S03]  /*9990*/  FADD.FTZ R0, R130, R0 ;  /* 0x0000000082007221 */ /* 0x002fc60000010000 */
[----:B------:R-:W-:Y:S01]  /*99a0*/  FMNMX.FTZ R9, R14, R9, !PT ;  /* 0x000000090e097209 */ /* 0x000fe20007810000 */
[----:B------:R-:W1:Y:S01]  /*99b0*/  MUFU.EX2 R132, R132 ;  /* 0x0000008400847308 */ /* 0x000e620000000800 */
[----:B------:R-:W-:Y:S02]  /*99c0*/  UMOV UR38, UR10 ;  /* 0x0000000a00267c82 */ /* 0x000fe40008000000 */
[----:B------:R-:W-:-:S04]  /*99d0*/  FMNMX.FTZ R9, R15, R9, !PT ;  /* 0x000000090f097209 */ /* 0x000fc80007810000 */
[----:B------:R-:W-:Y:S01]  /*99e0*/  FMNMX.FTZ R9, R20, R9, !PT ;  /* 0x0000000914097209 */ /* 0x000fe20007810000 */
[----:B------:R-:W2:Y:S01]  /*99f0*/  MUFU.EX2 R133, R133 ;  /* 0x0000008500857308 */ /* 0x000ea20000000800 */
[----:B0-----:R-:W-:Y:S02]  /*9a00*/  FADD.FTZ R0, R131, R0 ;  /* 0x0000000083007221 */ /* 0x001fe40000010000 */
[----:B------:R-:W-:-:S04]  /*9a10*/  FMNMX.FTZ R9, R21, R9, !PT ;  /* 0x0000000915097209 */ /* 0x000fc80007810000 */
[----:B------:R-:W-:Y:S01]  /*9a20*/  FMNMX.FTZ R9, R120, R9, !PT ;  /* 0x0000000978097209 */ /* 0x000fe20007810000 */
[----:B------:R-:W0:Y:S01]  /*9a30*/  MUFU.EX2 R122, R122 ;  /* 0x0000007a007a7308 */ /* 0x000e220000000800 */
[----:B-1----:R-:W-:Y:S02]  /*9a40*/  FADD.FTZ R0, R132, R0 ;  /* 0x0000000084007221 */ /* 0x002fe40000010000 */
[----:B------:R-:W-:-:S04]  /*9a50*/  FMNMX.FTZ R9, R121, R9, !PT ;  /* 0x0000000979097209 */ /* 0x000fc80007810000 */
[----:B------:R-:W-:Y:S01]  /*9a60*/  FMNMX.FTZ R9, R112, R9, !PT ;  /* 0x0000000970097209 */ /* 0x000fe20007810000 */
[----:B------:R-:W1:Y:S01]  /*9a70*/  MUFU.EX2 R123, R123 ;  /* 0x0000007b007b7308 */ /* 0x000e620000000800 */
[----:B--2---:R-:W-:Y:S02]  /*9a80*/  FADD.FTZ R0, R133, R0 ;  /* 0x0000000085007221 */ /* 0x004fe40000010000 */
        /* <DEDUP_REMOVED lines=14> */
[----:B------:R-:W-:Y:S01]  /*9b70*/  MUFU.EX2 R118, R118 ;  /* 0x0000007600767308 */ /* 0x000fe20000000800 */
[----:B0-----:R-:W-:Y:S02]  /*9b80*/  FADD.FTZ R0, R127, R0 ;  /* 0x000000007f007221 */ /* 0x001fe40000010000 */
[----:B------:R-:W-:-:S04]  /*9b90*/  FMNMX.FTZ R9, R97, R9, !PT ;  /* 0x0000000961097209 */ /* 0x000fc80007810000 */
[----:B------:R-:W-:Y:S01]  /*9ba0*/  FMNMX.FTZ R9, R100, R9, !PT ;  /* 0x0000000964097209 */ /* 0x000fe20007810000 */
[----:B------:R-:W-:Y:S01]  /*9bb0*/  MUFU.EX2 R106, R106 ;  /* 0x0000006a006a7308 */ /* 0x000fe20000000800 */
[----:B-1----:R-:W-:Y:S02]  /*9bc0*/  FADD.FTZ R0, R114, R0 ;  /* 0x0000000072007221 */ /* 0x002fe40000010000 */
[----:B------:R-:W-:-:S04]  /*9bd0*/  FMNMX.FTZ R82, R101, R9, !PT ;  /* 0x0000000965527209 */ /* 0x000fc80007810000 */
[----:B------:R-:W-:Y:S01]  /*9be0*/  FMNMX.FTZ R82, R88, R82, !PT ;  /* 0x0000005258527209 */ /* 0x000fe20007810000 */
[----:B------:R0:W1:Y:S03]  /*9bf0*/  MUFU.TANH R9, R72 ;  /* 0x0000004800097308 */ /* 0x0000660000002400 */
[----:B------:R-:W-:-:S04]  /*9c00*/  FMNMX.FTZ R82, R89, R82, !PT ;  /* 0x0000005259527209 */ /* 0x000fc80007810000 */
[----:B------:R-:W-:Y:S01]  /*9c10*/  FMNMX.FTZ R82, R92, R82, !PT ;  /* 0x000000525c527209 */ /* 0x000fe20007810000 */
[----:B------:R-:W-:Y:S01]  /*9c20*/  MUFU.EX2 R107, R107 ;  /* 0x0000006b006b7308 */ /* 0x000fe20000000800 */
[----:B0-----:R-:W-:Y:S02]  /*9c30*/  FMUL.FTZ R72, R73, UR5 ;  /* 0x0000000549487c20 */ /* 0x001fe40008410000 */
[----:B------:R-:W-:Y:S01]  /*9c40*/  FMNMX.FTZ R73, R93, R82, !PT ;  /* 0x000000525d497209 */ /* 0x000fe20007810000 */
[----:B------:R-:W-:Y:S02]  /*9c50*/  WARPGROUP.DEPBAR.LE gsb0, 0x0 ;  /* 0x00008000000079c5 */ /* 0x000fe40000010000 */
[----:B------:R-:W-:Y:S01]  /*9c60*/  WARPGROUP.ARRIVE ;  /* 0x00000000000079c5 */ /* 0x000fe20000000000 */
[----:B------:R-:W-:Y:S01]  /*9c70*/  FMNMX.FTZ R73, R80, R73, !PT ;  /* 0x0000004950497209 */ /* 0x000fe20007810000 */
[----:B------:R-:W0:Y:S03]  /*9c80*/  MUFU.TANH R72, R72 ;  /* 0x0000004800487308 */ /* 0x000e260000002400 */
[----:B------:R-:W-:Y:S01]  /*9c90*/  FMNMX.FTZ R73, R128, R73, !PT ;  /* 0x0000004980497209 */ /* 0x000fe20007810000 */
[----:B------:R-:W-:Y:S04]  /*9ca0*/  HGMMA.64x96x16.F32 R24, gdesc[UR32].tnspB, R24, gsb0 ;  /* 0x41600000201879f0 */ /* 0x000fe80008000818 */
[----:B------:R2:W3:Y:S08]  /*9cb0*/  MUFU.TANH R82, R76 ;  /* 0x0000004c00527308 */ /* 0x0004f00000002400 */
[----:B------:R-:W-:Y:S01]  /*9cc0*/  MUFU.EX2 R110, R110 ;  /* 0x0000006e006e7308 */ /* 0x000fe20000000800 */
[----:B--2---:R-:W-:-:S02]  /*9cd0*/  FMNMX.FTZ R76, R84, R73, !PT ;  /* 0x00000049544c7209 */ /* 0x004fc40007810000 */
[----:B-1----:R-:W-:Y:S02]  /*9ce0*/  FSEL R73, R9, -INF , P0 ;  /* 0xff80000009497808 */ /* 0x002fe40000000000 */
[----:B------:R-:W-:Y:S02]  /*9cf0*/  FMNMX.FTZ R9, R5, R76, !PT ;  /* 0x0000004c05097209 */ /* 0x000fe40007810000 */
[----:B0-----:R-:W-:Y:S01]  /*9d00*/  FSEL R76, R72, -INF , P5 ;  /* 0xff800000484c7808 */ /* 0x001fe20002800000 */
[----:B------:R-:W-:Y:S01]  /*9d10*/  MUFU.EX2 R111, R111 ;  /* 0x0000006f006f7308 */ /* 0x000fe20000000800 */
[----:B------:R-:W-:Y:S02]  /*9d20*/  FMNMX.FTZ R9, R73, R9, !PT ;  /* 0x0000000949097209 */ /* 0x000fe40007810000 */
[----:B---3--:R-:W-:Y:S02]  /*9d30*/  FSEL R72, R82, -INF , P4 ;  /* 0xff80000052487808 */ /* 0x008fe40002000000 */
[----:B------:R-:W-:-:S02]  /*9d40*/  FMNMX.FTZ R9, R76, R9, !PT ;  /* 0x000000094c097209 */ /* 0x000fc40007810000 */
[----:B------:R-:W-:Y:S01]  /*9d50*/  LOP3.LUT P0, RZ, R22, 0x4, RZ, 0xc0, !PT ;  /* 0x0000000416ff7812 */ /* 0x000fe2000780c0ff */
[----:B------:R-:W-:Y:S01]  /*9d60*/  MUFU.EX2 R98, R98 ;  /* 0x0000006200627308 */ /* 0x000fe20000000800 */
[----:B------:R-:W-:-:S04]  /*9d70*/  FMNMX.FTZ R9, R72, R9, !PT ;  /* 0x0000000948097209 */ /* 0x000fc80007810000 */
[----:B------:R-:W-:-:S03]  /*9d80*/  FMNMX.FTZ R9, R77, R9, !PT ;  /* 0x000000094d097209 */ /* 0x000fc60007810000 */
[----:B------:R-:W-:Y:S02]  /*9d90*/  MUFU.EX2 R99, R99 ;  /* 0x0000006300637308 */ /* 0x000fe40000000800 */
[----:B------:R-:W0:Y:S06]  /*9da0*/  SHFL.BFLY PT, R82, R9, 0x2, 0x1f ;  /* 0x0c401f0009527f89 */ /* 0x000e2c00000e0000 */
[----:B------:R-:W-:Y:S08]  /*9db0*/  MUFU.EX2 R102, R102 ;  /* 0x0000006600667308 */ /* 0x000ff00000000800 */
[----:B------:R-:W-:Y:S08]  /*9dc0*/  MUFU.EX2 R103, R103 ;  /* 0x0000006700677308 */ /* 0x000ff00000000800 */
[----:B------:R-:W-:Y:S01]  /*9dd0*/  MUFU.EX2 R90, R90 ;  /* 0x0000005a005a7308 */ /* 0x000fe20000000800 */
[----:B0-----:R-:W-:-:S05]  /*9de0*/  FMNMX.FTZ R9, R9, R82, !PT ;  /* 0x0000005209097209 */ /* 0x001fca0007810000 */
[----:B------:R-:W0:Y:S02]  /*9df0*/  SHFL.BFLY PT, R82, R9, 0x1, 0x1f ;  /* 0x0c201f0009527f89 */ /* 0x000e2400000e0000 */
[----:B------:R-:W-:Y:S08]  /*9e00*/  MUFU.EX2 R91, R91 ;  /* 0x0000005b005b7308 */ /* 0x000ff00000000800 */
[----:B------:R-:W-:Y:S08]  /*9e10*/  MUFU.EX2 R94, R94 ;  /* 0x0000005e005e7308 */ /* 0x000ff00000000800 */
[----:B------:R-:W-:Y:S01]  /*9e20*/  MUFU.EX2 R95, R95 ;  /* 0x0000005f005f7308 */ /* 0x000fe20000000800 */
[----:B0-----:R-:W-:-:S07]  /*9e30*/  FMNMX.FTZ R9, R9, R82, !PT ;  /* 0x0000005209097209 */ /* 0x001fce0007810000 */
[----:B------:R-:W-:Y:S01]  /*9e40*/  MUFU.EX2 R135, R135 ;  /* 0x0000008700877308 */ /* 0x000fe20000000800 */
[C---:B------:R-:W-:Y:S01]  /*9e50*/  FSETP.NEU.FTZ.AND P3, PT, R9.reuse, -INF , PT ;  /* 0xff8000000900780b */ /* 0x040fe20003f7d000 */
[----:B------:R-:W-:-:S03]  /*9e60*/  FMUL.FTZ R129, R9, UR4 ;  /* 0x0000000409817c20 */ /* 0x000fc60008410000 */
[----:B------:R-:W-:-:S03]  /*9e70*/  FSEL R82, R9, RZ, P3 ;  /* 0x000000ff09527208 */ /* 0x000fc60001800000 */
[----:B------:R-:W-:Y:S01]  /*9e80*/  MUFU.EX2 R134, R134 ;  /* 0x0000008600867308 */ /* 0x000fe20000000800 */
[----:B------:R-:W-:Y:S01]  /*9e90*/  FSEL R129, R129, RZ, P3 ;  /* 0x000000ff81817208 */ /* 0x000fe20001800000 */
[----:B------:R-:W-:Y:S02]  /*9ea0*/  WARPGROUP.DEPBAR.LE gsb0, 0x0 ;  /* 0x00008000000079c5 */ /* 0x000fe40000010000 */
[----:B------:R-:W-:Y:S01]  /*9eb0*/  ISETP.GE.U32.AND P3, PT, R138, 0x180, PT ;  /* 0x000001808a00780c */ /* 0x000fe20003f66070 */
[----:B------:R-:W-:Y:S01]  /*9ec0*/  FADD.FTZ R4, -R82, R4 ;  /* 0x0000000452047221 */ /* 0x000fe20000010100 */
[--C-:B------:R-:W-:Y:S01]  /*9ed0*/  FFMA.FTZ R124, R80, UR4, -R129.reuse ;  /* 0x00000004507c7c23 */ /* 0x100fe20008010881 */
[----:B------:R-:W-:Y:S02]  /*9ee0*/  VIADD R80, R137, 0x9 ;  /* 0x0000000989507836 */ /* 0x000fe40000000000 */
[--C-:B------:R-:W-:Y:S01]  /*9ef0*/  FFMA.FTZ R7, R7, UR4, -R129.reuse ;  /* 0x0000000407077c23 */ /* 0x100fe20008010881 */
[----:B------:R-:W-:Y:S01]  /*9f00*/  FMUL.FTZ R4, R4, UR4 ;  /* 0x0000000404047c20 */ /* 0x000fe20008410000 */
[--C-:B------:R-:W-:Y:S01]  /*9f10*/  FFMA.FTZ R8, R8, UR4, -R129.reuse ;  /* 0x0000000408087c23 */ /* 0x100fe20008010881 */
[--C-:B------:R-:W-:Y:S01]  /*9f20*/  FFMA.FTZ R10, R10, UR4, -R129.reuse ;  /* 0x000000040a0a7c23 */ /* 0x100fe20008010881 */
[----:B------:R-:W-:Y:S01]  /*9f30*/  SEL R80, R80, 0x9, !P3 ;  /* 0x0000000950507807 */ /* 0x000fe20005800000 */
[--C-:B------:R-:W-:Y:S01]  /*9f40*/  FFMA.FTZ R11, R11, UR4, -R129.reuse ;  /* 0x000000040b0b7c23 */ /* 0x100fe20008010881 */
[----:B------:R-:W-:Y:S01]  /*9f50*/  MUFU.EX2 R7, R7 ;  /* 0x0000000700077308 */ /* 0x000fe20000000800 */
[--C-:B------:R-:W-:Y:S01]  /*9f60*/  FFMA.FTZ R12, R12, UR4, -R129.reuse ;  /* 0x000000040c0c7c23 */ /* 0x100fe20008010881 */
[--C-:B------:R-:W-:Y:S01]  /*9f70*/  FFMA.FTZ R13, R13, UR4, -R129.reuse ;  /* 0x000000040d0d7c23 */ /* 0x100fe20008010881 */
[----:B------:R0:W-:Y:S06]  /*9f80*/  BAR.ARV R80, 0x100 ;  /* 0x000400500000751d */ /* 0x0001ec0000002000 */
[----:B------:R-:W1:Y:S01]  /*9f90*/  MUFU.EX2 R4, R4 ;  /* 0x0000000400047308 */ /* 0x000e620000000800 */
[----:B------:R-:W-:Y:S01]  /*9fa0*/  FFMA.FTZ R14, R14, UR4, -R129 ;  /* 0x000000040e0e7c23 */ /* 0x000fe20008010881 */
[----:B0-----:R-:W-:-:S02]  /*9fb0*/  IMAD.U32 R80, RZ, RZ, UR36 ;  /* 0x00000024ff507e24 */ /* 0x001fc4000f8e00ff */
[--C-:B------:R-:W-:Y:S01]  /*9fc0*/  FFMA.FTZ R15, R15, UR4, -R129.reuse ;  /* 0x000000040f0f7c23 */ /* 0x100fe20008010881 */
[--C-:B------:R-:W-:Y:S01]  /*9fd0*/  FFMA.FTZ R20, R20, UR4, -R129.reuse ;  /* 0x0000000414147c23 */ /* 0x100fe20008010881 */
[--C-:B------:R-:W-:Y:S01]  /*9fe0*/  FFMA.FTZ R21, R21, UR4, -R129.reuse ;  /* 0x0000000415157c23 */ /* 0x100fe20008010881 */
[--C-:B------:R-:W-:Y:S01]  /*9ff0*/  FFMA.FTZ R120, R120, UR4, -R129.reuse ;  /* 0x0000000478787c23 */ /* 0x100fe20008010881 */
[----:B------:R-:W-:Y:S01]  /*a000*/  @!P1 LEA R80, R80, UR37, 0x3 ;  /* 0x0000002550509c11 */ /* 0x000fe2000f8e18ff */
[----:B------:R-:W0:Y:S01]  /*a010*/  MUFU.EX2 R8, R8 ;  /* 0x0000000800087308 */ /* 0x000e220000000800 */
[--C-:B------:R-:W-:Y:S01]  /*a020*/  FFMA.FTZ R121, R121, UR4, -R129.reuse ;  /* 0x0000000479797c23 */ /* 0x100fe20008010881 */
[--C-:B------:R-:W-:Y:S01]  /*a030*/  FFMA.FTZ R112, R112, UR4, -R129.reuse ;  /* 0x0000000470707c23 */ /* 0x100fe20008010881 */
[--C-:B------:R-:W-:Y:S01]  /*a040*/  FFMA.FTZ R113, R113, UR4, -R129.reuse ;  /* 0x0000000471717c23 */ /* 0x100fe20008010881 */
[----:B------:R-:W-:Y:S02]  /*a050*/  @!P1 VIADD R80, R80, 0x31c40 ;  /* 0x00031c4050509836 */ /* 0x000fe40000000000 */
[--C-:B------:R-:W-:Y:S01]  /*a060*/  FFMA.FTZ R116, R116, UR4, -R129.reuse ;  /* 0x0000000474747c23 */ /* 0x100fe20008010881 */
[--C-:B------:R-:W-:Y:S01]  /*a070*/  FFMA.FTZ R117, R117, UR4, -R129.reuse ;  /* 0x0000000475757c23 */ /* 0x100fe20008010881 */
[----:B------:R-:W-:Y:S01]  /*a080*/  FFMA.FTZ R104, R104, UR4, -R129 ;  /* 0x0000000468687c23 */ /* 0x000fe20008010881 */
[----:B------:R-:W2:Y:S01]  /*a090*/  MUFU.EX2 R10, R10 ;  /* 0x0000000a000a7308 */ /* 0x000ea20000000800 */
[----:B------:R-:W-:Y:S01]  /*a0a0*/  @!P1 PRMT R80, RZ, 0x654, R80 ;  /* 0x00000654ff509816 */ /* 0x000fe20000000050 */
[----:B-1----:R-:W-:Y:S01]  /*a0b0*/  FFMA.FTZ R3, R4, R3, R7 ;  /* 0x0000000304037223 */ /* 0x002fe20000010007 */
[--C-:B------:R-:W-:Y:S01]  /*a0c0*/  FFMA.FTZ R105, R105, UR4, -R129.reuse ;  /* 0x0000000469697c23 */ /* 0x100fe20008010881 */
[--C-:B------:R-:W-:Y:S01]  /*a0d0*/  FFMA.FTZ R108, R108, UR4, -R129.reuse ;  /* 0x000000046c6c7c23 */ /* 0x100fe20008010881 */
[----:B------:R1:W-:Y:S01]  /*a0e0*/  @!P1 SYNCS.ARRIVE.TRANS64.RED.A1T0 RZ, [R80+URZ], RZ ;  /* 0x000000ff50ff99a7 */ /* 0x0003e2000810043f */
[--C-:B------:R-:W-:Y:S01]  /*a0f0*/  FFMA.FTZ R109, R109, UR4, -R129.reuse ;  /* 0x000000046d6d7c23 */ /* 0x100fe20008010881 */
[----:B------:R-:W-:Y:S01]  /*a100*/  FFMA.FTZ R96, R96, UR4, -R129 ;  /* 0x0000000460607c23 */ /* 0x000fe20008010881 */
[----:B------:R-:W3:Y:S01]  /*a110*/  MUFU.EX2 R11, R11 ;  /* 0x0000000b000b7308 */ /* 0x000ee20000000800 */
[----:B0-----:R-:W-:Y:S01]  /*a120*/  FADD.FTZ R3, R8, R3 ;  /* 0x0000000308037221 */ /* 0x001fe20000010000 */
[--C-:B------:R-:W-:Y:S01]  /*a130*/  FFMA.FTZ R97, R97, UR4, -R129.reuse ;  /* 0x0000000461617c23 */ /* 0x100fe20008010881 */
[--C-:B------:R-:W-:Y:S01]  /*a140*/  FFMA.FTZ R100, R100, UR4, -R129.reuse ;  /* 0x0000000464647c23 */ /* 0x100fe20008010881 */
[----:B------:R-:W-:Y:S01]  /*a150*/  FFMA.FTZ R101, R101, UR4, -R129 ;  /* 0x0000000465657c23 */ /* 0x000fe20008010881 */
[----:B-1----:R-:W-:-:S02]  /*a160*/  IMAD.U32 R80, RZ, RZ, UR7 ;  /* 0x00000007ff507e24 */ /* 0x002fc4000f8e00ff */
[--C-:B------:R-:W-:Y:S01]  /*a170*/  FFMA.FTZ R88, R88, UR4, -R129.reuse ;  /* 0x0000000458587c23 */ /* 0x100fe20008010881 */
[----:B------:R-:W-:Y:S01]  /*a180*/  FFMA.FTZ R89, R89, UR4, -R129 ;  /* 0x0000000459597c23 */ /* 0x000fe20008010881 */
[----:B------:R-:W0:Y:S01]  /*a190*/  MUFU.EX2 R12, R12 ;  /* 0x0000000c000c7308 */ /* 0x000e220000000800 */
[----:B--2---:R-:W-:Y:S01]  /*a1a0*/  FADD.FTZ R3, R10, R3 ;  /* 0x000000030a037221 */ /* 0x004fe20000010000 */
[----:B------:R-:W-:Y:S01]  /*a1b0*/  @!P1 LEA R80, R80, UR37, 0x3 ;  /* 0x0000002550509c11 */ /* 0x000fe2000f8e18ff */
[--C-:B------:R-:W-:Y:S01]  /*a1c0*/  FFMA.FTZ R92, R92, UR4, -R129.reuse ;  /* 0x000000045c5c7c23 */ /* 0x100fe20008010881 */
[--C-:B------:R-:W-:Y:S01]  /*a1d0*/  FFMA.FTZ R93, R93, UR4, -R129.reuse ;  /* 0x000000045d5d7c23 */ /* 0x100fe20008010881 */
[--C-:B------:R-:W-:Y:S01]  /*a1e0*/  FFMA.FTZ R128, R128, UR4, -R129.reuse ;  /* 0x0000000480807c23 */ /* 0x100fe20008010881 */
[----:B------:R-:W-:Y:S01]  /*a1f0*/  FFMA.FTZ R84, R84, UR4, -R129 ;  /* 0x0000000454547c23 */ /* 0x000fe20008010881 */
[----:B------:R-:W-:Y:S01]  /*a200*/  @!P1 VIADD R80, R80, 0x31c60 ;  /* 0x00031c6050509836 */ /* 0x000fe20000000000 */
[----:B------:R-:W1:Y:S01]  /*a210*/  MUFU.EX2 R13, R13 ;  /* 0x0000000d000d7308 */ /* 0x000e620000000800 */
[C---:B---3--:R-:W-:Y:S01]  /*a220*/  FADD.FTZ R3, R11.reuse, R3 ;  /* 0x000000030b037221 */ /* 0x048fe20000010000 */
[----:B------:R-:W-:Y:S01]  /*a230*/  F2FP.F16.F32.PACK_AB R82, R11, R10 ;  /* 0x0000000a0b52723e */ /* 0x000fe200000000ff */
[--C-:B------:R-:W-:Y:S01]  /*a240*/  FFMA.FTZ R5, R5, UR4, -R129.reuse ;  /* 0x0000000405057c23 */ /* 0x100fe20008010881 */
[----:B------:R-:W-:Y:S01]  /*a250*/  @!P1 PRMT R80, RZ, 0x654, R80 ;  /* 0x00000654ff509816 */ /* 0x000fe20000000050 */
[--C-:B------:R-:W-:Y:S01]  /*a260*/  FFMA.FTZ R73, R73, UR4, -R129.reuse ;  /* 0x0000000449497c23 */ /* 0x100fe20008010881 */
[--C-:B------:R-:W-:Y:S01]  /*a270*/  FFMA.FTZ R76, R76, UR4, -R129.reuse ;  /* 0x000000044c4c7c23 */ /* 0x100fe20008010881 */
[----:B------:R-:W-:Y:S01]  /*a280*/  FFMA.FTZ R72, R72, UR4, -R129 ;  /* 0x0000000448487c23 */ /* 0x000fe20008010881 */
[----:B------:R-:W2:Y:S01]  /*a290*/  MUFU.EX2 R14, R14 ;  /* 0x0000000e000e7308 */ /* 0x000ea20000000800 */
[----:B0-----:R-:W-:Y:S01]  /*a2a0*/  FADD.FTZ R3, R12, R3 ;  /* 0x000000030c037221 */ /* 0x001fe20000010000 */
[----:B------:R0:W-:Y:S01]  /*a2b0*/  @!P1 SYNCS.ARRIVE.TRANS64.RED.A1T0 RZ, [R80+URZ], RZ ;  /* 0x000000ff50ff99a7 */ /* 0x0001e2000810043f */
[----:B------:R-:W-:Y:S01]  /*a2c0*/  FFMA.FTZ R77, R77, UR4, -R129 ;  /* 0x000000044d4d7c23 */ /* 0x000fe20008010881 */
[----:B------:R-:W-:Y:S01]  /*a2d0*/  PLOP3.LUT P3, PT, PT, PT, UP1, 0x80, 0x0 ;  /* 0x000000000000781c */ /* 0x000fe20003f6f018 */
[----:B------:R-:W-:Y:S01]  /*a2e0*/  UMOV UR7, UR36 ;  /* 0x0000002400077c82 */ /* 0x000fe20008000000 */
[-C--:B------:R-:W-:Y:S01]  /*a2f0*/  FMUL.FTZ R24, R24, R4.reuse ;  /* 0x0000000418187220 */ /* 0x080fe20000410000 */
[-C--:B------:R-:W-:Y:S01]  /*a300*/  FMUL.FTZ R25, R25, R4.reuse ;  /* 0x0000000419197220 */ /* 0x080fe20000410000 */
[----:B------:R-:W3:Y:S01]  /*a310*/  MUFU.EX2 R15, R15 ;  /* 0x0000000f000f7308 */ /* 0x000ee20000000800 */
[C---:B-1----:R-:W-:Y:S01]  /*a320*/  FADD.FTZ R3, R13.reuse, R3 ;  /* 0x000000030d037221 */ /* 0x042fe20000010000 */
[----:B0-----:R-:W-:Y:S01]  /*a330*/  F2FP.F16.F32.PACK_AB R80, R8, R7 ;  /* 0x000000070850723e */ /* 0x001fe200000000ff */
[----:B------:R-:W-:Y:S01]  /*a340*/  FMUL.FTZ R28, R28, R4 ;  /* 0x000000041c1c7220 */ /* 0x000fe20000410000 */
[----:B------:R-:W-:Y:S01]  /*a350*/  F2FP.F16.F32.PACK_AB R12, R13, R12 ;  /* 0x0000000c0d0c723e */ /* 0x000fe200000000ff */
[----:B------:R-:W-:Y:S01]  /*a360*/  FMUL.FTZ R29, R29, R4 ;  /* 0x000000041d1d7220 */ /* 0x000fe20000410000 */
[----:B------:R-:W-:Y:S01]  /*a370*/  F2FP.F16.F32.PACK_AB R13, R131, R130 ;  /* 0x00000082830d723e */ /* 0x000fe200000000ff */
[----:B------:R0:W-:Y:S01]  /*a380*/  STSM.16.M88.4 [R2+0x24300], R80 ;  /* 0x0243005002007844 */ /* 0x0001e20000000200 */
        /* <DEDUP_REMOVED lines=11> */
[----:B------:R-:W-:Y:S01]  /*a440*/  FMUL.FTZ R44, R44, R4 ;  /* 0x000000042c2c7220 */ /* 0x000fe20000410000 */
[----:B------:R-:W-:Y:S01]  /*a450*/  F2FP.F16.F32.PACK_AB R15, R133, R132 ;  /* 0x00000084850f723e */ /* 0x000fe200000000ff */
[-C--:B------:R-:W-:Y:S01]  /*a460*/  FMUL.FTZ R45, R45, R4.reuse ;  /* 0x000000042d2d7220 */ /* 0x080fe20000410000 */
[-C--:B------:R-:W-:Y:S01]  /*a470*/  FMUL.FTZ R48, R48, R4.reuse ;  /* 0x0000000430307220 */ /* 0x080fe20000410000 */
[-C--:B------:R-:W-:Y:S01]  /*a480*/  FMUL.FTZ R49, R49, R4.reuse ;  /* 0x0000000431317220 */ /* 0x080fe20000410000 */
[----:B------:R-:W3:Y:S01]  /*a490*/  MUFU.EX2 R120, R120 ;  /* 0x0000007800787308 */ /* 0x000ee20000000800 */
[----:B-1----:R-:W-:Y:S01]  /*a4a0*/  FADD.FTZ R3, R20, R3 ;  /* 0x0000000314037221 */ /* 0x002fe20000010000 */
[----:B------:R1:W-:Y:S01]  /*a4b0*/  STSM.16.M88.4 [R2+0x25b00], R12 ;  /* 0x025b000c02007844 */ /* 0x0003e20000000200 */
[-C--:B------:R-:W-:Y:S01]  /*a4c0*/  FMUL.FTZ R52, R52, R4.reuse ;  /* 0x0000000434347220 */ /* 0x080fe20000410000 */
[-C--:B------:R-:W-:Y:S01]  /*a4d0*/  FMUL.FTZ R53, R53, R4.reuse ;  /* 0x0000000435357220 */ /* 0x080fe20000410000 */
[-C--:B------:R-:W-:Y:S01]  /*a4e0*/  FMUL.FTZ R56, R56, R4.reuse ;  /* 0x0000000438387220 */ /* 0x080fe20000410000 */
[-C--:B------:R-:W-:Y:S01]  /*a4f0*/  FMUL.FTZ R57, R57, R4.reuse ;  /* 0x0000000439397220 */ /* 0x080fe20000410000 */
[-C--:B------:R-:W-:Y:S01]  /*a500*/  FMUL.FTZ R60, R60, R4.reuse ;  /* 0x000000043c3c7220 */ /* 0x080fe20000410000 */
[----:B------:R-:W4:Y:S01]  /*a510*/  MUFU.EX2 R121, R121 ;  /* 0x0000007900797308 */ /* 0x000f220000000800 */
[----:B--2---:R-:W-:Y:S01]  /*a520*/  FADD.FTZ R3, R21, R3 ;  /* 0x0000000315037221 */ /* 0x004fe20000010000 */
[-C--:B------:R-:W-:Y:S01]  /*a530*/  FMUL.FTZ R61, R61, R4.reuse ;  /* 0x000000043d3d7220 */ /* 0x080fe20000410000 */
[-C--:B------:R-:W-:Y:S01]  /*a540*/  FMUL.FTZ R64, R64, R4.reuse ;  /* 0x0000000440407220 */ /* 0x080fe20000410000 */
[-C--:B------:R-:W-:Y:S01]  /*a550*/  FMUL.FTZ R65, R65, R4.reuse ;  /* 0x0000000441417220 */ /* 0x080fe20000410000 */
[-C--:B------:R-:W-:Y:S01]  /*a560*/  FMUL.FTZ R68, R68, R4.reuse ;  /* 0x0000000444447220 */ /* 0x080fe20000410000 */
[----:B------:R-:W-:Y:S01]  /*a570*/  FMUL.FTZ R69, R69, R4 ;  /* 0x0000000445457220 */ /* 0x000fe20000410000 */
[-C--:B------:R-:W-:Y:S01]  /*a580*/  FMUL.FTZ R26, R26, R125.reuse ;  /* 0x0000007d1a1a7220 */ /* 0x080fe20000410000 */
[----:B0-----:R-:W0:Y:S01]  /*a590*/  MUFU.EX2 R81, R115 ;  /* 0x0000007300517308 */ /* 0x001e220000000800 */
[----:B---3--:R-:W-:Y:S01]  /*a5a0*/  FADD.FTZ R3, R120, R3 ;  /* 0x0000000378037221 */ /* 0x008fe20000010000 */
[----:B-1----:R-:W-:Y:S01]  /*a5b0*/  F2FP.F16.F32.PACK_AB R12, R21, R20 ;  /* 0x00000014150c723e */ /* 0x002fe200000000ff */
[-C--:B------:R-:W-:Y:S01]  /*a5c0*/  FMUL.FTZ R27, R27, R125.reuse ;  /* 0x0000007d1b1b7220 */ /* 0x080fe20000410000 */
[----:B------:R-:W-:Y:S01]  /*a5d0*/  F2FP.F16.F32.PACK_AB R13, R123, R122 ;  /* 0x0000007a7b0d723e */ /* 0x000fe200000000ff */
[-C--:B------:R-:W-:Y:S01]  /*a5e0*/  FMUL.FTZ R30, R30, R125.reuse ;  /* 0x0000007d1e1e7220 */ /* 0x080fe20000410000 */
[----:B------:R-:W-:Y:S01]  /*a5f0*/  F2FP.F16.F32.PACK_AB R15, R127, R126 ;  /* 0x0000007e7f0f723e */ /* 0x000fe200000000ff */
[-C--:B------:R-:W-:Y:S01]  /*a600*/  FMUL.FTZ R31, R31, R125.reuse ;  /* 0x0000007d1f1f7220 */ /* 0x080fe20000410000 */
[----:B------:R-:W1:Y:S01]  /*a610*/  MUFU.EX2 R80, R112 ;  /* 0x0000007000507308 */ /* 0x000e620000000800 */
[C---:B----4-:R-:W-:Y:S01]  /*a620*/  FADD.FTZ R3, R121.reuse, R3 ;  /* 0x0000000379037221 */ /* 0x050fe20000010000 */
[----:B------:R-:W-:Y:S01]  /*a630*/  F2FP.F16.F32.PACK_AB R14, R121, R120 ;  /* 0x00000078790e723e */ /* 0x000fe200000000ff */
[-C--:B------:R-:W-:Y:S01]  /*a640*/  FMUL.FTZ R34, R34, R125.reuse ;  /* 0x0000007d22227220 */ /* 0x080fe20000410000 */
[-C--:B------:R-:W-:Y:S01]  /*a650*/  FMUL.FTZ R35, R35, R125.reuse ;  /* 0x0000007d23237220 */ /* 0x080fe20000410000 */
[-C--:B------:R-:W-:Y:S01]  /*a660*/  FMUL.FTZ R38, R38, R125.reuse ;  /* 0x0000007d26267220 */ /* 0x080fe20000410000 */
[-C--:B------:R-:W-:Y:S01]  /*a670*/  FMUL.FTZ R39, R39, R125.reuse ;  /* 0x0000007d27277220 */ /* 0x080fe20000410000 */
[----:B------:R2:W-:Y:S01]  /*a680*/  STSM.16.M88.4 [R2+0x27300], R12 ;  /* 0x0273000c02007844 */ /* 0x0005e20000000200 */
[----:B------:R-:W3:Y:S01]  /*a690*/  MUFU.EX2 R113, R113 ;  /* 0x0000007100717308 */ /* 0x000ee20000000800 */
[C---:B0-----:R-:W-:Y:S01]  /*a6a0*/  FADD.FTZ R0, R81.reuse, R0 ;  /* 0x0000000051007221 */ /* 0x041fe20000010000 */
[----:B------:R-:W-:Y:S01]  /*a6b0*/  F2FP.F16.F32.PACK_AB R81, R81, R114 ;  /* 0x000000725151723e */ /* 0x000fe200000000ff */
[-C--:B------:R-:W-:Y:S01]  /*a6c0*/  FMUL.FTZ R42, R42, R125.reuse ;  /* 0x0000007d2a2a7220 */ /* 0x080fe20000410000 */
[-C--:B------:R-:W-:Y:S01]  /*a6d0*/  FMUL.FTZ R43, R43, R125.reuse ;  /* 0x0000007d2b2b7220 */ /* 0x080fe20000410000 */
[----:B------:R-:W-:Y:S01]  /*a6e0*/  FADD.FTZ R0, R118, R0 ;  /* 0x0000000076007221 */ /* 0x000fe20000010000 */
[-C--:B------:R-:W-:Y:S01]  /*a6f0*/  FMUL.FTZ R46, R46, R125.reuse ;  /* 0x0000007d2e2e7220 */ /* 0x080fe20000410000 */
[-C--:B------:R-:W-:Y:S01]  /*a700*/  FMUL.FTZ R47, R47, R125.reuse ;  /* 0x0000007d2f2f7220 */ /* 0x080fe20000410000 */
[----:B------:R-:W0:Y:S01]  /*a710*/  MUFU.EX2 R83, R119 ;  /* 0x0000007700537308 */ /* 0x000e220000000800 */
[----:B-1----:R-:W-:Y:S01]  /*a720*/  FADD.FTZ R3, R80, R3 ;  /* 0x0000000350037221 */ /* 0x002fe20000010000 */
[-C--:B------:R-:W-:Y:S01]  /*a730*/  FMUL.FTZ R50, R50, R125.reuse ;  /* 0x0000007d32327220 */ /* 0x080fe20000410000 */
[-C--:B------:R-:W-:Y:S01]  /*a740*/  FMUL.FTZ R51, R51, R125.reuse ;  /* 0x0000007d33337220 */ /* 0x080fe20000410000 */
[-C--:B------:R-:W-:Y:S01]  /*a750*/  FMUL.FTZ R54, R54, R125.reuse ;  /* 0x0000007d36367220 */ /* 0x080fe20000410000 */
[-C--:B------:R-:W-:Y:S01]  /*a760*/  FMUL.FTZ R55, R55, R125.reuse ;  /* 0x0000007d37377220 */ /* 0x080fe20000410000 */
[-C--:B------:R-:W-:Y:S01]  /*a770*/  FMUL.FTZ R58, R58, R125.reuse ;  /* 0x0000007d3a3a7220 */ /* 0x080fe20000410000 */
[----:B--2---:R-:W-:Y:S01]  /*a780*/  F2FP.F16.F32.PACK_AB R13, R99, R98 ;  /* 0x00000062630d723e */ /* 0x004fe200000000ff */
[----:B------:R-:W1:Y:S01]  /*a790*/  MUFU.EX2 R82, R116 ;  /* 0x0000007400527308 */ /* 0x000e620000000800 */
[C---:B---3--:R-:W-:Y:S01]  /*a7a0*/  FADD.FTZ R3, R113.reuse, R3 ;  /* 0x0000000371037221 */ /* 0x048fe20000010000 */
[----:B------:R-:W-:Y:S01]  /*a7b0*/  F2FP.F16.F32.PACK_AB R80, R113, R80 ;  /* 0x000000507150723e */ /* 0x000fe200000000ff */
[-C--:B------:R-:W-:Y:S01]  /*a7c0*/  FMUL.FTZ R59, R59, R125.reuse ;  /* 0x0000007d3b3b7220 */ /* 0x080fe20000410000 */
[----:B------:R-:W-:Y:S01]  /*a7d0*/  F2FP.F16.F32.PACK_AB R15, R103, R102 ;  /* 0x00000066670f723e */ /* 0x000fe200000000ff */
[-C--:B------:R-:W-:Y:S01]  /*a7e0*/  FMUL.FTZ R62, R62, R125.reuse ;  /* 0x0000007d3e3e7220 */ /* 0x080fe20000410000 */
[-C--:B------:R-:W-:Y:S01]  /*a7f0*/  FMUL.FTZ R63, R63, R125.reuse ;  /* 0x0000007d3f3f7220 */ /* 0x080fe20000410000 */
[-C--:B------:R-:W-:Y:S01]  /*a800*/  FMUL.FTZ R66, R66, R125.reuse ;  /* 0x0000007d42427220 */ /* 0x080fe20000410000 */
[----:B------:R-:W2:Y:S01]  /*a810*/  MUFU.EX2 R117, R117 ;  /* 0x0000007500757308 */ /* 0x000ea20000000800 */
[C---:B0-----:R-:W-:Y:S01]  /*a820*/  FADD.FTZ R0, R83.reuse, R0 ;  /* 0x0000000053007221 */ /* 0x041fe20000010000 */
[----:B------:R-:W-:Y:S01]  /*a830*/  F2FP.F16.F32.PACK_AB R83, R83, R118 ;  /* 0x000000765353723e */ /* 0x000fe200000000ff */
[-C--:B------:R-:W-:Y:S01]  /*a840*/  FMUL.FTZ R67, R67, R125.reuse ;  /* 0x0000007d43437220 */ /* 0x080fe20000410000 */
[-C--:B------:R-:W-:Y:S01]  /*a850*/  FMUL.FTZ R70, R70, R125.reuse ;  /* 0x0000007d46467220 */ /* 0x080fe20000410000 */
[----:B------:R-:W-:Y:S01]  /*a860*/  FADD.FTZ R0, R106, R0 ;  /* 0x000000006a007221 */ /* 0x000fe20000010000 */
[----:B------:R-:W-:Y:S01]  /*a870*/  FMUL.FTZ R71, R71, R125 ;  /* 0x0000007d47477220 */ /* 0x000fe20000410000 */
[----:B------:R-:W-:Y:S01]  /*a880*/  IMAD.MOV.U32 R4, RZ, RZ, R9 ;  /* 0x000000ffff047224 */ /* 0x000fe200078e0009 */
[----:B------:R-:W0:Y:S01]  /*a890*/  MUFU.EX2 R104, R104 ;  /* 0x0000006800687308 */ /* 0x000e220000000800 */
[----:B-1----:R-:W-:Y:S01]  /*a8a0*/  FADD.FTZ R3, R82, R3 ;  /* 0x0000000352037221 */ /* 0x002fe20000010000 */
[----:B------:R-:W-:-:S04]  /*a8b0*/  FADD.FTZ R0, R107, R0 ;  /* 0x000000006b007221 */ /* 0x000fc80000010000 */
[----:B------:R-:W-:Y:S02]  /*a8c0*/  FADD.FTZ R0, R110, R0 ;  /* 0x000000006e007221 */ /* 0x000fe40000010000 */
[----:B------:R-:W1:Y:S01]  /*a8d0*/  MUFU.EX2 R105, R105 ;  /* 0x0000006900697308 */ /* 0x000e620000000800 */
[----:B--2---:R-:W-:Y:S01]  /*a8e0*/  FADD.FTZ R3, R117, R3 ;  /* 0x0000000375037221 */ /* 0x004fe20000010000 */
[----:B------:R-:W-:Y:S01]  /*a8f0*/  FADD.FTZ R11, R111, R0 ;  /* 0x000000006f0b7221 */ /* 0x000fe20000010000 */
[----:B------:R-:W-:-:S03]  /*a900*/  F2FP.F16.F32.PACK_AB R82, R117, R82 ;  /* 0x000000527552723e */ /* 0x000fc600000000ff */
[----:B------:R-:W-:Y:S02]  /*a910*/  FADD.FTZ R10, R98, R11 ;  /* 0x0000000b620a7221 */ /* 0x000fe40000010000 */
[----:B------:R-:W-:Y:S01]  /*a920*/  MUFU.EX2 R8, R86 ;  /* 0x0000005600087308 */ /* 0x000fe20000000800 */
[----:B0-----:R-:W-:Y:S01]  /*a930*/  FADD.FTZ R3, R104, R3 ;  /* 0x0000000368037221 */ /* 0x001fe20000010000 */
[----:B------:R-:W-:Y:S01]  /*a940*/  FADD.FTZ R11, R99, R10 ;  /* 0x0000000a630b7221 */ /* 0x000fe20000010000 */
[----:B------:R0:W-:Y:S03]  /*a950*/  STSM.16.M88.4 [R2+0x28b00], R80 ;  /* 0x028b005002007844 */ /* 0x0001e60000000200 */
[----:B------:R-:W-:Y:S02]  /*a960*/  FADD.FTZ R10, R102, R11 ;  /* 0x0000000b660a7221 */ /* 0x000fe40000010000 */
[----:B------:R-:W2:Y:S01]  /*a970*/  MUFU.EX2 R86, R108 ;  /* 0x0000006c00567308 */ /* 0x000ea20000000800 */
[----:B-1----:R-:W-:Y:S01]  /*a980*/  FADD.FTZ R3, R105, R3 ;  /* 0x0000000369037221 */ /* 0x002fe20000010000 */
[----:B------:R-:W-:-:S04]  /*a990*/  FADD.FTZ R11, R103, R10 ;  /* 0x0000000a670b7221 */ /* 0x000fc80000010000 */
[----:B------:R-:W-:Y:S02]  /*a9a0*/  FADD.FTZ R10, R90, R11 ;  /* 0x0000000b5a0a7221 */ /* 0x000fe40000010000 */
[----:B------:R-:W1:Y:S02]  /*a9b0*/  MUFU.EX2 R109, R109 ;  /* 0x0000006d006d7308 */ /* 0x000e640000000800 */
[C---:B------:R-:W-:Y:S01]  /*a9c0*/  FADD.FTZ R11, R91.reuse, R10 ;  /* 0x0000000a5b0b7221 */ /* 0x040fe20000010000 */
[----:B0-----:R-:W-:Y:S02]  /*a9d0*/  F2FP.F16.F32.PACK_AB R81, R91, R90 ;  /* 0x0000005a5b51723e */ /* 0x001fe400000000ff */
[C---:B------:R-:W-:Y:S01]  /*a9e0*/  F2FP.F16.F32.PACK_AB R83, R95.reuse, R94 ;  /* 0x0000005e5f53723e */ /* 0x040fe200000000ff */
[----:B------:R-:W-:Y:S02]  /*a9f0*/  FADD.FTZ R10, R94, R11 ;  /* 0x0000000b5e0a7221 */ /* 0x000fe40000010000 */
[----:B------:R-:W0:Y:S01]  /*aa00*/  MUFU.EX2 R96, R96 ;  /* 0x0000006000607308 */ /* 0x000e220000000800 */
[----:B--2---:R-:W-:Y:S01]  /*aa10*/  FADD.FTZ R0, R86, R3 ;  /* 0x0000000356007221 */ /* 0x004fe20000010000 */
[----:B------:R-:W-:-:S06]  /*aa20*/  FADD.FTZ R10, R95, R10 ;  /* 0x0000000a5f0a7221 */ /* 0x000fcc0000010000 */
[----:B------:R-:W2:Y:S01]  /*aa30*/  MUFU.EX2 R97, R97 ;  /* 0x0000006100617308 */ /* 0x000ea20000000800 */
[C---:B-1----:R-:W-:Y:S01]  /*aa40*/  FADD.FTZ R3, R109.reuse, R0 ;  /* 0x000000006d037221 */ /* 0x042fe20000010000 */
[----:B------:R-:W-:-:S06]  /*aa50*/  F2FP.F16.F32.PACK_AB R86, R109, R86 ;  /* 0x000000566d56723e */ /* 0x000fcc00000000ff */
[----:B------:R-:W1:Y:S01]  /*aa60*/  MUFU.EX2 R100, R100 ;  /* 0x0000006400647308 */ /* 0x000e620000000800 */
[----:B0-----:R-:W-:-:S07]  /*aa70*/  FADD.FTZ R0, R96, R3 ;  /* 0x0000000360007221 */ /* 0x001fce0000010000 */
[----:B------:R-:W0:Y:S01]  /*aa80*/  MUFU.EX2 R101, R101 ;  /* 0x0000006500657308 */ /* 0x000e220000000800 */
[C---:B--2---:R-:W-:Y:S01]  /*aa90*/  FADD.FTZ R3, R97.reuse, R0 ;  /* 0x0000000061037221 */ /* 0x044fe20000010000 */
[----:B------:R-:W-:-:S06]  /*aaa0*/  F2FP.F16.F32.PACK_AB R12, R97, R96 ;  /* 0x00000060610c723e */ /* 0x000fcc00000000ff */
[----:B------:R-:W2:Y:S01]  /*aab0*/  MUFU.EX2 R88, R88 ;  /* 0x0000005800587308 */ /* 0x000ea20000000800 */
[----:B-1----:R-:W-:-:S07]  /*aac0*/  FADD.FTZ R0, R100, R3 ;  /* 0x0000000364007221 */ /* 0x002fce0000010000 */
[----:B------:R-:W1:Y:S01]  /*aad0*/  MUFU.EX2 R89, R89 ;  /* 0x0000005900597308 */ /* 0x000e620000000800 */
[C---:B0-----:R-:W-:Y:S01]  /*aae0*/  FADD.FTZ R3, R101.reuse, R0 ;  /* 0x0000000065037221 */ /* 0x041fe20000010000 */
[----:B------:R-:W-:-:S06]  /*aaf0*/  F2FP.F16.F32.PACK_AB R14, R101, R100 ;  /* 0x00000064650e723e */ /* 0x000fcc00000000ff */
[----:B------:R-:W0:Y:S01]  /*ab00*/  MUFU.EX2 R92, R92 ;  /* 0x0000005c005c7308 */ /* 0x000e220000000800 */
[----:B--2---:R-:W-:-:S07]  /*ab10*/  FADD.FTZ R0, R88, R3 ;  /* 0x0000000358007221 */ /* 0x004fce0000010000 */
[----:B------:R2:W3:Y:S01]  /*ab20*/  MUFU.EX2 R7, R85 ;  /* 0x0000005500077308 */ /* 0x0004e20000000800 */
[C---:B-1----:R-:W-:Y:S01]  /*ab30*/  FADD.FTZ R3, R89.reuse, R0 ;  /* 0x0000000059037221 */ /* 0x042fe20000010000 */
[----:B------:R-:W-:-:S06]  /*ab40*/  F2FP.F16.F32.PACK_AB R80, R89, R88 ;  /* 0x000000585950723e */ /* 0x000fcc00000000ff */
[----:B------:R-:W1:Y:S01]  /*ab50*/  MUFU.EX2 R93, R93 ;  /* 0x0000005d005d7308 */ /* 0x000e620000000800 */
[----:B0-----:R-:W-:Y:S01]  /*ab60*/  FADD.FTZ R0, R92, R3 ;  /* 0x000000035c007221 */ /* 0x001fe20000010000 */
[----:B--2---:R-:W-:-:S06]  /*ab70*/  F2FP.F16.F32.PACK_AB R85, R107, R106 ;  /* 0x0000006a6b55723e */ /* 0x004fcc00000000ff */
[----:B------:R-:W0:Y:S01]  /*ab80*/  MUFU.EX2 R112, R124 ;  /* 0x0000007c00707308 */ /* 0x000e220000000800 */
[----:B---3--:R-:W-:Y:S01]  /*ab90*/  FADD.FTZ R10, R7, R10 ;  /* 0x0000000a070a7221 */ /* 0x008fe20000010000 */
[----:B------:R-:W-:-:S03]  /*aba0*/  F2FP.F16.F32.PACK_AB R113, R135, R7 ;  /* 0x000000078771723e */ /* 0x000fc600000000ff */
[----:B------:R-:W-:-:S03]  /*abb0*/  FADD.FTZ R11, R135, R10 ;  /* 0x0000000a870b7221 */ /* 0x000fc60000010000 */
[----:B------:R-:W2:Y:S01]  /*abc0*/  MUFU.EX2 R128, R128 ;  /* 0x0000008000807308 */ /* 0x000ea20000000800 */
[C---:B-1----:R-:W-:Y:S01]  /*abd0*/  FADD.FTZ R3, R93.reuse, R0 ;  /* 0x000000005d037221 */ /* 0x042fe20000010000 */
[----:B------:R-:W-:Y:S01]  /*abe0*/  FADD.FTZ R0, R8, R11 ;  /* 0x0000000b08007221 */ /* 0x000fe20000010000 */
[----:B------:R-:W-:-:S05]  /*abf0*/  F2FP.F16.F32.PACK_AB R82, R93, R92 ;  /* 0x0000005c5d52723e */ /* 0x000fca00000000ff */
[----:B------:R1:W3:Y:S01]  /*ac00*/  MUFU.EX2 R115, R87 ;  /* 0x0000005700737308 */ /* 0x0002e20000000800 */
[----:B0-----:R-:W-:-:S07]  /*ac10*/  FADD.FTZ R3, R112, R3 ;  /* 0x0000000370037221 */ /* 0x001fce0000010000 */
[----:B------:R0:W4:Y:S01]  /*ac20*/  MUFU.EX2 R114, R84 ;  /* 0x0000005400727308 */ /* 0x0001220000000800 */
[C---:B--2---:R-:W-:Y:S01]  /*ac30*/  FADD.FTZ R3, R128.reuse, R3 ;  /* 0x0000000380037221 */ /* 0x044fe20000010000 */
[----:B-1----:R-:W-:Y:S02]  /*ac40*/  F2FP.F16.F32.PACK_AB R87, R111, R110 ;  /* 0x0000006e6f57723e */ /* 0x002fe400000000ff */
[----:B------:R-:W-:-:S04]  /*ac50*/  F2FP.F16.F32.PACK_AB R112, R128, R112 ;  /* 0x000000708070723e */ /* 0x000fc800000000ff */
[----:B------:R-:W1:Y:S01]  /*ac60*/  MUFU.EX2 R5, R5 ;  /* 0x0000000500057308 */ /* 0x000e620000000800 */
[----:B---3--:R-:W-:Y:S01]  /*ac70*/  FADD.FTZ R11, R115, R0 ;  /* 0x00000000730b7221 */ /* 0x008fe20000010000 */
[----:B0-----:R-:W-:Y:S02]  /*ac80*/  F2FP.F16.F32.PACK_AB R84, R105, R104 ;  /* 0x000000686954723e */ /* 0x001fe400000000ff */
[----:B------:R-:W-:Y:S01]  /*ac90*/  F2FP.F16.F32.PACK_AB R115, R115, R8 ;  /* 0x000000087373723e */ /* 0x000fe200000000ff */
[----:B------:R-:W-:Y:S02]  /*aca0*/  FADD.FTZ R10, R134, R11 ;  /* 0x0000000b860a7221 */ /* 0x000fe40000010000 */
[----:B------:R0:W-:Y:S01]  /*acb0*/  STSM.16.M88.4 [R2+0x2a300], R84 ;  /* 0x02a3005402007844 */ /* 0x0001e20000000200 */
[----:B------:R-:W2:Y:S01]  /*acc0*/  MUFU.EX2 R75, R75 ;  /* 0x0000004b004b7308 */ /* 0x000ea20000000800 */
[----:B----4-:R-:W-:Y:S02]  /*acd0*/  FADD.FTZ R0, R114, R3 ;  /* 0x0000000372007221 */ /* 0x010fe40000010000 */
[----:B------:R0:W-:Y:S04]  /*ace0*/  STSM.16.M88.4 [R2+0x2bb00], R12 ;  /* 0x02bb000c02007844 */ /* 0x0001e80000000200 */
[----:B------:R0:W-:Y:S01]  /*acf0*/  STSM.16.M88.4 [R2+0x2d300], R80 ;  /* 0x02d3005002007844 */ /* 0x0001e20000000200 */
[----:B------:R-:W3:Y:S01]  /*ad00*/  MUFU.EX2 R73, R73 ;  /* 0x0000004900497308 */ /* 0x000ee20000000800 */
[C---:B-1----:R-:W-:Y:S01]  /*ad10*/  FADD.FTZ R0, R5.reuse, R0 ;  /* 0x0000000005007221 */ /* 0x042fe20000010000 */
[----:B------:R-:W-:Y:S01]  /*ad20*/  F2FP.F16.F32.PACK_AB R114, R5, R114 ;  /* 0x000000720572723e */ /* 0x000fe200000000ff */
[----:B------:R-:W-:-:S04]  /*ad30*/  IMAD.MOV.U32 R5, RZ, RZ, R74 ;  /* 0x000000ffff057224 */ /* 0x000fc800078e004a */
[----:B------:R0:W-:Y:S01]  /*ad40*/  STSM.16.M88.4 [R2+0x2eb00], R112 ;  /* 0x02eb007002007844 */ /* 0x0001e20000000200 */
[----:B------:R-:W1:Y:S01]  /*ad50*/  MUFU.EX2 R78, R78 ;  /* 0x0000004e004e7308 */ /* 0x000e620000000800 */
[----:B--2---:R-:W-:-:S07]  /*ad60*/  FADD.FTZ R7, R75, R10 ;  /* 0x0000000a4b077221 */ /* 0x004fce0000010000 */
[----:B------:R-:W2:Y:S01]  /*ad70*/  MUFU.EX2 R79, R79 ;  /* 0x0000004f004f7308 */ /* 0x000ea20000000800 */
[----:B---3--:R-:W-:-:S07]  /*ad80*/  FADD.FTZ R3, R73, R0 ;  /* 0x0000000049037221 */ /* 0x008fce0000010000 */
[----:B------:R-:W3:Y:S01]  /*ad90*/  MUFU.EX2 R76, R76 ;  /* 0x0000004c004c7308 */ /* 0x000ee20000000800 */
[----:B-1----:R-:W-:-:S07]  /*ada0*/  FADD.FTZ R0, R78, R7 ;  /* 0x000000074e007221 */ /* 0x002fce0000010000 */
[----:B------:R-:W1:Y:S01]  /*adb0*/  MUFU.EX2 R72, R72 ;  /* 0x0000004800487308 */ /* 0x000e620000000800 */
[C---:B--2---:R-:W-:Y:S01]  /*adc0*/  FADD.FTZ R0, R79.reuse, R0 ;  /* 0x000000004f007221 */ /* 0x044fe20000010000 */
[----:B------:R-:W-:-:S06]  /*add0*/  F2FP.F16.F32.PACK_AB R79, R79, R78 ;  /* 0x0000004e4f4f723e */ /* 0x000fcc00000000ff */
[----:B------:R2:W4:Y:S01]  /*ade0*/  MUFU.EX2 R20, R77 ;  /* 0x0000004d00147308 */ /* 0x0005220000000800 */
[C---:B---3--:R-:W-:Y:S01]  /*adf0*/  FADD.FTZ R3, R76.reuse, R3 ;  /* 0x000000034c037221 */ /* 0x048fe20000010000 */
[----:B------:R-:W-:Y:S02]  /*ae00*/  F2FP.F16.F32.PACK_AB R76, R76, R73 ;  /* 0x000000494c4c723e */ /* 0x000fe400000000ff */
[----:B--2---:R-:W-:Y:S01]  /*ae10*/  F2FP.F16.F32.PACK_AB R77, R75, R134 ;  /* 0x000000864b4d723e */ /* 0x004fe200000000ff */
[----:B-1----:R-:W-:Y:S01]  /*ae20*/  FADD.FTZ R3, R72, R3 ;  /* 0x0000000348037221 */ /* 0x002fe20000010000 */
[----:B----4-:R-:W-:-:S03]  /*ae30*/  F2FP.F16.F32.PACK_AB R78, R20, R72 ;  /* 0x00000048144e723e */ /* 0x010fc600000000ff */
        /* <DEDUP_REMOVED lines=10> */
[----:B------:R-:W-:-:S05]  /*aee0*/  UMOV UR38, UR10 ;  /* 0x0000000a00267c82 */ /* 0x000fca0008000000 */
.L_x_2090:
[----:B------:R-:W-:-:S13]  /*aef0*/  R2UR UR5, R144 ;  /* 0x00000000900572ca */ /* 0x000fda00000e0000 */
[----:B------:R-:W-:-:S06]  /*af00*/  UISETP.GE.AND UP0, UPT, UR38, UR5, UPT ;  /* 0x000000052600728c */ /* 0x000fcc000bf06270 */
[----:B------:R-:W-:-:S13]  /*af10*/  PLOP3.LUT P2, PT, PT, PT, UP0, 0x80, 0x0 ;  /* 0x000000000000781c */ /* 0x000fda0003f4f008 */
[----:B------:R-:W-:Y:S05]  /*af20*/  @!P2 BRA `(.L_x_2100) ;  /* 0x00000040002ca947 */ /* 0x000fea0003800000 */
[----:B------:R-:W-:Y:S01]  /*af30*/  IMAD.MOV.U32 R4, RZ, RZ, R74 ;  /* 0x000000ffff047224 */ /* 0x000fe200078e004a */
[----:B------:R-:W-:Y:S01]  /*af40*/  UMOV UR39, UR60 ;  /* 0x0000003c00277c82 */ /* 0x000fe20008000000 */
[----:B------:R-:W-:Y:S01]  /*af50*/  IMAD.MOV.U32 R5, RZ, RZ, R9 ;  /* 0x000000ffff057224 */ /* 0x000fe200078e0009 */
[----:B------:R-:W-:Y:S01]  /*af60*/  UMOV UR7, UR36 ;  /* 0x0000002400077c82 */ /* 0x000fe20008000000 */
[----:B------:R-:W-:-:S05]  /*af70*/  ULDC UR5, c[0x0][0x9d8] ;  /* 0x0002760000057ab9 */ /* 0x000fca0000000800 */
.L_x_2109:
[----:B------:R-:W-:Y:S01]  /*af80*/  R2UR UR4, R16 ;  /* 0x00000000100472ca */ /* 0x000fe200000e0000 */
[----:B------:R-:W-:-:S04]  /*af90*/  UIADD3 UR36, UR7, 0x1, URZ ;  /* 0x0000000107247890 */ /* 0x000fc8000fffe03f */
[----:B------:R-:W-:-:S04]  /*afa0*/  UISETP.NE.AND UP0, UPT, UR36, 0x2, UPT ;  /* 0x000000022400788c */ /* 0x000fc8000bf05270 */
[----:B------:R-:W-:Y:S02]  /*afb0*/  USEL UR60, URZ, 0x1, UP0 ;  /* 0x000000013f3c7887 */ /* 0x000fe40008000000 */
[----:B------:R-:W-:Y:S02]  /*afc0*/  USEL UR36, UR36, URZ, UP0 ;  /* 0x0000003f24247287 */ /* 0x000fe40008000000 */
[----:B------:R-:W-:Y:S01]  /*afd0*/  ISETP.NE.AND P3, PT, RZ, UR4, PT ;  /* 0x00000004ff007c0c */ /* 0x000fe2000bf65270 */
[----:B------:R-:W-:-:S12]  /*afe0*/  ULOP3.LUT UR60, UR39, UR60, URZ, 0x3c, !UPT ;  /* 0x0000003c273c7292 */ /* 0x000fd8000f8e3c3f */
[----:B----4-:R-:W-:Y:S05]  /*aff0*/  @P3 BRA `(.L_x_2101) ;  /* 0x00000000002c3947 */ /* 0x010fea0003800000 */
[----:B------:R-:W-:Y:S05]  /*b000*/  @!P0 BRA `(.L_x_2102) ;  /* 0x0000000000048947 */ /* 0x000fea0003800000 */
[----:B------:R-:W-:Y:S01]  /*b010*/  BPT.TRAP 0x1 ;  /* 0x000000040000795c */ /* 0x000fe20000300000 */
.L_x_2102:
[----:B------:R-:W-:Y:S01]  /*b020*/  ULEA UR4, UR36, UR37, 0x3 ;  /* 0x0000002524047291 */ /* 0x000fe2000f8e183f */
[----:B------:R-:W-:-:S05]  /*b030*/  IMAD.U32 R6, RZ, RZ, UR60 ;  /* 0x0000003cff067e24 */ /* 0x000fca000f8e00ff */
[----:B------:R-:W-:-:S04]  /*b040*/  SHF.L.U32 R6, R6, 0x1f, RZ ;  /* 0x0000001f06067819 */ /* 0x000fc800000006ff */
[----:B------:R1:W2:Y:S01]  /*b050*/  SYNCS.PHASECHK.TRANS64.TRYWAIT P2, [UR4+0x31c30], R6 ;  /* 0x031c3006ff0075a7 */ /* 0x0002a20008040144 */
[----:B------:R-:W-:Y:S05]  /*b060*/  @!P0 BRA `(.L_x_2103) ;  /* 0x0000000000048947 */ /* 0x000fea0003800000 */
[----:B------:R-:W-:Y:S01]  /*b070*/  BPT.TRAP 0x1 ;  /* 0x000000040000795c */ /* 0x000fe20000300000 */
.L_x_2103:
[----:B--2---:R-:W-:Y:S05]  /*b080*/  @P2 BRA `(.L_x_2101) ;  /* 0x0000000000082947 */ /* 0x004fea0003800000 */
[----:B------:R-:W2:Y:S02]  /*b090*/  SYNCS.PHASECHK.TRANS64.TRYWAIT P2, [UR4+0x31c30], R6 ;  /* 0x031c3006ff0075a7 */ /* 0x000ea40008040144 */
[----:B--2---:R-:W-:Y:S05]  /*b0a0*/  @!P2 BRA `(.L_x_2104) ;  /* 0x000000e8003ca947 */ /* 0x004fea0003800000 */
.L_x_2101:
        /* <DEDUP_REMOVED lines=30> */
[----:B-1----:R-:W-:Y:S01]  /*b290*/  VIADD R6, R7, 0x8 ;  /* 0x0000000807067836 */ /* 0x002fe20000000000 */
        /* <DEDUP_REMOVED lines=29> */
[----:B0-----:R-:W-:-:S06]  /*b470*/  WARPGROUP.ARRIVE ;  /* 0x00000000000079c5 */ /* 0x001fcc0000000000 */
        /* <DEDUP_REMOVED lines=296> */
.L_x_2106:
[----:B------:R-:W-:Y:S01]  /*c700*/  ULEA UR4, UR7, UR37, 0x3 ;  /* 0x0000002507047291 */ /* 0x000fe2000f8e183f */
[----:B------:R-:W-:-:S05]  /*c710*/  IMAD.U32 R6, RZ, RZ, UR39 ;  /* 0x00000027ff067e24 */ /* 0x000fca000f8e00ff */
[----:B------:R-:W-:-:S04]  /*c720*/  SHF.L.U32 R6, R6, 0x1f, RZ ;  /* 0x0000001f06067819 */ /* 0x000fc800000006ff */
[----:B------:R0:W1:Y:S01]  /*c730*/  SYNCS.PHASECHK.TRANS64.TRYWAIT P2, [UR4+0x31c50], R6 ;  /* 0x031c5006ff0075a7 */ /* 0x0000620008040144 */
[----:B------:R-:W-:Y:S05]  /*c740*/  @!P0 BRA `(.L_x_2107) ;  /* 0x0000000000048947 */ /* 0x000fea0003800000 */
[----:B------:R-:W-:Y:S01]  /*c750*/  BPT.TRAP 0x1 ;  /* 0x000000040000795c */ /* 0x000fe20000300000 */
.L_x_2107:
[----:B-1----:R-:W-:Y:S05]  /*c760*/  @P2 BRA `(.L_x_2105) ;  /* 0x0000000000082947 */ /* 0x002fea0003800000 */
[----:B------:R-:W1:Y:S02]  /*c770*/  SYNCS.PHASECHK.TRANS64.TRYWAIT P2, [UR4+0x31c50], R6 ;  /* 0x031c5006ff0075a7 */ /* 0x000e640008040144 */
[----:B-1----:R-:W-:Y:S05]  /*c780*/  @!P2 BRA `(.L_x_2108) ;  /* 0x000000d0009ca947 */ /* 0x002fea0003800000 */
.L_x_2105:
        /* <DEDUP_REMOVED lines=65> */
[----:B------:R-:W-:Y:S01]  /*cba0*/  ULDC UR14, c[0x0][0x988] ;  /* 0x00026200000e7ab9 */ /* 0x000fe20000000800 */
[----:B------:R-:W-:Y:S01]  /*cbb0*/  FMUL.FTZ R77, R130, UR5 ;  /* 0x00000005824d7c20 */ /* 0x000fe20008410000 */
[----:B------:R-:W1:Y:S01]  /*cbc0*/  MUFU.TANH R17, R17 ;  /* 0x0000001100117308 */ /* 0x000e620000002400 */
[----:B--2---:R-:W-:Y:S01]  /*cbd0*/  FMNMX.FTZ R9, R14, R9, !PT ;  /* 0x000000090e097209 */ /* 0x004fe20007810000 */
[----:B------:R-:W-:Y:S01]  /*cbe0*/  UMOV UR4, UR14 ;  /* 0x0000000e00047c82 */ /* 0x000fe20008000000 */
        /* <DEDUP_REMOVED lines=36> */
[----:B------:R-:W0:Y:S01]  /*ce30*/  S2R R137, SR_TID.X ;  /* 0x0000000000897919 */ /* 0x000e220000002100 */
[----:B------:R-:W3:Y:S01]  /*ce40*/  MUFU.TANH R112, R112 ;  /* 0x0000007000707308 */ /* 0x000ee20000002400 */
[----:B-1----:R-:W-:Y:S01]  /*ce50*/  FMNMX.FTZ R9, R21, R9, !PT ;  /* 0x0000000915097209 */ /* 0x002fe20007810000 */
[----:B------:R-:W-:Y:S01]  /*ce60*/  UMOV UR39, UR60 ;  /* 0x0000003c00277c82 */ /* 0x000fe20008000000 */
[----:B------:R-:W-:-:S05]  /*ce70*/  R2UR UR14, R144 ;  /* 0x00000000900e72ca */ /* 0x000fca00000e0000 */
[----:B------:R-:W1:Y:S01]  /*ce80*/  MUFU.TANH R113, R113 ;  /* 0x0000007100717308 */ /* 0x000e620000002400 */
[----:B--2---:R-:W-:-:S07]  /*ce90*/  FMNMX.FTZ R9, R120, R9, !PT ;  /* 0x0000000978097209 */ /* 0x004fce0007810000 */
[----:B------:R-:W2:Y:S01]  /*cea0*/  MUFU.TANH R116, R116 ;  /* 0x0000007400747308 */ /* 0x000ea20000002400 */
[----:B---3--:R-:W-:Y:S01]  /*ceb0*/  FMNMX.FTZ R9, R112, R9, !PT ;  /* 0x0000000970097209 */ /* 0x008fe20007810000 */
[----:B------:R-:W-:Y:S01]  /*cec0*/  UISETP.GT.AND UP0, UPT, UR38, UR14, UPT ;  /* 0x0000000e2600728c */ /* 0x000fe2000bf04270 */
[----:B------:R-:W-:Y:S02]  /*ced0*/  WARPGROUP.DEPBAR.LE gsb0, 0x0 ;  /* 0x00008000000079c5 */ /* 0x000fe40000010000 */
[----:B------:R-:W-:-:S03]  /*cee0*/  WARPGROUP.ARRIVE ;  /* 0x00000000000079c5 */ /* 0x000fc60000000000 */
[----:B------:R-:W3:Y:S01]  /*cef0*/  MUFU.TANH R117, R117 ;  /* 0x0000007500757308 */ /* 0x000ee20000002400 */
[----:B-1----:R-:W-:Y:S02]  /*cf00*/  FMNMX.FTZ R9, R113, R9, !PT ;  /* 0x0000000971097209 */ /* 0x002fe40007810000 */
[----:B------:R-:W-:Y:S01]  /*cf10*/  HGMMA.64x96x16.F32 R24, gdesc[UR32].tnspB, R24, gsb0 ;  /* 0x41600000201879f0 */ /* 0x000fe20008000818 */
[----:B------:R-:W-:Y:S02]  /*cf20*/  UIADD3 UR32, UR10, 0x300, URZ ;  /* 0x000003000a207890 */ /* 0x000fe4000fffe03f */
[----:B------:R-:W-:Y:S02]  /*cf30*/  UIADD3 UR34, UR11, 0x80, URZ ;  /* 0x000000800b227890 */ /* 0x000fe4000fffe03f */
[----:B------:R-:W1:Y:S01]  /*cf40*/  MUFU.TANH R104, R104 ;  /* 0x0000006800687308 */ /* 0x000e620000002400 */
[----:B------:R-:W-:Y:S01]  /*cf50*/  UMOV UR33, 0xc0000010 ;  /* 0xc000001000217882 */ /* 0x000fe20000000000 */
[----:B------:R-:W-:Y:S01]  /*cf60*/  UMOV UR35, 0x80000020 ;  /* 0x8000002000237882 */ /* 0x000fe20000000000 */
[----:B--2---:R-:W-:-:S02]  /*cf70*/  FMNMX.FTZ R9, R116, R9, !PT ;  /* 0x0000000974097209 */ /* 0x004fc40007810000 */
[----:B0-----:R-:W-:Y:S02]  /*cf80*/  SHF.R.U32.HI R136, RZ, 0x7, R137 ;  /* 0x00000007ff887819 */ /* 0x001fe40000011689 */
[----:B------:R-:W-:Y:S01]  /*cf90*/  ISETP.GE.U32.AND P2, PT, R137, 0x180, PT ;  /* 0x000001808900780c */ /* 0x000fe20003f46070 */
        /* <DEDUP_REMOVED lines=23> */
[----:B0-----:R-:W-:Y:S01]  /*d110*/  FMNMX.FTZ R9, R92, R9, !PT ;  /* 0x000000095c097209 */ /* 0x001fe20007810000 */
[----:B------:R-:W-:Y:S02]  /*d120*/  WARPGROUP.DEPBAR.LE gsb0, 0x0 ;  /* 0x00008000000079c5 */ /* 0x000fe40000010000 */
[----:B------:R-:W-:-:S04]  /*d130*/  WARPGROUP.ARRIVE ;  /* 0x00000000000079c5 */ /* 0x000fc80000000000 */
[----:B------:R-:W0:Y:S01]  /*d140*/  MUFU.TANH R81, R81 ;  /* 0x0000005100517308 */ /* 0x000e220000002400 */
[----:B--2---:R-:W-:Y:S01]  /*d150*/  FMNMX.FTZ R9, R93, R9, !PT ;  /* 0x000000095d097209 */ /* 0x004fe20007810000 */
[----:B------:R-:W-:Y:S01]  /*d160*/  HGMMA.64x96x16.F32 R24, gdesc[UR32].tnspB, R24, gsb0 ;  /* 0x41600000201879f0 */ /* 0x000fe20008000818 */
[----:B------:R-:W-:Y:S02]  /*d170*/  UIADD3 UR32, UR10, 0x480, URZ ;  /* 0x000004800a207890 */ /* 0x000fe4000fffe03f */
[----:B------:R-:W-:Y:S01]  /*d180*/  UIADD3 UR34, UR11, 0xc0, URZ ;  /* 0x000000c00b227890 */ /* 0x000fe2000fffe03f */
[----:B------:R-:W-:Y:S01]  /*d190*/  UMOV UR33, 0xc0000010 ;  /* 0xc000001000217882 */ /* 0x000fe20000000000 */
[----:B------:R-:W-:Y:S01]  /*d1a0*/  UMOV UR35, 0x80000020 ;  /* 0x8000002000237882 */ /* 0x000fe20000000000 */
        /* <DEDUP_REMOVED lines=12> */
[----:B------:R-:W-:Y:S01]  /*d270*/  MUFU.TANH R7, R7 ;  /* 0x0000000700077308 */ /* 0x000fe20000002400 */
[----:B-1----:R-:W-:-:S07]  /*d280*/  FMNMX.FTZ R9, R124, R9, !PT ;  /* 0x000000097c097209 */ /* 0x002fce0007810000 */
[----:B------:R-:W-:Y:S01]  /*d290*/  MUFU.TANH R8, R8 ;  /* 0x0000000800087308 */ /* 0x000fe20000002400 */
[----:B0-----:R-:W-:-:S05]  /*d2a0*/  FMNMX.FTZ R9, R125, R9, !PT ;  /* 0x000000097d097209 */ /* 0x001fca0007810000 */
[----:B------:R-:W0:Y:S02]  /*d2b0*/  SHFL.BFLY PT, R132, R9, 0x2, 0x1f ;  /* 0x0c401f0009847f89 */ /* 0x000e2400000e0000 */
[----:B------:R-:W-:Y:S08]  /*d2c0*/  MUFU.TANH R73, R73 ;  /* 0x0000004900497308 */ /* 0x000ff00000002400 */
[----:B------:R-:W-:Y:S08]  /*d2d0*/  MUFU.TANH R76, R76 ;  /* 0x0000004c004c7308 */ /* 0x000ff00000002400 */
[----:B------:R-:W-:Y:S01]  /*d2e0*/  MUFU.TANH R77, R77 ;  /* 0x0000004d004d7308 */ /* 0x000fe20000002400 */
[----:B0-----:R-:W-:-:S07]  /*d2f0*/  FMNMX.FTZ R9, R9, R132, !PT ;  /* 0x0000008409097209 */ /* 0x001fce0007810000 */
        /* <DEDUP_REMOVED lines=19> */
[----:B------:R-:W-:Y:S01]  /*d430*/  MUFU.TANH R123, R123 ;  /* 0x0000007b007b7308 */ /* 0x000fe20000002400 */
[--C-:B------:R-:W-:Y:S01]  /*d440*/  FFMA.FTZ R5, R13, UR4, -R132.reuse ;  /* 0x000000040d057c23 */ /* 0x100fe20008010884 */
[----:B------:R-:W-:Y:S01]  /*d450*/  FMUL.FTZ R13, R118, UR5 ;  /* 0x00000005760d7c20 */ /* 0x000fe20008410000 */
[--C-:B------:R-:W-:Y:S01]  /*d460*/  FFMA.FTZ R134, R10, UR4, -R132.reuse ;  /* 0x000000040a867c23 */ /* 0x100fe20008010884 */
[--C-:B------:R-:W-:Y:S01]  /*d470*/  FFMA.FTZ R10, R15, UR4, -R132.reuse ;  /* 0x000000040f0a7c23 */ /* 0x100fe20008010884 */
[----:B------:R-:W-:Y:S01]  /*d480*/  FMUL.FTZ R15, R119, UR5 ;  /* 0x00000005770f7c20 */ /* 0x000fe20008410000 */
        /* <DEDUP_REMOVED lines=25> */
[----:B------:R-:W-:Y:S01]  /*d620*/  FFMA.FTZ R80, R80, UR4, -R132 ;  /* 0x0000000450507c23 */ /* 0x000fe20008010884 */
        /* <DEDUP_REMOVED lines=17> */
[----:B------:R-:W-:Y:S01]  /*d740*/  FFMA.FTZ R125, R125, UR4, -R132 ;  /* 0x000000047d7d7c23 */ /* 0x000fe20008010884 */
[----:B------:R-:W-:-:S04]  /*d750*/  FMNMX.FTZ R111, R76, R111, !PT ;  /* 0x0000006f4c6f7209 */ /* 0x000fc80007810000 */
[----:B------:R-:W-:Y:S02]  /*d760*/  FMNMX.FTZ R111, R77, R111, !PT ;  /* 0x0000006f4d6f7209 */ /* 0x000fe40007810000 */
[----:B------:R-:W4:Y:S02]  /*d770*/  MUFU.TANH R13, R13 ;  /* 0x0000000d000d7308 */ /* 0x000f240000002400 */
[----:B------:R-:W-:-:S04]  /*d780*/  FMNMX.FTZ R111, R128, R111, !PT ;  /* 0x0000006f806f7209 */ /* 0x000fc80007810000 */
[----:B------:R-:W-:Y:S02]  /*d790*/  FMNMX.FTZ R111, R129, R111, !PT ;  /* 0x0000006f816f7209 */ /* 0x000fe40007810000 */
[----:B------:R-:W5:Y:S02]  /*d7a0*/  MUFU.TANH R15, R15 ;  /* 0x0000000f000f7308 */ /* 0x000f640000002400 */
[----:B------:R-:W-:-:S04]  /*d7b0*/  FMNMX.FTZ R111, R130, R111, !PT ;  /* 0x0000006f826f7209 */ /* 0x000fc80007810000 */
[----:B------:R-:W-:Y:S02]  /*d7c0*/  FMNMX.FTZ R111, R122, R111, !PT ;  /* 0x0000006f7a6f7209 */ /* 0x000fe40007810000 */
[----:B------:R-:W5:Y:S02]  /*d7d0*/  MUFU.TANH R3, R3 ;  /* 0x0000000300037308 */ /* 0x000f640000002400 */
[----:B------:R-:W-:Y:S01]  /*d7e0*/  FMNMX.FTZ R111, R123, R111, !PT ;  /* 0x0000006f7b6f7209 */ /* 0x000fe20007810000 */
[----:B------:R-:W-:Y:S02]  /*d7f0*/  WARPGROUP.DEPBAR.LE gsb0, 0x0 ;  /* 0x00008000000079c5 */ /* 0x000fe40000010000 */
[----:B------:R-:W-:Y:S01]  /*d800*/  WARPGROUP.ARRIVE ;  /* 0x00000000000079c5 */ /* 0x000fe20000000000 */
[----:B-1----:R-:W-:Y:S02]  /*d810*/  FMNMX.FTZ R111, R126, R111, !PT ;  /* 0x0000006f7e6f7209 */ /* 0x002fe40007810000 */
[----:B------:R-:W1:Y:S02]  /*d820*/  MUFU.TANH R106, R106 ;  /* 0x0000006a006a7308 */ /* 0x000e640000002400 */
[----:B--2---:R-:W-:Y:S01]  /*d830*/  FMNMX.FTZ R111, R127, R111, !PT ;  /* 0x0000006f7f6f7209 */ /* 0x004fe20007810000 */
[----:B------:R-:W-:Y:S01]  /*d840*/  HGMMA.64x96x16.F32 R24, gdesc[UR32].tnspB, R24, gsb0 ;  /* 0x41600000201879f0 */ /* 0x000fe20008000818 */
[----:B------:R-:W-:-:S02]  /*d850*/  UIADD3 UR32, UR10, 0x780, URZ ;  /* 0x000007800a207890 */ /* 0x000fc4000fffe03f */
[----:B------:R-:W-:Y:S01]  /*d860*/  UIADD3 UR34, UR11, 0x140, URZ ;  /* 0x000001400b227890 */ /* 0x000fe2000fffe03f */
[----:B0-----:R-:W-:Y:S01]  /*d870*/  FMNMX.FTZ R111, R114, R111, !PT ;  /* 0x0000006f726f7209 */ /* 0x001fe20007810000 */
[----:B------:R-:W-:Y:S01]  /*d880*/  UMOV UR33, 0xc0000010 ;  /* 0xc000001000217882 */ /* 0x000fe20000000000 */
[----:B------:R-:W-:Y:S01]  /*d890*/  UMOV UR35, 0x80000020 ;  /* 0x8000002000237882 */ /* 0x000fe20000000000 */
[----:B------:R-:W0:Y:S01]  /*d8a0*/  MUFU.TANH R107, R107 ;  /* 0x0000006b006b7308 */ /* 0x000e220000002400 */
[----:B---3--:R-:W-:-:S04]  /*d8b0*/  FMNMX.FTZ R111, R115, R111, !PT ;  /* 0x0000006f736f7209 */ /* 0x008fc80007810000 */
[----:B----4-:R-:W-:-:S03]  /*d8c0*/  FMNMX.FTZ R111, R13, R111, !PT ;  /* 0x0000006f0d6f7209 */ /* 0x010fc60007810000 */
[----:B------:R-:W2:Y:S01]  /*d8d0*/  MUFU.TANH R110, R110 ;  /* 0x0000006e006e7308 */ /* 0x000ea20000002400 */
[----:B-----5:R-:W-:-:S04]  /*d8e0*/  FMNMX.FTZ R111, R15, R111, !PT ;  /* 0x0000006f0f6f7209 */ /* 0x020fc80007810000 */
[----:B------:R-:W-:-:S03]  /*d8f0*/  FMNMX.FTZ R111, R3, R111, !PT ;  /* 0x0000006f036f7209 */ /* 0x000fc60007810000 */
[----:B------:R-:W3:Y:S01]  /*d900*/  MUFU.TANH R98, R98 ;  /* 0x0000006200627308 */ /* 0x000ee20000002400 */
[----:B-1----:R-:W-:-:S04]  /*d910*/  FMNMX.FTZ R111, R106, R111, !PT ;  /* 0x0000006f6a6f7209 */ /* 0x002fc80007810000 */
[----:B0-----:R-:W-:-:S03]  /*d920*/  FMNMX.FTZ R111, R107, R111, !PT ;  /* 0x0000006f6b6f7209 */ /* 0x001fc60007810000 */
[----:B------:R-:W0:Y:S01]  /*d930*/  MUFU.TANH R99, R99 ;  /* 0x0000006300637308 */ /* 0x000e220000002400 */
[----:B--2---:R-:W-:-:S07]  /*d940*/  FMNMX.FTZ R111, R110, R111, !PT ;  /* 0x0000006f6e6f7209 */ /* 0x004fce0007810000 */
[----:B------:R-:W1:Y:S01]  /*d950*/  MUFU.TANH R102, R102 ;  /* 0x0000006600667308 */ /* 0x000e620000002400 */
[----:B---3--:R-:W-:-:S07]  /*d960*/  FMNMX.FTZ R111, R98, R111, !PT ;  /* 0x0000006f626f7209 */ /* 0x008fce0007810000 */
[----:B------:R-:W2:Y:S01]  /*d970*/  MUFU.EX2 R134, R134 ;  /* 0x0000008600867308 */ /* 0x000ea20000000800 */
[----:B0-----:R-:W-:-:S07]  /*d980*/  FMNMX.FTZ R111, R99, R111, !PT ;  /* 0x0000006f636f7209 */ /* 0x001fce0007810000 */
[----:B------:R-:W0:Y:S01]  /*d990*/  MUFU.TANH R103, R103 ;  /* 0x0000006700677308 */ /* 0x000e220000002400 */
[----:B-1----:R-:W-:-:S07]  /*d9a0*/  FMNMX.FTZ R111, R102, R111, !PT ;  /* 0x0000006f666f7209 */ /* 0x002fce0007810000 */
[----:B------:R-:W1:Y:S01]  /*d9b0*/  MUFU.EX2 R118, R11 ;  /* 0x0000000b00767308 */ /* 0x000e620000000800 */
[C---:B--2---:R-:W-:Y:S01]  /*d9c0*/  FADD.FTZ R14, R134.reuse, R14 ;  /* 0x0000000e860e7221 */ /* 0x044fe20000010000 */
[----:B------:R-:W-:-:S06]  /*d9d0*/  F2FP.F16.F32.PACK_AB R12, R134, R12 ;  /* 0x0000000c860c723e */ /* 0x000fcc00000000ff */
[----:B------:R-:W2:Y:S01]  /*d9e0*/  MUFU.EX2 R135, R135 ;  /* 0x0000008700877308 */ /* 0x000ea20000000800 */
[----:B0-----:R-:W-:-:S07]  /*d9f0*/  FMNMX.FTZ R111, R103, R111, !PT ;  /* 0x0000006f676f7209 */ /* 0x001fce0007810000 */
[----:B------:R-:W0:Y:S01]  /*da00*/  MUFU.TANH R90, R90 ;  /* 0x0000005a005a7308 */ /* 0x000e220000002400 */
[----:B-1----:R-:W-:-:S07]  /*da10*/  FADD.FTZ R11, R118, R14 ;  /* 0x0000000e760b7221 */ /* 0x002fce0000010000 */
[----:B------:R-:W1:Y:S01]  /*da20*/  MUFU.TANH R91, R91 ;  /* 0x0000005b005b7308 */ /* 0x000e620000002400 */
[C---:B--2---:R-:W-:Y:S01]  /*da30*/  F2FP.F16.F32.PACK_AB R14, R135.reuse, R118 ;  /* 0x00000076870e723e */ /* 0x044fe200000000ff */
[----:B------:R-:W-:-:S06]  /*da40*/  FADD.FTZ R11, R135, R11 ;  /* 0x0000000b870b7221 */ /* 0x000fcc0000010000 */
        /* <DEDUP_REMOVED lines=27> */
[----:B------:R-:W0:Y:S01]  /*dc00*/  MUFU.EX2 R5, R5 ;  /* 0x0000000500057308 */ /* 0x000e220000000800 */
[----:B-1----:R-:W-:-:S07]  /*dc10*/  FMNMX.FTZ R74, R78, R118, !PT ;  /* 0x000000764e4a7209 */ /* 0x002fce0007810000 */
[----:B------:R-:W1:Y:S01]  /*dc20*/  MUFU.EX2 R6, R6 ;  /* 0x0000000600067308 */ /* 0x000e620000000800 */
[----:B--2---:R-:W-:-:S05]  /*dc30*/  FMNMX.FTZ R74, R79, R74, !PT ;  /* 0x0000004a4f4a7209 */ /* 0x004fca0007810000 */
[----:B------:R-:W2:Y:S02]  /*dc40*/  SHFL.BFLY PT, R118, R74, 0x2, 0x1f ;  /* 0x0c401f004a767f89 */ /* 0x000ea400000e0000 */
[----:B------:R-:W3:Y:S01]  /*dc50*/  MUFU.EX2 R10, R10 ;  /* 0x0000000a000a7308 */ /* 0x000ee20000000800 */
[----:B0-----:R-:W-:-:S07]  /*dc60*/  FADD.FTZ R11, R5, R11 ;  /* 0x0000000b050b7221 */ /* 0x001fce0000010000 */
[----:B------:R-:W-:Y:S01]  /*dc70*/  MUFU.EX2 R19, R19 ;  /* 0x0000001300137308 */ /* 0x000fe20000000800 */
[----:B-1----:R-:W-:-:S07]  /*dc80*/  FADD.FTZ R11, R6, R11 ;  /* 0x0000000b060b7221 */ /* 0x002fce0000010000 */
[----:B------:R-:W-:Y:S01]  /*dc90*/  MUFU.EX2 R20, R20 ;  /* 0x0000001400147308 */ /* 0x000fe20000000800 */
[----:B---3--:R-:W-:Y:S01]  /*dca0*/  FADD.FTZ R11, R10, R11 ;  /* 0x0000000b0a0b7221 */ /* 0x008fe20000010000 */
[----:B------:R-:W-:Y:S02]  /*dcb0*/  WARPGROUP.DEPBAR.LE gsb0, 0x0 ;  /* 0x00008000000079c5 */ /* 0x000fe40000010000 */
[----:B------:R-:W-:Y:S01]  /*dcc0*/  WARPGROUP.ARRIVE ;  /* 0x00000000000079c5 */ /* 0x000fe20000000000 */
[----:B--2---:R-:W-:-:S03]  /*dcd0*/  FMNMX.FTZ R74, R74, R118, !PT ;  /* 0x000000764a4a7209 */ /* 0x004fc60007810000 */
[----:B------:R-:W-:Y:S02]  /*dce0*/  MUFU.EX2 R21, R21 ;  /* 0x0000001500157308 */ /* 0x000fe40000000800 */
[----:B------:R-:W-:Y:S01]  /*dcf0*/  HGMMA.64x96x16.F32 R24, gdesc[UR32].tnspB, R24, gsb0 ;  /* 0x41600000201879f0 */ /* 0x000fe20008000818 */
[----:B------:R-:W-:Y:S01]  /*dd00*/  UIADD3 UR32, UR10, 0xa80, URZ ;  /* 0x00000a800a207890 */ /* 0x000fe2000fffe03f */
[----:B------:R-:W0:Y:S01]  /*dd10*/  SHFL.BFLY PT, R118, R74, 0x1, 0x1f ;  /* 0x0c201f004a767f89 */ /* 0x000e2200000e0000 */
[----:B------:R-:W-:Y:S01]  /*dd20*/  UIADD3 UR34, UR11, 0x1c0, URZ ;  /* 0x000001c00b227890 */ /* 0x000fe2000fffe03f */
[----:B------:R-:W-:Y:S01]  /*dd30*/  UMOV UR33, 0xc0000010 ;  /* 0xc000001000217882 */ /* 0x000fe20000000000 */
[----:B------:R-:W-:Y:S01]  /*dd40*/  UMOV UR35, 0x80000020 ;  /* 0x8000002000237882 */ /* 0x000fe20000000000 */
[----:B------:R-:W-:Y:S08]  /*dd50*/  MUFU.EX2 R112, R112 ;  /* 0x0000007000707308 */ /* 0x000ff00000000800 */
[----:B------:R-:W-:Y:S08]  /*dd60*/  MUFU.EX2 R113, R113 ;  /* 0x0000007100717308 */ /* 0x000ff00000000800 */
[----:B------:R-:W-:Y:S01]  /*dd70*/  MUFU.EX2 R116, R116 ;  /* 0x0000007400747308 */ /* 0x000fe20000000800 */
[----:B0-----:R-:W-:-:S05]  /*dd80*/  FMNMX.FTZ R74, R74, R118, !PT ;  /* 0x000000764a4a7209 */ /* 0x001fca0007810000 */
[C---:B------:R-:W-:Y:S01]  /*dd90*/  FADD.FTZ R4, -R74.reuse, R4 ;  /* 0x000000044a047221 */ /* 0x040fe20000010100 */
[----:B------:R-:W-:Y:S01]  /*dda0*/  FMUL.FTZ R118, R74, UR4 ;  /* 0x000000044a767c20 */ /* 0x000fe20008410000 */
[----:B------:R-:W-:Y:S02]  /*ddb0*/  MUFU.EX2 R117, R117 ;  /* 0x0000007500757308 */ /* 0x000fe40000000800 */
        /* <DEDUP_REMOVED lines=46> */
[----:B------:R-:W-:Y:S01]  /*e0a0*/  MUFU.EX2 R128, R128 ;  /* 0x0000008000807308 */ /* 0x000fe20000000800 */
[----:B--2---:R-:W-:Y:S01]  /*e0b0*/  FADD.FTZ R0, R15, R0 ;  /* 0x000000000f007221 */ /* 0x004fe20000010000 */
[----:B------:R-:W-:Y:S01]  /*e0c0*/  FFMA.FTZ R118, R79, UR4, -R118 ;  /* 0x000000044f767c23 */ /* 0x000fe20008010876 */
[----:B------:R-:W-:-:S05]  /*e0d0*/  PLOP3.LUT P2, PT, PT, PT, UP0, 0x80, 0x0 ;  /* 0x000000000000781c */ /* 0x000fca0003f4f008 */
[----:B------:R-:W-:Y:S01]  /*e0e0*/  MUFU.EX2 R130, R130 ;  /* 0x0000008200827308 */ /* 0x000fe20000000800 */
[C---:B0-----:R-:W-:Y:S01]  /*e0f0*/  F2FP.F16.F32.PACK_AB R15, R76.reuse, R15 ;  /* 0x0000000f4c0f723e */ /* 0x041fe200000000ff */
[----:B------:R-:W-:Y:S01]  /*e100*/  FADD.FTZ R0, R76, R0 ;  /* 0x000000004c007221 */ /* 0x000fe20000010000 */
[----:B------:R-:W-:-:S05]  /*e110*/  F2FP.F16.F32.PACK_AB R76, R20, R19 ;  /* 0x00000013144c723e */ /* 0x000fca00000000ff */
[----:B------:R-:W-:Y:S01]  /*e120*/  MUFU.EX2 R123, R123 ;  /* 0x0000007b007b7308 */ /* 0x000fe20000000800 */
[----:B------:R-:W-:Y:S02]  /*e130*/  WARPGROUP.DEPBAR.LE gsb0, 0x0 ;  /* 0x00008000000079c5 */ /* 0x000fe40000010000 */
[----:B------:R-:W-:-:S05]  /*e140*/  WARPGROUP.ARRIVE ;  /* 0x00000000000079c5 */ /* 0x000fca0000000000 */
[----:B------:R-:W-:Y:S01]  /*e150*/  MUFU.EX2 R78, R120 ;  /* 0x00000078004e7308 */ /* 0x000fe20000000800 */
[----:B------:R-:W-:Y:S01]  /*e160*/  HGMMA.64x96x16.F32 R24, gdesc[UR32].tnspB, R24, gsb0 ;  /* 0x41600000201879f0 */ /* 0x000fe20008000818 */
[----:B------:R-:W-:Y:S02]  /*e170*/  UIADD3 UR32, UR10, 0xc00, URZ ;  /* 0x00000c000a207890 */ /* 0x000fe4000fffe03f */
[----:B------:R-:W-:-:S04]  /*e180*/  UIADD3 UR34, UR11, 0x200, URZ ;  /* 0x000002000b227890 */ /* 0x000fc8000fffe03f */
[----:B------:R-:W-:Y:S01]  /*e190*/  MUFU.EX2 R79, R126 ;  /* 0x0000007e004f7308 */ /* 0x000fe20000000800 */
[----:B------:R-:W-:Y:S01]  /*e1a0*/  UMOV UR33, 0xc0000010 ;  /* 0xc000001000217882 */ /* 0x000fe20000000000 */
[----:B------:R-:W-:-:S06]  /*e1b0*/  UMOV UR35, 0x80000020 ;  /* 0x8000002000237882 */ /* 0x000fcc0000000000 */
        /* <DEDUP_REMOVED lines=60> */
[----:B------:R-:W-:Y:S01]  /*e580*/  UIADD3 UR7, UR38, -0x1, URZ ;  /* 0xffffffff26077890 */ /* 0x000fe2000fffe03f */
[-C--:B------:R-:W-:Y:S01]  /*e590*/  FMUL.FTZ R66, R66, R4.reuse ;  /* 0x0000000442427220 */ /* 0x080fe20000410000 */
[----:B------:R-:W-:Y:S01]  /*e5a0*/  MUFU.EX2 R87, R87 ;  /* 0x0000005700577308 */ /* 0x000fe20000000800 */
[-C--:B------:R-:W-:Y:S01]  /*e5b0*/  FMUL.FTZ R67, R67, R4.reuse ;  /* 0x0000000443437220 */ /* 0x080fe20000410000 */
[----:B------:R-:W-:Y:S01]  /*e5c0*/  @!P1 LEA R7, R7, UR37, 0x3 ;  /* 0x0000002507079c11 */ /* 0x000fe2000f8e18ff */
[-C--:B------:R-:W-:Y:S01]  /*e5d0*/  FMUL.FTZ R70, R70, R4.reuse ;  /* 0x0000000446467220 */ /* 0x080fe20000410000 */
[----:B------:R-:W-:Y:S01]  /*e5e0*/  FMUL.FTZ R71, R71, R4 ;  /* 0x0000000447477220 */ /* 0x000fe20000410000 */
[----:B------:R-:W-:Y:S01]  /*e5f0*/  UMOV UR38, UR7 ;  /* 0x0000000700267c82 */ /* 0x000fe20008000000 */
[----:B------:R-:W-:Y:S01]  /*e600*/  UMOV UR7, UR36 ;  /* 0x0000002400077c82 */ /* 0x000fe20008000000 */
        /* <DEDUP_REMOVED lines=19> */
[----:B0-----:R-:W-:Y:S01]  /*e740*/  MUFU.EX2 R7, R115 ;  /* 0x0000007300077308 */ /* 0x001fe20000000800 */
[-C--:B------:R-:W-:Y:S01]  /*e750*/  FMUL.FTZ R49, R49, R131.reuse ;  /* 0x0000008331317220 */ /* 0x080fe20000410000 */
[-C--:B------:R-:W-:Y:S01]  /*e760*/  FMUL.FTZ R52, R52, R131.reuse ;  /* 0x0000008334347220 */ /* 0x080fe20000410000 */
[-C--:B------:R-:W-:Y:S01]  /*e770*/  FMUL.FTZ R53, R53, R131.reuse ;  /* 0x0000008335357220 */ /* 0x080fe20000410000 */
[-C--:B------:R-:W-:Y:S01]  /*e780*/  FMUL.FTZ R56, R56, R131.reuse ;  /* 0x0000008338387220 */ /* 0x080fe20000410000 */
[-C--:B------:R-:W-:Y:S01]  /*e790*/  FMUL.FTZ R57, R57, R131.reuse ;  /* 0x0000008339397220 */ /* 0x080fe20000410000 */
[----:B------:R-:W-:Y:S01]  /*e7a0*/  FMUL.FTZ R60, R60, R131 ;  /* 0x000000833c3c7220 */ /* 0x000fe20000410000 */
[----:B-1----:R-:W-:Y:S01]  /*e7b0*/  F2FP.F16.F32.PACK_AB R12, R6, R5 ;  /* 0x00000005060c723e */ /* 0x002fe200000000ff */
[----:B------:R-:W0:Y:S01]  /*e7c0*/  MUFU.EX2 R13, R77 ;  /* 0x0000004d000d7308 */ /* 0x000e220000000800 */
[-C--:B------:R-:W-:Y:S01]  /*e7d0*/  FMUL.FTZ R61, R61, R131.reuse ;  /* 0x000000833d3d7220 */ /* 0x080fe20000410000 */
[-C--:B------:R-:W-:Y:S01]  /*e7e0*/  FMUL.FTZ R64, R64, R131.reuse ;  /* 0x0000008340407220 */ /* 0x080fe20000410000 */
[-C--:B------:R-:W-:Y:S01]  /*e7f0*/  FMUL.FTZ R65, R65, R131.reuse ;  /* 0x0000008341417220 */ /* 0x080fe20000410000 */
[-C--:B------:R-:W-:Y:S01]  /*e800*/  FMUL.FTZ R68, R68, R131.reuse ;  /* 0x0000008344447220 */ /* 0x080fe20000410000 */
[----:B------:R-:W-:Y:S01]  /*e810*/  FMUL.FTZ R69, R69, R131 ;  /* 0x0000008345457220 */ /* 0x000fe20000410000 */
[----:B------:R-:W-:-:S02]  /*e820*/  IMAD.MOV.U32 R4, RZ, RZ, R74 ;  /* 0x000000ffff047224 */ /* 0x000fc400078e004a */
[----:B------:R-:W1:Y:S08]  /*e830*/  MUFU.EX2 R14, R17 ;  /* 0x00000011000e7308 */ /* 0x000e700000000800 */
[----:B------:R-:W2:Y:S01]  /*e840*/  MUFU.EX2 R15, R129 ;  /* 0x00000081000f7308 */ /* 0x000ea20000000800 */
[----:B0-----:R-:W-:Y:S01]  /*e850*/  FADD.FTZ R0, R13, R0 ;  /* 0x000000000d007221 */ /* 0x001fe20000010000 */
[----:B------:R-:W-:-:S03]  /*e860*/  F2FP.F16.F32.PACK_AB R13, R128, R13 ;  /* 0x0000000d800d723e */ /* 0x000fc600000000ff */
[----:B------:R-:W-:-:S03]  /*e870*/  FADD.FTZ R0, R128, R0 ;  /* 0x0000000080007221 */ /* 0x000fc60000010000 */
[----:B------:R-:W0:Y:S01]  /*e880*/  MUFU.EX2 R77, R122 ;  /* 0x0000007a004d7308 */ /* 0x000e220000000800 */
[C---:B-1----:R-:W-:Y:S01]  /*e890*/  FADD.FTZ R11, R14.reuse, R11 ;  /* 0x0000000b0e0b7221 */ /* 0x042fe20000010000 */
[----:B------:R-:W-:-:S03]  /*e8a0*/  F2FP.F16.F32.PACK_AB R14, R14, R10 ;  /* 0x0000000a0e0e723e */ /* 0x000fc600000000ff */
[----:B------:R-:W-:-:S03]  /*e8b0*/  FADD.FTZ R11, R19, R11 ;  /* 0x0000000b130b7221 */ /* 0x000fc60000010000 */
[----:B------:R-:W1:Y:S01]  /*e8c0*/  MUFU.EX2 R115, R119 ;  /* 0x0000007700737308 */ /* 0x000e620000000800 */
[----:B--2---:R-:W-:Y:S01]  /*e8d0*/  FADD.FTZ R0, R15, R0 ;  /* 0x000000000f007221 */ /* 0x004fe20000010000 */
[----:B------:R-:W-:Y:S01]  /*e8e0*/  FADD.FTZ R11, R20, R11 ;  /* 0x0000000b140b7221 */ /* 0x000fe20000010000 */
[C---:B------:R-:W-:Y:S02]  /*e8f0*/  F2FP.F16.F32.PACK_AB R15, R130.reuse, R15 ;  /* 0x0000000f820f723e */ /* 0x040fe400000000ff */
[----:B------:R-:W-:Y:S01]  /*e900*/  FADD.FTZ R0, R130, R0 ;  /* 0x0000000082007221 */ /* 0x000fe20000010000 */
[----:B------:R-:W-:Y:S02]  /*e910*/  FADD.FTZ R6, R21, R11 ;  /* 0x0000000b15067221 */ /* 0x000fe40000010000 */
[----:B------:R2:W-:Y:S01]  /*e920*/  STSM.16.M88.4 [R2+0x25b00], R12 ;  /* 0x025b000c02007844 */ /* 0x0005e20000000200 */
[----:B0-----:R-:W-:Y:S01]  /*e930*/  FADD.FTZ R0, R77, R0 ;  /* 0x000000004d007221 */ /* 0x001fe20000010000 */
[----:B------:R-:W-:Y:S01]  /*e940*/  FADD.FTZ R6, R78, R6 ;  /* 0x000000064e067221 */ /* 0x000fe20000010000 */
[----:B------:R-:W-:Y:S01]  /*e950*/  MUFU.EX2 R85, R85 ;  /* 0x0000005500557308 */ /* 0x000fe20000000800 */
[C---:B------:R-:W-:Y:S01]  /*e960*/  F2FP.F16.F32.PACK_AB R77, R123.reuse, R77 ;  /* 0x0000004d7b4d723e */ /* 0x040fe200000000ff */
[----:B------:R-:W-:Y:S01]  /*e970*/  FADD.FTZ R5, R123, R0 ;  /* 0x000000007b057221 */ /* 0x000fe20000010000 */
[----:B------:R-:W-:Y:S01]  /*e980*/  FADD.FTZ R6, R112, R6 ;  /* 0x0000000670067221 */ /* 0x000fe20000010000 */
[----:B------:R-:W-:-:S02]  /*e990*/  F2FP.F16.F32.PACK_AB R112, R113, R112 ;  /* 0x000000707170723e */ /* 0x000fc400000000ff */
[----:B------:R-:W-:Y:S01]  /*e9a0*/  FADD.FTZ R5, R79, R5 ;  /* 0x000000054f057221 */ /* 0x000fe20000010000 */
[----:B------:R-:W-:Y:S01]  /*e9b0*/  FADD.FTZ R6, R113, R6 ;  /* 0x0000000671067221 */ /* 0x000fe20000010000 */
[----:B------:R-:W-:Y:S01]  /*e9c0*/  F2FP.F16.F32.PACK_AB R113, R7, R114 ;  /* 0x000000720771723e */ /* 0x000fe200000000ff */
[----:B------:R-:W0:Y:S01]  /*e9d0*/  MUFU.EX2 R0, R91 ;  /* 0x0000005b00007308 */ /* 0x000e220000000800 */
[----:B------:R-:W-:Y:S01]  /*e9e0*/  FADD.FTZ R5, R127, R5 ;  /* 0x000000057f057221 */ /* 0x000fe20000010000 */
[----:B------:R-:W-:Y:S01]  /*e9f0*/  FADD.FTZ R6, R116, R6 ;  /* 0x0000000674067221 */ /* 0x000fe20000010000 */
[----:B------:R-:W-:Y:S02]  /*ea00*/  F2FP.F16.F32.PACK_AB R78, R78, R21 ;  /* 0x000000154e4e723e */ /* 0x000fe400000000ff */
[----:B------:R-:W-:Y:S01]  /*ea10*/  FADD.FTZ R5, R114, R5 ;  /* 0x0000000572057221 */ /* 0x000fe20000010000 */
[----:B------:R-:W-:Y:S01]  /*ea20*/  FADD.FTZ R6, R117, R6 ;  /* 0x0000000675067221 */ /* 0x000fe20000010000 */
[----:B------:R-:W-:Y:S01]  /*ea30*/  F2FP.F16.F32.PACK_AB R79, R127, R79 ;  /* 0x0000004f7f4f723e */ /* 0x000fe200000000ff */
[----:B------:R-:W3:Y:S01]  /*ea40*/  MUFU.EX2 R91, R94 ;  /* 0x0000005e005b7308 */ /* 0x000ee20000000800 */
[----:B------:R-:W-:Y:S01]  /*ea50*/  FADD.FTZ R5, R7, R5 ;  /* 0x0000000507057221 */ /* 0x000fe20000010000 */
[----:B------:R-:W-:Y:S01]  /*ea60*/  FADD.FTZ R6, R104, R6 ;  /* 0x0000000668067221 */ /* 0x000fe20000010000 */
[----:B------:R-:W-:Y:S01]  /*ea70*/  F2FP.F16.F32.PACK_AB R104, R105, R104 ;  /* 0x000000686968723e */ /* 0x000fe200000000ff */
[----:B------:R4:W-:Y:S01]  /*ea80*/  STSM.16.M88.4 [R2+0x27300], R76 ;  /* 0x0273004c02007844 */ /* 0x0009e20000000200 */
[----:B-1----:R-:W-:Y:S01]  /*ea90*/  FADD.FTZ R5, R115, R5 ;  /* 0x0000000573057221 */ /* 0x002fe20000010000 */
[----:B------:R-:W-:Y:S01]  /*eaa0*/  FADD.FTZ R6, R105, R6 ;  /* 0x0000000669067221 */ /* 0x000fe20000010000 */
[----:B------:R-:W-:Y:S01]  /*eab0*/  F2FP.F16.F32.PACK_AB R105, R106, R3 ;  /* 0x000000036a69723e */ /* 0x000fe200000000ff */
[----:B--2---:R-:W-:Y:S01]  /*eac0*/  MUFU.EX2 R13, R111 ;  /* 0x0000006f000d7308 */ /* 0x004fe20000000800 */
        /* <DEDUP_REMOVED lines=9> */
[----:B------:R-:W-:Y:S01]  /*eb60*/  F2FP.F16.F32.PACK_AB R96, R97, R96 ;  /* 0x000000606160723e */ /* 0x000fe200000000ff */
[----:B------:R4:W-:Y:S01]  /*eb70*/  STSM.16.M88.4 [R2+0x28b00], R112 ;  /* 0x028b007002007844 */ /* 0x0009e20000000200 */
[----:B------:R-:W-:Y:S01]  /*eb80*/  FADD.FTZ R5, R107, R8 ;  /* 0x000000086b057221 */ /* 0x000fe20000010000 */
[----:B------:R-:W-:Y:S01]  /*eb90*/  FADD.FTZ R7, R97, R6 ;  /* 0x0000000661077221 */ /* 0x000fe20000010000 */
[----:B------:R-:W-:Y:S01]  /*eba0*/  F2FP.F16.F32.PACK_AB R106, R109, R108 ;  /* 0x0000006c6d6a723e */ /* 0x000fe200000000ff */
[----:B------:R-:W1:Y:S01]  /*ebb0*/  MUFU.EX2 R121, R121 ;  /* 0x0000007900797308 */ /* 0x000e620000000800 */
[----:B------:R-:W-:Y:S01]  /*ebc0*/  FADD.FTZ R5, R110, R5 ;  /* 0x000000056e057221 */ /* 0x000fe20000010000 */
[----:B------:R-:W-:Y:S01]  /*ebd0*/  FADD.FTZ R8, R100, R7 ;  /* 0x0000000764087221 */ /* 0x000fe20000010000 */
[----:B------:R-:W-:-:S02]  /*ebe0*/  F2FP.F16.F32.PACK_AB R107, R110, R107 ;  /* 0x0000006b6e6b723e */ /* 0x000fc400000000ff */
[----:B------:R-:W-:Y:S01]  /*ebf0*/  FADD.FTZ R6, R98, R5 ;  /* 0x0000000562067221 */ /* 0x000fe20000010000 */
[----:B------:R-:W-:Y:S01]  /*ec00*/  FADD.FTZ R7, R101, R8 ;  /* 0x0000000865077221 */ /* 0x000fe20000010000 */
[C---:B------:R-:W-:Y:S01]  /*ec10*/  F2FP.F16.F32.PACK_AB R97, R99.reuse, R98 ;  /* 0x000000626361723e */ /* 0x040fe200000000ff */
[----:B------:R-:W-:Y:S01]  /*ec20*/  MUFU.EX2 R124, R124 ;  /* 0x0000007c007c7308 */ /* 0x000fe20000000800 */
[----:B------:R-:W-:Y:S01]  /*ec30*/  FADD.FTZ R5, R99, R6 ;  /* 0x0000000663057221 */ /* 0x000fe20000010000 */
[----:B------:R-:W-:Y:S01]  /*ec40*/  FADD.FTZ R8, R88, R7 ;  /* 0x0000000758087221 */ /* 0x000fe20000010000 */
[C---:B------:R-:W-:Y:S01]  /*ec50*/  F2FP.F16.F32.PACK_AB R88, R89.reuse, R88 ;  /* 0x000000585958723e */ /* 0x040fe200000000ff */
[----:B------:R4:W-:Y:S01]  /*ec60*/  STSM.16.M88.4 [R2+0x2a300], R104 ;  /* 0x02a3006802007844 */ /* 0x0009e20000000200 */
[----:B------:R-:W-:Y:S01]  /*ec70*/  FADD.FTZ R6, R102, R5 ;  /* 0x0000000566067221 */ /* 0x000fe20000010000 */
[----:B------:R-:W-:Y:S01]  /*ec80*/  FADD.FTZ R5, R89, R8 ;  /* 0x0000000859057221 */ /* 0x000fe20000010000 */
[----:B0-----:R-:W-:Y:S01]  /*ec90*/  F2FP.F16.F32.PACK_AB R89, R0, R90 ;  /* 0x0000005a0059723e */ /* 0x001fe200000000ff */
[----:B------:R-:W0:Y:S01]  /*eca0*/  MUFU.EX2 R125, R125 ;  /* 0x0000007d007d7308 */ /* 0x000e220000000800 */
[----:B------:R-:W-:Y:S01]  /*ecb0*/  FADD.FTZ R3, R103, R6 ;  /* 0x0000000667037221 */ /* 0x000fe20000010000 */
[----:B------:R-:W-:Y:S01]  /*ecc0*/  FADD.FTZ R6, R92, R5 ;  /* 0x000000055c067221 */ /* 0x000fe20000010000 */
[----:B------:R-:W-:-:S02]  /*ecd0*/  F2FP.F16.F32.PACK_AB R98, R101, R100 ;  /* 0x000000646562723e */ /* 0x000fc400000000ff */
[----:B------:R-:W-:Y:S01]  /*ece0*/  FADD.FTZ R3, R90, R3 ;  /* 0x000000035a037221 */ /* 0x000fe20000010000 */
[----:B------:R-:W-:Y:S02]  /*ecf0*/  F2FP.F16.F32.PACK_AB R99, R103, R102 ;  /* 0x000000666763723e */ /* 0x000fe400000000ff */
[----:B------:R-:W-:Y:S01]  /*ed00*/  MUFU.EX2 R133, R133 ;  /* 0x0000008500857308 */ /* 0x000fe20000000800 */
[----:B------:R-:W-:Y:S01]  /*ed10*/  FADD.FTZ R8, R0, R3 ;  /* 0x0000000300087221 */ /* 0x000fe20000010000 */
[C---:B------:R-:W-:Y:S01]  /*ed20*/  FADD.FTZ R3, R93.reuse, R6 ;  /* 0x000000065d037221 */ /* 0x040fe20000010000 */
[----:B------:R-:W-:Y:S01]  /*ed30*/  F2FP.F16.F32.PACK_AB R90, R93, R92 ;  /* 0x0000005c5d5a723e */ /* 0x000fe200000000ff */
[----:B------:R4:W-:Y:S01]  /*ed40*/  STSM.16.M88.4 [R2+0x2bb00], R96 ;  /* 0x02bb006002007844 */ /* 0x0009e20000000200 */
[----:B---3--:R-:W-:Y:S01]  /*ed50*/  FADD.FTZ R8, R91, R8 ;  /* 0x000000085b087221 */ /* 0x008fe20000010000 */
[----:B------:R-:W-:Y:S01]  /*ed60*/  FADD.FTZ R10, R80, R3 ;  /* 0x00000003500a7221 */ /* 0x000fe20000010000 */
[----:B------:R-:W-:Y:S01]  /*ed70*/  F2FP.F16.F32.PACK_AB R80, R81, R80 ;  /* 0x000000505150723e */ /* 0x000fe200000000ff */
[----:B------:R-:W2:Y:S01]  /*ed80*/  MUFU.EX2 R6, R75 ;  /* 0x0000004b00067308 */ /* 0x000ea20000000800 */
[----:B------:R-:W-:Y:S01]  /*ed90*/  FADD.FTZ R3, R95, R8 ;  /* 0x000000085f037221 */ /* 0x000fe20000010000 */
[----:B------:R-:W-:Y:S01]  /*eda0*/  FADD.FTZ R5, R81, R10 ;  /* 0x0000000a51057221 */ /* 0x000fe20000010000 */
[----:B------:R-:W-:-:S02]  /*edb0*/  F2FP.F16.F32.PACK_AB R91, R95, R91 ;  /* 0x0000005b5f5b723e */ /* 0x000fc400000000ff */
[----:B------:R-:W-:Y:S01]  /*edc0*/  FADD.FTZ R8, R82, R3 ;  /* 0x0000000352087221 */ /* 0x000fe20000010000 */
[C---:B------:R-:W-:Y:S01]  /*edd0*/  F2FP.F16.F32.PACK_AB R81, R83.reuse, R82 ;  /* 0x000000525351723e */ /* 0x040fe200000000ff */
[----:B------:R-:W-:Y:S01]  /*ede0*/  FADD.FTZ R10, R84, R5 ;  /* 0x00000005540a7221 */ /* 0x000fe20000010000 */
[----:B------:R-:W3:Y:S01]  /*edf0*/  MUFU.EX2 R118, R118 ;  /* 0x0000007600767308 */ /* 0x000ee20000000800 */
[----:B------:R-:W-:Y:S01]  /*ee00*/  FADD.FTZ R3, R83, R8 ;  /* 0x0000000853037221 */ /* 0x000fe20000010000 */
[----:B------:R-:W-:Y:S01]  /*ee10*/  F2FP.F16.F32.PACK_AB R82, R85, R84 ;  /* 0x000000545552723e */ /* 0x000fe200000000ff */
[----:B------:R4:W-:Y:S01]  /*ee20*/  STSM.16.M88.4 [R2+0x2d300], R88 ;  /* 0x02d3005802007844 */ /* 0x0009e20000000200 */
[----:B------:R-:W-:Y:S01]  /*ee30*/  F2FP.F16.F32.PACK_AB R83, R87, R86 ;  /* 0x000000565753723e */ /* 0x000fe200000000ff */
[----:B------:R-:W-:Y:S01]  /*ee40*/  FADD.FTZ R0, R86, R3 ;  /* 0x0000000356007221 */ /* 0x000fe20000010000 */
[----:B-1----:R-:W-:Y:S01]  /*ee50*/  F2FP.F16.F32.PACK_AB R12, R121, R72 ;  /* 0x00000048790c723e */ /* 0x002fe200000000ff */
[----:B------:R-:W-:Y:S01]  /*ee60*/  FADD.FTZ R5, R85, R10 ;  /* 0x0000000a55057221 */ /* 0x000fe20000010000 */
[----:B0-----:R-:W-:Y:S01]  /*ee70*/  F2FP.F16.F32.PACK_AB R14, R125, R124 ;  /* 0x0000007c7d0e723e */ /* 0x001fe200000000ff */
[----:B------:R-:W-:Y:S01]  /*ee80*/  FADD.FTZ R0, R87, R0 ;  /* 0x0000000057007221 */ /* 0x000fe20000010000 */
[----:B------:R4:W-:Y:S01]  /*ee90*/  STSM.16.M88.4 [R2+0x2eb00], R80 ;  /* 0x02eb005002007844 */ /* 0x0009e20000000200 */
[----:B------:R-:W-:-:S02]  /*eea0*/  FADD.FTZ R8, R72, R5 ;  /* 0x0000000548087221 */ /* 0x000fc40000010000 */
[----:B------:R-:W-:Y:S01]  /*eeb0*/  FADD.FTZ R3, R13, R0 ;  /* 0x000000000d037221 */ /* 0x000fe20000010000 */
[----:B--2---:R-:W-:Y:S01]  /*eec0*/  F2FP.F16.F32.PACK_AB R13, R6, R13 ;  /* 0x0000000d060d723e */ /* 0x004fe200000000ff */
[----:B------:R-:W-:Y:S01]  /*eed0*/  FADD.FTZ R5, R121, R8 ;  /* 0x0000000879057221 */ /* 0x000fe20000010000 */
[----:B---3--:R-:W-:Y:S01]  /*eee0*/  F2FP.F16.F32.PACK_AB R15, R118, R133 ;  /* 0x00000085760f723e */ /* 0x008fe200000000ff */
[----:B------:R-:W-:Y:S02]  /*eef0*/  FADD.FTZ R0, R6, R3 ;  /* 0x0000000306007221 */ /* 0x000fe40000010000 */
[----:B------:R-:W-:Y:S01]  /*ef00*/  FADD.FTZ R8, R124, R5 ;  /* 0x000000057c087221 */ /* 0x000fe20000010000 */
[----:B------:R-:W-:Y:S01]  /*ef10*/  IMAD.MOV.U32 R5, RZ, RZ, R9 ;  /* 0x000000ffff057224 */ /* 0x000fe200078e0009 */
[----:B------:R4:W-:Y:S01]  /*ef20*/  STSM.16.M88.4 [R2+0x30300], R12 ;  /* 0x0303000c02007844 */ /* 0x0009e20000000200 */
[----:B------:R-:W-:Y:S01]  /*ef30*/  FADD.FTZ R0, R133, R0 ;  /* 0x0000000085007221 */ /* 0x000fe20000010000 */
[----:B------:R-:W-:Y:S01]  /*ef40*/  FADD.FTZ R3, R125, R8 ;  /* 0x000000087d037221 */ /* 0x000fe20000010000 */
[----:B------:R-:W-:Y:S01]  /*ef50*/  @!PT LDS RZ, [RZ] ;  /* 0x00000000fffff984 */ /* 0x000fe20000000800 */
[----:B------:R-:W-:Y:S01]  /*ef60*/  @!PT LDS RZ, [RZ] ;  /* 0x00000000fffff984 */ /* 0x000fe20000000800 */
[----:B------:R-:W-:Y:S01]  /*ef70*/  @!PT LDS RZ, [RZ] ;  /* 0x00000000fffff984 */ /* 0x000fe20000000800 */
[----:B------:R-:W-:Y:S01]  /*ef80*/  @!PT LDS RZ, [RZ] ;  /* 0x00000000fffff984 */ /* 0x000fe20000000800 */
[----:B------:R0:W-:Y:S06]  /*ef90*/  MEMBAR.ALL.CTA ;  /* 0x0000000000007992 */ /* 0x0001ec0000008000 */
[----:B0-----:R-:W0:Y:S01]  /*efa0*/  FENCE.VIEW.ASYNC.S ;  /* 0x00000000000073c6 */ /* 0x001e220000000000 */
[----:B------:R-:W-:Y:S01]  /*efb0*/  FADD.FTZ R0, R118, R0 ;  /* 0x0000000076007221 */ /* 0x000fe20000010000 */
[----:B0-----:R-:W-:Y:S01]  /*efc0*/  NOP ;  /* 0x0000000000007918 */ /* 0x001fe20000000000 */
[----:B------:R-:W-:Y:S05]  /*efd0*/  @P2 BRA `(.L_x_2109) ;  /* 0xffffffbc00e82947 */ /* 0x000fea000383ffff */
.L_x_2100:
[----:B------:R-:W-:Y:S06]  /*efe0*/  BAR.ARV 0x8, 0x200 ;  /* 0x0208000000007b1d */ /* 0x000fec0000002000 */
[----:B------:R-:W-:Y:S05]  /*eff0*/  @!P0 BRA `(.L_x_2110) ;  /* 0x0000000000048947 */ /* 0x000fea0003800000 */
[----:B------:R-:W-:Y:S01]  /*f000*/  BPT.TRAP 0x1 ;  /* 0x000000040000795c */ /* 0x000fe20000300000 */
.L_x_2110:
[----:B------:R-:W-:Y:S01]  /*f010*/  ULEA UR6, UR36, UR37, 0x3 ;  /* 0x0000002524067291 */ /* 0x000fe2000f8e183f */
[----:B------:R-:W-:-:S05]  /*f020*/  IMAD.U32 R4, RZ, RZ, UR60 ;  /* 0x0000003cff047e24 */ /* 0x000fca000f8e00ff */
[----:B------:R-:W-:-:S04]  /*f030*/  SHF.L.U32 R4, R4, 0x1f, RZ ;  /* 0x0000001f04047819 */ /* 0x000fc800000006ff */
[----:B------:R1:W2:Y:S01]  /*f040*/  SYNCS.PHASECHK.TRANS64.TRYWAIT P2, [UR6+0x31c50], R4 ;  /* 0x031c5004ff0075a7 */ /* 0x0002a20008040146 */
[----:B------:R-:W-:Y:S05]  /*f050*/  @!P0 BRA `(.L_x_2111) ;  /* 0x0000000000048947 */ /* 0x000fea0003800000 */
[----:B------:R-:W-:Y:S01]  /*f060*/  BPT.TRAP 0x1 ;  /* 0x000000040000795c */ /* 0x000fe20000300000 */
.L_x_2111:
[----:B--2---:R-:W-:Y:S05]  /*f070*/  @P2 BRA `(.L_x_2112) ;  /* 0x0000000000082947 */ /* 0x004fea0003800000 */
[----:B------:R-:W2:Y:S02]  /*f080*/  SYNCS.PHASECHK.TRANS64.TRYWAIT P0, [UR6+0x31c50], R4 ;  /* 0x031c5004ff0075a7 */ /* 0x000ea40008000146 */
[----:B--2---:R-:W-:Y:S05]  /*f090*/  @!P0 BRA `(.L_x_2113) ;  /* 0x000000a800708947 */ /* 0x004fea0003800000 */
.L_x_2112:
[----:B------:R-:W-:Y:S01]  /*f0a0*/  UIADD3 UR37, UR37, 0x200, URZ ;  /* 0x0000020025257890 */ /* 0x000fe2000fffe03f */
[----:B--2---:R-:W2:Y:S01]  /*f0b0*/  LDL.LU R5, [R1+0x1c] ;  /* 0x00001c0001057983 */ /* 0x004ea20000300800 */
[----:B------:R-:W-:Y:S01]  /*f0c0*/  ULOP3.LUT UR61, UR61, 0x10000, URZ, 0xfc, !UPT ;  /* 0x000100003d3d7892 */ /* 0x000fe2000f8efc3f */
[----:B------:R-:W-:Y:S01]  /*f0d0*/  WARPGROUP.ARRIVE ;  /* 0x00000000000079c5 */ /* 0x000fe20000000000 */
[----:B------:R-:W-:Y:S01]  /*f0e0*/  USHF.R.U32.HI UR37, URZ, 0x4, UR37 ;  /* 0x000000043f257899 */ /* 0x000fe20008011625 */
[----:B-1----:R-:W1:Y:S01]  /*f0f0*/  SHFL.BFLY PT, R4, R3, 0x2, 0x1f ;  /* 0x0c401f0003047f89 */ /* 0x002e6200000e0000 */
[----:B------:R-:W-:Y:S01]  /*f100*/  UMOV UR9, 0xc0000010 ;  /* 0xc000001000097882 */ /* 0x000fe20000000000 */
[----:B------:R-:W-:Y:S01]  /*f110*/  UMOV UR11, 0x80000020 ;  /* 0x80000020000b7882 */ /* 0x000fe20000000000 */
[----:B------:R-:W-:Y:S01]  /*f120*/  ULOP3.LUT UR37, UR37, 0x3fff, URZ, 0xc0, !UPT ;  /* 0x00003fff25257892 */ /* 0x000fe2000f8ec03f */
[----:B------:R-:W-:Y:S01]  /*f130*/  IMAD.MOV.U32 R8, RZ, RZ, RZ ;  /* 0x000000ffff087224 */ /* 0x000fe200078e00ff */
[----:B------:R-:W-:Y:S01]  /*f140*/  UMOV UR8, UR61 ;  /* 0x0000003d00087c82 */ /* 0x000fe20008000000 */
[----:B0---4-:R-:W-:Y:S01]  /*f150*/  IMAD.U32 R14, RZ, RZ, UR4 ;  /* 0x00000004ff0e7e24 */ /* 0x011fe2000f8e00ff */
        /* <DEDUP_REMOVED lines=8> */
[----:B-1----:R-:W-:Y:S01]  /*f1e0*/  FADD.FTZ R4, R4, R3 ;  /* 0x0000000304047221 */ /* 0x002fe20000010000 */
[----:B------:R-:W-:Y:S01]  /*f1f0*/  UMOV UR9, 0xc0000010 ;  /* 0xc000001000097882 */ /* 0x000fe20000000000 */
[----:B------:R-:W-:Y:S01]  /*f200*/  UMOV UR11, 0x80000020 ;  /* 0x80000020000b7882 */ /* 0x000fe20000000000 */
[----:B------:R-:W-:Y:S01]  /*f210*/  IMAD.MOV.U32 R3, RZ, RZ, -0x800000 ;  /* 0xff800000ff037424 */ /* 0x000fe200078e00ff */
        /* <DEDUP_REMOVED lines=15> */
[----:B--2---:R-:W-:Y:S02]  /*f310*/  R2UR UR7, R5 ;  /* 0x00000000050772ca */ /* 0x004fe400000e0000 */
[----:B------:R-:W0:Y:S11]  /*f320*/  SHFL.BFLY PT, R5, R0, 0x2, 0x1f ;  /* 0x0c401f0000057f89 */ /* 0x000e3600000e0000 */
[----:B------:R-:W-:Y:S01]  /*f330*/  UIADD3 UR7, UR7, 0x1, URZ ;  /* 0x0000000107077890 */ /* 0x000fe2000fffe03f */
[----:B0-----:R-:W-:Y:S01]  /*f340*/  FADD.FTZ R6, R5, R0 ;  /* 0x0000000005067221 */ /* 0x001fe20000010000 */
[----:B------:R-:W-:Y:S01]  /*f350*/  IMAD.MOV.U32 R0, RZ, RZ, -0x800000 ;  /* 0xff800000ff007424 */ /* 0x000fe200078e00ff */
[----:B------:R-:W0:Y:S04]  /*f360*/  SHFL.BFLY PT, R5, R4, 0x1, 0x1f ;  /* 0x0c201f0004057f89 */ /* 0x000e2800000e0000 */
[----:B------:R-:W1:Y:S01]  /*f370*/  SHFL.BFLY PT, R7, R6, 0x1, 0x1f ;  /* 0x0c201f0006077f89 */ /* 0x000e6200000e0000 */
[----:B------:R-:W-:-:S02]  /*f380*/  WARPGROUP.DEPBAR.LE gsb0, 0x0 ;  /* 0x00008000000079c5 */ /* 0x000fc40000010000 */
[----:B------:R-:W-:Y:S01]  /*f390*/  WARPGROUP.ARRIVE ;  /* 0x00000000000079c5 */ /* 0x000fe20000000000 */
[----:B0-----:R-:W-:Y:S01]  /*f3a0*/  FADD.FTZ R11, R4, R5 ;  /* 0x00000005040b7221 */ /* 0x001fe20000010000 */
[----:B------:R-:W-:Y:S01]  /*f3b0*/  IMAD.U32 R4, RZ, RZ, UR4 ;  /* 0x00000004ff047e24 */ /* 0x000fe2000f8e00ff */
[----:B------:R-:W-:-:S03]  /*f3c0*/  USEL UR4, URZ, 0x1, UP0 ;  /* 0x000000013f047887 */ /* 0x000fc60008000000 */
[----:B------:R-:W-:Y:S01]  /*f3d0*/  HGMMA.64x96x16.F32 R24, gdesc[UR8].tnspB, R24, gsb0 ;  /* 0x41600000081879f0 */ /* 0x000fe20008000818 */
[----:B------:R-:W-:Y:S01]  /*f3e0*/  UIADD3 UR8, UR61, 0x600, URZ ;  /* 0x000006003d087890 */ /* 0x000fe2000fffe03f */
[----:B------:R-:W-:Y:S01]  /*f3f0*/  FSETP.NE.FTZ.AND P0, PT, R11, RZ, PT ;  /* 0x000000ff0b00720b */ /* 0x000fe20003f15000 */
[----:B------:R-:W-:Y:S01]  /*f400*/  UIADD3 UR10, UR5, 0x100, URZ ;  /* 0x00000100050a7890 */ /* 0x000fe2000fffe03f */
[----:B-1----:R-:W-:Y:S01]  /*f410*/  FADD.FTZ R12, R6, R7 ;  /* 0x00000007060c7221 */ /* 0x002fe20000010000 */
[----:B------:R-:W-:Y:S01]  /*f420*/  UMOV UR9, 0xc0000010 ;  /* 0xc000001000097882 */ /* 0x000fe20000000000 */
[----:B------:R-:W-:Y:S01]  /*f430*/  UMOV UR11, 0x80000020 ;  /* 0x80000020000b7882 */ /* 0x000fe20000000000 */
[----:B------:R-:W-:Y:S01]  /*f440*/  IMAD.U32 R6, RZ, RZ, UR6 ;  /* 0x00000006ff067e24 */ /* 0x000fe2000f8e00ff */
[----:B------:R-:W-:Y:S01]  /*f450*/  ULOP3.LUT UR60, UR60, UR4, URZ, 0x3c, !UPT ;  /* 0x000000043c3c7292 */ /* 0x000fe2000f8e3c3f */
[----:B------:R-:W-:Y:S01]  /*f460*/  FSETP.NE.FTZ.AND P2, PT, R12, RZ, PT ;  /* 0x000000ff0c00720b */ /* 0x000fe20003f55000 */
[----:B------:R-:W-:-:S02]  /*f470*/  IMAD.MOV.U32 R5, RZ, RZ, RZ ;  /* 0x000000ffff057224 */ /* 0x000fc400078e00ff */
[----:B------:R-:W-:-:S03]  /*f480*/  @!P1 VIADD R6, R6, 0x31c60 ;  /* 0x00031c6006069836 */ /* 0x000fc60000000000 */
[----:B------:R-:W0:Y:S01]  /*f490*/  @P0 MUFU.LG2 R7, R11 ;  /* 0x0000000b00070308 */ /* 0x000e220000000c00 */
[----:B------:R-:W-:Y:S01]  /*f4a0*/  @P0 FMUL.FTZ R4, R4, 0.69314718246459960938 ;  /* 0x3f31721804040820 */ /* 0x000fe20000410000 */
[----:B------:R-:W-:-:S05]  /*f4b0*/  @!P1 PRMT R6, RZ, 0x654, R6 ;  /* 0x00000654ff069816 */ /* 0x000fca0000000006 */
[----:B------:R-:W-:Y:S01]  /*f4c0*/  @P2 FMUL.FTZ R14, R14, 0.69314718246459960938 ;  /* 0x3f3172180e0e2820 */ /* 0x000fe20000410000 */
[----:B------:R-:W1:Y:S08]  /*f4d0*/  @P2 MUFU.LG2 R10, R12 ;  /* 0x0000000c000a2308 */ /* 0x000e700000000c00 */
[----:B------:R1:W2:Y:S01]  /*f4e0*/  @P0 MUFU.RCP R5, R11 ;  /* 0x0000000b00050308 */ /* 0x0002a20000001000 */
[----:B0-----:R-:W-:-:S04]  /*f4f0*/  @P0 FMUL.FTZ R7, R7, 0.69314718246459960938 ;  /* 0x3f31721807070820 */ /* 0x001fc80000410000 */
[----:B------:R-:W-:Y:S01]  /*f500*/  @P0 FFMA.FTZ R0, R4, R9, R7 ;  /* 0x0000000904000223 */ /* 0x000fe20000010007 */
[----:B------:R-:W-:Y:S01]  /*f510*/  IMAD.U32 R4, RZ, RZ, UR7 ;  /* 0x00000007ff047e24 */ /* 0x000fe2000f8e00ff */
[----:B------:R-:W-:Y:S01]  /*f520*/  PLOP3.LUT P0, PT, PT, PT, PT, 0x8, 0x0 ;  /* 0x000000000000781c */ /* 0x000fe20003f0e170 */
[----:B------:R-:W0:Y:S01]  /*f530*/  @P2 MUFU.RCP R8, R12 ;  /* 0x0000000c00082308 */ /* 0x000e220000001000 */
[----:B-1----:R-:W-:Y:S02]  /*f540*/  @P2 FMUL.FTZ R11, R10, 0.69314718246459960938 ;  /* 0x3f3172180a0b2820 */ /* 0x002fe40000410000 */
[----:B------:R1:W-:Y:S02]  /*f550*/  STL [R1+0x1c], R4 ;  /* 0x00001c0401007387 */ /* 0x0003e40000100800 */
        /* <DEDUP_REMOVED lines=82> */
.L_x_2083:
[----:B------:R-:W0:Y:S08]  /*fa80*/  S2UR UR4, SR_CgaCtaId ;  /* 0x00000000000479c3 */ /* 0x000e300000008800 */
[----:B------:R-:W-:Y:S06]  /*fa90*/  BAR.SYNC.DEFER_BLOCKING 0x5, 0x200 ;  /* 0x0148000000007b1d */ /* 0x000fec0000010000 */
[----:B------:R-:W-:Y:S01]  /*faa0*/  UMOV UR37, 0x400 ;  /* 0x0000040000257882 */ /* 0x000fe20000000000 */
[----:B------:R-:W-:Y:S01]  /*fab0*/  BSSY B0, `(.L_x_2114) ;  /* 0x00002c9000007945 */ /* 0x000fe20003800000 */
[----:B0-----:R-:W-:-:S09]  /*fac0*/  ULEA UR37, UR4, UR37, 0x18 ;  /* 0x0000002504257291 */ /* 0x001fd2000f8ec03f */
[----:B------:R-:W0:Y:S02]  /*fad0*/  LDS.128 R4, [UR37+0x31cd0] ;  /* 0x031cd025ff047984 */ /* 0x000e240008000c00 */
[----:B0-----:R-:W-:Y:S02]  /*fae0*/  R2UR UR5, R5 ;  /* 0x00000000050572ca */ /* 0x001fe400000e0000 */
[----:B------:R-:W-:Y:S01]  /*faf0*/  R2UR UR6, R6 ;  /* 0x00000000060672ca */ /* 0x000fe200000e0000 */
[----:B------:R-:W-:Y:S06]  /*fb00*/  BAR.ARV 0x4, 0x200 ;  /* 0x0108000000007b1d */ /* 0x000fec0000002000 */
[----:B------:R-:W-:Y:S08]  /*fb10*/  @P0 BRA `(.L_x_2115) ;  /* 0x0000001c00e40947 */ /* 0x000ff00003800000 */
[----:B------:R-:W2:Y:S01]  /*fb20*/  LDL.LU R9, [R1+0x18] ;  /* 0x0000180001097983 */ /* 0x000ea20000300800 */
[----:B------:R-:W0:Y:S01]  /*fb30*/  S2UR UR4, SR_SWINHI ;  /* 0x00000000000479c3 */ /* 0x000e220000002f00 */
[----:B------:R-:W-:Y:S01]  /*fb40*/  R2UR UR15, R150 ;  /* 0x00000000960f72ca */ /* 0x000fe200000e0000 */
[----:B------:R-:W-:Y:S01]  /*fb50*/  ULDC.64 UR10, c[0x0][0xc00] ;  /* 0x00030000000a7ab9 */ /* 0x000fe20000000a00 */
[----:B------:R-:W3:Y:S01]  /*fb60*/  LDL R8, [R1+0x40] ;  /* 0x0000400001087983 */ /* 0x000ee20000100800 */
[----:B------:R-:W-:-:S03]  /*fb70*/  F2FP.F16.F32.PACK_AB R30, R69, R68 ;  /* 0x00000044451e723e */ /* 0x000fc600000000ff */
[----:B------:R-:W4:Y:S01]  /*fb80*/  LDL R82, [R1+0x8] ;  /* 0x0000080001527983 */ /* 0x000f220000100800 */
[----:B------:R-:W-:Y:S01]  /*fb90*/  ULDC.64 UR20, c[0x0][0x208] ;  /* 0x0000820000147ab9 */ /* 0x000fe20000000a00 */
[----:B------:R-:W-:Y:S02]  /*fba0*/  R2UR UR17, R147 ;  /* 0x00000000931172ca */ /* 0x000fe400000e0000 */
[----:B------:R-:W-:Y:S02]  /*fbb0*/  R2UR UR14, R23 ;  /* 0x00000000170e72ca */ /* 0x000fe400000e0000 */
[----:B------:R-:W-:Y:S01]  /*fbc0*/  R2UR UR16, R149 ;  /* 0x00000000951072ca */ /* 0x000fe200000e0000 */
[----:B------:R-:W-:Y:S01]  /*fbd0*/  UMOV UR8, UR37 ;  /* 0x0000002500087c82 */ /* 0x000fe20008000000 */
[----:B0-----:R-:W-:Y:S01]  /*fbe0*/  UMOV UR9, UR4 ;  /* 0x0000000400097c82 */ /* 0x001fe20008000000 */
[----:B------:R-:W-:Y:S01]  /*fbf0*/  USHF.L.U32 UR4, UR15, 0x2, URZ ;  /* 0x000000020f047899 */ /* 0x000fe2000800063f */
[----:B------:R-:W-:-:S02]  /*fc00*/  IMAD.U32 R4, RZ, RZ, UR8 ;  /* 0x00000008ff047e24 */ /* 0x000fc4000f8e00ff */
[----:B------:R-:W-:Y:S01]  /*fc10*/  IMAD.U32 R5, RZ, RZ, UR9 ;  /* 0x00000009ff057e24 */ /* 0x000fe2000f8e00ff */
[----:B------:R-:W-:Y:S01]  /*fc20*/  UIADD3 UR7, UP0, UR4, UR10, URZ ;  /* 0x0000000a04077290 */ /* 0x000fe2000ff1e03f */
[----:B------:R-:W-:Y:S01]  /*fc30*/  BAR.SYNC.DEFER_BLOCKING 0x1, 0x180 ;  /* 0x0046000000007b1d */ /* 0x000fe20000010000 */
[----:B--2---:R-:W-:Y:S01]  /*fc40*/  R2UR UR13, R9 ;  /* 0x00000000090d72ca */ /* 0x004fe200000e0000 */
[----:B---3--:R-:W-:-:S04]  /*fc50*/  IMAD.WIDE R8, R8, 0x2, R4 ;  /* 0x0000000208087825 */ /* 0x008fc800078e0204 */
[----:B------:R-:W-:Y:S01]  /*fc60*/  UMOV UR18, 0x9b8 ;  /* 0x000009b800127882 */ /* 0x000fe20000000000 */
[----:B----4-:R-:W-:Y:S02]  /*fc70*/  R2UR UR19, R82 ;  /* 0x00000000521372ca */ /* 0x010fe400000e0000 */
[C---:B------:R-:W-:Y:S02]  /*fc80*/  IADD3 R19, P4, R8.reuse, 0x20, RZ ;  /* 0x0000002008137810 */ /* 0x040fe40007f9e0ff */
[----:B------:R-:W-:-:S03]  /*fc90*/  IADD3 R29, P3, R8, 0x3000, RZ ;  /* 0x00003000081d7810 */ /* 0x000fc60007f7e0ff */
[----:B------:R-:W-:Y:S01]  /*fca0*/  USHF.L.U64.HI UR12, UR15, 0x2, UR13 ;  /* 0x000000020f0c7899 */ /* 0x000fe2000801020d */
[----:B------:R-:W-:Y:S01]  /*fcb0*/  LOP3.LUT R6, R19, 0x180, RZ, 0xc0, !PT ;  /* 0x0000018013067812 */ /* 0x000fe200078ec0ff */
[--C-:B------:R-:W-:Y:S01]  /*fcc0*/  IMAD.X R27, RZ, RZ, R9.reuse, P4 ;  /* 0x000000ffff1b7224 */ /* 0x100fe200020e0609 */
[C---:B------:R-:W-:Y:S01]  /*fcd0*/  LOP3.LUT R11, R8.reuse, 0x180, RZ, 0xc0, !PT ;  /* 0x00000180080b7812 */ /* 0x040fe200078ec0ff */
[--C-:B------:R-:W-:Y:S01]  /*fce0*/  IMAD.X R25, RZ, RZ, R9.reuse, P3 ;  /* 0x000000ffff197224 */ /* 0x100fe200018e0609 */
[----:B------:R-:W-:Y:S01]  /*fcf0*/  LOP3.LUT R10, R29, 0x180, RZ, 0xc0, !PT ;  /* 0x000001801d0a7812 */ /* 0x000fe200078ec0ff */
[----:B------:R-:W-:Y:S01]  /*fd00*/  UIADD3.X UR8, UR12, UR11, URZ, UP0, !UPT ;  /* 0x0000000b0c087290 */ /* 0x000fe200087fe43f */
[C---:B------:R-:W-:Y:S02]  /*fd10*/  IADD3 R79, P1, R8.reuse, 0x6000, RZ ;  /* 0x00006000084f7810 */ /* 0x040fe40007f3e0ff */
[----:B------:R-:W-:Y:S02]  /*fd20*/  IADD3 R81, P0, R8, 0x6020, RZ ;  /* 0x0000602008517810 */ /* 0x000fe40007f1e0ff */
[----:B------:R-:W-:Y:S01]  /*fd30*/  SHF.R.U64 R6, R6, 0x3, RZ ;  /* 0x0000000306067819 */ /* 0x000fe200000012ff */
[--C-:B------:R-:W-:Y:S01]  /*fd40*/  IMAD.X R13, RZ, RZ, R9.reuse, P1 ;  /* 0x000000ffff0d7224 */ /* 0x100fe200008e0609 */
[----:B------:R-:W-:Y:S01]  /*fd50*/  IADD3 R31, P2, R8, 0x3020, RZ ;  /* 0x00003020081f7810 */ /* 0x000fe20007f5e0ff */
[----:B------:R-:W-:Y:S01]  /*fd60*/  IMAD.X R15, RZ, RZ, R9, P0 ;  /* 0x000000ffff0f7224 */ /* 0x000fe200000e0609 */
[----:B------:R-:W-:-:S02]  /*fd70*/  SHF.R.U64 R11, R11, 0x3, RZ ;  /* 0x000000030b0b7819 */ /* 0x000fc400000012ff */
[----:B------:R-:W-:Y:S01]  /*fd80*/  SHF.R.U64 R10, R10, 0x3, RZ ;  /* 0x000000030a0a7819 */ /* 0x000fe200000012ff */
[----:B------:R-:W-:Y:S01]  /*fd90*/  IMAD.X R17, RZ, RZ, R9, P2 ;  /* 0x000000ffff117224 */ /* 0x000fe200010e0609 */
[----:B------:R-:W-:Y:S02]  /*fda0*/  LOP3.LUT R26, R6, R19, RZ, 0x3c, !PT ;  /* 0x00000013061a7212 */ /* 0x000fe400078e3cff */
[----:B------:R-:W-:Y:S02]  /*fdb0*/  LOP3.LUT R12, R79, 0x180, RZ, 0xc0, !PT ;  /* 0x000001804f0c7812 */ /* 0x000fe400078ec0ff */
[----:B------:R-:W-:Y:S02]  /*fdc0*/  LOP3.LUT R14, R81, 0x180, RZ, 0xc0, !PT ;  /* 0x00000180510e7812 */ /* 0x000fe400078ec0ff */
[----:B------:R-:W-:Y:S02]  /*fdd0*/  LOP3.LUT R8, R11, R8, RZ, 0x3c, !PT ;  /* 0x000000080b087212 */ /* 0x000fe400078e3cff */
[----:B------:R-:W-:-:S02]  /*fde0*/  LOP3.LUT R6, R31, 0x180, RZ, 0xc0, !PT ;  /* 0x000001801f067812 */ /* 0x000fc400078ec0ff */
[----:B------:R-:W-:Y:S02]  /*fdf0*/  LOP3.LUT R24, R10, R29, RZ, 0x3c, !PT ;  /* 0x0000001d0a187212 */ /* 0x000fe400078e3cff */
[----:B------:R-:W-:Y:S02]  /*fe00*/  SHF.R.U64 R12, R12, 0x3, RZ ;  /* 0x000000030c0c7819 */ /* 0x000fe400000012ff */
[----:B------:R-:W-:Y:S02]  /*fe10*/  SHF.R.U64 R14, R14, 0x3, RZ ;  /* 0x000000030e0e7819 */ /* 0x000fe400000012ff */
[----:B------:R-:W-:Y:S02]  /*fe20*/  MOV R29, R8 ;  /* 0x00000008001d7202 */ /* 0x000fe40000000f00 */
[----:B------:R-:W-:Y:S02]  /*fe30*/  SHF.R.U64 R6, R6, 0x3, RZ ;  /* 0x0000000306067819 */ /* 0x000fe400000012ff */
[----:B------:R-:W-:-:S02]  /*fe40*/  F2FP.F16.F32.PACK_AB R8, R21, R20 ;  /* 0x000000141508723e */ /* 0x000fc400000000ff */
[----:B------:R-:W-:Y:S02]  /*fe50*/  F2FP.F16.F32.PACK_AB R9, R75, R74 ;  /* 0x0000004a4b09723e */ /* 0x000fe400000000ff */
[----:B------:R-:W-:Y:S02]  /*fe60*/  F2FP.F16.F32.PACK_AB R10, R73, R72 ;  /* 0x00000048490a723e */ /* 0x000fe400000000ff */
[----:B------:R-:W-:Y:S02]  /*fe70*/  F2FP.F16.F32.PACK_AB R11, R77, R76 ;  /* 0x0000004c4d0b723e */ /* 0x000fe400000000ff */
[----:B------:R-:W-:Y:S02]  /*fe80*/  MOV R28, R26 ;  /* 0x0000001a001c7202 */ /* 0x000fe40000000f00 */
[----:B------:R-:W-:Y:S01]  /*fe90*/  MOV R80, R24 ;  /* 0x0000001800507202 */ /* 0x000fe20000000f00 */
[----:B------:R0:W-:Y:S01]  /*fea0*/  STSM.16.M88.4 [R29], R8 ;  /* 0x000000081d007844 */ /* 0x0001e20000000200 */
[----:B------:R-:W-:-:S02]  /*feb0*/  LOP3.LUT R12, R12, R79, RZ, 0x3c, !PT ;  /* 0x0000004f0c0c7212 */ /* 0x000fc400078e3cff */
[----:B------:R-:W-:Y:S02]  /*fec0*/  LOP3.LUT R14, R14, R81, RZ, 0x3c, !PT ;  /* 0x000000510e0e7212 */ /* 0x000fe400078e3cff */
[----:B------:R-:W-:Y:S02]  /*fed0*/  F2FP.F16.F32.PACK_AB R24, R33, R32 ;  /* 0x000000202118723e */ /* 0x000fe400000000ff */
[----:B------:R-:W-:Y:S02]  /*fee0*/  F2FP.F16.F32.PACK_AB R25, R35, R34 ;  /* 0x000000222319723e */ /* 0x000fe400000000ff */
[----:B------:R-:W-:Y:S02]  /*fef0*/  F2FP.F16.F32.PACK_AB R26, R37, R36 ;  /* 0x00000024251a723e */ /* 0x000fe400000000ff */
[----:B------:R-:W-:Y:S02]  /*ff00*/  F2FP.F16.F32.PACK_AB R27, R39, R38 ;  /* 0x00000026271b723e */ /* 0x000fe400000000ff */
[----:B------:R-:W-:-:S02]  /*ff10*/  LOP3.LUT R16, R6, R31, RZ, 0x3c, !PT ;  /* 0x0000001f06107212 */ /* 0x000fc400078e3cff */
[----:B------:R-:W-:Y:S01]  /*ff20*/  MOV R6, R12 ;  /* 0x0000000c00067202 */ /* 0x000fe20000000f00 */
[----:B------:R1:W-:Y:S01]  /*ff30*/  STSM.16.M88.4 [R28], R24 ;  /* 0x000000181c007844 */ /* 0x0003e20000000200 */
[----:B------:R-:W-:Y:S02]  /*ff40*/  MOV R19, R14 ;  /* 0x0000000e00137202 */ /* 0x000fe40000000f00 */
[----:B0-----:R-:W-:Y:S02]  /*ff50*/  F2FP.F16.F32.PACK_AB R8, R41, R40 ;  /* 0x000000282908723e */ /* 0x001fe400000000ff */
[----:B------:R-:W-:Y:S02]  /*ff60*/  F2FP.F16.F32.PACK_AB R9, R43, R42 ;  /* 0x0000002a2b09723e */ /* 0x000fe400000000ff */
[----:B------:R-:W-:Y:S02]  /*ff70*/  F2FP.F16.F32.PACK_AB R10, R45, R44 ;  /* 0x0000002c2d0a723e */ /* 0x000fe400000000ff */
[----:B------:R-:W-:-:S02]  /*ff80*/  F2FP.F16.F32.PACK_AB R11, R47, R46 ;  /* 0x0000002e2f0b723e */ /* 0x000fc400000000ff */
[----:B------:R-:W-:Y:S01]  /*ff90*/  MOV R79, R16 ;  /* 0x00000010004f7202 */ /* 0x000fe20000000f00 */
[----:B------:R-:W-:Y:S01]  /*ffa0*/  IMAD.U32 R16, RZ, RZ, UR7 ;  /* 0x00000007ff107e24 */ /* 0x000fe2000f8e00ff */
[----:B------:R-:W-:Y:S01]  /*ffb0*/  F2FP.F16.F32.PACK_AB R12, R49, R48 ;  /* 0x00000030310c723e */ /* 0x000fe200000000ff */
[----:B------:R-:W-:Y:S01]  /*ffc0*/  STSM.16.M88.4 [R80], R8 ;  /* 0x0000000850007844 */ /* 0x000fe20000000200 */
[----:B------:R-:W-:Y:S01]  /*ffd0*/  F2FP.F16.F32.PACK_AB R13, R51, R50 ;  /* 0x00000032330d723e */ /* 0x000fe200000000ff */
[----:B------:R-:W-:Y:S01]  /*ffe0*/  IMAD.U32 R17, RZ, RZ, UR8 ;  /* 0x00000008ff117e24 */ /* 0x000fe2000f8e00ff */
[----:B------:R-:W-:Y:S01]  /*fff0*/  F2FP.F16.F32.PACK_AB R14, R53, R52 ;  /* 0x00000034350e723e */ /* 0x000fe200000000ff */
[----:B------:R-:W-:Y:S01]  /*10000*/  ULDC.64 UR8, c[0x0][0xc08] ;  /* 0x0003020000087ab9 */ /* 0x000fe20000000a00 */
[----:B------:R-:W-:Y:S02]  /*10010*/  F2FP.F16.F32.PACK_AB R15, R55, R54 ;  /* 0x00000036370f723e */ /* 0x000fe400000000ff */
[----:B-1----:R-:W-:-:S02]  /*10020*/  F2FP.F16.F32.PACK_AB R24, R57, R56 ;  /* 0x000000383918723e */ /* 0x002fc400000000ff */
[----:B------:R-:W-:Y:S01]  /*10030*/  F2FP.F16.F32.PACK_AB R25, R59, R58 ;  /* 0x0000003a3b19723e */ /* 0x000fe200000000ff */
[----:B------:R-:W-:Y:S01]  /*10040*/  STSM.16.M88.4 [R79], R12 ;  /* 0x0000000c4f007844 */ /* 0x000fe20000000200 */
[----:B------:R-:W-:Y:S02]  /*10050*/  F2FP.F16.F32.PACK_AB R26, R61, R60 ;  /* 0x0000003c3d1a723e */ /* 0x000fe400000000ff */
[----:B------:R-:W-:Y:S02]  /*10060*/  F2FP.F16.F32.PACK_AB R27, R63, R62 ;  /* 0x0000003e3f1b723e */ /* 0x000fe400000000ff */
[----:B------:R-:W-:Y:S02]  /*10070*/  F2FP.F16.F32.PACK_AB R28, R65, R64 ;  /* 0x00000040411c723e */ /* 0x000fe400000000ff */
[----:B------:R-:W-:Y:S01]  /*10080*/  F2FP.F16.F32.PACK_AB R29, R67, R66 ;  /* 0x00000042431d723e */ /* 0x000fe200000000ff */
[----:B------:R-:W-:Y:S01]  /*10090*/  STSM.16.M88.4 [R6], R24 ;  /* 0x0000001806007844 */ /* 0x000fe20000000200 */
[----:B------:R-:W-:-:S02]  /*100a0*/  F2FP.F16.F32.PACK_AB R31, R71, R70 ;  /* 0x00000046471f723e */ /* 0x000fc400000000ff */
[----:B------:R-:W-:-:S03]  /*100b0*/  ISETP.NE.U32.AND P0, PT, RZ, UR10, PT ;  /* 0x0000000aff007c0c */ /* 0x000fc6000bf05070 */
[----:B------:R0:W-:Y:S01]  /*100c0*/  STSM.16.M88.4 [R19], R28 ;  /* 0x0000001c13007844 */ /* 0x0001e20000000200 */
[----:B------:R-:W-:Y:S01]  /*100d0*/  BAR.SYNC.DEFER_BLOCKING 0x1, 0x180 ;  /* 0x0046000000007b1d */ /* 0x000fe20000010000 */
[----:B------:R-:W-:-:S07]  /*100e0*/  ISETP.NE.AND.EX P0, PT, RZ, UR11, PT, P0 ;  /* 0x0000000bff007c0c */ /* 0x000fce000bf05300 */
[----:B0-----:R-:W0:Y:S06]  /*100f0*/  LDC R19, c[0x0][0xbe8] ;  /* 0x0002fa00ff137b82 */ /* 0x001e2c0000000800 */
[----:B------:R-:W2:Y:S01]  /*10100*/  @P0 LDG.E R78, desc[UR20][R16.64] ;  /* 0x00000014104e0981 */ /* 0x000ea2000c1e1900 */
[----:B------:R-:W-:-:S04]  /*10110*/  UISETP.NE.U32.AND UP0, UPT, UR8, URZ, UPT ;  /* 0x0000003f0800728c */ /* 0x000fc8000bf05070 */
[----:B------:R-:W-:-:S06]  /*10120*/  UISETP.NE.AND.EX UP0, UPT, UR9, URZ, UPT, UP0 ;  /* 0x0000003f0900728c */ /* 0x000fcc000bf05300 */
[----:B------:R-:W-:Y:S02]  /*10130*/  PLOP3.LUT P4, PT, PT, PT, UP0, 0x80, 0x0 ;  /* 0x000000000000781c */ /* 0x000fe40003f8f008 */
[----:B0-----:R-:W-:-:S03]  /*10140*/  ISETP.NE.AND P1, PT, R19, 0x1, PT ;  /* 0x000000011300780c */ /* 0x001fc60003f25270 */
[----:B------:R-:W-:-:S03]  /*10150*/  @UP0 UIADD3 UR8, UP1, UR4, UR8, URZ ;  /* 0x0000000804080290 */ /* 0x000fc6000ff3e03f */
[----:B------:R-:W-:Y:S01]  /*10160*/  ULDC UR4, c[0x0][0xa88] ;  /* 0x0002a20000047ab9 */ /* 0x000fe20000000800 */
[----:B------:R-:W-:Y:S01]  /*10170*/  @UP0 UIADD3.X UR9, UR12, UR9, URZ, UP1, !UPT ;  /* 0x000000090c090290 */ /* 0x000fe20008ffe43f */
[----:B------:R-:W-:Y:S01]  /*10180*/  IMAD.U32 R6, RZ, RZ, UR4 ;  /* 0x00000004ff067e24 */ /* 0x000fe2000f8e00ff */
[----:B------:R-:W-:Y:S01]  /*10190*/  UISETP.NE.AND UP0, UPT, UR17, URZ, UPT ;  /* 0x0000003f1100728c */ /* 0x000fe2000bf05270 */
[----:B------:R-:W-:Y:S01]  /*101a0*/  IMAD.U32 R8, RZ, RZ, UR8 ;  /* 0x00000008ff087e24 */ /* 0x000fe2000f8e00ff */
[----:B------:R-:W-:Y:S02]  /*101b0*/  ULDC UR4, c[0x0][0xad4] ;  /* 0x0002b50000047ab9 */ /* 0x000fe40000000800 */
[----:B------:R-:W0:Y:S01]  /*101c0*/  @P1 LDC R10, c[0x0][0xbec] ;  /* 0x0002fb00ff0a1b82 */ /* 0x000e220000000800 */
[----:B------:R-:W-:Y:S01]  /*101d0*/  USEL UR4, UR17, UR4, UP0 ;  /* 0x0000000411047287 */ /* 0x000fe20008000000 */
[----:B------:R-:W-:-:S03]  /*101e0*/  IMAD.U32 R9, RZ, RZ, UR9 ;  /* 0x00000009ff097e24 */ /* 0x000fc6000f8e00ff */
[----:B------:R-:W-:-:S03]  /*101f0*/  UISETP.GT.AND UP1, UPT, UR4, 0x1, UPT ;  /* 0x000000010400788c */ /* 0x000fc6000bf24270 */
[----:B------:R-:W1:Y:S01]  /*10200*/  @P1 LDC R13, c[0x0][0xbf0] ;  /* 0x0002fc00ff0d1b82 */ /* 0x000e620000000800 */
[----:B------:R-:W-:Y:S01]  /*10210*/  USEL UR18, UR18, 0x978, UP1 ;  /* 0x0000097812127887 */ /* 0x000fe20008800000 */
[----:B------:R-:W-:Y:S01]  /*10220*/  VIADD R25, R145, UR14 ;  /* 0x0000000e91197c36 */ /* 0x000fe20008000000 */
[----:B------:R-:W-:Y:S01]  /*10230*/  UISETP.NE.U32.AND UP0, UPT, UR10, URZ, UPT ;  /* 0x0000003f0a00728c */ /* 0x000fe2000bf05070 */
[----:B------:R0:W5:Y:S01]  /*10240*/  @P4 LDG.E R6, desc[UR20][R8.64] ;  /* 0x0000001408064981 */ /* 0x000162000c1e1900 */
[----:B------:R-:W-:Y:S01]  /*10250*/  UMOV UR4, URZ ;  /* 0x0000003f00047c82 */ /* 0x000fe20008000000 */
[----:B------:R-:W-:Y:S01]  /*10260*/  USEL UR16, UR16, URZ, UP1 ;  /* 0x0000003f10107287 */ /* 0x000fe20008800000 */
[----:B------:R-:W-:Y:S01]  /*10270*/  IMAD.MOV.U32 R11, RZ, RZ, R25 ;  /* 0x000000ffff0b7224 */ /* 0x000fe200078e0019 */
[----:B------:R-:W-:-:S04]  /*10280*/  UISETP.NE.AND.EX UP0, UPT, UR11, URZ, UPT, UP0 ;  /* 0x0000003f0b00728c */ /* 0x000fc8000bf05300 */
[----:B------:R-:W-:Y:S01]  /*10290*/  USEL UR7, UR15, URZ, !UP0 ;  /* 0x0000003f0f077287 */ /* 0x000fe2000c000000 */
[----:B------:R-:W-:Y:S01]  /*102a0*/  ULDC.64 UR10, c[0x0][UR18+0x220] ;  /* 0x00008800120a7abb */ /* 0x000fe20008000a00 */
[----:B------:R-:W-:Y:S01]  /*102b0*/  USEL UR17, UR13, URZ, !UP0 ;  /* 0x0000003f0d117287 */ /* 0x000fe2000c000000 */
[----:B0-----:R-:W-:Y:S01]  /*102c0*/  @P1 IMAD.HI.U32 R8, R25, R10, RZ ;  /* 0x0000000a19081227 */ /* 0x001fe200078e00ff */
[----:B------:R-:W-:Y:S01]  /*102d0*/  ULDC.64 UR8, c[0x0][UR18+0x218] ;  /* 0x0000860012087abb */ /* 0x000fe20008000a00 */
[----:B------:R-:W-:Y:S01]  /*102e0*/  UIMAD UR11, UR11, UR7, URZ ;  /* 0x000000070b0b72a4 */ /* 0x000fe2000f8e023f */
[----:B------:R-:W-:Y:S01]  /*102f0*/  ULDC.64 UR12, c[0x0][UR18+0x228] ;  /* 0x00008a00120c7abb */ /* 0x000fe20008000a00 */
[----:B------:R-:W-:Y:S02]  /*10300*/  UIMAD.WIDE.U32 UR14, UR8, UR19, URZ ;  /* 0x00000013080e72a5 */ /* 0x000fe4000f8e003f */
[----:B------:R-:W-:Y:S01]  /*10310*/  UIMAD UR19, UR9, UR19, URZ ;  /* 0x00000013091372a4 */ /* 0x000fe2000f8e023f */
[----:B-1----:R-:W-:Y:S01]  /*10320*/  @P1 SHF.R.U32.HI R11, RZ, R13, R8 ;  /* 0x0000000dff0b1219 */ /* 0x002fe20000011608 */
[----:B------:R-:W-:-:S02]  /*10330*/  UIMAD.WIDE.U32 UR20, UR12, UR16, URZ ;  /* 0x000000100c1472a5 */ /* 0x000fc4000f8e003f */
[----:B------:R-:W-:Y:S02]  /*10340*/  UIMAD.WIDE.U32 UR8, UR10, UR7, URZ ;  /* 0x000000070a0872a5 */ /* 0x000fe4000f8e003f */
[----:B------:R-:W-:Y:S01]  /*10350*/  UIMAD UR12, UR13, UR16, URZ ;  /* 0x000000100d0c72a4 */ /* 0x000fe2000f8e023f */
[----:B------:R-:W-:Y:S01]  /*10360*/  IMAD.MOV R10, RZ, RZ, -R11 ;  /* 0x000000ffff0a7224 */ /* 0x000fe200078e0a0b */
[----:B------:R-:W-:Y:S01]  /*10370*/  UIMAD UR11, UR10, UR17, UR11 ;  /* 0x000000110a0b72a4 */ /* 0x000fe2000f8e020b */
[----:B------:R-:W-:Y:S01]  /*10380*/  IMAD.U32 R8, RZ, RZ, UR20 ;  /* 0x00000014ff087e24 */ /* 0x000fe2000f8e00ff */
[----:B------:R-:W-:Y:S02]  /*10390*/  UIADD3 UR12, UR21, UR12, URZ ;  /* 0x0000000c150c7290 */ /* 0x000fe4000fffe03f */
[----:B------:R-:W-:Y:S01]  /*103a0*/  IMAD.U32 R9, RZ, RZ, UR21 ;  /* 0x00000015ff097e24 */ /* 0x000fe2000f8e00ff */
[----:B------:R-:W-:Y:S01]  /*103b0*/  UIADD3 UR10, UR9, UR11, URZ ;  /* 0x0000000b090a7290 */ /* 0x000fe2000fffe03f */
[----:B------:R-:W-:Y:S01]  /*103c0*/  IMAD R13, R19, R10, R25 ;  /* 0x0000000a130d7224 */ /* 0x000fe200078e0219 */
[----:B------:R-:W-:Y:S01]  /*103d0*/  UIADD3 UR19, UR15, UR19, URZ ;  /* 0x000000130f137290 */ /* 0x000fe2000fffe03f */
[----:B------:R-:W-:Y:S01]  /*103e0*/  SHF.R.S32.HI R9, RZ, 0x1f, R11 ;  /* 0x0000001fff097819 */ /* 0x000fe2000001140b */
[----:B------:R-:W-:Y:S01]  /*103f0*/  IMAD.U32 R12, RZ, RZ, UR12 ;  /* 0x0000000cff0c7e24 */ /* 0x000fe2000f8e00ff */
[----:B------:R-:W-:Y:S01]  /*10400*/  ULDC.64 UR12, c[0x0][0xba8] ;  /* 0x0002ea00000c7ab9 */ /* 0x000fe20000000a00 */
[----:B------:R-:W-:Y:S01]  /*10410*/  SHF.R.S32.HI R10, RZ, 0x1f, R13 ;  /* 0x0000001fff0a7819 */ /* 0x000fe2000001140d */
[----:B------:R-:W-:Y:S01]  /*10420*/  @!UP1 ULDC UR12, c[0x0][0xb50] ;  /* 0x0002d400000c9ab9 */ /* 0x000fe20000000800 */
[----:B------:R-:W-:Y:S01]  /*10430*/  @!UP1 ULDC UR13, c[0x0][0xb54] ;  /* 0x0002d500000d9ab9 */ /* 0x000fe20000000800 */
[----:B--2---:R-:W-:-:S13]  /*10440*/  @P0 R2UR UR4, R78 ;  /* 0x000000004e0402ca */ /* 0x004fda00000e0000 */
[----:B------:R-:W-:Y:S02]  /*10450*/  UIADD3 UR14, UP0, UP2, UR8, UR14, UR4 ;  /* 0x0000000e080e7290 */ /* 0x000fe4000fa1e004 */
[----:B------:R-:W-:Y:S01]  /*10460*/  USHF.R.S32.HI UR11, URZ, 0x1f, UR4 ;  /* 0x0000001f3f0b7899 */ /* 0x000fe20008011404 */
[----:B------:R-:W-:-:S03]  /*10470*/  ULDC.64 UR8, c[0x0][UR18+0x210] ;  /* 0x0000840012087abb */ /* 0x000fc60008000a00 */
[----:B------:R-:W-:Y:S01]  /*10480*/  UIADD3.X UR10, UR10, UR19, UR11, UP0, UP2 ;  /* 0x000000130a0a7290 */ /* 0x000fe200087e440b */
[----:B------:R-:W-:Y:S01]  /*10490*/  IADD3 R8, P2, P3, R11, UR14, R8 ;  /* 0x0000000e0b087c10 */ /* 0x000fe2000fb5e008 */
[----:B------:R-:W-:-:S04]  /*104a0*/  IMAD R11, R13, UR9, RZ ;  /* 0x000000090d0b7c24 */ /* 0x000fc8000f8e02ff */
        /* <DEDUP_REMOVED lines=12> */
.L_x_2116:
[----:B------:R-:W2:Y:S01]  /*10570*/  LDL R15, [R1+0x3c] ;  /* 0x00003c00010f7983 */ /* 0x000ea20000100800 */
[----:B------:R-:W0:Y:S01]  /*10580*/  S2R R9, SR_TID.X ;  /* 0x0000000000097919 */ /* 0x000e220000002100 */
[----:B------:R-:W-:Y:S02]  /*10590*/  R2UR UR8, R23 ;  /* 0x00000000170872ca */ /* 0x000fe400000e0000 */
[----:B------:R-:W-:Y:S04]  /*105a0*/  SHFL.IDX PT, R10, R14, RZ, 0x1c1f ;  /* 0x001c1fff0e0a7589 */ /* 0x000fe800000e0000 */
[----:B------:R-:W1:Y:S04]  /*105b0*/  SHFL.IDX PT, R11, R8, RZ, 0x1c1f ;  /* 0x001c1fff080b7589 */ /* 0x000e6800000e0000 */
[----:B------:R-:W-:Y:S01]  /*105c0*/  SHFL.IDX PT, R12, R14, 0x1, 0x1c1f ;  /* 0x003c1f000e0c7f89 */ /* 0x000fe200000e0000 */
[----:B0-----:R-:W-:-:S05]  /*105d0*/  VIADD R16, R9, 0xffffff80 ;  /* 0xffffff8009107836 */ /* 0x001fca0000000000 */
[----:B------:R-:W-:-:S04]  /*105e0*/  SHF.R.S32.HI R9, RZ, 0x1f, R16 ;  /* 0x0000001fff097819 */ /* 0x000fc80000011410 */
[----:B------:R-:W-:-:S04]  /*105f0*/  LEA.HI R9, R9, R16, RZ, 0x7 ;  /* 0x0000001009097211 */ /* 0x000fc800078f38ff */
[----:B------:R-:W-:Y:S01]  /*10600*/  LOP3.LUT R9, R9, 0xffffff80, RZ, 0xc0, !PT ;  /* 0xffffff8009097812 */ /* 0x000fe200078ec0ff */
[----:B------:R-:W0:Y:S04]  /*10610*/  SHFL.IDX PT, R13, R8, 0x1, 0x1c1f ;  /* 0x003c1f00080d7f89 */ /* 0x000e2800000e0000 */
[----:B------:R-:W-:Y:S02]  /*10620*/  IMAD.IADD R9, R16, 0x1, -R9 ;  /* 0x0000000110097824 */ /* 0x000fe400078e0a09 */
[----:B-----5:R-:W-:-:S03]  /*10630*/  IMAD R6, R6, R19, RZ ;  /* 0x0000001306067224 */ /* 0x020fc600078e02ff */
[----:B------:R-:W-:Y:S01]  /*10640*/  LOP3.LUT P0, RZ, R9, 0x3, RZ, 0xc0, !PT ;  /* 0x0000000309ff7812 */ /* 0x000fe2000780c0ff */
[----:B--2---:R-:W-:-:S04]  /*10650*/  VIADD R15, R15, UR8 ;  /* 0x000000080f0f7c36 */ /* 0x004fc80008000000 */
[C---:B------:R-:W-:Y:S01]  /*10660*/  VIADD R9, R15.reuse, 0x8 ;  /* 0x000000080f097836 */ /* 0x040fe20000000000 */
[----:B------:R-:W-:-:S04]  /*10670*/  ISETP.GE.OR P2, PT, R15, R6, P0 ;  /* 0x000000060f00720c */ /* 0x000fc80000746670 */
[----:B------:R-:W-:Y:S01]  /*10680*/  ISETP.GE.OR P0, PT, R9, R6, P0 ;  /* 0x000000060900720c */ /* 0x000fe20000706670 */
[----:B------:R-:W-:-:S08]  /*10690*/  ULDC.64 UR8, c[0x0][0x208] ;  /* 0x0000820000087ab9 */ /* 0x000fd00000000a00 */
[----:B-1----:R1:W-:Y:S04]  /*106a0*/  @!P2 ST.E desc[UR8][R10.64], R0 ;  /* 0x000000000a00a985 */ /* 0x0023e8000c101908 */
[----:B0-----:R1:W-:Y:S01]  /*106b0*/  @!P0 ST.E desc[UR8][R12.64], R3 ;  /* 0x000000030c008985 */ /* 0x0013e2000c101908 */
[----:B------:R-:W-:-:S13]  /*106c0*/  PLOP3.LUT P0, PT, PT, PT, UP1, 0x80, 0x0 ;  /* 0x000000000000781c */ /* 0x000fda0003f0f018 */
[----:B-1----:R-:W-:Y:S05]  /*106d0*/  @P0 BRA `(.L_x_2117) ;  /* 0x0000000800340947 */ /* 0x002fea0003800000 */
[----:B------:R-:W0:Y:S01]  /*106e0*/  S2R R16, SR_TID.X ;  /* 0x0000000000107919 */ /* 0x000e220000002100 */
[----:B------:R-:W-:Y:S01]  /*106f0*/  ULDC.64 UR8, c[0x0][0x208] ;  /* 0x0000820000087ab9 */ /* 0x000fe20000000a00 */
[----:B------:R-:W-:Y:S01]  /*10700*/  ULDC.64 UR12, c[0x0][0xaa0] ;  /* 0x0002a800000c7ab9 */ /* 0x000fe20000000a00 */
[----:B------:R-:W-:Y:S02]  /*10710*/  R2UR UR15, R82 ;  /* 0x00000000520f72ca */ /* 0x000fe400000e0000 */
[----:B------:R-:W-:Y:S01]  /*10720*/  R2UR UR14, R23 ;  /* 0x00000000170e72ca */ /* 0x000fe200000e0000 */
[----:B0-----:R-:W-:Y:S02]  /*10730*/  VIADD R79, R16, 0xffffff80 ;  /* 0xffffff80104f7836 */ /* 0x001fe40000000000 */
[----:B------:R-:W0:Y:S03]  /*10740*/  @P1 LDC R16, c[0x0][0xbec] ;  /* 0x0002fb00ff101b82 */ /* 0x000e260000000800 */
        /* <DEDUP_REMOVED lines=9> */
[C---:B------:R-:W-:Y:S02]  /*107e0*/  LOP3.LUT R9, R4.reuse, 0x180, RZ, 0xc0, !PT ;  /* 0x0000018004097812 */ /* 0x040fe400078ec0ff */
[----:B------:R-:W-:-:S02]  /*107f0*/  IADD3 R3, P5, R4, 0x7800, RZ ;  /* 0x0000780004037810 */ /* 0x000fc40007fbe0ff */
[----:B------:R-:W-:Y:S02]  /*10800*/  LOP3.LUT R12, R13, 0x180, RZ, 0xc0, !PT ;  /* 0x000001800d0c7812 */ /* 0x000fe400078ec0ff */
[----:B------:R-:W-:Y:S01]  /*10810*/  LOP3.LUT R24, R25, 0x180, RZ, 0xc0, !PT ;  /* 0x0000018019187812 */ /* 0x000fe200078ec0ff */
[----:B------:R-:W-:Y:S01]  /*10820*/  IMAD.X R37, RZ, RZ, R5, P5 ;  /* 0x000000ffff257224 */ /* 0x000fe200028e0605 */
[----:B------:R-:W-:Y:S02]  /*10830*/  LOP3.LUT R28, R29, 0x180, RZ, 0xc0, !PT ;  /* 0x000001801d1c7812 */ /* 0x000fe400078ec0ff */
[----:B------:R-:W-:Y:S02]  /*10840*/  LOP3.LUT R32, R33, 0x180, RZ, 0xc0, !PT ;  /* 0x0000018021207812 */ /* 0x000fe400078ec0ff */
[----:B------:R-:W-:Y:S02]  /*10850*/  SHF.R.U64 R9, R9, 0x3, RZ ;  /* 0x0000000309097819 */ /* 0x000fe400000012ff */
[----:B------:R-:W-:-:S02]  /*10860*/  LOP3.LUT R0, R3, 0x180, RZ, 0xc0, !PT ;  /* 0x0000018003007812 */ /* 0x000fc400078ec0ff */
[----:B------:R-:W-:Y:S02]  /*10870*/  SHF.R.U64 R12, R12, 0x3, RZ ;  /* 0x000000030c0c7819 */ /* 0x000fe400000012ff */
[----:B------:R-:W-:Y:S02]  /*10880*/  SHF.R.U64 R24, R24, 0x3, RZ ;  /* 0x0000000318187819 */ /* 0x000fe400000012ff */
[----:B------:R-:W-:Y:S02]  /*10890*/  SHF.R.U64 R28, R28, 0x3, RZ ;  /* 0x000000031c1c7819 */ /* 0x000fe400000012ff */
[----:B------:R-:W-:Y:S02]  /*108a0*/  SHF.R.U64 R32, R32, 0x3, RZ ;  /* 0x0000000320207819 */ /* 0x000fe400000012ff */
[----:B------:R-:W-:Y:S02]  /*108b0*/  LOP3.LUT R4, R9, R4, RZ, 0x3c, !PT ;  /* 0x0000000409047212 */ /* 0x000fe400078e3cff */
[----:B------:R-:W-:-:S02]  /*108c0*/  SHF.R.S32.HI R17, RZ, 0x1f, R79 ;  /* 0x0000001fff117819 */ /* 0x000fc4000001144f */
[----:B------:R-:W-:Y:S01]  /*108d0*/  SHF.R.U64 R0, R0, 0x3, RZ ;  /* 0x0000000300007819 */ /* 0x000fe200000012ff */
        /* <DEDUP_REMOVED lines=10> */
[----:B-1----:R-:W1:Y:S01]  /*10980*/  @P1 LDC R5, c[0x0][0xbf0] ;  /* 0x0002fc00ff051b82 */ /* 0x002e620000000800 */
[----:B------:R-:W-:Y:S01]  /*10990*/  LOP3.LUT R36, R0, R3, RZ, 0x3c, !PT ;  /* 0x0000000300247212 */ /* 0x000fe200078e3cff */
[----:B------:R-:W-:Y:S01]  /*109a0*/  UIMAD UR10, UR11, UR12, URZ ;  /* 0x0000000c0b0a72a4 */ /* 0x000fe2000f8e023f */
[----:B------:R-:W-:Y:S01]  /*109b0*/  LOP3.LUT R17, R17, 0xfffffffc, RZ, 0xc0, !PT ;  /* 0xfffffffc11117812 */ /* 0x000fe200078ec0ff */
[----:B------:R-:W5:Y:S02]  /*109c0*/  LD.E.128 R12, desc[UR8][R12.64] ;  /* 0x000000080c0c7980 */ /* 0x000f64000c101d00 */
[----:B------:R-:W-:-:S02]  /*109d0*/  UIMAD UR10, UR4, UR13, UR10 ;  /* 0x0000000d040a72a4 */ /* 0x000fc4000f8e020a */
[----:B------:R-:W5:Y:S01]  /*109e0*/  LD.E.128 R24, desc[UR8][R24.64] ;  /* 0x0000000818187980 */ /* 0x000f62000c101d00 */
[----:B------:R-:W-:-:S03]  /*109f0*/  IMAD.IADD R17, R79, 0x1, -R17 ;  /* 0x000000014f117824 */ /* 0x000fc600078e0a11 */
[----:B------:R-:W5:Y:S04]  /*10a00*/  LD.E.128 R28, desc[UR8][R28.64] ;  /* 0x000000081c1c7980 */ /* 0x000f68000c101d00 */
[----:B------:R-:W5:Y:S04]  /*10a10*/  LD.E.128 R32, desc[UR8][R32.64] ;  /* 0x0000000820207980 */ /* 0x000f68000c101d00 */
[----:B------:R-:W5:Y:S01]  /*10a20*/  LD.E.128 R36, desc[UR8][R36.64] ;  /* 0x0000000824247980 */ /* 0x000f62000c101d00 */
[----:B------:R-:W-:Y:S01]  /*10a30*/  UIMAD.WIDE.U32 UR8, UR4, UR12, URZ ;  /* 0x0000000c040872a5 */ /* 0x000fe2000f8e003f */
[----:B------:R-:W-:Y:S01]  /*10a40*/  IMAD R0, R17, 0x60, R78 ;  /* 0x0000006011007824 */ /* 0x000fe200078e024e */
[----:B------:R-:W-:Y:S01]  /*10a50*/  @!PT LDS RZ, [RZ] ;  /* 0x00000000fffff984 */ /* 0x000fe20000000800 */
[----:B------:R-:W-:Y:S01]  /*10a60*/  @!PT LDS RZ, [RZ] ;  /* 0x00000000fffff984 */ /* 0x000fe20000000800 */
[----:B------:R-:W-:Y:S01]  /*10a70*/  @!PT LDS RZ, [RZ] ;  /* 0x00000000fffff984 */ /* 0x000fe20000000800 */
[----:B------:R-:W-:Y:S01]  /*10a80*/  @!PT LDS RZ, [RZ] ;  /* 0x00000000fffff984 */ /* 0x000fe20000000800 */
[----:B------:R2:W-:Y:S06]  /*10a90*/  MEMBAR.ALL.CTA ;  /* 0x0000000000007992 */ /* 0x0005ec0000008000 */
[----:B--2---:R-:W2:Y:S01]  /*10aa0*/  FENCE.VIEW.ASYNC.S ;  /* 0x00000000000073c6 */ /* 0x004ea20000000000 */
[----:B------:R-:W-:-:S03]  /*10ab0*/  UIADD3 UR9, UR9, UR10, URZ ;  /* 0x0000000a09097290 */ /* 0x000fc6000fffe03f */
[----:B------:R-:W-:Y:S01]  /*10ac0*/  ULDC.64 UR10, c[0x0][0xae8] ;  /* 0x0002ba00000a7ab9 */ /* 0x000fe20000000a00 */
[----:B------:R-:W-:Y:S01]  /*10ad0*/  VIADD R17, R0, UR14 ;  /* 0x0000000e00117c36 */ /* 0x000fe20008000000 */
[----:B------:R-:W-:Y:S02]  /*10ae0*/  UIMAD.WIDE.U32 UR8, UR15, UR10, UR8 ;  /* 0x0000000a0f0872a5 */ /* 0x000fe4000f8e0008 */
[----:B------:R-:W-:Y:S01]  /*10af0*/  USHF.R.S32.HI UR4, URZ, 0x1f, UR7 ;  /* 0x0000001f3f047899 */ /* 0x000fe20008011407 */
[----:B0-----:R-:W-:Y:S01]  /*10b00*/  @P1 IMAD.HI.U32 R0, R17, R16, RZ ;  /* 0x0000001011001227 */ /* 0x001fe200078e00ff */
[----:B------:R-:W-:-:S03]  /*10b10*/  UIMAD UR9, UR15, UR11, UR9 ;  /* 0x0000000b0f0972a4 */ /* 0x000fc6000f8e0209 */
[----:B------:R-:W-:Y:S02]  /*10b20*/  ULDC.64 UR10, c[0x0][0xaf0] ;  /* 0x0002bc00000a7ab9 */ /* 0x000fe40000000a00 */
[----:B------:R-:W-:Y:S01]  /*10b30*/  UIMAD UR4, UR4, UR10, URZ ;  /* 0x0000000a040472a4 */ /* 0x000fe2000f8e023f */
[----:B------:R-:W-:Y:S01]  /*10b40*/  IMAD.MOV.U32 R3, RZ, RZ, R17 ;  /* 0x000000ffff037224 */ /* 0x000fe200078e0011 */
[----:B-1----:R-:W-:Y:S01]  /*10b50*/  @P1 SHF.R.U32.HI R3, RZ, R5, R0 ;  /* 0x00000005ff031219 */ /* 0x002fe20000011600 */
[----:B------:R-:W-:Y:S02]  /*10b60*/  UIMAD.WIDE.U32 UR8, UR7, UR10, UR8 ;  /* 0x0000000a070872a5 */ /* 0x000fe4000f8e0008 */
[----:B------:R-:W-:Y:S01]  /*10b70*/  UIMAD UR4, UR7, UR11, UR4 ;  /* 0x0000000b070472a4 */ /* 0x000fe2000f8e0204 */
[--C-:B------:R-:W-:Y:S01]  /*10b80*/  SHF.R.S32.HI R0, RZ, 0x1f, R3.reuse ;  /* 0x0000001fff007819 */ /* 0x100fe20000011403 */
[----:B------:R-:W-:Y:S01]  /*10b90*/  IMAD.MOV R16, RZ, RZ, -R3 ;  /* 0x000000ffff107224 */ /* 0x000fe200078e0a03 */
[----:B------:R-:W-:Y:S01]  /*10ba0*/  ULDC.64 UR10, c[0x0][0xae0] ;  /* 0x0002b800000a7ab9 */ /* 0x000fe20000000a00 */
[----:B------:R-:W-:-:S02]  /*10bb0*/  UIADD3 UR4, UR9, UR4, URZ ;  /* 0x0000000409047290 */ /* 0x000fc4000fffe03f */
[----:B------:R-:W-:Y:S02]  /*10bc0*/  IMAD.U32 R5, RZ, RZ, UR9 ;  /* 0x00000009ff057e24 */ /* 0x000fe4000f8e00ff */
[----:B------:R-:W-:Y:S02]  /*10bd0*/  IMAD R0, R0, UR10, RZ ;  /* 0x0000000a00007c24 */ /* 0x000fe4000f8e02ff */
[----:B------:R-:W-:Y:S02]  /*10be0*/  IMAD R19, R19, R16, R17 ;  /* 0x0000001013137224 */ /* 0x000fe400078e0211 */
[----:B------:R-:W-:Y:S01]  /*10bf0*/  IMAD.U32 R4, RZ, RZ, UR8 ;  /* 0x00000008ff047e24 */ /* 0x000fe2000f8e00ff */
[----:B------:R-:W-:Y:S01]  /*10c00*/  ULDC.64 UR8, c[0x0][0xad8] ;  /* 0x0002b60000087ab9 */ /* 0x000fe20000000a00 */
[----:B------:R-:W-:Y:S02]  /*10c10*/  IMAD.U32 R5, RZ, RZ, UR4 ;  /* 0x00000004ff057e24 */ /* 0x000fe4000f8e00ff */
[C---:B------:R-:W-:Y:S01]  /*10c20*/  IMAD R17, R3.reuse, UR11, R0 ;  /* 0x0000000b03117c24 */ /* 0x040fe2000f8e0200 */
[----:B------:R-:W-:Y:S01]  /*10c30*/  SHF.R.S32.HI R0, RZ, 0x1f, R19 ;  /* 0x0000001fff007819 */ /* 0x000fe20000011413 */
[----:B------:R-:W-:-:S04]  /*10c40*/  IMAD.WIDE.U32 R4, R3, UR10, R4 ;  /* 0x0000000a03047c25 */ /* 0x000fc8000f8e0004 */
[----:B------:R-:W-:Y:S02]  /*10c50*/  IMAD.IADD R5, R5, 0x1, R17 ;  /* 0x0000000105057824 */ /* 0x000fe400078e0211 */
[----:B------:R-:W-:Y:S02]  /*10c60*/  IMAD R0, R0, UR8, RZ ;  /* 0x0000000800007c24 */ /* 0x000fe4000f8e02ff */
[----:B------:R-:W-:Y:S01]  /*10c70*/  VIADD R23, R78, UR14 ;  /* 0x0000000e4e177c36 */ /* 0x000fe20008000000 */
[----:B------:R-:W-:Y:S01]  /*10c80*/  UIADD3 UR4, UR37, 0x31c20, URZ ;  /* 0x00031c2025047890 */ /* 0x000fe2000fffe03f */
[C---:B------:R-:W-:Y:S02]  /*10c90*/  IMAD R3, R19.reuse, UR9, R0 ;  /* 0x0000000913037c24 */ /* 0x040fe4000f8e0200 */
[----:B------:R-:W-:Y:S01]  /*10ca0*/  IMAD.WIDE.U32 R4, R19, UR8, R4 ;  /* 0x0000000813047c25 */ /* 0x000fe2000f8e0004 */
[----:B------:R-:W-:Y:S01]  /*10cb0*/  ISETP.GE.AND P0, PT, R23, R6, PT ;  /* 0x000000061700720c */ /* 0x000fe20003f06270 */
[----:B------:R-:W-:Y:S01]  /*10cc0*/  ULDC.64 UR8, c[0x0][0xa80] ;  /* 0x0002a00000087ab9 */ /* 0x000fe20000000a00 */
[----:B------:R-:W-:Y:S01]  /*10cd0*/  UPRMT UR4, URZ, 0x654, UR4 ;  /* 0x000006543f047896 */ /* 0x000fe20008000004 */
[----:B------:R-:W-:Y:S01]  /*10ce0*/  IMAD.IADD R3, R5, 0x1, R3 ;  /* 0x0000000105037824 */ /* 0x000fe200078e0203 */
[----:B------:R-:W-:-:S04]  /*10cf0*/  LEA R0, P1, R4, UR8, 0x1 ;  /* 0x0000000804007c11 */ /* 0x000fc8000f8208ff */
[----:B------:R-:W-:Y:S01]  /*10d00*/  LEA.HI.X R19, R4, UR9, R3, 0x1, P1 ;  /* 0x0000000904137c11 */ /* 0x000fe200088f0c03 */
[----:B--2---:R0:W1:Y:S01]  /*10d10*/  SHFL.IDX PT, R16, R0, RZ, 0x1c1f ;  /* 0x001c1fff00107589 */ /* 0x00406200000e0000 */
[----:B------:R-:W-:Y:S01]  /*10d20*/  BSSY B1, `(.L_x_2118) ;  /* 0x0000013000017945 */ /* 0x000fe20003800000 */
[----:B------:R-:W-:Y:S02]  /*10d30*/  SYNCS.ARRIVE.TRANS64.RED.A1T0 RZ, [UR4], RZ ;  /* 0x000000ffffff79a7 */ /* 0x000fe40008100404 */
        /* <DEDUP_REMOVED lines=10> */
[C---:B------:R-:W-:Y:S02]  /*10de0*/  @!P2 LEA R40, P4, R151.reuse, R16, 0x1 ;  /* 0x000000109728a211 */ /* 0x040fe400078808ff */
[----:B--2---:R-:W-:Y:S01]  /*10df0*/  @!P0 IMAD.WIDE R4, R146, 0x2, R16 ;  /* 0x0000000292048825 */ /* 0x004fe200078e0210 */
[-C--:B------:R-:W-:Y:S02]  /*10e00*/  @!P1 LEA.HI.X R21, R148, R17.reuse, R43, 0x1, P3 ;  /* 0x0000001194159211 */ /* 0x080fe400018f0c2b */
[----:B------:R-:W-:Y:S02]  /*10e10*/  @!P2 LEA.HI.X R41, R151, R17, R42, 0x1, P4 ;  /* 0x000000119729a211 */ /* 0x000fe400020f0c2a */
[----:B-----5:R3:W-:Y:S04]  /*10e20*/  @!P0 ST.E.128 desc[UR8][R4.64], R8 ;  /* 0x0000000804008985 */ /* 0x0207e8000c101d08 */
[----:B------:R3:W-:Y:S04]  /*10e30*/  @!P1 ST.E.128 desc[UR8][R20.64], R24 ;  /* 0x0000001814009985 */ /* 0x0007e8000c101d08 */
[----:B------:R3:W-:Y:S02]  /*10e40*/  @!P2 ST.E.128 desc[UR8][R40.64], R32 ;  /* 0x000000202800a985 */ /* 0x0007e4000c101d08 */
.L_x_2119:
[----:B------:R-:W-:Y:S05]  /*10e50*/  BSYNC B1 ;  /* 0x0000000000017941 */ /* 0x000fea0003800000 */
.L_x_2118:
        /* <DEDUP_REMOVED lines=21> */
.L_x_2117:
        /* <DEDUP_REMOVED lines=12> */
[C---:B------:R-:W-:Y:S01]  /*11070*/  VIADD R29, R18.reuse, 0x10 ;  /* 0x00000010121d7836 */ /* 0x040fe20000000000 */
[----:B------:R-:W-:Y:S01]  /*11080*/  ULDC.64 UR10, c[0x0][0xb38] ;  /* 0x0002ce00000a7ab9 */ /* 0x000fe20000000a00 */
[C---:B------:R-:W-:Y:S01]  /*11090*/  VIADD R31, R18.reuse, 0x18 ;  /* 0x00000018121f7836 */ /* 0x040fe20000000000 */
[----:B------:R-:W-:Y:S01]  /*110a0*/  UIMAD.WIDE.U32 UR8, UR15, UR10, UR8 ;  /* 0x0000000a0f0872a5 */ /* 0x000fe2000f8e0008 */
[C---:B------:R-:W-:Y:S01]  /*110b0*/  VIADD R85, R18.reuse, 0x28 ;  /* 0x0000002812557836 */ /* 0x040fe20000000000 */
[----:B------:R-:W-:Y:S01]  /*110c0*/  BSSY B1, `(.L_x_2121) ;  /* 0x0000066000017945 */ /* 0x000fe20003800000 */
[C---:B------:R-:W-:Y:S01]  /*110d0*/  VIADD R87, R18.reuse, 0x20 ;  /* 0x0000002012577836 */ /* 0x040fe20000000000 */
[----:B------:R-:W-:Y:S01]  /*110e0*/  UIMAD UR9, UR15, UR11, UR9 ;  /* 0x0000000b0f0972a4 */ /* 0x000fe2000f8e0209 */
[----:B------:R-:W-:Y:S01]  /*110f0*/  SHF.R.S32.HI R28, RZ, 0x1f, R29 ;  /* 0x0000001fff1c7819 */ /* 0x000fe2000001141d */
[----:B------:R-:W-:Y:S01]  /*11100*/  VIADD R84, R18, 0x28 ;  /* 0x0000002812547836 */ /* 0x000fe20000000000 */
[----:B------:R-:W-:Y:S01]  /*11110*/  ULDC.64 UR10, c[0x0][0xb40] ;  /* 0x0002d000000a7ab9 */ /* 0x000fe20000000a00 */
[----:B------:R-:W-:Y:S01]  /*11120*/  SHF.R.S32.HI R30, RZ, 0x1f, R31 ;  /* 0x0000001fff1e7819 */ /* 0x000fe2000001141f */
[----:B------:R-:W-:Y:S01]  /*11130*/  UIMAD UR4, UR4, UR10, URZ ;  /* 0x0000000a040472a4 */ /* 0x000fe2000f8e023f */
[----:B------:R-:W-:Y:S01]  /*11140*/  SHF.R.S32.HI R78, RZ, 0x1f, R152 ;  /* 0x0000001fff4e7819 */ /* 0x000fe20000011498 */
[----:B------:R-:W-:Y:S01]  /*11150*/  UIMAD.WIDE.U32 UR8, UR7, UR10, UR8 ;  /* 0x0000000a070872a5 */ /* 0x000fe2000f8e0008 */
[----:B0-----:R-:W-:Y:S01]  /*11160*/  @P1 IMAD.HI.U32 R0, R25, R0, RZ ;  /* 0x0000000019001227 */ /* 0x001fe200078e00ff */
[----:B------:R-:W-:Y:S01]  /*11170*/  UIMAD UR4, UR7, UR11, UR4 ;  /* 0x0000000b070472a4 */ /* 0x000fe2000f8e0204 */
[----:B------:R-:W-:-:S02]  /*11180*/  SHF.R.S32.HI R79, RZ, 0x1f, R153 ;  /* 0x0000001fff4f7819 */ /* 0x000fc40000011499 */
[----:B------:R-:W-:Y:S01]  /*11190*/  ULDC.64 UR10, c[0x0][0xb48] ;  /* 0x0002d200000a7ab9 */ /* 0x000fe20000000a00 */
[----:B------:R-:W-:Y:S01]  /*111a0*/  UIADD3 UR9, UR9, UR4, URZ ;  /* 0x0000000409097290 */ /* 0x000fe2000fffe03f */
[----:B------:R-:W-:Y:S01]  /*111b0*/  SHF.R.S32.HI R80, RZ, 0x1f, R154 ;  /* 0x0000001fff507819 */ /* 0x000fe2000001149a */
[----:B------:R-:W-:Y:S01]  /*111c0*/  VIADD R86, R18, 0x20 ;  /* 0x0000002012567836 */ /* 0x000fe20000000000 */
        /* <DEDUP_REMOVED lines=11> */
[----:B------:R-:W-:Y:S01]  /*11280*/  IMAD R0, R0, UR10, RZ ;  /* 0x0000000a00007c24 */ /* 0x000fe2000f8e02ff */
[----:B------:R-:W-:Y:S01]  /*11290*/  SHF.R.S32.HI R85, RZ, 0x1f, R85 ;  /* 0x0000001fff557819 */ /* 0x000fe20000011455 */
[----:B------:R-:W-:Y:S01]  /*112a0*/  IMAD.U32 R4, RZ, RZ, UR8 ;  /* 0x00000008ff047e24 */ /* 0x000fe2000f8e00ff */
[----:B------:R-:W-:Y:S01]  /*112b0*/  ULDC.64 UR8, c[0x0][0xb28] ;  /* 0x0002ca0000087ab9 */ /* 0x000fe20000000a00 */
[----:B------:R-:W-:Y:S01]  /*112c0*/  IMAD.U32 R5, RZ, RZ, UR4 ;  /* 0x00000004ff057e24 */ /* 0x000fe2000f8e00ff */
[----:B------:R-:W-:Y:S01]  /*112d0*/  UIADD3 UR4, UR37, 0x31c20, URZ ;  /* 0x00031c2025047890 */ /* 0x000fe2000fffe03f */
[C---:B------:R-:W-:Y:S01]  /*112e0*/  IMAD R11, R3.reuse, UR11, R0 ;  /* 0x0000000b030b7c24 */ /* 0x040fe2000f8e0200 */
[----:B------:R-:W-:Y:S01]  /*112f0*/  SHF.R.S32.HI R0, RZ, 0x1f, R19 ;  /* 0x0000001fff007819 */ /* 0x000fe20000011413 */
[----:B------:R-:W-:Y:S01]  /*11300*/  IMAD.WIDE.U32 R4, R3, UR10, R4 ;  /* 0x0000000a03047c25 */ /* 0x000fe2000f8e0004 */
[----:B------:R-:W-:Y:S01]  /*11310*/  UPRMT UR4, URZ, 0x654, UR4 ;  /* 0x000006543f047896 */ /* 0x000fe20008000004 */
[----:B------:R-:W-:-:S02]  /*11320*/  SHF.R.S32.HI R87, RZ, 0x1f, R87 ;  /* 0x0000001fff577819 */ /* 0x000fc40000011457 */
[----:B------:R-:W-:Y:S02]  /*11330*/  IMAD R0, R0, UR8, RZ ;  /* 0x0000000800007c24 */ /* 0x000fe4000f8e02ff */
[----:B------:R-:W-:Y:S02]  /*11340*/  IMAD.IADD R5, R5, 0x1, R11 ;  /* 0x0000000105057824 */ /* 0x000fe400078e020b */
[C---:B------:R-:W-:Y:S02]  /*11350*/  IMAD R3, R19.reuse, UR9, R0 ;  /* 0x0000000913037c24 */ /* 0x040fe4000f8e0200 */
[----:B------:R-:W-:Y:S01]  /*11360*/  IMAD.WIDE.U32 R4, R19, UR8, R4 ;  /* 0x0000000813047c25 */ /* 0x000fe2000f8e0004 */
[----:B------:R-:W-:Y:S01]  /*11370*/  ULDC.64 UR8, c[0x0][0xb00] ;  /* 0x0002c00000087ab9 */ /* 0x000fe20000000a00 */
[----:B------:R-:W-:Y:S02]  /*11380*/  SYNCS.ARRIVE.TRANS64.RED.A1T0 RZ, [UR4], RZ ;  /* 0x000000ffffff79a7 */ /* 0x000fe40008100404 */
[----:B------:R-:W-:Y:S01]  /*11390*/  IMAD.IADD R3, R5, 0x1, R3 ;  /* 0x0000000105037824 */ /* 0x000fe200078e0203 */
[----:B------:R-:W-:Y:S01]  /*113a0*/  LEA R0, P1, R4, UR8, 0x2 ;  /* 0x0000000804007c11 */ /* 0x000fe2000f8210ff */
[----:B------:R-:W-:-:S03]  /*113b0*/  VIADD R19, R18, 0x8 ;  /* 0x0000000812137836 */ /* 0x000fc60000000000 */
[----:B------:R-:W-:Y:S02]  /*113c0*/  LEA.HI.X R3, R4, UR9, R3, 0x2, P1 ;  /* 0x0000000904037c11 */ /* 0x000fe400088f1403 */
[----:B------:R0:W1:Y:S01]  /*113d0*/  SHFL.IDX PT, R4, R0, RZ, 0x1c1f ;  /* 0x001c1fff00047589 */ /* 0x00006200000e0000 */
[----:B------:R-:W-:-:S03]  /*113e0*/  SHF.R.S32.HI R23, RZ, 0x1f, R19 ;  /* 0x0000001fff177819 */ /* 0x000fc60000011413 */
        /* <DEDUP_REMOVED lines=16> */
[-C--:B------:R-:W-:Y:S02]  /*114f0*/  @!P3 LEA R24, P5, R86, R4.reuse, 0x2 ;  /* 0x000000045618b211 */ /* 0x080fe400078a10ff */
        /* <DEDUP_REMOVED lines=24> */
[-C--:B------:R-:W-:Y:S02]  /*11680*/  @!P2 LEA R20, P1, R153, R4.reuse, 0x2 ;  /* 0x000000049914a211 */ /* 0x080fe400078210ff */
        /* <DEDUP_REMOVED lines=9> */
.L_x_2122:
[----:B------:R-:W-:Y:S05]  /*11720*/  BSYNC B1 ;  /* 0x0000000000017941 */ /* 0x000fea0003800000 */
.L_x_2121:
[----:B------:R-:W-:Y:S01]  /*11730*/  ISETP.GE.AND P0, PT, R9, R6, PT ;  /* 0x000000060900720c */ /* 0x000fe20003f06270 */
[----:B----4-:R3:W4:Y:S04]  /*11740*/  SHFL.IDX PT, R11, R3, 0x1, 0x1c1f ;  /* 0x003c1f00030b7f89 */ /* 0x01072800000e0000 */
[----:B------:R3:W0:Y:S08]  /*11750*/  SHFL.IDX PT, R10, R0, 0x1, 0x1c1f ;  /* 0x003c1f00000a7f89 */ /* 0x00063000000e0000 */
[----:B---3--:R-:W-:Y:S05]  /*11760*/  @P0 BRA `(.L_x_2120) ;  /* 0x0000000c00f40947 */ /* 0x008fea0003800000 */
[----:B------:R-:W-:Y:S01]  /*11770*/  ULDC UR4, c[0x0][0xac8] ;  /* 0x0002b20000047ab9 */ /* 0x000fe20000000800 */
[----:B------:R-:W-:Y:S01]  /*11780*/  ULDC.64 UR8, c[0x0][0x208] ;  /* 0x0000820000087ab9 */ /* 0x000fe20000000a00 */
[----:B------:R-:W-:Y:S02]  /*11790*/  ISETP.GE.AND P0, PT, R19, UR4, PT ;  /* 0x0000000413007c0c */ /* 0x000fe4000bf06270 */
[----:B------:R-:W-:Y:S02]  /*117a0*/  ISETP.GE.AND P1, PT, R18, UR4, PT ;  /* 0x0000000412007c0c */ /* 0x000fe4000bf26270 */
[----:B------:R-:W-:Y:S02]  /*117b0*/  ISETP.GE.AND P2, PT, R29, UR4, PT ;  /* 0x000000041d007c0c */ /* 0x000fe4000bf46270 */
[----:B------:R-:W-:Y:S02]  /*117c0*/  ISETP.GE.AND P3, PT, R31, UR4, PT ;  /* 0x000000041f007c0c */ /* 0x000fe4000bf66270 */
[----:B------:R-:W-:-:S05]  /*117d0*/  ISETP.GE.AND P4, PT, R86, UR4, PT ;  /* 0x0000000456007c0c */ /* 0x000fca000bf86270 */
[CC--:B0-----:R-:W-:Y:S02]  /*117e0*/  @!P0 LEA R8, P5, R19.reuse, R10.reuse, 0x2 ;  /* 0x0000000a13088211 */ /* 0x0c1fe400078a10ff */
[----:B-12-4-:R-:W-:Y:S02]  /*117f0*/  @!P1 IMAD.WIDE R4, R18, 0x4, R10 ;  /* 0x0000000412049825 */ /* 0x016fe400078e020a */
[----:B------:R-:W-:Y:S02]  /*11800*/  @!P0 LEA.HI.X R9, R19, R11, R23, 0x2, P5 ;  /* 0x0000000b13098211 */ /* 0x000fe400028f1417 */
[-C--:B------:R-:W-:Y:S01]  /*11810*/  @!P2 LEA R12, P5, R29, R10.reuse, 0x2 ;  /* 0x0000000a1d0ca211 */ /* 0x080fe200078a10ff */
[----:B------:R0:W-:Y:S01]  /*11820*/  @!P1 ST.E.64 desc[UR8][R4.64], R74 ;  /* 0x0000004a04009985 */ /* 0x0001e2000c101b08 */
[----:B------:R-:W-:Y:S02]  /*11830*/  ISETP.GE.AND P1, PT, R84, UR4, PT ;  /* 0x0000000454007c0c */ /* 0x000fe4000bf26270 */
[----:B------:R-:W-:Y:S01]  /*11840*/  @!P3 LEA R14, P6, R31, R10, 0x2 ;  /* 0x0000000a1f0eb211 */ /* 0x000fe200078c10ff */
[----:B------:R-:W-:Y:S01]  /*11850*/  @!P0 ST.E.64 desc[UR8][R8.64], R76 ;  /* 0x0000004c08008985 */ /* 0x000fe2000c101b08 */
[----:B------:R-:W-:-:S02]  /*11860*/  ISETP.GE.AND P0, PT, R157, UR4, PT ;  /* 0x000000049d007c0c */ /* 0x000fc4000bf06270 */
[-C--:B------:R-:W-:Y:S02]  /*11870*/  @!P2 LEA.HI.X R13, R29, R11.reuse, R28, 0x2, P5 ;  /* 0x0000000b1d0da211 */ /* 0x080fe400028f141c */
[CC--:B------:R-:W-:Y:S02]  /*11880*/  @!P4 LEA R16, P5, R86.reuse, R10.reuse, 0x2 ;  /* 0x0000000a5610c211 */ /* 0x0c0fe400078a10ff */
[-C--:B------:R-:W-:Y:S01]  /*11890*/  @!P3 LEA.HI.X R15, R31, R11.reuse, R30, 0x2, P6 ;  /* 0x0000000b1f0fb211 */ /* 0x080fe200030f141e */
[----:B------:R-:W-:Y:S01]  /*118a0*/  @!P2 ST.E.64 desc[UR8][R12.64], R34 ;  /* 0x000000220c00a985 */ /* 0x000fe2000c101b08 */
[----:B------:R-:W-:Y:S02]  /*118b0*/  @!P4 LEA.HI.X R17, R86, R11, R87, 0x2, P5 ;  /* 0x0000000b5611c211 */ /* 0x000fe400028f1457 */
[----:B------:R-:W-:Y:S01]  /*118c0*/  ISETP.GE.AND P2, PT, R154, UR4, PT ;  /* 0x000000049a007c0c */ /* 0x000fe2000bf46270 */
[----:B------:R1:W-:Y:S01]  /*118d0*/  @!P3 ST.E.64 desc[UR8][R14.64], R38 ;  /* 0x000000260e00b985 */ /* 0x0003e2000c101b08 */
[----:B------:R-:W-:-:S02]  /*118e0*/  @!P1 LEA R20, P5, R84, R10, 0x2 ;  /* 0x0000000a54149211 */ /* 0x000fc400078a10ff */
[-C--:B0-----:R-:W-:Y:S01]  /*118f0*/  @!P0 LEA R4, P6, R157, R10.reuse, 0x2 ;  /* 0x0000000a9d048211 */ /* 0x081fe200078c10ff */
[----:B------:R0:W-:Y:S01]  /*11900*/  @!P4 ST.E.64 desc[UR8][R16.64], R42 ;  /* 0x0000002a1000c985 */ /* 0x0001e2000c101b08 */
[----:B------:R-:W-:Y:S02]  /*11910*/  ISETP.GE.AND P4, PT, R156, UR4, PT ;  /* 0x000000049c007c0c */ /* 0x000fe4000bf86270 */
[----:B------:R-:W-:Y:S02]  /*11920*/  ISETP.GE.AND P3, PT, R155, UR4, PT ;  /* 0x000000049b007c0c */ /* 0x000fe4000bf66270 */
[-C--:B------:R-:W-:Y:S02]  /*11930*/  @!P1 LEA.HI.X R21, R84, R11.reuse, R85, 0x2, P5 ;  /* 0x0000000b54159211 */ /* 0x080fe400028f1455 */
[----:B------:R-:W-:Y:S02]  /*11940*/  @!P0 LEA.HI.X R5, R157, R11, R83, 0x2, P6 ;  /* 0x0000000b9d058211 */ /* 0x000fe400030f1453 */
[----:B------:R-:W-:Y:S01]  /*11950*/  ISETP.GE.AND P5, PT, R153, UR4, PT ;  /* 0x0000000499007c0c */ /* 0x000fe2000bfa6270 */
[----:B------:R2:W-:Y:S04]  /*11960*/  @!P1 ST.E.64 desc[UR8][R20.64], R46 ;  /* 0x0000002e14009985 */ /* 0x0005e8000c101b08 */
[----:B------:R2:W-:Y:S01]  /*11970*/  @!P0 ST.E.64 desc[UR8][R4.64], R50 ;  /* 0x0000003204008985 */ /* 0x0005e2000c101b08 */
[----:B-1----:R-:W-:-:S02]  /*11980*/  @!P2 LEA R14, P0, R154, R10, 0x2 ;  /* 0x0000000a9a0ea211 */ /* 0x002fc400078010ff */
[-C--:B------:R-:W-:Y:S02]  /*11990*/  @!P4 LEA R8, P1, R156, R10.reuse, 0x2 ;  /* 0x0000000a9c08c211 */ /* 0x080fe400078210ff */
[-C--:B------:R-:W-:Y:S02]  /*119a0*/  @!P2 LEA.HI.X R15, R154, R11.reuse, R80, 0x2, P0 ;  /* 0x0000000b9a0fa211 */ /* 0x080fe400000f1450 */
[----:B------:R-:W-:Y:S02]  /*119b0*/  ISETP.GE.AND P0, PT, R152, UR4, PT ;  /* 0x0000000498007c0c */ /* 0x000fe4000bf06270 */
[-C--:B------:R-:W-:Y:S02]  /*119c0*/  @!P3 LEA R12, P6, R155, R10.reuse, 0x2 ;  /* 0x0000000a9b0cb211 */ /* 0x080fe400078c10ff */
[----:B------:R-:W-:Y:S02]  /*119d0*/  @!P4 LEA.HI.X R9, R156, R11, R82, 0x2, P1 ;  /* 0x0000000b9c09c211 */ /* 0x000fe400008f1452 */
[----:B0-----:R-:W-:-:S02]  /*119e0*/  @!P5 LEA R16, P1, R153, R10, 0x2 ;  /* 0x0000000a9910d211 */ /* 0x001fc400078210ff */
        /* <DEDUP_REMOVED lines=12> */
.L_x_2115:
[----:B------:R-:W-:Y:S01]  /*11ab0*/  ULDC.64 UR8, c[0x0][0xc00] ;  /* 0x0003000000087ab9 */ /* 0x000fe20000000a00 */
[----:B------:R-:W-:Y:S01]  /*11ac0*/  R2UR UR4, R150 ;  /* 0x00000000960472ca */ /* 0x000fe200000e0000 */
[----:B------:R-:W-:Y:S01]  /*11ad0*/  UISETP.NE.U32.AND UP0, UPT, UR8, URZ, UPT ;  /* 0x0000003f0800728c */ /* 0x000fe2000bf05070 */
[----:B------:R-:W-:Y:S01]  /*11ae0*/  R2UR UR7, R147 ;  /* 0x00000000930772ca */ /* 0x000fe200000e0000 */
[----:B------:R-:W-:Y:S02]  /*11af0*/  ULDC.64 UR10, c[0x0][0x208] ;  /* 0x00008200000a7ab9 */ /* 0x000fe40000000a00 */
[----:B------:R-:W-:-:S03]  /*11b00*/  UISETP.NE.AND.EX UP0, UPT, UR9, URZ, UPT, UP0 ;  /* 0x0000003f0900728c */ /* 0x000fc6000bf05300 */
[----:B------:R-:W-:-:S03]  /*11b10*/  ULDC.64 UR8, c[0x0][0xc00] ;  /* 0x0003000000087ab9 */ /* 0x000fc60000000a00 */
[----:B------:R-:W-:Y:S02]  /*11b20*/  PLOP3.LUT P1, PT, PT, PT, UP0, 0x80, 0x0 ;  /* 0x000000000000781c */ /* 0x000fe40003f2f008 */
        /* <DEDUP_REMOVED lines=30> */
.L_x_2123:
[----:B------:R-:W2:Y:S01]  /*11d10*/  LDL.LU R3, [R1+0x18] ;  /* 0x0000180001037983 */ /* 0x000ea20000300800 */
[----:B------:R-:W-:Y:S01]  /*11d20*/  R2UR UR7, R150 ;  /* 0x00000000960772ca */ /* 0x000fe200000e0000 */
[----:B------:R-:W-:-:S12]  /*11d30*/  BSSY B1, `(.L_x_2124) ;  /* 0x000003f000017945 */ /* 0x000fd80003800000 */
[----:B------:R-:W-:Y:S01]  /*11d40*/  USEL UR7, UR7, URZ, !UP0 ;  /* 0x0000003f07077287 */ /* 0x000fe2000c000000 */
[----:B--2---:R-:W-:-:S13]  /*11d50*/  R2UR UR8, R3 ;  /* 0x00000000030872ca */ /* 0x004fda00000e0000 */
[----:B------:R-:W-:Y:S01]  /*11d60*/  USEL UR12, UR8, URZ, !UP0 ;  /* 0x0000003f080c7287 */ /* 0x000fe2000c000000 */
[----:B------:R-:W-:Y:S11]  /*11d70*/  @P0 BRA `(.L_x_2125) ;  /* 0x0000000000e80947 */ /* 0x000ff60003800000 */
[----:B------:R-:W0:Y:S01]  /*11d80*/  LDC R11, c[0x0][0xbe8] ;  /* 0x0002fa00ff0b7b82 */ /* 0x000e220000000800 */
[----:B------:R-:W-:-:S13]  /*11d90*/  R2UR UR8, R23 ;  /* 0x00000000170872ca */ /* 0x000fda00000e0000 */
[----:B------:R-:W-:-:S05]  /*11da0*/  IMAD.U32 R6, RZ, RZ, UR8 ;  /* 0x00000008ff067e24 */ /* 0x000fca000f8e00ff */
[----:B------:R-:W-:Y:S01]  /*11db0*/  IADD3 R6, R6, -0x80, R12 ;  /* 0xffffff8006067810 */ /* 0x000fe20007ffe00c */
[----:B0----5:R-:W-:-:S05]  /*11dc0*/  IMAD R3, R0, R11, RZ ;  /* 0x0000000b00037224 */ /* 0x021fca00078e02ff */
[----:B------:R-:W-:-:S13]  /*11dd0*/  ISETP.GE.AND P0, PT, R6, R3, PT ;  /* 0x000000030600720c */ /* 0x000fda0003f06270 */
[----:B------:R-:W-:Y:S05]  /*11de0*/  @P0 BRA `(.L_x_2125) ;  /* 0x0000000000cc0947 */ /* 0x000fea0003800000 */
[----:B------:R-:W2:Y:S01]  /*11df0*/  LDL R4, [R1+0x8] ;  /* 0x0000080001047983 */ /* 0x000ea20000100800 */
[----:B------:R-:W-:Y:S01]  /*11e00*/  ISETP.NE.AND P0, PT, R11, 0x1, PT ;  /* 0x000000010b00780c */ /* 0x000fe20003f05270 */
[----:B------:R-:W-:Y:S01]  /*11e10*/  UMOV UR18, 0x9b8 ;  /* 0x000009b800127882 */ /* 0x000fe20000000000 */
[----:B------:R-:W-:Y:S01]  /*11e20*/  R2UR UR9, R147 ;  /* 0x00000000930972ca */ /* 0x000fe200000e0000 */
[----:B------:R-:W-:Y:S01]  /*11e30*/  ULDC.64 UR24, c[0x0][0x208] ;  /* 0x0000820000187ab9 */ /* 0x000fe20000000a00 */
[----:B------:R-:W-:-:S09]  /*11e40*/  R2UR UR8, R149 ;  /* 0x00000000950872ca */ /* 0x000fd200000e0000 */
        /* <DEDUP_REMOVED lines=9> */
[----:B------:R-:W-:Y:S02]  /*11ee0*/  UIMAD.WIDE.U32 UR22, UR16, UR13, URZ ;  /* 0x0000000d101672a5 */ /* 0x000fe4000f8e003f */
[----:B------:R-:W-:Y:S02]  /*11ef0*/  UIMAD UR13, UR17, UR13, URZ ;  /* 0x0000000d110d72a4 */ /* 0x000fe4000f8e023f */
[----:B------:R-:W-:Y:S02]  /*11f00*/  UIMAD UR15, UR14, UR12, UR15 ;  /* 0x0000000c0e0f72a4 */ /* 0x000fe4000f8e020f */
[----:B------:R-:W-:-:S06]  /*11f10*/  UIADD3 UR13, UR23, UR13, URZ ;  /* 0x0000000d170d7290 */ /* 0x000fcc000fffe03f */
[----:B------:R-:W-:Y:S01]  /*11f20*/  IMAD.U32 R8, RZ, RZ, UR13 ;  /* 0x0000000dff087e24 */ /* 0x000fe2000f8e00ff */
[----:B--2---:R-:W-:Y:S01]  /*11f30*/  R2UR UR19, R4 ;  /* 0x00000000041372ca */ /* 0x004fe200000e0000 */
[----:B0-----:R-:W-:-:S04]  /*11f40*/  @P0 IMAD.HI.U32 R4, R6, R3, RZ ;  /* 0x0000000306040227 */ /* 0x001fc800078e00ff */
[----:B------:R-:W-:Y:S01]  /*11f50*/  IMAD.MOV.U32 R3, RZ, RZ, R6 ;  /* 0x000000ffff037224 */ /* 0x000fe200078e0006 */
[----:B-1----:R-:W-:Y:S01]  /*11f60*/  @P0 SHF.R.U32.HI R3, RZ, R5, R4 ;  /* 0x00000005ff030219 */ /* 0x002fe20000011604 */
[----:B------:R-:W-:Y:S02]  /*11f70*/  IMAD.U32 R4, RZ, RZ, UR22 ;  /* 0x00000016ff047e24 */ /* 0x000fe4000f8e00ff */
[----:B------:R-:W-:Y:S01]  /*11f80*/  IMAD.U32 R5, RZ, RZ, UR23 ;  /* 0x00000017ff057e24 */ /* 0x000fe2000f8e00ff */
[--C-:B------:R-:W-:Y:S01]  /*11f90*/  SHF.R.S32.HI R5, RZ, 0x1f, R3.reuse ;  /* 0x0000001fff057819 */ /* 0x100fe20000011403 */
[----:B------:R-:W-:Y:S02]  /*11fa0*/  IMAD.MOV R9, RZ, RZ, -R3 ;  /* 0x000000ffff097224 */ /* 0x000fe400078e0a03 */
[----:B------:R-:W-:Y:S02]  /*11fb0*/  UIMAD.WIDE.U32 UR10, UR8, UR19, URZ ;  /* 0x00000013080a72a5 */ /* 0x000fe4000f8e003f */
[----:B------:R-:W-:Y:S01]  /*11fc0*/  UIMAD UR19, UR9, UR19, URZ ;  /* 0x00000013091372a4 */ /* 0x000fe2000f8e023f */
[----:B------:R-:W-:Y:S01]  /*11fd0*/  IMAD R9, R11, R9, R6 ;  /* 0x000000090b097224 */ /* 0x000fe200078e0206 */
[----:B------:R-:W-:-:S02]  /*11fe0*/  UIMAD.WIDE.U32 UR8, UR14, UR7, URZ ;  /* 0x000000070e0872a5 */ /* 0x000fc4000f8e003f */
[----:B------:R-:W-:Y:S02]  /*11ff0*/  UIADD3 UR19, UR11, UR19, URZ ;  /* 0x000000130b137290 */ /* 0x000fe4000fffe03f */
[----:B------:R-:W-:Y:S02]  /*12000*/  UIADD3 UR10, UP1, UP2, UR8, UR10, UR4 ;  /* 0x0000000a080a7290 */ /* 0x000fe4000fa3e004 */
[----:B------:R-:W-:-:S03]  /*12010*/  UIADD3 UR15, UR9, UR15, URZ ;  /* 0x0000000f090f7290 */ /* 0x000fc6000fffe03f */
[----:B------:R-:W-:Y:S01]  /*12020*/  ULDC.64 UR8, c[0x0][UR18+0x210] ;  /* 0x0000840012087abb */ /* 0x000fe20008000a00 */
[----:B------:R-:W-:Y:S01]  /*12030*/  IADD3 R4, P0, P1, R3, UR10, R4 ;  /* 0x0000000a03047c10 */ /* 0x000fe2000f91e004 */
[----:B------:R-:W-:Y:S01]  /*12040*/  UIADD3.X UR10, UR15, UR19, UR20, UP1, UP2 ;  /* 0x000000130f0a7290 */ /* 0x000fe20008fe4414 */
[----:B------:R-:W-:Y:S01]  /*12050*/  SHF.R.S32.HI R3, RZ, 0x1f, R9 ;  /* 0x0000001fff037819 */ /* 0x000fe20000011409 */
[----:B------:R-:W-:-:S04]  /*12060*/  IMAD R6, R9, UR9, RZ ;  /* 0x0000000909067c24 */ /* 0x000fc8000f8e02ff */
[----:B------:R-:W-:Y:S01]  /*12070*/  IADD3.X R5, R5, UR10, R8, P0, P1 ;  /* 0x0000000a05057c10 */ /* 0x000fe200087e2408 */
[----:B------:R-:W-:Y:S01]  /*12080*/  IMAD R3, R3, UR8, R6 ;  /* 0x0000000803037c24 */ /* 0x000fe2000f8e0206 */
[----:B------:R-:W-:Y:S01]  /*12090*/  ULDC.64 UR10, c[0x0][0xba8] ;  /* 0x0002ea00000a7ab9 */ /* 0x000fe20000000a00 */
        /* <DEDUP_REMOVED lines=8> */
.L_x_2125:
[----:B------:R-:W-:Y:S05]  /*12120*/  BSYNC B1 ;  /* 0x0000000000017941 */ /* 0x000fea0003800000 */
.L_x_2124:
        /* <DEDUP_REMOVED lines=18> */
[----:B------:R-:W-:Y:S01]  /*12250*/  ULDC.64 UR10, c[0x0][0xae8] ;  /* 0x0002ba00000a7ab9 */ /* 0x000fe20000000a00 */
[----:B0-----:R-:W-:-:S13]  /*12260*/  ISETP.NE.AND P0, PT, R13, 0x1, PT ;  /* 0x000000010d00780c */ /* 0x001fda0003f05270 */
[----:B------:R-:W0:Y:S08]  /*12270*/  @P0 LDC R5, c[0x0][0xbec] ;  /* 0x0002fb00ff050b82 */ /* 0x000e300000000800 */
[----:B------:R-:W1:Y:S01]  /*12280*/  @P0 LDC R9, c[0x0][0xbf0] ;  /* 0x0002fc00ff090b82 */ /* 0x000e620000000800 */
[----:B--2---:R-:W-:Y:S02]  /*12290*/  R2UR UR16, R3 ;  /* 0x00000000031072ca */ /* 0x004fe400000e0000 */
[----:B------:R-:W-:-:S04]  /*122a0*/  SHF.R.S32.HI R3, RZ, 0x1f, R10 ;  /* 0x0000001fff037819 */ /* 0x000fc8000001140a */
[----:B------:R-:W-:-:S04]  /*122b0*/  LEA.HI R3, R3, R10, RZ, 0x2 ;  /* 0x0000000a03037211 */ /* 0x000fc800078f10ff */
[----:B------:R-:W-:-:S03]  /*122c0*/  LOP3.LUT R3, R3, 0xfffffffc, RZ, 0xc0, !PT ;  /* 0xfffffffc03037812 */ /* 0x000fc600078ec0ff */
[----:B------:R-:W-:Y:S02]  /*122d0*/  UIMAD.WIDE.U32 UR8, UR16, UR10, UR8 ;  /* 0x0000000a100872a5 */ /* 0x000fe4000f8e0008 */
[----:B------:R-:W-:Y:S02]  /*122e0*/  IMAD.IADD R3, R10, 0x1, -R3 ;  /* 0x000000010a037824 */ /* 0x000fe400078e0a03 */
[----:B------:R-:W-:Y:S02]  /*122f0*/  UIMAD UR9, UR16, UR11, UR9 ;  /* 0x0000000b100972a4 */ /* 0x000fe4000f8e0209 */
[----:B------:R-:W-:Y:S01]  /*12300*/  IMAD R3, R3, 0x60, R8 ;  /* 0x0000006003037824 */ /* 0x000fe200078e0208 */
[----:B------:R-:W-:Y:S02]  /*12310*/  ULDC.64 UR10, c[0x0][0xaf0] ;  /* 0x0002bc00000a7ab9 */ /* 0x000fe40000000a00 */
[----:B------:R-:W-:Y:S01]  /*12320*/  UIMAD UR12, UR12, UR10, URZ ;  /* 0x0000000a0c0c72a4 */ /* 0x000fe2000f8e023f */
[----:B------:R-:W-:Y:S01]  /*12330*/  VIADD R6, R3, UR13 ;  /* 0x0000000d03067c36 */ /* 0x000fe20008000000 */
[----:B------:R-:W-:-:S02]  /*12340*/  UIMAD.WIDE.U32 UR8, UR7, UR10, UR8 ;  /* 0x0000000a070872a5 */ /* 0x000fc4000f8e0008 */
[----:B------:R-:W-:Y:S01]  /*12350*/  UIMAD UR4, UR7, UR11, UR12 ;  /* 0x0000000b070472a4 */ /* 0x000fe2000f8e020c */
[----:B0-----:R-:W-:Y:S02]  /*12360*/  @P0 IMAD.HI.U32 R4, R6, R5, RZ ;  /* 0x0000000506040227 */ /* 0x001fe400078e00ff */
[----:B------:R-:W-:Y:S01]  /*12370*/  ULDC.64 UR10, c[0x0][0xae0] ;  /* 0x0002b800000a7ab9 */ /* 0x000fe20000000a00 */
[----:B------:R-:W-:Y:S01]  /*12380*/  UIADD3 UR4, UR9, UR4, URZ ;  /* 0x0000000409047290 */ /* 0x000fe2000fffe03f */
[----:B------:R-:W-:Y:S01]  /*12390*/  IMAD.MOV.U32 R3, RZ, RZ, R6 ;  /* 0x000000ffff037224 */ /* 0x000fe200078e0006 */
[----:B-1----:R-:W-:Y:S01]  /*123a0*/  @P0 SHF.R.U32.HI R3, RZ, R9, R4 ;  /* 0x00000009ff030219 */ /* 0x002fe20000011604 */
[----:B------:R-:W-:-:S03]  /*123b0*/  IMAD.U32 R5, RZ, RZ, UR9 ;  /* 0x00000009ff057e24 */ /* 0x000fc6000f8e00ff */
[--C-:B------:R-:W-:Y:S01]  /*123c0*/  SHF.R.S32.HI R4, RZ, 0x1f, R3.reuse ;  /* 0x0000001fff047819 */ /* 0x100fe20000011403 */
[----:B------:R-:W-:Y:S02]  /*123d0*/  IMAD.MOV R9, RZ, RZ, -R3 ;  /* 0x000000ffff097224 */ /* 0x000fe400078e0a03 */
[----:B------:R-:W-:Y:S02]  /*123e0*/  IMAD.U32 R5, RZ, RZ, UR4 ;  /* 0x00000004ff057e24 */ /* 0x000fe4000f8e00ff */
[----:B------:R-:W-:Y:S02]  /*123f0*/  IMAD R9, R13, R9, R6 ;  /* 0x000000090d097224 */ /* 0x000fe400078e0206 */
[----:B------:R-:W-:Y:S02]  /*12400*/  IMAD R6, R4, UR10, RZ ;  /* 0x0000000a04067c24 */ /* 0x000fe4000f8e02ff */
[----:B------:R-:W-:Y:S01]  /*12410*/  IMAD.U32 R4, RZ, RZ, UR8 ;  /* 0x00000008ff047e24 */ /* 0x000fe2000f8e00ff */
[----:B------:R-:W-:Y:S01]  /*12420*/  ULDC.64 UR8, c[0x0][0xad8] ;  /* 0x0002b60000087ab9 */ /* 0x000fe20000000a00 */
[C---:B------:R-:W-:Y:S01]  /*12430*/  IMAD R11, R3.reuse, UR11, R6 ;  /* 0x0000000b030b7c24 */ /* 0x040fe2000f8e0206 */
[----:B------:R-:W-:Y:S01]  /*12440*/  SHF.R.S32.HI R6, RZ, 0x1f, R9 ;  /* 0x0000001fff067819 */ /* 0x000fe20000011409 */
[----:B------:R-:W-:-:S04]  /*12450*/  IMAD.WIDE.U32 R4, R3, UR10, R4 ;  /* 0x0000000a03047c25 */ /* 0x000fc8000f8e0004 */
        /* <DEDUP_REMOVED lines=24> */
[----:B------:R3:W-:Y:S04]  /*125e0*/  @!P2 ST.E.128 desc[UR8][R8.64], RZ ;  /* 0x000000ff0800a985 */ /* 0x0007e8000c101d08 */
[----:B------:R3:W-:Y:S04]  /*125f0*/  @!P3 ST.E.128 desc[UR8][R10.64], RZ ;  /* 0x000000ff0a00b985 */ /* 0x0007e8000c101d08 */
[----:B------:R3:W-:Y:S02]  /*12600*/  @!P4 ST.E.128 desc[UR8][R14.64], RZ ;  /* 0x000000ff0e00c985 */ /* 0x0007e4000c101d08 */
.L_x_2127:
[----:B------:R-:W-:Y:S05]  /*12610*/  BSYNC B1 ;  /* 0x0000000000017941 */ /* 0x000fea0003800000 */
.L_x_2126:
        /* <DEDUP_REMOVED lines=11> */
[C---:B------:R-:W-:Y:S02]  /*126d0*/  @!P4 LEA R12, P1, R151.reuse, R4, 0x1 ;  /* 0x00000004970cc211 */ /* 0x040fe400078208ff */
[----:B----4-:R-:W-:Y:S01]  /*126e0*/  @!P2 IMAD.WIDE R8, R146, 0x2, R4 ;  /* 0x000000029208a825 */ /* 0x010fe200078e0204 */
[-C--:B------:R-:W-:Y:S02]  /*126f0*/  @!P3 LEA.HI.X R11, R148, R5.reuse, R17, 0x1, P0 ;  /* 0x00000005940bb211 */ /* 0x080fe400000f0c11 */
[----:B------:R-:W-:Y:S02]  /*12700*/  @!P4 LEA.HI.X R13, R151, R5, R16, 0x1, P1 ;  /* 0x00000005970dc211 */ /* 0x000fe400008f0c10 */
[----:B------:R2:W-:Y:S04]  /*12710*/  @!P2 ST.E.128 desc[UR8][R8.64], RZ ;  /* 0x000000ff0800a985 */ /* 0x0005e8000c101d08 */
[----:B------:R2:W-:Y:S04]  /*12720*/  @!P3 ST.E.128 desc[UR8][R10.64], RZ ;  /* 0x000000ff0a00b985 */ /* 0x0005e8000c101d08 */
[----:B------:R2:W-:Y:S02]  /*12730*/  @!P4 ST.E.128 desc[UR8][R12.64], RZ ;  /* 0x000000ff0c00c985 */ /* 0x0005e4000c101d08 */
.L_x_2120:
[----:B------:R-:W-:Y:S05]  /*12740*/  BSYNC B0 ;  /* 0x0000000000007941 */ /* 0x000fea0003800000 */
.L_x_2114:
[----:B------:R-:W-:Y:S02]  /*12750*/  ULDC UR4, c[0x0][0xc3c] ;  /* 0x00030f0000047ab9 */ /* 0x000fe40000000800 */
[----:B------:R-:W-:-:S13]  /*12760*/  ISETP.GE.AND P0, PT, R7, UR4, PT ;  /* 0x0000000407007c0c */ /* 0x000fda000bf06270 */
[----:B------:R-:W-:Y:S05]  /*12770*/  @!P0 BRA `(.L_x_2128) ;  /* 0xfffffee800488947 */ /* 0x000fea000383ffff */
[----:B------:R-:W-:Y:S05]  /*12780*/  EXIT ;  /* 0x000000000000794d */ /* 0x000fea0003800000 */
.L_x_2077:
[----:B------:R-:W-:-:S08]  /*12790*/  NOP ;  /* 0x0000000000007918 */ /* 0x000fd00000000000 */
[----:B0-----:R-:W0:-:S00]  /*127a0*/  USETMAXREG.DEALLOC.CTAPOOL 0x20 ;  /* 0x00000020000079c8 */ /* 0x001e0000080e0500 */
        /* <DEDUP_REMOVED lines=14> */
.L_x_2129:
[----:B------:R-:W0:Y:S01]  /*12890*/  S2R R0, SR_TID.X ;  /* 0x0000000000007919 */ /* 0x000e220000002100 */
        /* <DEDUP_REMOVED lines=44> */
.L_x_2133:
[----:B------:R-:W0:Y:S01]  /*12b60*/  LDC R2, c[0x0][0xc3c] ;  /* 0x00030f00ff027b82 */ /* 0x000e220000000800 */
[----:B------:R-:W-:Y:S01]  /*12b70*/  UIADD3 UR4, UR4, 0x1f, URZ ;  /* 0x0000001f04047890 */ /* 0x000fe2000fffe03f */
[----:B------:R-:W-:Y:S02]  /*12b80*/  ULDC UR7, c[0x0][0xc3c] ;  /* 0x00030f0000077ab9 */ /* 0x000fe40000000800 */
[----:B------:R-:W-:-:S03]  /*12b90*/  IMAD.U32 R27, RZ, RZ, UR7 ;  /* 0x00000007ff1b7e24 */ /* 0x000fc6000f8e00ff */
[----:B0-----:R-:W-:-:S13]  /*12ba0*/  ISETP.LE.AND P6, PT, R2, UR4, PT ;  /* 0x0000000402007c0c */ /* 0x001fda000bfc3270 */
[----:B------:R-:W-:Y:S05]  /*12bb0*/  @P6 BRA `(.L_x_2132) ;  /* 0x0000000800b46947 */ /* 0x000fea0003800000 */
[----:B------:R-:W-:Y:S01]  /*12bc0*/  VIADD R9, R0, UR4 ;  /* 0x0000000400097c36 */ /* 0x000fe20008000000 */
[----:B------:R-:W-:Y:S01]  /*12bd0*/  ULDC.64 UR8, c[0x0][0x208] ;  /* 0x0000820000087ab9 */ /* 0x000fe20000000a00 */
        /* <DEDUP_REMOVED lines=30> */
.L_x_2131:
        /* <DEDUP_REMOVED lines=13> */
.L_x_2134:
        /* <DEDUP_REMOVED lines=47> */
[----:B------:R-:W-:Y:S01]  /*13180*/  ISETP.GE.AND P2, PT, R3, RZ, PT ;  /* 0x000000ff0300720c */ /* 0x000fe20003f46270 */
[----:B------:R-:W-:-:S10]  /*13190*/  IMAD.MOV R3, RZ, RZ, -R7 ;  /* 0x000000ffff037224 */ /* 0x000fd400078e0a07 */
        /* <DEDUP_REMOVED lines=13> */
.L_x_2135:
[----:B0-----:R-:W0:Y:S01]  /*13270*/  LDC.64 R2, c[0x0][0xc90] ;  /* 0x00032400ff027b82 */ /* 0x001e220000000a00 */
[----:B------:R-:W-:Y:S01]  /*13280*/  ULDC.64 UR6, c[0x0][0x208] ;  /* 0x0000820000067ab9 */ /* 0x000fe20000000a00 */
        /* <DEDUP_REMOVED lines=36> */
[----:B------:R-:W-:-:S03]  /*134d0*/  IMAD.MOV R26, RZ, RZ, -R7 ;  /* 0x000000ffff1a7224 */ /* 0x000fc600078e0a07 */
        /* <DEDUP_REMOVED lines=18> */
[----:B------:R-:W-:Y:S02]  /*13600*/  ISETP.GE.AND P2, PT, R3, RZ, PT ;  /* 0x000000ff0300720c */ /* 0x000fe40003f46270 */
[----:B------:R-:W-:-:S05]  /*13610*/  IADD3 R3, R6, 0x1000000, R4 ;  /* 0x0100000006037810 */ /* 0x000fca0007ffe004 */
[----:B------:R-:W-:-:S06]  /*13620*/  @P0 VIADD R2, R2, 0x1 ;  /* 0x0000000102020836 */ /* 0x000fcc0000000000 */
[----:B------:R-:W-:Y:S01]  /*13630*/  @!P2 IMAD.MOV R2, RZ, RZ, -R2 ;  /* 0x000000ffff02a224 */ /* 0x000fe200078e0a02 */
[----:B------:R-:W-:-:S05]  /*13640*/  @!P1 LOP3.LUT R2, RZ, R7, RZ, 0x33, !PT ;  /* 0x00000007ff029212 */ /* 0x000fca00078e33ff */
[----:B------:R-:W-:-:S07]  /*13650*/  IMAD R26, R2, R26, R3 ;  /* 0x0000001a021a7224 */ /* 0x000fce00078e0203 */
.L_x_2136:
[----:B------:R-:W-:-:S05]  /*13660*/  LOP3.LUT R2, RZ, R2, RZ, 0x33, !PT ;  /* 0x00000002ff027212 */ /* 0x000fca00078e33ff */
[----:B------:R-:W-:Y:S01]  /*13670*/  IMAD.IADD R25, R25, 0x1, R2 ;  /* 0x0000000119197824 */ /* 0x000fe200078e0202 */
[----:B------:R-:W-:Y:S06]  /*13680*/  BRA `(.L_x_2137) ;  /* 0x00000000000c7947 */ /* 0x000fec0003800000 */
.L_x_2132:
[----:B------:R-:W-:Y:S02]  /*13690*/  IMAD.MOV.U32 R25, RZ, RZ, RZ ;  /* 0x000000ffff197224 */ /* 0x000fe400078e00ff */
[----:B------:R-:W-:Y:S02]  /*136a0*/  IMAD.U32 R24, RZ, RZ, UR6 ;  /* 0x00000006ff187e24 */ /* 0x000fe4000f8e00ff */
[----:B------:R-:W-:-:S07]  /*136b0*/  IMAD.MOV.U32 R26, RZ, RZ, RZ ;  /* 0x000000ffff1a7224 */ /* 0x000fce00078e00ff */
.L_x_2137:
[----:B------:R-:W-:-:S13]  /*136c0*/  ISETP.NE.AND P0, PT, R0, RZ, PT ;  /* 0x000000ff0000720c */ /* 0x000fda0003f05270 */
[----:B------:R-:W0:Y:S01]  /*136d0*/  @!P0 S2R R3, SR_CgaCtaId ;  /* 0x0000000000038919 */ /* 0x000e220000008800 */
[----:B------:R-:W-:-:S04]  /*136e0*/  @!P0 MOV R0, 0x400 ;  /* 0x0000040000008802 */ /* 0x000fc80000000f00 */
[----:B0-----:R-:W-:-:S05]  /*136f0*/  @!P0 LEA R0, R3, R0, 0x18 ;  /* 0x0000000003008211 */ /* 0x001fca00078ec0ff */
[----:B------:R1:W-:Y:S01]  /*13700*/  @!P0 STS.128 [R0+0x31cd0], R24 ;  /* 0x031cd01800008388 */ /* 0x0003e20000000c00 */
[----:B------:R-:W-:Y:S06]  /*13710*/  BAR.ARV 0x5, 0x200 ;  /* 0x0148000000007b1d */ /* 0x000fec0000002000 */
.L_x_2130:
        /* <DEDUP_REMOVED lines=11> */
[----:B------:R-:W-:Y:S01]  /*137d0*/  IMAD.MOV.U32 R28, RZ, RZ, 0x1 ;  /* 0x00000001ff1c7424 */ /* 0x000fe200078e00ff */
[----:B------:R-:W-:Y:S01]  /*137e0*/  ULDC UR38, c[0x0][0xc] ;  /* 0x0000030000267ab9 */ /* 0x000fe20000000800 */
[----:B------:R-:W-:Y:S01]  /*137f0*/  IMAD.MOV.U32 R18, RZ, RZ, RZ ;  /* 0x000000ffff127224 */ /* 0x000fe200078e00ff */
[----:B------:R-:W-:Y:S01]  /*13800*/  ULDC.64 UR36, c[0x0][0x198] ;  /* 0x0000660000247ab9 */ /* 0x000fe20000000a00 */
        /* <DEDUP_REMOVED lines=18> */
.L_x_2244:
[----:B0--3--:R-:W0:Y:S01]  /*13930*/  LDC.64 R2, c[0x0][0xc88] ;  /* 0x00032200ff027b82 */ /* 0x009e220000000a00 */
        /* <DEDUP_REMOVED lines=22> */
[----:B-1----:R1:W5:Y:S01]  /*13aa0*/  @P0 LDG.E R0, desc[UR10][R2.64] ;  /* 0x0000000a02000981 */ /* 0x002362000c1e1900 */
        /* <DEDUP_REMOVED lines=26> */
[----:B------:R-:W-:Y:S05]  /*13c50*/  @P2 BRA `(.L_x_2139) ;  /* 0x0000000000182947 */ /* 0x000fea0003800000 */
[----:B------:R-:W-:Y:S05]  /*13c60*/  @!P1 BRA `(.L_x_2139) ;  /* 0x0000000000149947 */ /* 0x000fea0003800000 */
[----:B------:R-:W-:Y:S02]  /*13c70*/  ULDC.64 UR4, c[0x0][0x208] ;  /* 0x0000820000047ab9 */ /* 0x000fe40000000a00 */
[----:B------:R-:W0:Y:S04]  /*13c80*/  LDG.E R6, desc[UR4][R2.64] ;  /* 0x0000000402067981 */ /* 0x000e28000c1e1900 */
[----:B------:R-:W0:Y:S02]  /*13c90*/  LDG.E R2, desc[UR4][R2.64+0x4] ;  /* 0x0000040402027981 */ /* 0x000e24000c1e1900 */
[----:B0-----:R-:W-:-:S05]  /*13ca0*/  IMAD.IADD R8, R2, 0x1, -R6 ;  /* 0x0000000102087824 */ /* 0x001fca00078e0a06 */
[----:B------:R1:W-:Y:S02]  /*13cb0*/  STL [R1+0x14], R8 ;  /* 0x0000140801007387 */ /* 0x0003e40000100800 */
.L_x_2139:
[----:B------:R-:W-:Y:S01]  /*13cc0*/  ULDC.64 UR4, c[0x0][0xa20] ;  /* 0x0002880000047ab9 */ /* 0x000fe20000000a00 */
[C---:B------:R-:W-:Y:S01]  /*13cd0*/  LOP3.LUT R6, R26.reuse, 0xff000000, RZ, 0xc0, !PT ;  /* 0xff0000001a067812 */ /* 0x040fe200078ec0ff */
[----:B-----5:R-:W-:Y:S01]  /*13ce0*/  IMAD.IADD R29, R29, 0x1, R0 ;  /* 0x000000011d1d7824 */ /* 0x020fe200078e0200 */
[----:B------:R-:W-:Y:S02]  /*13cf0*/  ISETP.NE.U32.AND P1, PT, RZ, UR4, PT ;  /* 0x00000004ff007c0c */ /* 0x000fe4000bf25070 */
[----:B------:R-:W-:Y:S02]  /*13d00*/  SHF.R.U32.HI R6, RZ, 0x8, R6 ;  /* 0x00000008ff067819 */ /* 0x000fe40000011606 */
[----:B------:R-:W-:Y:S02]  /*13d10*/  ISETP.NE.AND.EX P1, PT, RZ, UR5, PT, P1 ;  /* 0x00000005ff007c0c */ /* 0x000fe4000bf25310 */
[C---:B------:R-:W-:Y:S02]  /*13d20*/  LOP3.LUT R2, R26.reuse, 0xff0000, RZ, 0xc0, !PT ;  /* 0x00ff00001a027812 */ /* 0x040fe400078ec0ff */
[----:B------:R-:W-:Y:S01]  /*13d30*/  LOP3.LUT R16, R26, 0xffff, RZ, 0xc0, !PT ;  /* 0x0000ffff1a107812 */ /* 0x000fe200078ec0ff */
[----:B------:R-:W-:Y:S01]  /*13d40*/  IMAD.MOV.U32 R26, RZ, RZ, R9 ;  /* 0x000000ffff1a7224 */ /* 0x000fe200078e0009 */
[----:B------:R-:W-:-:S07]  /*13d50*/  LEA.HI R6, R2, R6, RZ, 0x10 ;  /* 0x0000000602067211 */ /* 0x000fce00078f80ff */
[----:B------:R-:W-:Y:S05]  /*13d60*/  @!P1 BRA `(.L_x_2140) ;  /* 0x0000000000149947 */ /* 0x000fea0003800000 */
[----:B------:R-:W-:Y:S01]  /*13d70*/  IADD3 R2, P0, R19, UR4, RZ ;  /* 0x0000000413027c10 */ /* 0x000fe2000ff1e0ff */
[----:B------:R-:W-:-:S03]  /*13d80*/  ULDC.64 UR6, c[0x0][0x208] ;  /* 0x0000820000067ab9 */ /* 0x000fc60000000a00 */
[----:B------:R-:W-:-:S05]  /*13d90*/  IADD3.X R3, R23, UR5, RZ, P0, !PT ;  /* 0x0000000517037c10 */ /* 0x000fca00087fe4ff */
[----:B------:R2:W5:Y:S01]  /*13da0*/  LDG.E R7, desc[UR6][R2.64] ;  /* 0x0000000602077981 */ /* 0x000562000c1e1900 */
[----:B------:R-:W-:Y:S05]  /*13db0*/  BRA `(.L_x_2141) ;  /* 0x0000000000147947 */ /* 0x000fea0003800000 */
.L_x_2140:
[----:B------:R-:W-:Y:S05]  /*13dc0*/  @!P0 BRA `(.L_x_2141) ;  /* 0x0000000000108947 */ /* 0x000fea0003800000 */
[----:B------:R-:W-:Y:S02]  /*13dd0*/  ULDC.64 UR4, c[0x0][0x208] ;  /* 0x0000820000047ab9 */ /* 0x000fe40000000a00 */
[----:B------:R-:W2:Y:S04]  /*13de0*/  LDG.E R7, desc[UR4][R4.64] ;  /* 0x0000000404077981 */ /* 0x000ea8000c1e1900 */
[----:B------:R-:W2:Y:S02]  /*13df0*/  LDG.E R4, desc[UR4][R4.64+0x4] ;  /* 0x0000040404047981 */ /* 0x000ea4000c1e1900 */
[----:B--2---:R-:W-:-:S07]  /*13e00*/  IMAD.IADD R7, R4, 0x1, -R7 ;  /* 0x0000000104077824 */ /* 0x004fce00078e0a07 */
.L_x_2141:
[----:B-----5:R-:W-:Y:S01]  /*13e10*/  IMAD.IADD R7, R7, 0x1, -R0 ;  /* 0x0000000107077824 */ /* 0x020fe200078e0a00 */
[----:B------:R-:W-:Y:S01]  /*13e20*/  LOP3.LUT R9, R6, 0xff, RZ, 0xc0, !PT ;  /* 0x000000ff06097812 */ /* 0x000fe200078ec0ff */
[----:B------:R-:W3:Y:S01]  /*13e30*/  LDC R0, c[0x0][0x448] ;  /* 0x00011200ff007b82 */ /* 0x000ee20000000800 */
[----:B--2---:R-:W-:Y:S01]  /*13e40*/  IMAD R2, R25, 0xc0, RZ ;  /* 0x000000c019027824 */ /* 0x004fe200078e02ff */
[----:B------:R-:W-:Y:S01]  /*13e50*/  BSSY B0, `(.L_x_2142) ;  /* 0x0000036000007945 */ /* 0x000fe20003800000 */
[----:B------:R-:W-:Y:S02]  /*13e60*/  IMAD.MOV.U32 R4, RZ, RZ, RZ ;  /* 0x000000ffff047224 */ /* 0x000fe400078e00ff */
[----:B------:R-:W-:Y:S01]  /*13e70*/  VIADD R2, R2, 0xbf ;  /* 0x000000bf02027836 */ /* 0x000fe20000000000 */
[----:B---3--:R-:W-:-:S13]  /*13e80*/  ISETP.NE.AND P0, PT, R0, 0x1, PT ;  /* 0x000000010000780c */ /* 0x008fda0003f05270 */
[----:B------:R-:W2:Y:S08]  /*13e90*/  @P0 LDC R3, c[0x0][0x44c] ;  /* 0x00011300ff030b82 */ /* 0x000eb00000000800 */
[----:B------:R-:W3:Y:S01]  /*13ea0*/  @P0 LDC R0, c[0x0][0x450] ;  /* 0x00011400ff000b82 */ /* 0x000ee20000000800 */
[----:B--2---:R-:W-:-:S05]  /*13eb0*/  @P0 IMAD.HI.U32 R3, R2, R3, RZ ;  /* 0x0000000302030227 */ /* 0x004fca00078e00ff */
[----:B---3--:R-:W-:Y:S01]  /*13ec0*/  @P0 SHF.R.U32.HI R2, RZ, R0, R3 ;  /* 0x00000000ff020219 */ /* 0x008fe20000011603 */
[C---:B------:R-:W-:Y:S01]  /*13ed0*/  VIADD R0, R7.reuse, 0x8f ;  /* 0x0000008f07007836 */ /* 0x040fe20000000000 */
[----:B------:R-:W-:-:S03]  /*13ee0*/  IADD3 R7, R7, 0x90, -R8 ;  /* 0x0000009007077810 */ /* 0x000fc60007ffe808 */
[----:B------:R-:W-:-:S04]  /*13ef0*/  IMAD.HI R0, R0, 0x38e38e39, RZ ;  /* 0x38e38e3900007827 */ /* 0x000fc800078e02ff */
[----:B------:R-:W-:Y:S01]  /*13f00*/  IMAD.IADD R2, R7, 0x1, R2 ;  /* 0x0000000107027824 */ /* 0x000fe200078e0202 */
[----:B------:R-:W-:Y:S01]  /*13f10*/  SHF.R.U32.HI R3, RZ, 0x1f, R0 ;  /* 0x0000001fff037819 */ /* 0x000fe20000011600 */
[----:B------:R-:W-:Y:S02]  /*13f20*/  IMAD.MOV.U32 R7, RZ, RZ, R4 ;  /* 0x000000ffff077224 */ /* 0x000fe400078e0004 */
[----:B------:R-:W-:Y:S01]  /*13f30*/  IMAD.HI R2, R2, 0x38e38e39, RZ ;  /* 0x38e38e3902027827 */ /* 0x000fe200078e02ff */
[----:B------:R-:W-:-:S04]  /*13f40*/  LEA.HI.SX32 R3, R0, R3, 0x1b ;  /* 0x0000000300037211 */ /* 0x000fc800078fdaff */
[----:B------:R-:W-:-:S04]  /*13f50*/  SHF.R.U32.HI R0, RZ, 0x1f, R2 ;  /* 0x0000001fff007819 */ /* 0x000fc80000011602 */
[----:B------:R-:W-:-:S04]  /*13f60*/  LEA.HI.SX32 R0, R2, R0, 0x1b ;  /* 0x0000000002007211 */ /* 0x000fc800078fdaff */
[----:B01----:R-:W-:Y:S02]  /*13f70*/  VIMNMX R8, R3, R0, PT ;  /* 0x0000000003087248 */ /* 0x003fe40003fe0100 */
[----:B------:R-:W-:Y:S02]  /*13f80*/  SHF.R.U32.HI R0, RZ, 0x10, R6 ;  /* 0x00000010ff007819 */ /* 0x000fe40000011606 */
[----:B------:R-:W-:Y:S01]  /*13f90*/  ISETP.GE.AND P1, PT, R8, 0x1, PT ;  /* 0x000000010800780c */ /* 0x000fe20003f26270 */
[----:B------:R0:W-:Y:S01]  /*13fa0*/  STL [R1+0x1c], R8 ;  /* 0x00001c0801007387 */ /* 0x0001e20000100800 */
[----:B------:R-:W-:-:S03]  /*13fb0*/  ISETP.NE.AND P0, PT, R0, RZ, PT ;  /* 0x000000ff0000720c */ /* 0x000fc60003f05270 */
[----:B------:R0:W-:Y:S04]  /*13fc0*/  STL [R1+0x20], R4 ;  /* 0x0000200401007387 */ /* 0x0001e80000100800 */
[----:B------:R0:W-:Y:S06]  /*13fd0*/  STL [R1+0x38], R9 ;  /* 0x0000380901007387 */ /* 0x0001ec0000100800 */
[----:B------:R-:W1:Y:S01]  /*13fe0*/  @!P0 LDC R0, c[0x0][0x9f0] ;  /* 0x00027c00ff008b82 */ /* 0x000e620000000800 */
[----:B------:R-:W-:Y:S05]  /*13ff0*/  @!P1 BRA `(.L_x_2143) ;  /* 0x00000000006c9947 */ /* 0x000fea0003800000 */
[-C--:B01----:R-:W-:Y:S02]  /*14000*/  IABS R4, R0.reuse ;  /* 0x0000000000047213 */ /* 0x083fe40000000000 */
        /* <DEDUP_REMOVED lines=26> */
.L_x_2143:
[----:B------:R-:W-:Y:S05]  /*141b0*/  BSYNC B0 ;  /* 0x0000000000007941 */ /* 0x000fea0003800000 */
.L_x_2142:
[----:B-1----:R-:W-:Y:S01]  /*141c0*/  IMAD.MOV.U32 R0, RZ, RZ, R7 ;  /* 0x000000ffff007224 */ /* 0x002fe200078e0007 */
[----:B------:R-:W-:Y:S03]  /*141d0*/  BSSY B7, `(.L_x_2144) ;  /* 0x0000422000077945 */ /* 0x000fe60003800000 */
[----:B------:R-:W-:-:S05]  /*141e0*/  IMAD R2, R9, R0, RZ ;  /* 0x0000000009027224 */ /* 0x000fca00078e02ff */
[----:B------:R-:W-:Y:S01]  /*141f0*/  VIADDMNMX R0, R2, R0, R8, PT ;  /* 0x0000000002007246 */ /* 0x000fe20003800108 */
[----:B------:R1:W-:Y:S03]  /*14200*/  STL [R1+0x4], R2 ;  /* 0x0000040201007387 */ /* 0x0003e60000100800 */
[----:B------:R-:W-:Y:S01]  /*14210*/  ISETP.GT.AND P0, PT, R0, R2, PT ;  /* 0x000000020000720c */ /* 0x000fe20003f04270 */
[----:B------:R1:W-:-:S12]  /*14220*/  STL [R1+0x24], R0 ;  /* 0x0000240001007387 */ /* 0x0003d80000100800 */
[----:B------:R-:W-:Y:S05]  /*14230*/  @P0 BRA `(.L_x_2145) ;  /* 0x0000000000480947 */ /* 0x000fea0003800000 */
[----:B-1----:R-:W1:Y:S02]  /*14240*/  S2R R0, SR_TID.X ;  /* 0x0000000000007919 */ /* 0x002e640000002100 */
[----:B-1----:R-:W-:-:S04]  /*14250*/  LOP3.LUT R0, R0, 0x7f, RZ, 0xc0, !PT ;  /* 0x0000007f00007812 */ /* 0x002fc800078ec0ff */
[----:B------:R-:W-:-:S13]  /*14260*/  ISETP.NE.AND P0, PT, R0, RZ, PT ;  /* 0x000000ff0000720c */ /* 0x000fda0003f05270 */
[----:B------:R-:W-:Y:S05]  /*14270*/  @P0 BRA `(.L_x_2146) ;  /* 0x00000040005c0947 */ /* 0x000fea0003800000 */
[----:B------:R-:W1:Y:S01]  /*14280*/  S2R R5, SR_LANEID ;  /* 0x0000000000057919 */ /* 0x000e620000000000 */
[----:B------:R-:W-:Y:S01]  /*14290*/  VOTEU.ANY UR4, UPT, PT ;  /* 0x0000000000047886 */ /* 0x000fe200038e0100 */
[----:B------:R-:W3:Y:S01]  /*142a0*/  LDC.64 R2, c[0x0][0xc60] ;  /* 0x00031800ff027b82 */ /* 0x000ee20000000a00 */
[----:B------:R-:W1:Y:S01]  /*142b0*/  FLO.U32 R0, UR4 ;  /* 0x0000000400007d00 */ /* 0x000e6200080e0000 */
[----:B------:R-:W-:Y:S01]  /*142c0*/  ULDC.64 UR6, c[0x0][0x208] ;  /* 0x0000820000067ab9 */ /* 0x000fe20000000a00 */
[----:B-1----:R-:W-:-:S06]  /*142d0*/  ISETP.EQ.U32.AND P0, PT, R0, R5, PT ;  /* 0x000000050000720c */ /* 0x002fcc0003f02070 */
[----:B------:R-:W3:Y:S07]  /*142e0*/  POPC R5, UR4 ;  /* 0x0000000400057d09 */ /* 0x000eee0008000000 */
[----:B---3--:R-:W3:Y:S01]  /*142f0*/  @P0 ATOMG.E.ADD.STRONG.GPU PT, R3, desc[UR6][R2.64], R5 ;  /* 0x00000005020309a8 */ /* 0x008ee200081ee1c6 */
[----:B0-----:R-:W0:Y:S02]  /*14300*/  S2R R4, SR_LTMASK ;  /* 0x0000000000047919 */ /* 0x001e240000003900 */
[----:B0-----:R-:W-:-:S04]  /*14310*/  LOP3.LUT R4, R4, UR4, RZ, 0xc0, !PT ;  /* 0x0000000404047c12 */ /* 0x001fc8000f8ec0ff */
[----:B--2---:R-:W0:Y:S01]  /*14320*/  POPC R7, R4 ;  /* 0x0000000400077309 */ /* 0x004e220000000000 */
[----:B---3--:R-:W0:Y:S02]  /*14330*/  SHFL.IDX PT, R0, R3, R0, 0x1f ;  /* 0x00001f0003007589 */ /* 0x008e2400000e0000 */
[----:B0-----:R-:W-:Y:S01]  /*14340*/  IADD3 R24, R0, UR38, R7 ;  /* 0x0000002600187c10 */ /* 0x001fe2000fffe007 */
[----:B------:R-:W-:Y:S06]  /*14350*/  BRA `(.L_x_2146) ;  /* 0x0000004000247947 */ /* 0x000fec0003800000 */
.L_x_2145:
[----:B-1----:R-:W-:Y:S01]  /*14360*/  VIADD R0, R17, 0x16a00 ;  /* 0x00016a0011007836 */ /* 0x002fe20000000000 */
[----:B------:R-:W-:Y:S04]  /*14370*/  BSSY B6, `(.L_x_2147) ;  /* 0x0000013000067945 */ /* 0x000fe80003800000 */
[----:B------:R-:W-:-:S13]  /*14380*/  LOP3.LUT P0, RZ, R0, 0x1bf, RZ, 0xc0, !PT ;  /* 0x000001bf00ff7812 */ /* 0x000fda000780c0ff */
[----:B------:R-:W-:Y:S05]  /*14390*/  @!P0 BRA `(.L_x_2148) ;  /* 0x0000000000408947 */ /* 0x000fea0003800000 */
        /* <DEDUP_REMOVED lines=8> */
[----:B--2---:R-:W-:-:S02]  /*14420*/  IMAD.U32 R7, RZ, RZ, UR9 ;  /* 0x00000009ff077e24 */ /* 0x004fc4000f8e00ff */
[----:B------:R-:W-:Y:S02]  /*14430*/  IMAD.U32 R10, RZ, RZ, UR4 ;  /* 0x00000004ff0a7e24 */ /* 0x000fe4000f8e00ff */
[----:B------:R-:W-:Y:S02]  /*14440*/  IMAD.U32 R11, RZ, RZ, UR5 ;  /* 0x00000005ff0b7e24 */ /* 0x000fe4000f8e00ff */
[----:B------:R-:W-:Y:S02]  /*14450*/  IMAD.MOV.U32 R8, RZ, RZ, 0x70 ;  /* 0x00000070ff087424 */ /* 0x000fe400078e00ff */
[----:B------:R-:W-:Y:S02]  /*14460*/  IMAD.MOV.U32 R12, RZ, RZ, 0x1 ;  /* 0x00000001ff0c7424 */ /* 0x000fe400078e00ff */
[----:B------:R-:W-:-:S07]  /*14470*/  IMAD.MOV.U32 R13, RZ, RZ, RZ ;  /* 0x000000ffff0d7224 */ /* 0x000fce00078e00ff */
[----:B------:R-:W-:-:S07]  /*14480*/  LEPC R20, `(.L_x_2148) ;  /* 0x000000001014794e */ /* 0x000fce0000000000 */
[----:B0-----:R-:W-:Y:S05]  /*14490*/  CALL.ABS.NOINC R2 ;  /* 0x0000000002007343 */ /* 0x001fea0003c00000 */
.L_x_2148:
[----:B------:R-:W-:Y:S05]  /*144a0*/  BSYNC B6 ;  /* 0x0000000000067941 */ /* 0x000fea0003800000 */
.L_x_2147:
        /* <DEDUP_REMOVED lines=8> */
[----:B------:R1:W3:Y:S01]  /*14530*/  LDC.64 R2, c[0x4][R0] ;  /* 0x0100000000027b82 */ /* 0x0002e20000000a00 */
[----:B0-----:R-:W-:Y:S02]  /*14540*/  IMAD.U32 R4, RZ, RZ, UR6 ;  /* 0x00000006ff047e24 */ /* 0x001fe4000f8e00ff */
[----:B------:R-:W-:Y:S02]  /*14550*/  IMAD.U32 R5, RZ, RZ, UR7 ;  /* 0x00000007ff057e24 */ /* 0x000fe4000f8e00ff */
[----:B------:R-:W-:Y:S02]  /*14560*/  IMAD.U32 R6, RZ, RZ, UR8 ;  /* 0x00000008ff067e24 */ /* 0x000fe4000f8e00ff */
[----:B--2---:R-:W-:-:S02]  /*14570*/  IMAD.U32 R7, RZ, RZ, UR9 ;  /* 0x00000009ff077e24 */ /* 0x004fc4000f8e00ff */
[----:B------:R-:W-:Y:S02]  /*14580*/  IMAD.U32 R10, RZ, RZ, UR4 ;  /* 0x00000004ff0a7e24 */ /* 0x000fe4000f8e00ff */
[----:B------:R-:W-:Y:S02]  /*14590*/  IMAD.U32 R11, RZ, RZ, UR5 ;  /* 0x00000005ff0b7e24 */ /* 0x000fe4000f8e00ff */
[----:B------:R-:W-:Y:S02]  /*145a0*/  IMAD.MOV.U32 R8, RZ, RZ, 0x70 ;  /* 0x00000070ff087424 */ /* 0x000fe400078e00ff */
[----:B------:R-:W-:Y:S02]  /*145b0*/  IMAD.MOV.U32 R12, RZ, RZ, 0x1 ;  /* 0x00000001ff0c7424 */ /* 0x000fe400078e00ff */
[----:B-1----:R-:W-:-:S07]  /*145c0*/  IMAD.MOV.U32 R13, RZ, RZ, RZ ;  /* 0x000000ffff0d7224 */ /* 0x002fce00078e00ff */
[----:B------:R-:W-:-:S07]  /*145d0*/  LEPC R20, `(.L_x_2151) ;  /* 0x000000001014794e */ /* 0x000fce0000000000 */
[----:B---3--:R-:W-:Y:S05]  /*145e0*/  CALL.ABS.NOINC R2 ;  /* 0x0000000002007343 */ /* 0x008fea0003c00000 */
.L_x_2151:
[----:B------:R-:W-:Y:S01]  /*145f0*/  MOV R2, 0x0 ;  /* 0x0000000000027802 */ /* 0x000fe20000000f00 */
        /* <DEDUP_REMOVED lines=15> */
.L_x_2150:
[----:B------:R-:W-:Y:S05]  /*146f0*/  BSYNC B6 ;  /* 0x0000000000067941 */ /* 0x000fea0003800000 */
.L_x_2149:
[----:B------:R-:W-:Y:S01]  /*14700*/  ULDC.64 UR4, c[0x0][0x9f8] ;  /* 0x00027e0000047ab9 */ /* 0x000fe20000000a00 */
[----:B------:R-:W3:Y:S01]  /*14710*/  LDL R20, [R1+0x24] ;  /* 0x0000240001147983 */ /* 0x000ee20000100800 */
[----:B------:R-:W-:Y:S01]  /*14720*/  ISETP.NE.U32.AND P0, PT, RZ, UR4, PT ;  /* 0x00000004ff007c0c */ /* 0x000fe2000bf05070 */
[----:B------:R-:W-:-:S03]  /*14730*/  ULDC.64 UR6, c[0x0][0x208] ;  /* 0x0000820000067ab9 */ /* 0x000fc60000000a00 */
[----:B------:R-:W-:-:S13]  /*14740*/  ISETP.NE.AND.EX P0, PT, RZ, UR5, PT, P0 ;  /* 0x00000005ff007c0c */ /* 0x000fda000bf05300 */
[----:B------:R-:W-:-:S04]  /*14750*/  @P0 IADD3 R2, P1, R19, UR4, RZ ;  /* 0x0000000413020c10 */ /* 0x000fc8000ff3e0ff */
[----:B------:R-:W-:Y:S01]  /*14760*/  @P0 IADD3.X R3, R23, UR5, RZ, P1, !PT ;  /* 0x0000000517030c10 */ /* 0x000fe20008ffe4ff */
[----:B------:R-:W-:-:S04]  /*14770*/  ULDC.64 UR4, c[0x0][0xa08] ;  /* 0x0002820000047ab9 */ /* 0x000fc80000000a00 */
[----:B------:R1:W2:Y:S02]  /*14780*/  @P0 LDG.E R26, desc[UR6][R2.64] ;  /* 0x00000006021a0981 */ /* 0x0002a4000c1e1900 */
[----:B-1----:R-:W1:Y:S02]  /*14790*/  LDC.64 R2, c[0x0][0x418] ;  /* 0x00010600ff027b82 */ /* 0x002e640000000a00 */
[----:B-1----:R-:W-:Y:S01]  /*147a0*/  LOP3.LUT P0, RZ, R2, UR4, RZ, 0xfc, !PT ;  /* 0x0000000402ff7c12 */ /* 0x002fe2000f80fcff */
[----:B------:R-:W-:-:S03]  /*147b0*/  UMOV UR4, 0xffffffff ;  /* 0xffffffff00047882 */ /* 0x000fc60000000000 */
[----:B------:R-:W-:Y:S01]  /*147c0*/  LOP3.LUT P0, RZ, R3, UR5, RZ, 0xfc, P0 ;  /* 0x0000000503ff7c12 */ /* 0x000fe2000800fcff */
[----:B---3--:R-:W-:Y:S01]  /*147d0*/  VIADD R23, R20, 0xffffffff ;  /* 0xffffffff14177836 */ /* 0x008fe20000000000 */
[----:B--2---:R-:W-:Y:S02]  /*147e0*/  SHF.R.S32.HI R7, RZ, 0x1f, R26 ;  /* 0x0000001fff077819 */ /* 0x004fe4000001141a */
[----:B------:R-:W-:-:S03]  /*147f0*/  SEL R19, R26, RZ, !P0 ;  /* 0x000000ff1a137207 */ /* 0x000fc60004000000 */
[----:B------:R1:W-:Y:S01]  /*14800*/  STL [R1], R7 ;  /* 0x0000000701007387 */ /* 0x0003e20000100800 */
[----:B------:R-:W-:Y:S05]  /*14810*/  BRA.DIV UR4, `(.L_x_2152) ;  /* 0x0000005204a87947 */ /* 0x000fea000b800000 */
[----:B------:R-:W2:Y:S02]  /*14820*/  S2R R0, SR_TID.X ;  /* 0x0000000000007919 */ /* 0x000ea40000002100 */
[----:B--2---:R-:W-:-:S04]  /*14830*/  SHF.R.U32.HI R0, RZ, 0x5, R0 ;  /* 0x00000005ff007819 */ /* 0x004fc80000011600 */
[----:B------:R-:W-:-:S05]  /*14840*/  LOP3.LUT R0, R0, 0x3, RZ, 0xc0, !PT ;  /* 0x0000000300007812 */ /* 0x000fca00078ec0ff */
[----:B------:R2:W3:Y:S02]  /*14850*/  SHFL.IDX PT, R14, R0, RZ, 0x1f ;  /* 0x00001fff000e7589 */ /* 0x0004e400000e0000 */
.L_x_2260:
        /* <DEDUP_REMOVED lines=8> */
.L_x_2263:
[----:B------:R-:W-:Y:S05]  /*148e0*/  @!P6 BRA `(.L_x_2153) ;  /* 0x000000040010e947 */ /* 0x000fea0003800000 */
[----:B------:R-:W-:-:S04]  /*148f0*/  ISETP.NE.U32.AND P0, PT, R2, RZ, PT ;  /* 0x000000ff0200720c */ /* 0x000fc80003f05070 */
[----:B------:R-:W-:-:S13]  /*14900*/  ISETP.NE.AND.EX P0, PT, R3, RZ, PT, P0 ;  /* 0x000000ff0300720c */ /* 0x000fda0003f05300 */
[----:B------:R-:W-:Y:S05]  /*14910*/  @!P0 BRA `(.L_x_2155) ;  /* 0x00000000004c8947 */ /* 0x000fea0003800000 */
[----:B------:R-:W3:Y:S01]  /*14920*/  LDC R6, c[0x0][0x43c] ;  /* 0x00010f00ff067b82 */ /* 0x000ee20000000800 */
[----:B--2---:R-:W-:Y:S01]  /*14930*/  IMAD.MOV.U32 R0, RZ, RZ, R23 ;  /* 0x000000ffff007224 */ /* 0x004fe200078e0017 */
[----:B------:R-:W-:Y:S01]  /*14940*/  ULDC.64 UR4, c[0x0][0x428] ;  /* 0x00010a0000047ab9 */ /* 0x000fe20000000a00 */
[----:B------:R-:W-:Y:S01]  /*14950*/  ULDC.64 UR6, c[0x0][0x208] ;  /* 0x0000820000067ab9 */ /* 0x000fe20000000a00 */
[----:B---3--:R-:W-:-:S13]  /*14960*/  ISETP.NE.AND P0, PT, R6, 0x1, PT ;  /* 0x000000010600780c */ /* 0x008fda0003f05270 */
[----:B0-----:R-:W0:Y:S02]  /*14970*/  @P0 LDC.64 R4, c[0x0][0x440] ;  /* 0x00011000ff040b82 */ /* 0x001e240000000a00 */
        /* <DEDUP_REMOVED lines=13> */
.L_x_2155:
[----:B--2---:R-:W-:Y:S01]  /*14a50*/  IMAD R0, R18, 0x8, R17 ;  /* 0x0000000812007824 */ /* 0x004fe200078e0211 */
[----:B---3--:R-:W-:-:S04]  /*14a60*/  SHF.L.U32 R2, R28, 0x1f, RZ ;  /* 0x0000001f1c027819 */ /* 0x008fc800000006ff */
[----:B------:R-:W2:Y:S02]  /*14a70*/  SYNCS.PHASECHK.TRANS64.TRYWAIT P0, [R0+URZ+0x31c40], R2 ;  /* 0x031c4002000075a7 */ /* 0x000ea4000800017f */
[----:B--2---:R-:W-:Y:S05]  /*14a80*/  @!P0 BRA `(.L_x_2156) ;  /* 0x0000005000608947 */ /* 0x004fea0003800000 */
.L_x_2264:
        /* <DEDUP_REMOVED lines=11> */
.L_x_2157:
        /* <DEDUP_REMOVED lines=15> */
[----:B------:R-:W-:Y:S02]  /*14c30*/  UIMAD UR11, UR11, 0x90, UR5 ;  /* 0x000000900b0b78a4 */ /* 0x000fe4000f8e0205 */
        /* <DEDUP_REMOVED lines=15> */
.L_x_2153:
[----:B0-----:R-:W3:Y:S04]  /*14d30*/  LDL.LU R4, [R1+0x10] ;  /* 0x0000100001047983 */ /* 0x001ee80000300800 */
[----:B------:R-:W4:Y:S04]  /*14d40*/  LDL.LU R6, [R1+0xc] ;  /* 0x00000c0001067983 */ /* 0x000f280000300800 */
[----:B------:R-:W5:Y:S01]  /*14d50*/  LDL.LU R3, [R1+0x28] ;  /* 0x0000280001037983 */ /* 0x000f620000300800 */
[----:B------:R-:W-:Y:S05]  /*14d60*/  WARPSYNC.ALL ;  /* 0x0000000000007948 */ /* 0x000fea0003800000 */
[----:B------:R-:W-:Y:S01]  /*14d70*/  ULDC.64 UR6, c[0x0][0xa00] ;  /* 0x0002800000067ab9 */ /* 0x000fe20000000a00 */
[----:B------:R-:W-:Y:S01]  /*14d80*/  ULDC.64 UR4, c[0x0][0x298] ;  /* 0x0000a60000047ab9 */ /* 0x000fe20000000a00 */
[----:B--2---:R-:W-:Y:S01]  /*14d90*/  VIADD R0, R17, 0xda00 ;  /* 0x0000da0011007836 */ /* 0x004fe20000000000 */
        /* <DEDUP_REMOVED lines=25> */
[----:B-1----:R-:W-:-:S02]  /*14f30*/  IMAD.U32 R7, RZ, RZ, UR9 ;  /* 0x00000009ff077e24 */ /* 0x002fc4000f8e00ff */
[----:B------:R-:W-:Y:S02]  /*14f40*/  IMAD.U32 R10, RZ, RZ, UR4 ;  /* 0x00000004ff0a7e24 */ /* 0x000fe4000f8e00ff */
[----:B------:R-:W-:Y:S02]  /*14f50*/  IMAD.U32 R11, RZ, RZ, UR5 ;  /* 0x00000005ff0b7e24 */ /* 0x000fe4000f8e00ff */
[----:B------:R-:W-:Y:S02]  /*14f60*/  IMAD.MOV.U32 R8, RZ, RZ, 0x70 ;  /* 0x00000070ff087424 */ /* 0x000fe400078e00ff */
[----:B------:R-:W-:Y:S02]  /*14f70*/  IMAD.MOV.U32 R12, RZ, RZ, 0x1 ;  /* 0x00000001ff0c7424 */ /* 0x000fe400078e00ff */
[----:B------:R-:W-:-:S07]  /*14f80*/  IMAD.MOV.U32 R13, RZ, RZ, RZ ;  /* 0x000000ffff0d7224 */ /* 0x000fce00078e00ff */
[----:B------:R-:W-:-:S07]  /*14f90*/  LEPC R20, `(.L_x_2159) ;  /* 0x000000001014794e */ /* 0x000fce0000000000 */
[----:B0-----:R-:W-:Y:S05]  /*14fa0*/  CALL.ABS.NOINC R2 ;  /* 0x0000000002007343 */ /* 0x001fea0003c00000 */
.L_x_2159:
[----:B------:R-:W-:Y:S05]  /*14fb0*/  BSYNC B6 ;  /* 0x0000000000067941 */ /* 0x000fea0003800000 */
.L_x_2158:
[----:B------:R-:W2:Y:S01]  /*14fc0*/  LDL.LU R20, [R1+0x10] ;  /* 0x0000100001147983 */ /* 0x000ea20000300800 */
[----:B------:R-:W3:Y:S01]  /*14fd0*/  LDC R9, c[0x0][0x448] ;  /* 0x00011200ff097b82 */ /* 0x000ee20000000800 */
[----:B------:R-:W-:Y:S01]  /*14fe0*/  ULDC.64 UR4, c[0x0][0x2d8] ;  /* 0x0000b60000047ab9 */ /* 0x000fe20000000a00 */
[----:B------:R-:W-:Y:S01]  /*14ff0*/  ULDC.64 UR6, c[0x0][0x2e0] ;  /* 0x0000b80000067ab9 */ /* 0x000fe20000000a00 */
[----:B0-----:R-:W2:Y:S01]  /*15000*/  LDL.LU.64 R2, [R1+0x30] ;  /* 0x0000300001027983 */ /* 0x001ea20000300a00 */
[----:B------:R-:W-:-:S03]  /*15010*/  ULDC.64 UR8, c[0x0][0x280] ;  /* 0x0000a00000087ab9 */ /* 0x000fc60000000a00 */
[----:B------:R-:W4:Y:S04]  /*15020*/  LDL.LU R21, [R1+0x28] ;  /* 0x0000280001157983 */ /* 0x000f280000300800 */
[----:B------:R-:W4:Y:S01]  /*15030*/  LDL.LU R4, [R1+0xc] ;  /* 0x00000c0001047983 */ /* 0x000f220000300800 */
[----:B------:R-:W0:Y:S01]  /*15040*/  S2R R10, SR_TID.X ;  /* 0x00000000000a7919 */ /* 0x000e220000002100 */
[----:B------:R-:W1:Y:S01]  /*15050*/  S2R R11, SR_TID.X ;  /* 0x00000000000b7919 */ /* 0x000e620000002100 */
[----:B---3--:R-:W-:-:S13]  /*15060*/  ISETP.NE.AND P1, PT, R9, 0x1, PT ;  /* 0x000000010900780c */ /* 0x008fda0003f25270 */
[----:B------:R-:W3:Y:S08]  /*15070*/  @P1 LDC R5, c[0x0][0x450] ;  /* 0x00011400ff051b82 */ /* 0x000ef00000000800 */
[----:B------:R-:W3:Y:S01]  /*15080*/  @P1 LDC R8, c[0x0][0x450] ;  /* 0x00011400ff081b82 */ /* 0x000ee20000000800 */
[----:B--2---:R-:W-:Y:S02]  /*15090*/  IMAD.MOV.U32 R3, RZ, RZ, R20 ;  /* 0x000000ffff037224 */ /* 0x004fe400078e0014 */
[----:B------:R-:W2:Y:S01]  /*150a0*/  S2R R20, SR_TID.X ;  /* 0x0000000000147919 */ /* 0x000ea20000002100 */
[----:B------:R-:W-:-:S04]  /*150b0*/  IMAD.WIDE.U32 R2, R16, UR4, R2 ;  /* 0x0000000410027c25 */ /* 0x000fc8000f8e0002 */
[----:B------:R-:W-:Y:S01]  /*150c0*/  IMAD R3, R16, UR5, R3 ;  /* 0x0000000510037c24 */ /* 0x000fe2000f8e0203 */
[----:B------:R-:W-:Y:S01]  /*150d0*/  ULDC.64 UR4, c[0x0][0x2d0] ;  /* 0x0000b40000047ab9 */ /* 0x000fe20000000a00 */
[----:B----4-:R-:W-:Y:S02]  /*150e0*/  IMAD R0, R21, UR6, RZ ;  /* 0x0000000615007c24 */ /* 0x010fe4000f8e02ff */
[----:B------:R-:W-:-:S04]  /*150f0*/  IMAD.WIDE.U32 R2, R4, UR6, R2 ;  /* 0x0000000604027c25 */ /* 0x000fc8000f8e0002 */
[----:B------:R-:W-:Y:S01]  /*15100*/  IMAD R0, R4, UR7, R0 ;  /* 0x0000000704007c24 */ /* 0x000fe2000f8e0200 */
[----:B------:R-:W-:Y:S01]  /*15110*/  ULDC.64 UR6, c[0x0][0x2c8] ;  /* 0x0000b20000067ab9 */ /* 0x000fe20000000a00 */
[----:B------:R-:W4:Y:S02]  /*15120*/  @P1 LDC R4, c[0x0][0x44c] ;  /* 0x00011300ff041b82 */ /* 0x000f240000000800 */
        /* <DEDUP_REMOVED lines=8> */
[----:B-1----:R-:W-:Y:S02]  /*151b0*/  IMAD.SHL.U32 R20, R11, 0x8, RZ ;  /* 0x000000080b147824 */ /* 0x002fe400078e00ff */
[----:B----4-:R-:W-:Y:S01]  /*151c0*/  @P1 IMAD.HI.U32 R0, R6, R4, RZ ;  /* 0x0000000406001227 */ /* 0x010fe200078e00ff */
[C---:B------:R-:W-:Y:S02]  /*151d0*/  LOP3.LUT R10, R21.reuse, 0x40, RZ, 0xfc, !PT ;  /* 0x00000040150a7812 */ /* 0x040fe400078efcff */
[----:B------:R-:W-:Y:S01]  /*151e0*/  LOP3.LUT R20, R20, 0x18, RZ, 0xc0, !PT ;  /* 0x0000001814147812 */ /* 0x000fe200078ec0ff */
[----:B------:R-:W-:Y:S01]  /*151f0*/  IMAD.MOV.U32 R4, RZ, RZ, R6 ;  /* 0x000000ffff047224 */ /* 0x000fe200078e0006 */
[----:B---3--:R-:W-:Y:S02]  /*15200*/  @P1 SHF.R.U32.HI R4, RZ, R5, R0 ;  /* 0x00000005ff041219 */ /* 0x008fe40000011600 */
        /* <DEDUP_REMOVED lines=105> */
.L_x_2277:
        /* <DEDUP_REMOVED lines=14> */
.L_x_2161:
        /* <DEDUP_REMOVED lines=18> */
.L_x_2278:
[----:B------:R-:W-:Y:S05]  /*15aa0*/  BSYNC B0 ;  /* 0x0000000000007941 */ /* 0x000fea0003800000 */
.L_x_2162:
        /* <DEDUP_REMOVED lines=33> */
[----:B------:R-:W2:Y:S01]  /*15cc0*/  LDL R11, [R1] ;  /* 0x00000000010b7983 */ /* 0x000ea20000100800 */
[----:B------:R-:W0:Y:S01]  /*15cd0*/  LDC R5, c[0x0][0x43c] ;  /* 0x00010f00ff057b82 */ /* 0x000e220000000800 */
[----:B------:R-:W-:Y:S01]  /*15ce0*/  ULDC.64 UR6, c[0x0][0x428] ;  /* 0x00010a0000067ab9 */ /* 0x000fe20000000a00 */
        /* <DEDUP_REMOVED lines=16> */
.L_x_2170:
[----:B------:R-:W-:Y:S01]  /*15df0*/  IMAD R3, R6, 0x8, R17 ;  /* 0x0000000806037824 */ /* 0x000fe200078e0211 */
[----:B------:R-:W-:Y:S01]  /*15e00*/  SHF.L.U32 R2, R10, 0x1f, RZ ;  /* 0x0000001f0a027819 */ /* 0x000fe200000006ff */
[----:B------:R-:W-:Y:S03]  /*15e10*/  BSSY B3, `(.L_x_2171) ;  /* 0x0000003000037945 */ /* 0x000fe60003800000 */
[----:B------:R-:W1:Y:S02]  /*15e20*/  SYNCS.PHASECHK.TRANS64.TRYWAIT P0, [R3+URZ+0x31c40], R2 ;  /* 0x031c4002030075a7 */ /* 0x000e64000800017f */
[----:B-1----:R-:W-:Y:S05]  /*15e30*/  @!P0 BRA `(.L_x_2172) ;  /* 0x0000004400c08947 */ /* 0x002fea0003800000 */
.L_x_2279:
[----:B------:R-:W-:Y:S05]  /*15e40*/  BSYNC B3 ;  /* 0x0000000000037941 */ /* 0x000fea0003800000 */
.L_x_2171:
        /* <DEDUP_REMOVED lines=12> */
.L_x_2174:
[----:B------:R-:W-:Y:S05]  /*15f10*/  BSYNC B3 ;  /* 0x0000000000037941 */ /* 0x000fea0003800000 */
.L_x_2173:
        /* <DEDUP_REMOVED lines=11> */
.L_x_2175:
        /* <DEDUP_REMOVED lines=16> */
.L_x_2176:
        /* <DEDUP_REMOVED lines=16> */
.L_x_2177:
        /* <DEDUP_REMOVED lines=15> */
.L_x_2280:
[----:B------:R-:W-:Y:S05]  /*162c0*/  BSYNC B3 ;  /* 0x0000000000037941 */ /* 0x000fea0003800000 */
.L_x_2178:
        /* <DEDUP_REMOVED lines=12> */
.L_x_2181:
[----:B------:R-:W-:Y:S05]  /*16390*/  BSYNC B3 ;  /* 0x0000000000037941 */ /* 0x000fea0003800000 */
.L_x_2180:
        /* <DEDUP_REMOVED lines=11> */
.L_x_2182:
        /* <DEDUP_REMOVED lines=15> */
.L_x_2183:
        /* <DEDUP_REMOVED lines=15> */
.L_x_2184:
        /* <DEDUP_REMOVED lines=12> */
.L_x_2169:
[----:B------:R-:W-:Y:S05]  /*166f0*/  BSYNC B1 ;  /* 0x0000000000017941 */ /* 0x000fea0003800000 */
.L_x_2168:
[----:B------:R-:W2:Y:S01]  /*16700*/  LDL.LU R0, [R1+0x24] ;  /* 0x0000240001007983 */ /* 0x000ea20000300800 */
[----:B------:R-:W-:Y:S02]  /*16710*/  IMAD.MOV.U32 R28, RZ, RZ, R10 ;  /* 0x000000ffff1c7224 */ /* 0x000fe400078e000a */
[----:B------:R-:W-:Y:S02]  /*16720*/  IMAD.MOV.U32 R18, RZ, RZ, R6 ;  /* 0x000000ffff127224 */ /* 0x000fe400078e0006 */
[----:B--2---:R-:W-:-:S07]  /*16730*/  VIADD R0, R0, 0xfffffffd ;  /* 0xfffffffd00007836 */ /* 0x004fce0000000000 */
.L_x_2167:
[----:B------:R-:W-:Y:S05]  /*16740*/  BSYNC B2 ;  /* 0x0000000000027941 */ /* 0x000fea0003800000 */
.L_x_2166:
[----:B------:R-:W-:Y:S01]  /*16750*/  VIADD R7, R7, 0xfffffffe ;  /* 0xfffffffe07077836 */ /* 0x000fe20000000000 */
[----:B------:R-:W-:-:S04]  /*16760*/  LOP3.LUT R2, RZ, R9, RZ, 0x33, !PT ;  /* 0x00000009ff027212 */ /* 0x000fc800078e33ff */
[----:B------:R-:W-:-:S13]  /*16770*/  ISETP.NE.AND P0, PT, R7, R2, PT ;  /* 0x000000020700720c */ /* 0x000fda0003f05270 */
[----:B------:R-:W-:Y:S05]  /*16780*/  @!P0 BRA `(.L_x_2165) ;  /* 0x0000001400988947 */ /* 0x000fea0003800000 */
[----:B------:R-:W-:-:S07]  /*16790*/  IMAD.MOV.U32 R4, RZ, RZ, R19 ;  /* 0x000000ffff047224 */ /* 0x000fce00078e0013 */
.L_x_2219:
        /* <DEDUP_REMOVED lines=33> */
.L_x_2187:
[----:B------:R-:W-:Y:S01]  /*169b0*/  IMAD R3, R6, 0x8, R17 ;  /* 0x0000000806037824 */ /* 0x000fe200078e0211 */
[----:B------:R-:W-:Y:S01]  /*169c0*/  SHF.L.U32 R2, R7, 0x1f, RZ ;  /* 0x0000001f07027819 */ /* 0x000fe200000006ff */
[----:B------:R-:W-:Y:S03]  /*169d0*/  BSSY B2, `(.L_x_2188) ;  /* 0x0000003000027945 */ /* 0x000fe60003800000 */
[----:B------:R-:W1:Y:S02]  /*169e0*/  SYNCS.PHASECHK.TRANS64.TRYWAIT P0, [R3+URZ+0x31c40], R2 ;  /* 0x031c4002030075a7 */ /* 0x000e64000800017f */
[----:B-1----:R-:W-:Y:S05]  /*169f0*/  @!P0 BRA `(.L_x_2189) ;  /* 0x0000003800f88947 */ /* 0x002fea0003800000 */
.L_x_2281:
[----:B------:R-:W-:Y:S05]  /*16a00*/  BSYNC B2 ;  /* 0x0000000000027941 */ /* 0x000fea0003800000 */
.L_x_2188:
        /* <DEDUP_REMOVED lines=12> */
.L_x_2191:
[----:B------:R-:W-:Y:S05]  /*16ad0*/  BSYNC B2 ;  /* 0x0000000000027941 */ /* 0x000fea0003800000 */
.L_x_2190:
        /* <DEDUP_REMOVED lines=11> */
.L_x_2192:
        /* <DEDUP_REMOVED lines=16> */
.L_x_2193:
        /* <DEDUP_REMOVED lines=16> */
.L_x_2194:
        /* <DEDUP_REMOVED lines=15> */
.L_x_2282:
[----:B------:R-:W-:Y:S05]  /*16e80*/  BSYNC B2 ;  /* 0x0000000000027941 */ /* 0x000fea0003800000 */
.L_x_2195:
        /* <DEDUP_REMOVED lines=11> */
.L_x_2198:
[----:B------:R-:W-:Y:S05]  /*16f40*/  BSYNC B2 ;  /* 0x0000000000027941 */ /* 0x000fea0003800000 */
.L_x_2197:
        /* <DEDUP_REMOVED lines=10> */
.L_x_2199:
        /* <DEDUP_REMOVED lines=15> */
.L_x_2200:
        /* <DEDUP_REMOVED lines=15> */
.L_x_2201:
        /* <DEDUP_REMOVED lines=12> */
.L_x_2186:
[----:B------:R-:W-:Y:S05]  /*17290*/  BSYNC B1 ;  /* 0x0000000000017941 */ /* 0x000fea0003800000 */
.L_x_2185:
        /* <DEDUP_REMOVED lines=33> */
.L_x_2204:
[----:B------:R-:W-:Y:S01]  /*174b0*/  IMAD R2, R18, 0x8, R17 ;  /* 0x0000000812027824 */ /* 0x000fe200078e0211 */
[----:B------:R-:W-:Y:S01]  /*174c0*/  SHF.L.U32 R3, R28, 0x1f, RZ ;  /* 0x0000001f1c037819 */ /* 0x000fe200000006ff */
[----:B------:R-:W-:Y:S03]  /*174d0*/  BSSY B2, `(.L_x_2205) ;  /* 0x0000003000027945 */ /* 0x000fe60003800000 */
[----:B------:R-:W1:Y:S02]  /*174e0*/  SYNCS.PHASECHK.TRANS64.TRYWAIT P0, [R2+URZ+0x31c40], R3 ;  /* 0x031c4003020075a7 */ /* 0x000e64000800017f */
[----:B-1----:R-:W-:Y:S05]  /*174f0*/  @!P0 BRA `(.L_x_2206) ;  /* 0x0000003000608947 */ /* 0x002fea0003800000 */
.L_x_2283:
[----:B------:R-:W-:Y:S05]  /*17500*/  BSYNC B2 ;  /* 0x0000000000027941 */ /* 0x000fea0003800000 */
.L_x_2205:
        /* <DEDUP_REMOVED lines=12> */
.L_x_2208:
[----:B------:R-:W-:Y:S05]  /*175d0*/  BSYNC B2 ;  /* 0x0000000000027941 */ /* 0x000fea0003800000 */
.L_x_2207:
        /* <DEDUP_REMOVED lines=12> */
.L_x_2209:
        /* <DEDUP_REMOVED lines=16> */
.L_x_2210:
        /* <DEDUP_REMOVED lines=16> */
.L_x_2211:
        /* <DEDUP_REMOVED lines=15> */
.L_x_2284:
[----:B------:R-:W-:Y:S05]  /*17990*/  BSYNC B2 ;  /* 0x0000000000027941 */ /* 0x000fea0003800000 */
.L_x_2212:
        /* <DEDUP_REMOVED lines=11> */
.L_x_2215:
[----:B------:R-:W-:Y:S05]  /*17a50*/  BSYNC B2 ;  /* 0x0000000000027941 */ /* 0x000fea0003800000 */
.L_x_2214:
        /* <DEDUP_REMOVED lines=10> */
.L_x_2216:
        /* <DEDUP_REMOVED lines=15> */
.L_x_2217:
        /* <DEDUP_REMOVED lines=15> */
.L_x_2218:
        /* <DEDUP_REMOVED lines=12> */
.L_x_2203:
[----:B------:R-:W-:Y:S05]  /*17da0*/  BSYNC B1 ;  /* 0x0000000000017941 */ /* 0x000fea0003800000 */
.L_x_2202:
[----:B------:R-:W2:Y:S01]  /*17db0*/  LDL R2, [R1+0x4] ;  /* 0x0000040001027983 */ /* 0x000ea20000100800 */
[----:B------:R-:W-:Y:S01]  /*17dc0*/  VIADD R0, R0, 0xfffffffe ;  /* 0xfffffffe00007836 */ /* 0x000fe20000000000 */
[----:B--2---:R-:W-:-:S13]  /*17dd0*/  ISETP.GT.AND P0, PT, R9, R2, PT ;  /* 0x000000020900720c */ /* 0x004fda0003f04270 */
[----:B------:R-:W-:Y:S05]  /*17de0*/  @P0 BRA `(.L_x_2219) ;  /* 0xffffffe8006c0947 */ /* 0x000fea000383ffff */
.L_x_2165:
[----:B------:R-:W-:Y:S05]  /*17df0*/  BSYNC B0 ;  /* 0x0000000000007941 */ /* 0x000fea0003800000 */
.L_x_2164:
        /* <DEDUP_REMOVED lines=18> */
.L_x_2221:
[----:B------:R-:W-:Y:S05]  /*17f20*/  BSYNC B0 ;  /* 0x0000000000007941 */ /* 0x000fea0003800000 */
.L_x_2220:
[----:B------:R-:W-:Y:S01]  /*17f30*/  LOP3.LUT P0, RZ, R22, 0x1, RZ, 0xc0, !PT ;  /* 0x0000000116ff7812 */ /* 0x000fe2000780c0ff */
[----:B------:R-:W-:-:S12]  /*17f40*/  BSSY B0, `(.L_x_2222) ;  /* 0x0000045000007945 */ /* 0x000fd80003800000 */
[----:B------:R-:W-:Y:S05]  /*17f50*/  @!P0 BRA `(.L_x_2223) ;  /* 0x00000004000c8947 */ /* 0x000fea0003800000 */
[----:B------:R-:W-:Y:S01]  /*17f60*/  IMAD R3, R18, 0x8, R17 ;  /* 0x0000000812037824 */ /* 0x000fe200078e0211 */
[----:B------:R-:W-:Y:S01]  /*17f70*/  SHF.L.U32 R0, R28, 0x1f, RZ ;  /* 0x0000001f1c007819 */ /* 0x000fe200000006ff */
[----:B------:R-:W-:Y:S01]  /*17f80*/  BSSY B1, `(.L_x_2224) ;  /* 0x0000004000017945 */ /* 0x000fe20003800000 */
[----:B------:R-:W-:Y:S02]  /*17f90*/  ISETP.NE.AND P1, PT, R6, RZ, PT ;  /* 0x000000ff0600720c */ /* 0x000fe40003f25270 */
[----:B------:R-:W1:Y:S02]  /*17fa0*/  SYNCS.PHASECHK.TRANS64.TRYWAIT P0, [R3+URZ+0x31c60], R0 ;  /* 0x031c6000030075a7 */ /* 0x000e64000800017f */
[----:B-1----:R-:W-:Y:S09]  /*17fb0*/  @!P0 BRA `(.L_x_2225) ;  /* 0x0000002400d88947 */ /* 0x002ff20003800000 */
.L_x_2285:
[----:B------:R-:W-:Y:S05]  /*17fc0*/  BSYNC B1 ;  /* 0x0000000000017941 */ /* 0x000fea0003800000 */
.L_x_2224:
        /* <DEDUP_REMOVED lines=9> */
.L_x_2227:
[----:B------:R-:W-:Y:S05]  /*18060*/  BSYNC B1 ;  /* 0x0000000000017941 */ /* 0x000fea0003800000 */
.L_x_2226:
        /* <DEDUP_REMOVED lines=10> */
.L_x_2228:
        /* <DEDUP_REMOVED lines=15> */
.L_x_2229:
        /* <DEDUP_REMOVED lines=15> */
.L_x_2230:
        /* <DEDUP_REMOVED lines=10> */
.L_x_2223:
[----:B------:R-:W-:Y:S05]  /*18390*/  BSYNC B0 ;  /* 0x0000000000007941 */ /* 0x000fea0003800000 */
.L_x_2222:
[----:B------:R-:W-:-:S05]  /*183a0*/  VIADD R18, R18, 0x1 ;  /* 0x0000000112127836 */ /* 0x000fca0000000000 */
[----:B------:R-:W-:-:S04]  /*183b0*/  ISETP.NE.AND P0, PT, R18, 0x2, PT ;  /* 0x000000021200780c */ /* 0x000fc80003f05270 */
[----:B------:R-:W-:Y:S02]  /*183c0*/  SEL R3, RZ, 0x1, P0 ;  /* 0x00000001ff037807 */ /* 0x000fe40000000000 */
[----:B------:R-:W-:Y:S02]  /*183d0*/  SEL R18, R18, RZ, P0 ;  /* 0x000000ff12127207 */ /* 0x000fe40000000000 */
[----:B------:R-:W-:-:S07]  /*183e0*/  LOP3.LUT R28, R28, R3, RZ, 0x3c, !PT ;  /* 0x000000031c1c7212 */ /* 0x000fce00078e3cff */
.L_x_2146:
[----:B------:R-:W-:Y:S05]  /*183f0*/  BSYNC B7 ;  /* 0x0000000000077941 */ /* 0x000fea0003800000 */
.L_x_2144:
[----:B------:R-:W-:-:S13]  /*18400*/  LOP3.LUT P0, RZ, R22, 0x2, RZ, 0xc0, !PT ;  /* 0x0000000216ff7812 */ /* 0x000fda000780c0ff */
[----:B------:R-:W-:Y:S05]  /*18410*/  @!P0 BRA `(.L_x_2231) ;  /* 0x0000000000248947 */ /* 0x000fea0003800000 */
[----:B------:R-:W-:Y:S05]  /*18420*/  WARPSYNC.ALL ;  /* 0x0000000000007948 */ /* 0x000fea0003800000 */
[----:B------:R-:W1:Y:S08]  /*18430*/  S2UR UR5, SR_CgaCtaId ;  /* 0x00000000000579c3 */ /* 0x000e700000008800 */
[----:B------:R-:W-:Y:S06]  /*18440*/  BAR.SYNC.DEFER_BLOCKING 0x5, 0x200 ;  /* 0x0148000000007b1d */ /* 0x000fec0000010000 */
[----:B------:R-:W-:-:S02]  /*18450*/  UMOV UR4, 0x400 ;  /* 0x0000040000047882 */ /* 0x000fc40000000000 */
[----:B-1----:R-:W-:-:S06]  /*18460*/  ULEA UR4, UR5, UR4, 0x18 ;  /* 0x0000000405047291 */ /* 0x002fcc000f8ec03f */
[----:B------:R-:W-:-:S05]  /*18470*/  IMAD.U32 R17, RZ, RZ, UR4 ;  /* 0x00000004ff117e24 */ /* 0x000fca000f8e00ff */
[----:B------:R1:W3:Y:S01]  /*18480*/  LDS.128 R24, [R17+0x31cd0] ;  /* 0x031cd00011187984 */ /* 0x0002e20000000c00 */
[----:B------:R-:W-:Y:S06]  /*18490*/  BAR.ARV 0x4, 0x200 ;  /* 0x0108000000007b1d */ /* 0x000fec0000002000 */
[----:B------:R-:W-:Y:S05]  /*184a0*/  BRA `(.L_x_2232) ;  /* 0x0000000c00e07947 */ /* 0x000fea0003800000 */
.L_x_2231:
[----:B------:R-:W0:Y:S01]  /*184b0*/  S2R R0, SR_TID.X ;  /* 0x0000000000007919 */ /* 0x000e220000002100 */
[----:B------:R-:W-:Y:S01]  /*184c0*/  UMOV UR4, 0xffffffff ;  /* 0xffffffff00047882 */ /* 0x000fe20000000000 */
[----:B0-----:R-:W-:-:S04]  /*184d0*/  LOP3.LUT R8, R0, 0x1f, RZ, 0xc0, !PT ;  /* 0x0000001f00087812 */ /* 0x001fc800078ec0ff */
[----:B------:R-:W-:Y:S01]  /*184e0*/  ISETP.NE.AND P0, PT, R8, 0x1f, PT ;  /* 0x0000001f0800780c */ /* 0x000fe20003f05270 */
[----:B------:R-:W-:-:S12]  /*184f0*/  BRA.DIV UR4, `(.L_x_2233) ;  /* 0x00000022049c7947 */ /* 0x000fd8000b800000 */
[----:B------:R-:W-:Y:S01]  /*18500*/  IMAD.IADD R9, R27, 0x1, R8 ;  /* 0x000000011b097824 */ /* 0x000fe200078e0208 */
[----:B------:R-:W-:Y:S01]  /*18510*/  ULDC UR4, c[0x0][0xc3c] ;  /* 0x00030f0000047ab9 */ /* 0x000fe20000000800 */
[----:B------:R-:W-:-:S03]  /*18520*/  ULDC.64 UR6, c[0x0][0x208] ;  /* 0x0000820000067ab9 */ /* 0x000fc60000000a00 */
[----:B------:R-:W-:-:S13]  /*18530*/  ISETP.GE.OR P1, PT, R9, UR4, !P0 ;  /* 0x0000000409007c0c */ /* 0x000fda000c726670 */
[----:B------:R-:W0:Y:S08]  /*18540*/  @!P1 LDC.64 R2, c[0x0][0xc80] ;  /* 0x00032000ff029b82 */ /* 0x000e300000000a00 */
[----:B------:R-:W1:Y:S01]  /*18550*/  @!P1 LDC.64 R4, c[0x0][0xc78] ;  /* 0x00031e00ff049b82 */ /* 0x000e620000000a00 */
[----:B0-----:R-:W-:-:S05]  /*18560*/  @!P1 IMAD.WIDE R2, R9, 0x4, R2 ;  /* 0x0000000409029825 */ /* 0x001fca00078e0202 */
[----:B--2---:R1:W2:Y:S02]  /*18570*/  @!P1 LDG.E R7, desc[UR6][R2.64] ;  /* 0x0000000602079981 */ /* 0x0042a4000c1e1900 */
        /* <DEDUP_REMOVED lines=31> */
.L_x_2295:
[----:B------:R-:W-:Y:S02]  /*18770*/  ULDC UR4, c[0x0][0xc38] ;  /* 0x00030e0000047ab9 */ /* 0x000fe40000000800 */
[----:B------:R-:W-:-:S04]  /*18780*/  IMAD.U32 R4, RZ, RZ, UR4 ;  /* 0x00000004ff047e24 */ /* 0x000fc8000f8e00ff */
[----:B-1----:R-:W-:-:S04]  /*18790*/  IMAD R3, R14, R4, RZ ;  /* 0x000000040e037224 */ /* 0x002fc800078e02ff */
[----:B------:R-:W-:-:S05]  /*187a0*/  IMAD.IADD R6, R6, 0x1, R3 ;  /* 0x0000000106067824 */ /* 0x000fca00078e0203 */
[----:B------:R-:W-:-:S13]  /*187b0*/  ISETP.GT.AND P6, PT, R6, R0, PT ;  /* 0x000000000600720c */ /* 0x000fda0003fc4270 */
[----:B------:R-:W-:Y:S05]  /*187c0*/  @P6 BRA `(.L_x_2234) ;  /* 0x0000000000a86947 */ /* 0x000fea0003800000 */
.L_x_2237:
[----:B0-----:R-:W0:Y:S01]  /*187d0*/  LDC R2, c[0x0][0xc3c] ;  /* 0x00030f00ff027b82 */ /* 0x001e220000000800 */
[----:B------:R-:W-:-:S05]  /*187e0*/  VIADD R27, R27, 0x1f ;  /* 0x0000001f1b1b7836 */ /* 0x000fca0000000000 */
[----:B0-----:R-:W-:-:S13]  /*187f0*/  ISETP.GE.AND P6, PT, R27, R2, PT ;  /* 0x000000021b00720c */ /* 0x001fda0003fc6270 */
[----:B------:R-:W-:Y:S05]  /*18800*/  @P6 BRA `(.L_x_2235) ;  /* 0x0000000800c46947 */ /* 0x000fea0003800000 */
[----:B------:R-:W0:Y:S01]  /*18810*/  S2R R3, SR_TID.X ;  /* 0x0000000000037919 */ /* 0x000e220000002100 */
        /* <DEDUP_REMOVED lines=31> */
.L_x_2303:
[----:B------:R-:W-:Y:S02]  /*18a10*/  ULDC UR4, c[0x0][0xc38] ;  /* 0x00030e0000047ab9 */ /* 0x000fe40000000800 */
[----:B------:R-:W-:-:S04]  /*18a20*/  IMAD.U32 R4, RZ, RZ, UR4 ;  /* 0x00000004ff047e24 */ /* 0x000fc8000f8e00ff */
[----:B-1----:R-:W-:-:S04]  /*18a30*/  IMAD R3, R14, R4, RZ ;  /* 0x000000040e037224 */ /* 0x002fc800078e02ff */
[----:B------:R-:W-:-:S05]  /*18a40*/  IMAD.IADD R6, R3, 0x1, R6 ;  /* 0x0000000103067824 */ /* 0x000fca00078e0206 */
[----:B------:R-:W-:-:S13]  /*18a50*/  ISETP.GT.AND P6, PT, R6, R0, PT ;  /* 0x000000000600720c */ /* 0x000fda0003fc4270 */
[----:B------:R-:W-:Y:S05]  /*18a60*/  @!P6 BRA `(.L_x_2237) ;  /* 0xfffffffc0058e947 */ /* 0x000fea000383ffff */
.L_x_2234:
        /* <DEDUP_REMOVED lines=10> */
.L_x_2308:
[----:B------:R-:W-:-:S13]  /*18b10*/  ISETP.NE.AND P0, PT, R3, RZ, PT ;  /* 0x000000ff0300720c */ /* 0x000fda0003f05270 */
[----:B------:R-:W-:Y:S05]  /*18b20*/  @!P0 BRA `(.L_x_2239) ;  /* 0x0000000000108947 */ /* 0x000fea0003800000 */
[----:B------:R-:W-:Y:S01]  /*18b30*/  UMOV UR4, 0xffffffff ;  /* 0xffffffff00047882 */ /* 0x000fe20000000000 */
[----:B------:R-:W-:Y:S02]  /*18b40*/  VIADD R12, R7, 0xffffffff ;  /* 0xffffffff070c7836 */ /* 0x000fe40000000000 */
[----:B------:R-:W-:Y:S05]  /*18b50*/  BRA.DIV UR4, `(.L_x_2240) ;  /* 0x0000002604587947 */ /* 0x000fea000b800000 */
[----:B------:R4:W0:Y:S02]  /*18b60*/  SHFL.IDX PT, R24, R2, R12, 0x1f ;  /* 0x00001f0c02187589 */ /* 0x00082400000e0000 */
.L_x_2239:
        /* <DEDUP_REMOVED lines=48> */
[----:B------:R-:W-:Y:S01]  /*18e70*/  ISETP.GE.AND P2, PT, R3, RZ, PT ;  /* 0x000000ff0300720c */ /* 0x000fe20003f46270 */
[----:B------:R-:W-:-:S04]  /*18e80*/  IMAD.MOV R3, RZ, RZ, -R7 ;  /* 0x000000ffff037224 */ /* 0x000fc800078e0a07 */
[----:B------:R-:W-:Y:S02]  /*18e90*/  IMAD R3, R25, R3, R0 ;  /* 0x0000000319037224 */ /* 0x000fe400078e0200 */
        /* <DEDUP_REMOVED lines=8> */
.L_x_2241:
[----:B----4-:R-:W0:Y:S01]  /*18f20*/  LDC.64 R2, c[0x0][0xc90] ;  /* 0x00032400ff027b82 */ /* 0x010e220000000a00 */
[----:B------:R-:W-:Y:S01]  /*18f30*/  ULDC.64 UR4, c[0x0][0x208] ;  /* 0x0000820000047ab9 */ /* 0x000fe20000000a00 */
[----:B0-----:R-:W-:-:S05]  /*18f40*/  IMAD.WIDE R2, R27, 0x4, R2 ;  /* 0x000000041b027825 */ /* 0x001fca00078e0202 */
[----:B------:R0:W2:Y:S02]  /*18f50*/  LDG.E R6, desc[UR4][R2.64] ;  /* 0x0000000402067981 */ /* 0x0000a4000c1e1900 */
[----:B0-----:R-:W-:Y:S02]  /*18f60*/  IMAD.MOV.U32 R2, RZ, RZ, RZ ;  /* 0x000000ffff027224 */ /* 0x001fe400078e00ff */
[----:B--2---:R-:W-:-:S05]  /*18f70*/  IMAD R5, R25, R6, RZ ;  /* 0x0000000619057224 */ /* 0x004fca00078e02ff */
        /* <DEDUP_REMOVED lines=55> */
.L_x_2242:
[----:B------:R-:W-:-:S05]  /*192f0*/  LOP3.LUT R0, RZ, R3, RZ, 0x33, !PT ;  /* 0x00000003ff007212 */ /* 0x000fca00078e33ff */
[----:B------:R-:W-:Y:S01]  /*19300*/  IMAD.IADD R25, R25, 0x1, R0 ;  /* 0x0000000119197824 */ /* 0x000fe200078e0200 */
[----:B------:R-:W-:Y:S06]  /*19310*/  BRA `(.L_x_2243) ;  /* 0x00000000001c7947 */ /* 0x000fec0003800000 */
.L_x_2235:
[----:B------:R-:W-:Y:S01]  /*19320*/  UMOV UR4, URZ ;  /* 0x0000003f00047c82 */ /* 0x000fe20008000000 */
[----:B------:R-:W-:Y:S01]  /*19330*/  UMOV UR5, URZ ;  /* 0x0000003f00057c82 */ /* 0x000fe20008000000 */
[----:B------:R-:W-:Y:S01]  /*19340*/  ULDC UR6, c[0x0][0xc3c] ;  /* 0x00030f0000067ab9 */ /* 0x000fe20000000800 */
[----:B------:R-:W-:Y:S02]  /*19350*/  IMAD.MOV.U32 R24, RZ, RZ, R0 ;  /* 0x000000ffff187224 */ /* 0x000fe400078e0000 */
[----:B------:R-:W-:Y:S02]  /*19360*/  IMAD.U32 R25, RZ, RZ, UR4 ;  /* 0x00000004ff197e24 */ /* 0x000fe4000f8e00ff */
[----:B------:R-:W-:Y:S02]  /*19370*/  IMAD.U32 R26, RZ, RZ, UR5 ;  /* 0x00000005ff1a7e24 */ /* 0x000fe4000f8e00ff */
[----:B------:R-:W-:-:S07]  /*19380*/  IMAD.U32 R27, RZ, RZ, UR6 ;  /* 0x00000006ff1b7e24 */ /* 0x000fce000f8e00ff */
.L_x_2243:
        /* <DEDUP_REMOVED lines=10> */
.L_x_2232:
[----:B------:R-:W-:Y:S02]  /*19430*/  ULDC UR4, c[0x0][0xc3c] ;  /* 0x00030f0000047ab9 */ /* 0x000fe40000000800 */
[----:B---3--:R-:W-:-:S13]  /*19440*/  ISETP.GE.AND P0, PT, R27, UR4, PT ;  /* 0x000000041b007c0c */ /* 0x008fda000bf06270 */
[----:B------:R-:W-:Y:S05]  /*19450*/  @!P0 BRA `(.L_x_2244) ;  /* 0xffffffa400348947 */ /* 0x000fea000383ffff */
[----:B------:R-:W-:Y:S05]  /*19460*/  BSYNC B8 ;  /* 0x0000000000087941 */ /* 0x000fea0003800000 */
.L_x_2138:
[----:B-1----:R-:W3:Y:S01]  /*19470*/  LDL.LU R0, [R1+0x2c] ;  /* 0x00002c0001007983 */ /* 0x002ee20000300800 */
[----:B------:R-:W-:Y:S01]  /*19480*/  BSSY B0, `(.L_x_2245) ;  /* 0x000000b000007945 */ /* 0x000fe20003800000 */
[----:B------:R-:W0:Y:S01]  /*19490*/  S2R R5, SR_CgaCtaId ;  /* 0x0000000000057919 */ /* 0x000e220000008800 */
[----:B---3--:R-:W-:-:S05]  /*194a0*/  VIADD R0, R0, 0x1 ;  /* 0x0000000100007836 */ /* 0x008fca0000000000 */
        /* <DEDUP_REMOVED lines=8> */
.L_x_2311:
[----:B------:R-:W-:Y:S05]  /*19530*/  BSYNC B0 ;  /* 0x0000000000007941 */ /* 0x000fea0003800000 */
.L_x_2245:
[----:B------:R-:W-:-:S03]  /*19540*/  UMOV UR4, 0xffffffff ;  /* 0xffffffff00047882 */ /* 0x000fc60000000000 */
[----:B------:R-:W-:Y:S05]  /*19550*/  BRA.DIV UR4, `(.L_x_2247) ;  /* 0x0000001e04147947 */ /* 0x000fea000b800000 */
[----:B0-----:R-:W0:Y:S02]  /*19560*/  S2R R0, SR_TID.X ;  /* 0x0000000000007919 */ /* 0x001e240000002100 */
[----:B0-----:R-:W-:-:S04]  /*19570*/  SHF.R.U32.HI R0, RZ, 0x5, R0 ;  /* 0x00000005ff007819 */ /* 0x001fc80000011600 */
[----:B------:R-:W-:-:S05]  /*19580*/  LOP3.LUT R0, R0, 0x3, RZ, 0xc0, !PT ;  /* 0x0000000300007812 */ /* 0x000fca00078ec0ff */
[----:B------:R0:W1:Y:S02]  /*19590*/  SHFL.IDX PT, R14, R0, RZ, 0x1f ;  /* 0x00001fff000e7589 */ /* 0x00006400000e0000 */
.L_x_2314:
[----:B-1----:R-:W-:Y:S01]  /*195a0*/  ISETP.NE.AND P0, PT, R14, RZ, PT ;  /* 0x000000ff0e00720c */ /* 0x002fe20003f05270 */
[----:B------:R-:W-:-:S12]  /*195b0*/  BSSY B0, `(.L_x_2248) ;  /* 0x0000026000007945 */ /* 0x000fd80003800000 */
[----:B------:R-:W-:Y:S05]  /*195c0*/  @P0 BRA `(.L_x_2249) ;  /* 0x0000000000900947 */ /* 0x000fea0003800000 */
[----:B------:R-:W-:-:S03]  /*195d0*/  UMOV UR4, 0xffffffff ;  /* 0xffffffff00047882 */ /* 0x000fc60000000000 */
[----:B------:R-:W-:Y:S05]  /*195e0*/  BRA.DIV UR4, `(.L_x_2250) ;  /* 0x0000001e04247947 */ /* 0x000fea000b800000 */
[----:B------:R-:W-:-:S13]  /*195f0*/  ELECT P6, URZ, PT ;  /* 0x00000000003f782f */ /* 0x000fda00038c0000 */
.L_x_2317:
[----:B------:R-:W-:Y:S05]  /*19600*/  @!P6 BRA `(.L_x_2249) ;  /* 0x000000000080e947 */ /* 0x000fea0003800000 */
[----:B0-----:R-:W3:Y:S02]  /*19610*/  LDL R0, [R1+0x48] ;  /* 0x0000480001007983 */ /* 0x001ee40000100800 */
[----:B---3--:R-:W-:-:S13]  /*19620*/  R2UR UR4, R0 ;  /* 0x00000000000472ca */ /* 0x008fda00000e0000 */
[----:B------:R-:W-:-:S06]  /*19630*/  ULOP3.LUT UR4, UR4, 0x2, URZ, 0xfc, !UPT ;  /* 0x0000000204047892 */ /* 0x000fcc000f8efc3f */
[----:B------:R-:W-:-:S05]  /*19640*/  IMAD.U32 R0, RZ, RZ, UR4 ;  /* 0x00000004ff007e24 */ /* 0x000fca000f8e00ff */
[----:B------:R-:W-:-:S13]  /*19650*/  ISETP.NE.AND P2, PT, R0, 0x3, PT ;  /* 0x000000030000780c */ /* 0x000fda0003f45270 */
[----:B------:R-:W-:Y:S05]  /*19660*/  @!P2 BRA `(.L_x_2251) ;  /* 0x000000000004a947 */ /* 0x000fea0003800000 */
[----:B------:R-:W-:Y:S01]  /*19670*/  BPT.TRAP 0x1 ;  /* 0x000000040000795c */ /* 0x000fe20000300000 */
.L_x_2251:
[----:B------:R-:W-:Y:S01]  /*19680*/  VIADD R3, R9, 0x31c40 ;  /* 0x00031c4009037836 */ /* 0x000fe20000000000 */
[----:B------:R-:W-:Y:S01]  /*19690*/  SHF.L.U32 R2, R28, 0x1f, RZ ;  /* 0x0000001f1c027819 */ /* 0x000fe200000006ff */
[C---:B------:R-:W-:Y:S02]  /*196a0*/  VIADD R0, R18.reuse, 0x1 ;  /* 0x0000000112007836 */ /* 0x040fe40000000000 */
[----:B--2---:R-:W-:-:S03]  /*196b0*/  IMAD R7, R18, 0x8, R3 ;  /* 0x0000000812077824 */ /* 0x004fc600078e0203 */
        /* <DEDUP_REMOVED lines=8> */
.L_x_2318:
[----:B------:R-:W1:Y:S02]  /*19740*/  SYNCS.PHASECHK.TRANS64.TRYWAIT P0, [R3+URZ], R0 ;  /* 0x00000000030075a7 */ /* 0x000e64000800017f */
[----:B-1----:R-:W-:Y:S05]  /*19750*/  @!P0 BRA `(.L_x_2253) ;  /* 0x0000001800fc8947 */ /* 0x002fea0003800000 */
.L_x_2319:
[----:B------:R-:W-:Y:S05]  /*19760*/  @!P2 BRA `(.L_x_2254) ;  /* 0x000000000004a947 */ /* 0x000fea0003800000 */
[----:B------:R-:W-:Y:S01]  /*19770*/  BPT.TRAP 0x1 ;  /* 0x000000040000795c */ /* 0x000fe20000300000 */
.L_x_2254:
[----:B-1----:R-:W-:-:S04]  /*19780*/  VIADD R3, R9, 0x31c60 ;  /* 0x00031c6009037836 */ /* 0x002fc80000000000 */
[----:B------:R-:W-:-:S04]  /*19790*/  IMAD R5, R18, 0x8, R3 ;  /* 0x0000000812057824 */ /* 0x000fc800078e0203 */
[----:B------:R-:W1:Y:S02]  /*197a0*/  SYNCS.PHASECHK.TRANS64.TRYWAIT P0, [R5+URZ], R2 ;  /* 0x00000002050075a7 */ /* 0x000e64000800017f */
[----:B-1----:R-:W-:Y:S05]  /*197b0*/  @!P0 BRA `(.L_x_2255) ;  /* 0x0000001800f88947 */ /* 0x002fea0003800000 */
.L_x_2320:
[----:B------:R-:W-:-:S07]  /*197c0*/  IMAD R3, R4, 0x8, R3 ;  /* 0x0000000804037824 */ /* 0x000fce00078e0203 */
.L_x_2256:
[----:B--2---:R2:W3:Y:S02]  /*197d0*/  SYNCS.PHASECHK.TRANS64.TRYWAIT P0, [R3+URZ], R0 ;  /* 0x00000000030075a7 */ /* 0x0044e4000800017f */
[----:B---3--:R-:W-:Y:S05]  /*197e0*/  @!P0 NANOSLEEP.SYNCS 0x989680 ;  /* 0x009896800000895d */ /* 0x008fea0003900000 */
[----:B------:R-:W3:Y:S02]  /*197f0*/  @!P0 SYNCS.PHASECHK.TRANS64 P0, [R3+URZ], R0 ;  /* 0x00000000030085a7 */ /* 0x000ee4000800007f */
[----:B---3--:R-:W-:Y:S05]  /*19800*/  @!P0 BRA `(.L_x_2256) ;  /* 0xfffffffc00f08947 */ /* 0x008fea000383ffff */
.L_x_2249:
[----:B------:R-:W-:Y:S05]  /*19810*/  BSYNC B0 ;  /* 0x0000000000007941 */ /* 0x000fea0003800000 */
.L_x_2248:
[----:B------:R-:W-:Y:S05]  /*19820*/  EXIT ;  /* 0x000000000000794d */ /* 0x000fea0003800000 */
.L_x_2085:
[----:B0-----:R-:W-:-:S04]  /*19830*/  IMAD.U32 R3, RZ, RZ, UR37 ;  /* 0x00000025ff037e24 */ /* 0x001fc8000f8e00ff */
[----:B------:R0:W1:Y:S03]  /*19840*/  SYNCS.PHASECHK.TRANS64.TRYWAIT P1, [R3+URZ+0x31c00], R0 ;  /* 0x031c0000030075a7 */ /* 0x000066000802017f */
[----:B-1----:R-:W-:Y:S05]  /*19850*/  @!P1 NANOSLEEP.SYNCS 0x989680 ;  /* 0x009896800000995d */ /* 0x002fea0003900000 */
[----:B------:R-:W1:Y:S02]  /*19860*/  @!P1 SYNCS.PHASECHK.TRANS64 P1, [R3+URZ+0x31c00], R0 ;  /* 0x031c0000030095a7 */ /* 0x000e64000802007f */
[----:B-1----:R-:W-:Y:S05]  /*19870*/  @!P1 BRA `(.L_x_2085) ;  /* 0xfffffffc00ec9947 */ /* 0x002fea000383ffff */
[----:B------:R-:W-:Y:S05]  /*19880*/  BRA `(.L_x_2257) ;  /* 0xfffffe8400e47947 */ /* 0x000fea000383ffff */
.L_x_2089:
[----:B-1----:R1:W2:Y:S02]  /*19890*/  SYNCS.PHASECHK.TRANS64.TRYWAIT P2, [R0+URZ+0x31c30], R3 ;  /* 0x031c3003000075a7 */ /* 0x0022a4000804017f */
[----:B--2---:R-:W-:Y:S05]  /*198a0*/  @!P2 NANOSLEEP.SYNCS 0x989680 ;  /* 0x009896800000a95d */ /* 0x004fea0003900000 */
[----:B------:R-:W2:Y:S02]  /*198b0*/  @!P2 SYNCS.PHASECHK.TRANS64 P2, [R0+URZ+0x31c30], R3 ;  /* 0x031c30030000a5a7 */ /* 0x000ea4000804007f */
[----:B--2---:R-:W-:Y:S05]  /*198c0*/  @!P2 BRA `(.L_x_2089) ;  /* 0xfffffffc00f0a947 */ /* 0x004fea000383ffff */
[----:B------:R-:W-:Y:S05]  /*198d0*/  BRA `(.L_x_2088) ;  /* 0xfffffe8800087947 */ /* 0x000fea000383ffff */
.L_x_2094:
[----:B-1----:R-:W-:-:S04]  /*198e0*/  IMAD.U32 R8, RZ, RZ, UR4 ;  /* 0x00000004ff087e24 */ /* 0x002fc8000f8e00ff */
[----:B------:R1:W2:Y:S03]  /*198f0*/  SYNCS.PHASECHK.TRANS64.TRYWAIT P3, [R8+URZ+0x31c30], R7 ;  /* 0x031c3007080075a7 */ /* 0x0002a6000806017f */
[----:B--2---:R-:W-:Y:S05]  /*19900*/  @!P3 NANOSLEEP.SYNCS 0x989680 ;  /* 0x009896800000b95d */ /* 0x004fea0003900000 */
[----:B------:R-:W2:Y:S02]  /*19910*/  @!P3 SYNCS.PHASECHK.TRANS64 P3, [R8+URZ+0x31c30], R7 ;  /* 0x031c30070800b5a7 */ /* 0x000ea4000806007f */
[----:B--2---:R-:W-:Y:S05]  /*19920*/  @!P3 BRA `(.L_x_2094) ;  /* 0xfffffffc00ecb947 */ /* 0x004fea000383ffff */
[----:B------:R-:W-:Y:S05]  /*19930*/  BRA `(.L_x_2091) ;  /* 0xfffffec800ec7947 */ /* 0x000fea000383ffff */
.L_x_2098:
[----:B-1----:R-:W-:-:S04]  /*19940*/  IMAD.U32 R8, RZ, RZ, UR4 ;  /* 0x00000004ff087e24 */ /* 0x002fc8000f8e00ff */
[----:B------:R1:W2:Y:S03]  /*19950*/  SYNCS.PHASECHK.TRANS64.TRYWAIT P3, [R8+URZ+0x31c50], R7 ;  /* 0x031c5007080075a7 */ /* 0x0002a6000806017f */
[----:B--2---:R-:W-:Y:S05]  /*19960*/  @!P3 NANOSLEEP.SYNCS 0x989680 ;  /* 0x009896800000b95d */ /* 0x004fea0003900000 */
[----:B------:R-:W2:Y:S02]  /*19970*/  @!P3 SYNCS.PHASECHK.TRANS64 P3, [R8+URZ+0x31c50], R7 ;  /* 0x031c50070800b5a7 */ /* 0x000ea4000806007f */
[----:B--2---:R-:W-:Y:S05]  /*19980*/  @!P3 BRA `(.L_x_2098) ;  /* 0xfffffffc00ecb947 */ /* 0x004fea000383ffff */
[----:B------:R-:W-:Y:S05]  /*19990*/  BRA `(.L_x_2095) ;  /* 0xfffffee0008c7947 */ /* 0x000fea000383ffff */
.L_x_2104:
[----:B--2---:R-:W-:-:S04]  /*199a0*/  IMAD.U32 R7, RZ, RZ, UR4 ;  /* 0x00000004ff077e24 */ /* 0x004fc8000f8e00ff */
[----:B------:R2:W3:Y:S03]  /*199b0*/  SYNCS.PHASECHK.TRANS64.TRYWAIT P2, [R7+URZ+0x31c30], R6 ;  /* 0x031c3006070075a7 */ /* 0x0004e6000804017f */
[----:B---3--:R-:W-:Y:S05]  /*199c0*/  @!P2 NANOSLEEP.SYNCS 0x989680 ;  /* 0x009896800000a95d */ /* 0x008fea0003900000 */
[----:B------:R-:W3:Y:S02]  /*199d0*/  @!P2 SYNCS.PHASECHK.TRANS64 P2, [R7+URZ+0x31c30], R6 ;  /* 0x031c30060700a5a7 */ /* 0x000ee4000804007f */
[----:B---3--:R-:W-:Y:S05]  /*199e0*/  @!P2 BRA `(.L_x_2104) ;  /* 0xfffffffc00eca947 */ /* 0x008fea000383ffff */
[----:B------:R-:W-:Y:S05]  /*199f0*/  BRA `(.L_x_2101) ;  /* 0xffffff1400ac7947 */ /* 0x000fea000383ffff */
.L_x_2108:
[----:B-1----:R-:W-:-:S04]  /*19a00*/  IMAD.U32 R7, RZ, RZ, UR4 ;  /* 0x00000004ff077e24 */ /* 0x002fc8000f8e00ff */
[----:B------:R1:W2:Y:S03]  /*19a10*/  SYNCS.PHASECHK.TRANS64.TRYWAIT P2, [R7+URZ+0x31c50], R6 ;  /* 0x031c5006070075a7 */ /* 0x0002a6000804017f */
[----:B--2---:R-:W-:Y:S05]  /*19a20*/  @!P2 NANOSLEEP.SYNCS 0x989680 ;  /* 0x009896800000a95d */ /* 0x004fea0003900000 */
[----:B------:R-:W2:Y:S02]  /*19a30*/  @!P2 SYNCS.PHASECHK.TRANS64 P2, [R7+URZ+0x31c50], R6 ;  /* 0x031c50060700a5a7 */ /* 0x000ea4000804007f */
[----:B--2---:R-:W-:Y:S05]  /*19a40*/  @!P2 BRA `(.L_x_2108) ;  /* 0xfffffffc00eca947 */ /* 0x004fea000383ffff */
[----:B------:R-:W-:Y:S05]  /*19a50*/  BRA `(.L_x_2105) ;  /* 0xffffff2c004c7947 */ /* 0x000fea000383ffff */
.L_x_2113:
[----:B--2---:R-:W-:-:S04]  /*19a60*/  IMAD.U32 R5, RZ, RZ, UR6 ;  /* 0x00000006ff057e24 */ /* 0x004fc8000f8e00ff */
[----:B------:R2:W3:Y:S03]  /*19a70*/  SYNCS.PHASECHK.TRANS64.TRYWAIT P0, [R5+URZ+0x31c50], R4 ;  /* 0x031c5004050075a7 */ /* 0x0004e6000800017f */
[----:B---3--:R-:W-:Y:S05]  /*19a80*/  @!P0 NANOSLEEP.SYNCS 0x989680 ;  /* 0x009896800000895d */ /* 0x008fea0003900000 */
[----:B------:R-:W3:Y:S02]  /*19a90*/  @!P0 SYNCS.PHASECHK.TRANS64 P0, [R5+URZ+0x31c50], R4 ;  /* 0x031c5004050085a7 */ /* 0x000ee4000800007f */
[----:B---3--:R-:W-:Y:S05]  /*19aa0*/  @!P0 BRA `(.L_x_2113) ;  /* 0xfffffffc00ec8947 */ /* 0x008fea000383ffff */
[----:B------:R-:W-:Y:S05]  /*19ab0*/  BRA `(.L_x_2112) ;  /* 0xffffff5400787947 */ /* 0x000fea000383ffff */
.L_x_2152:
        /* <DEDUP_REMOVED lines=11> */
.L_x_2259:
[----:B------:R-:W-:Y:S05]  /*19b70*/  BSYNC B0 ;  /* 0x0000000000007941 */ /* 0x000fea0003800000 */
.L_x_2258:
[----:B------:R-:W-:Y:S05]  /*19b80*/  BRA `(.L_x_2260) ;  /* 0xffffffac00347947 */ /* 0x000fea000383ffff */
.L_x_2154:
[----:B------:R-:W-:Y:S01]  /*19b90*/  BSSY B0, `(.L_x_2261) ;  /* 0x0000006000007945 */ /* 0x000fe20003800000 */
[----:B------:R-:W-:-:S07]  /*19ba0*/  IMAD.MOV.U32 R15, RZ, RZ, -0x1 ;  /* 0xffffffffff0f7424 */ /* 0x000fce00078e00ff */
[----:B012---:R-:W-:Y:S05]  /*19bb0*/  WARPSYNC.COLLECTIVE R15, `(.L_x_2262) ;  /* 0x000000000f0c7348 */ /* 0x007fea0003c00000 */
[----:B------:R-:W-:Y:S02]  /*19bc0*/  ELECT P6, UR62, PT ;  /* 0x00000000003e782f */ /* 0x000fe400038c0000 */
[----:B------:R-:W-:Y:S01]  /*19bd0*/  MOV R14, UR62 ;  /* 0x0000003e000e7c02 */ /* 0x000fe20008000f00 */
[----:B012---:R-:W-:Y:S10]  /*19be0*/  ENDCOLLECTIVE ;  /* 0x000000000000791b */ /* 0x007ff40003800000 */
.L_x_2262:
[----:B------:R-:W-:Y:S05]  /*19bf0*/  BSYNC B0 ;  /* 0x0000000000007941 */ /* 0x000fea0003800000 */
.L_x_2261:
[----:B------:R-:W-:Y:S05]  /*19c00*/  BRA `(.L_x_2263) ;  /* 0xffffffac00347947 */ /* 0x000fea000383ffff */
.L_x_2156:
[----:B--2---:R2:W3:Y:S02]  /*19c10*/  SYNCS.PHASECHK.TRANS64.TRYWAIT P0, [R0+URZ+0x31c40], R2 ;  /* 0x031c4002000075a7 */ /* 0x0044e4000800017f */
[----:B---3--:R-:W-:Y:S05]  /*19c20*/  @!P0 NANOSLEEP.SYNCS 0x989680 ;  /* 0x009896800000895d */ /* 0x008fea0003900000 */
[----:B------:R-:W3:Y:S02]  /*19c30*/  @!P0 SYNCS.PHASECHK.TRANS64 P0, [R0+URZ+0x31c40], R2 ;  /* 0x031c4002000085a7 */ /* 0x000ee4000800007f */
[----:B---3--:R-:W-:Y:S05]  /*19c40*/  @!P0 BRA `(.L_x_2156) ;  /* 0xfffffffc00f08947 */ /* 0x008fea000383ffff */
[----:B------:R-:W-:Y:S05]  /*19c50*/  BRA `(.L_x_2264) ;  /* 0xffffffac008c7947 */ /* 0x000fea000383ffff */
.L_x_2160:
        /* <DEDUP_REMOVED lines=12> */
.L_x_2265:
[----:B------:R-:W-:Y:S02]  /*19d20*/  IMAD.MOV.U32 R13, RZ, RZ, R0 ;  /* 0x000000ffff0d7224 */ /* 0x000fe400078e0000 */
[----:B------:R-:W-:-:S07]  /*19d30*/  IMAD.MOV.U32 R2, RZ, RZ, R14 ;  /* 0x000000ffff027224 */ /* 0x000fce00078e000e */
[----:B------:R-:W-:Y:S05]  /*19d40*/  WARPSYNC.COLLECTIVE R15, `(.L_x_2266) ;  /* 0x000000000f087348 */ /* 0x000fea0003c00000 */
[----:B------:R0:W1:Y:S02]  /*19d50*/  SHFL.IDX P6, R14, R13, R12, R11 ;  /* 0x0000000c0d0e7389 */ /* 0x00006400000c000b */
[----:B01----:R-:W-:Y:S01]  /*19d60*/  ENDCOLLECTIVE ;  /* 0x000000000000791b */ /* 0x003fe20003800000 */
.L_x_2266:
        /* <DEDUP_REMOVED lines=19> */
.L_x_2267:
[----:B------:R-:W-:Y:S02]  /*19ea0*/  IMAD.MOV.U32 R13, RZ, RZ, R0 ;  /* 0x000000ffff0d7224 */ /* 0x000fe400078e0000 */
[----:B------:R-:W-:-:S07]  /*19eb0*/  IMAD.MOV.U32 R2, RZ, RZ, R14 ;  /* 0x000000ffff027224 */ /* 0x000fce00078e000e */
[----:B------:R-:W-:Y:S05]  /*19ec0*/  WARPSYNC.COLLECTIVE R15, `(.L_x_2268) ;  /* 0x000000000f087348 */ /* 0x000fea0003c00000 */
[----:B------:R0:W1:Y:S02]  /*19ed0*/  SHFL.IDX P6, R14, R13, R12, R11 ;  /* 0x0000000c0d0e7389 */ /* 0x00006400000c000b */
[----:B01----:R-:W-:Y:S01]  /*19ee0*/  ENDCOLLECTIVE ;  /* 0x000000000000791b */ /* 0x003fe20003800000 */
.L_x_2268:
        /* <DEDUP_REMOVED lines=18> */
.L_x_2269:
[----:B------:R-:W-:-:S05]  /*1a010*/  VIADD R2, R25, 0x40 ;  /* 0x0000004019027836 */ /* 0x000fca0000000000 */
[----:B------:R-:W-:Y:S01]  /*1a020*/  ISETP.GE.AND P3, PT, R2, R5, PT ;  /* 0x000000050200720c */ /* 0x000fe20003f66270 */
[----:B------:R-:W-:Y:S02]  /*1a030*/  IMAD.MOV.U32 R13, RZ, RZ, R0 ;  /* 0x000000ffff0d7224 */ /* 0x000fe400078e0000 */
[----:B------:R-:W-:-:S10]  /*1a040*/  IMAD.MOV.U32 R2, RZ, RZ, R14 ;  /* 0x000000ffff027224 */ /* 0x000fd400078e000e */
[----:B------:R-:W-:Y:S05]  /*1a050*/  WARPSYNC.COLLECTIVE R15, `(.L_x_2270) ;  /* 0x000000000f087348 */ /* 0x000fea0003c00000 */
[----:B------:R0:W1:Y:S02]  /*1a060*/  SHFL.IDX P6, R14, R13, R12, R11 ;  /* 0x0000000c0d0e7389 */ /* 0x00006400000c000b */
[----:B01----:R-:W-:Y:S01]  /*1a070*/  ENDCOLLECTIVE ;  /* 0x000000000000791b */ /* 0x003fe20003800000 */
.L_x_2270:
        /* <DEDUP_REMOVED lines=18> */
.L_x_2271:
[----:B------:R-:W-:Y:S02]  /*1a1a0*/  IMAD.MOV.U32 R13, RZ, RZ, R0 ;  /* 0x000000ffff0d7224 */ /* 0x000fe400078e0000 */
[----:B------:R-:W-:-:S05]  /*1a1b0*/  VIADD R0, R25, 0x60 ;  /* 0x0000006019007836 */ /* 0x000fca0000000000 */
[----:B------:R-:W-:Y:S01]  /*1a1c0*/  ISETP.GE.AND P3, PT, R0, R5, PT ;  /* 0x000000050000720c */ /* 0x000fe20003f66270 */
[----:B------:R-:W-:-:S12]  /*1a1d0*/  IMAD.MOV.U32 R4, RZ, RZ, R14 ;  /* 0x000000ffff047224 */ /* 0x000fd800078e000e */
[----:B------:R-:W-:Y:S05]  /*1a1e0*/  WARPSYNC.COLLECTIVE R15, `(.L_x_2272) ;  /* 0x000000000f087348 */ /* 0x000fea0003c00000 */
[----:B------:R0:W1:Y:S02]  /*1a1f0*/  SHFL.IDX P6, R14, R13, R12, R11 ;  /* 0x0000000c0d0e7389 */ /* 0x00006400000c000b */
[----:B01----:R-:W-:Y:S01]  /*1a200*/  ENDCOLLECTIVE ;  /* 0x000000000000791b */ /* 0x003fe20003800000 */
.L_x_2272:
        /* <DEDUP_REMOVED lines=15> */
.L_x_2273:
[----:B------:R-:W-:-:S05]  /*1a300*/  VIADD R2, R25, 0x80 ;  /* 0x0000008019027836 */ /* 0x000fca0000000000 */
[----:B------:R-:W-:Y:S01]  /*1a310*/  ISETP.GE.AND P3, PT, R2, R5, PT ;  /* 0x000000050200720c */ /* 0x000fe20003f66270 */
[----:B------:R-:W-:Y:S02]  /*1a320*/  IMAD.MOV.U32 R13, RZ, RZ, R7 ;  /* 0x000000ffff0d7224 */ /* 0x000fe400078e0007 */
[----:B------:R-:W-:-:S10]  /*1a330*/  IMAD.MOV.U32 R0, RZ, RZ, R14 ;  /* 0x000000ffff007224 */ /* 0x000fd400078e000e */
[----:B------:R-:W-:Y:S05]  /*1a340*/  WARPSYNC.COLLECTIVE R15, `(.L_x_2274) ;  /* 0x000000000f087348 */ /* 0x000fea0003c00000 */
[----:B------:R0:W1:Y:S02]  /*1a350*/  SHFL.IDX P6, R14, R13, R12, R11 ;  /* 0x0000000c0d0e7389 */ /* 0x00006400000c000b */
[----:B01----:R-:W-:Y:S01]  /*1a360*/  ENDCOLLECTIVE ;  /* 0x000000000000791b */ /* 0x003fe20003800000 */
.L_x_2274:
        /* <DEDUP_REMOVED lines=17> */
.L_x_2275:
[----:B------:R-:W-:Y:S02]  /*1a480*/  IMAD.MOV.U32 R13, RZ, RZ, R7 ;  /* 0x000000ffff0d7224 */ /* 0x000fe400078e0007 */
[----:B------:R-:W-:-:S07]  /*1a490*/  IMAD.MOV.U32 R6, RZ, RZ, R14 ;  /* 0x000000ffff067224 */ /* 0x000fce00078e000e */
[----:B------:R-:W-:Y:S05]  /*1a4a0*/  WARPSYNC.COLLECTIVE R15, `(.L_x_2276) ;  /* 0x000000000f087348 */ /* 0x000fea0003c00000 */
[----:B------:R0:W1:Y:S02]  /*1a4b0*/  SHFL.IDX P6, R14, R13, R12, R11 ;  /* 0x0000000c0d0e7389 */ /* 0x00006400000c000b */
[----:B01----:R-:W-:Y:S01]  /*1a4c0*/  ENDCOLLECTIVE ;  /* 0x000000000000791b */ /* 0x003fe20003800000 */
.L_x_2276:
[----:B------:R-:W-:Y:S01]  /*1a4d0*/  IMAD.MOV.U32 R2, RZ, RZ, R14 ;  /* 0x000000ffff027224 */ /* 0x000fe200078e000e */
[----:B------:R-:W-:Y:S06]  /*1a4e0*/  BRA `(.L_x_2277) ;  /* 0xffffffb000ec7947 */ /* 0x000fec000383ffff */
.L_x_2163:
[----:B-1----:R1:W2:Y:S02]  /*1a4f0*/  SYNCS.PHASECHK.TRANS64.TRYWAIT P0, [R17+URZ+0x31c20], R0 ;  /* 0x031c2000110075a7 */ /* 0x0022a4000800017f */
[----:B--2---:R-:W-:Y:S05]  /*1a500*/  @!P0 NANOSLEEP.SYNCS 0x989680 ;  /* 0x009896800000895d */ /* 0x004fea0003900000 */
[----:B------:R-:W2:Y:S02]  /*1a510*/  @!P0 SYNCS.PHASECHK.TRANS64 P0, [R17+URZ+0x31c20], R0 ;  /* 0x031c2000110085a7 */ /* 0x000ea4000800007f */
[----:B--2---:R-:W-:Y:S05]  /*1a520*/  @!P0 BRA `(.L_x_2163) ;  /* 0xfffffffc00f08947 */ /* 0x004fea000383ffff */
[----:B------:R-:W-:Y:S05]  /*1a530*/  BRA `(.L_x_2278) ;  /* 0xffffffb400587947 */ /* 0x000fea000383ffff */
.L_x_2172:
[----:B-1----:R1:W2:Y:S02]  /*1a540*/  SYNCS.PHASECHK.TRANS64.TRYWAIT P0, [R3+URZ+0x31c40], R2 ;  /* 0x031c4002030075a7 */ /* 0x0022a4000800017f */
[----:B--2---:R-:W-:Y:S05]  /*1a550*/  @!P0 NANOSLEEP.SYNCS 0x989680 ;  /* 0x009896800000895d */ /* 0x004fea0003900000 */
[----:B------:R-:W2:Y:S02]  /*1a560*/  @!P0 SYNCS.PHASECHK.TRANS64 P0, [R3+URZ+0x31c40], R2 ;  /* 0x031c4002030085a7 */ /* 0x000ea4000800007f */
[----:B--2---:R-:W-:Y:S05]  /*1a570*/  @!P0 BRA `(.L_x_2172) ;  /* 0xfffffffc00f08947 */ /* 0x004fea000383ffff */
[----:B------:R-:W-:Y:S05]  /*1a580*/  BRA `(.L_x_2279) ;  /* 0xffffffb8002c7947 */ /* 0x000fea000383ffff */
.L_x_2179:
[----:B0-----:R0:W1:Y:S02]  /*1a590*/  SYNCS.PHASECHK.TRANS64.TRYWAIT P0, [R3+URZ+0x60], R2 ;  /* 0x00006002030075a7 */ /* 0x001064000800017f */
[----:B-1----:R-:W-:Y:S05]  /*1a5a0*/  @!P0 NANOSLEEP.SYNCS 0x989680 ;  /* 0x009896800000895d */ /* 0x002fea0003900000 */
[----:B------:R-:W1:Y:S02]  /*1a5b0*/  @!P0 SYNCS.PHASECHK.TRANS64 P0, [R3+URZ+0x60], R2 ;  /* 0x00006002030085a7 */ /* 0x000e64000800007f */
[----:B-1----:R-:W-:Y:S05]  /*1a5c0*/  @!P0 BRA `(.L_x_2179) ;  /* 0xfffffffc00f08947 */ /* 0x002fea000383ffff */
[----:B------:R-:W-:Y:S05]  /*1a5d0*/  BRA `(.L_x_2280) ;  /* 0xffffffbc00387947 */ /* 0x000fea000383ffff */
.L_x_2189:
[----:B-1----:R1:W2:Y:S02]  /*1a5e0*/  SYNCS.PHASECHK.TRANS64.TRYWAIT P0, [R3+URZ+0x31c40], R2 ;  /* 0x031c4002030075a7 */ /* 0x0022a4000800017f */
[----:B--2---:R-:W-:Y:S05]  /*1a5f0*/  @!P0 NANOSLEEP.SYNCS 0x989680 ;  /* 0x009896800000895d */ /* 0x004fea0003900000 */
[----:B------:R-:W2:Y:S02]  /*1a600*/  @!P0 SYNCS.PHASECHK.TRANS64 P0, [R3+URZ+0x31c40], R2 ;  /* 0x031c4002030085a7 */ /* 0x000ea4000800007f */
[----:B--2---:R-:W-:Y:S05]  /*1a610*/  @!P0 BRA `(.L_x_2189) ;  /* 0xfffffffc00f08947 */ /* 0x004fea000383ffff */
[----:B------:R-:W-:Y:S05]  /*1a620*/  BRA `(.L_x_2281) ;  /* 0xffffffc000f47947 */ /* 0x000fea000383ffff */
.L_x_2196:
[----:B0-----:R0:W1:Y:S02]  /*1a630*/  SYNCS.PHASECHK.TRANS64.TRYWAIT P0, [R12+URZ+0x60], R28 ;  /* 0x0000601c0c0075a7 */ /* 0x001064000800017f */
[----:B-1----:R-:W-:Y:S05]  /*1a640*/  @!P0 NANOSLEEP.SYNCS 0x989680 ;  /* 0x009896800000895d */ /* 0x002fea0003900000 */
[----:B------:R-:W1:Y:S02]  /*1a650*/  @!P0 SYNCS.PHASECHK.TRANS64 P0, [R12+URZ+0x60], R28 ;  /* 0x0000601c0c0085a7 */ /* 0x000e64000800007f */
[----:B-1----:R-:W-:Y:S05]  /*1a660*/  @!P0 BRA `(.L_x_2196) ;  /* 0xfffffffc00f08947 */ /* 0x002fea000383ffff */
[----:B------:R-:W-:Y:S05]  /*1a670*/  BRA `(.L_x_2282) ;  /* 0xffffffc800007947 */ /* 0x000fea000383ffff */
.L_x_2206:
[----:B-1----:R1:W2:Y:S02]  /*1a680*/  SYNCS.PHASECHK.TRANS64.TRYWAIT P0, [R2+URZ+0x31c40], R3 ;  /* 0x031c4003020075a7 */ /* 0x0022a4000800017f */
[----:B--2---:R-:W-:Y:S05]  /*1a690*/  @!P0 NANOSLEEP.SYNCS 0x989680 ;  /* 0x009896800000895d */ /* 0x004fea0003900000 */
[----:B------:R-:W2:Y:S02]  /*1a6a0*/  @!P0 SYNCS.PHASECHK.TRANS64 P0, [R2+URZ+0x31c40], R3 ;  /* 0x031c4003020085a7 */ /* 0x000ea4000800007f */
[----:B--2---:R-:W-:Y:S05]  /*1a6b0*/  @!P0 BRA `(.L_x_2206) ;  /* 0xfffffffc00f08947 */ /* 0x004fea000383ffff */
[----:B------:R-:W-:Y:S05]  /*1a6c0*/  BRA `(.L_x_2283) ;  /* 0xffffffcc008c7947 */ /* 0x000fea000383ffff */
.L_x_2213:
[----:B0-----:R0:W1:Y:S02]  /*1a6d0*/  SYNCS.PHASECHK.TRANS64.TRYWAIT P0, [R7+URZ+0x60], R2 ;  /* 0x00006002070075a7 */ /* 0x001064000800017f */
[----:B-1----:R-:W-:Y:S05]  /*1a6e0*/  @!P0 NANOSLEEP.SYNCS 0x989680 ;  /* 0x009896800000895d */ /* 0x002fea0003900000 */
[----:B------:R-:W1:Y:S02]  /*1a6f0*/  @!P0 SYNCS.PHASECHK.TRANS64 P0, [R7+URZ+0x60], R2 ;  /* 0x00006002070085a7 */ /* 0x000e64000800007f */
[----:B-1----:R-:W-:Y:S05]  /*1a700*/  @!P0 BRA `(.L_x_2213) ;  /* 0xfffffffc00f08947 */ /* 0x002fea000383ffff */
[----:B------:R-:W-:Y:S05]  /*1a710*/  BRA `(.L_x_2284) ;  /* 0xffffffd0009c7947 */ /* 0x000fea000383ffff */
.L_x_2225:
[----:B-1----:R1:W2:Y:S02]  /*1a720*/  SYNCS.PHASECHK.TRANS64.TRYWAIT P0, [R3+URZ+0x31c60], R0 ;  /* 0x031c6000030075a7 */ /* 0x0022a4000800017f */
[----:B--2---:R-:W-:Y:S05]  /*1a730*/  @!P0 NANOSLEEP.SYNCS 0x989680 ;  /* 0x009896800000895d */ /* 0x004fea0003900000 */
[----:B------:R-:W2:Y:S02]  /*1a740*/  @!P0 SYNCS.PHASECHK.TRANS64 P0, [R3+URZ+0x31c60], R0 ;  /* 0x031c6000030085a7 */ /* 0x000ea4000800007f */
[----:B--2---:R-:W-:Y:S05]  /*1a750*/  @!P0 BRA `(.L_x_2225) ;  /* 0xfffffffc00f08947 */ /* 0x004fea000383ffff */
[----:B------:R-:W-:Y:S05]  /*1a760*/  BRA `(.L_x_2285) ;  /* 0xffffffd800147947 */ /* 0x000fea000383ffff */
.L_x_2233:
[----:B------:R-:W-:Y:S01]  /*1a770*/  BSSY B0, `(.L_x_2286) ;  /* 0x0000008000007945 */ /* 0x000fe20003800000 */
[----:B------:R-:W-:Y:S02]  /*1a780*/  IMAD.MOV.U32 R13, RZ, RZ, R24 ;  /* 0x000000ffff0d7224 */ /* 0x000fe400078e0018 */
[----:B------:R-:W-:Y:S02]  /*1a790*/  IMAD.MOV.U32 R12, RZ, RZ, RZ ;  /* 0x000000ffff0c7224 */ /* 0x000fe400078e00ff */
[----:B------:R-:W-:Y:S02]  /*1a7a0*/  IMAD.MOV.U32 R11, RZ, RZ, 0x1f ;  /* 0x0000001fff0b7424 */ /* 0x000fe400078e00ff */
[----:B------:R-:W-:-:S07]  /*1a7b0*/  IMAD.MOV.U32 R15, RZ, RZ, -0x1 ;  /* 0xffffffffff0f7424 */ /* 0x000fce00078e00ff */
[----:B--2---:R-:W-:Y:S05]  /*1a7c0*/  WARPSYNC.COLLECTIVE R15, `(.L_x_2287) ;  /* 0x000000000f087348 */ /* 0x004fea0003c00000 */
[----:B------:R0:W1:Y:S02]  /*1a7d0*/  SHFL.IDX P6, R14, R13, R12, R11 ;  /* 0x0000000c0d0e7389 */ /* 0x00006400000c000b */
[----:B012---:R-:W-:Y:S01]  /*1a7e0*/  ENDCOLLECTIVE ;  /* 0x000000000000791b */ /* 0x007fe20003800000 */
.L_x_2287:
[----:B------:R-:W-:Y:S05]  /*1a7f0*/  BSYNC B0 ;  /* 0x0000000000007941 */ /* 0x000fea0003800000 */
.L_x_2286:
        /* <DEDUP_REMOVED lines=9> */
.L_x_2288:
[----:B------:R-:W-:Y:S01]  /*1a890*/  ULDC UR4, c[0x0][0xc3c] ;  /* 0x00030f0000047ab9 */ /* 0x000fe20000000800 */
[----:B------:R-:W-:Y:S01]  /*1a8a0*/  ULDC.64 UR6, c[0x0][0x208] ;  /* 0x0000820000067ab9 */ /* 0x000fe20000000a00 */
        /* <DEDUP_REMOVED lines=22> */
.L_x_2289:
[----:B------:R-:W-:Y:S01]  /*1aa10*/  IMAD.MOV.U32 R12, RZ, RZ, 0x2 ;  /* 0x00000002ff0c7424 */ /* 0x000fe200078e00ff */
[----:B------:R-:W-:-:S05]  /*1aa20*/  SEL R4, R14, RZ, P1 ;  /* 0x000000ff0e047207 */ /* 0x000fca0000800000 */
[----:B------:R-:W-:-:S04]  /*1aa30*/  IMAD.IADD R4, R13, 0x1, R4 ;  /* 0x000000010d047824 */ /* 0x000fc800078e0204 */
[----:B------:R-:W-:-:S07]  /*1aa40*/  IMAD.MOV.U32 R13, RZ, RZ, R4 ;  /* 0x000000ffff0d7224 */ /* 0x000fce00078e0004 */
[----:B------:R-:W-:Y:S05]  /*1aa50*/  WARPSYNC.COLLECTIVE R15, `(.L_x_2290) ;  /* 0x000000000f087348 */ /* 0x000fea0003c00000 */
[----:B------:R0:W1:Y:S02]  /*1aa60*/  SHFL.UP P6, R14, R13, R12, R11 ;  /* 0x0400000c0d0e7389 */ /* 0x00006400000c000b */
[----:B01----:R-:W-:Y:S01]  /*1aa70*/  ENDCOLLECTIVE ;  /* 0x000000000000791b */ /* 0x003fe20003800000 */
.L_x_2290:
[----:B------:R-:W-:Y:S01]  /*1aa80*/  IMAD.MOV.U32 R12, RZ, RZ, 0x4 ;  /* 0x00000004ff0c7424 */ /* 0x000fe200078e00ff */
[----:B------:R-:W-:-:S05]  /*1aa90*/  SEL R3, R14, RZ, P2 ;  /* 0x000000ff0e037207 */ /* 0x000fca0001000000 */
[----:B------:R-:W-:-:S04]  /*1aaa0*/  IMAD.IADD R2, R4, 0x1, R3 ;  /* 0x0000000104027824 */ /* 0x000fc800078e0203 */
[----:B------:R-:W-:-:S07]  /*1aab0*/  IMAD.MOV.U32 R13, RZ, RZ, R2 ;  /* 0x000000ffff0d7224 */ /* 0x000fce00078e0002 */
[----:B------:R-:W-:Y:S05]  /*1aac0*/  WARPSYNC.COLLECTIVE R15, `(.L_x_2291) ;  /* 0x000000000f087348 */ /* 0x000fea0003c00000 */
[----:B------:R0:W1:Y:S02]  /*1aad0*/  SHFL.UP P6, R14, R13, R12, R11 ;  /* 0x0400000c0d0e7389 */ /* 0x00006400000c000b */
[----:B01----:R-:W-:Y:S01]  /*1aae0*/  ENDCOLLECTIVE ;  /* 0x000000000000791b */ /* 0x003fe20003800000 */
.L_x_2291:
[----:B------:R-:W-:Y:S01]  /*1aaf0*/  IMAD.MOV.U32 R12, RZ, RZ, 0x8 ;  /* 0x00000008ff0c7424 */ /* 0x000fe200078e00ff */
[----:B------:R-:W-:-:S05]  /*1ab00*/  SEL R3, R14, RZ, P3 ;  /* 0x000000ff0e037207 */ /* 0x000fca0001800000 */
[----:B------:R-:W-:-:S04]  /*1ab10*/  IMAD.IADD R3, R2, 0x1, R3 ;  /* 0x0000000102037824 */ /* 0x000fc800078e0203 */
[----:B------:R-:W-:-:S07]  /*1ab20*/  IMAD.MOV.U32 R13, RZ, RZ, R3 ;  /* 0x000000ffff0d7224 */ /* 0x000fce00078e0003 */
[----:B------:R-:W-:Y:S05]  /*1ab30*/  WARPSYNC.COLLECTIVE R15, `(.L_x_2292) ;  /* 0x000000000f087348 */ /* 0x000fea0003c00000 */
[----:B------:R0:W1:Y:S02]  /*1ab40*/  SHFL.UP P6, R14, R13, R12, R11 ;  /* 0x0400000c0d0e7389 */ /* 0x00006400000c000b */
[----:B01----:R-:W-:Y:S01]  /*1ab50*/  ENDCOLLECTIVE ;  /* 0x000000000000791b */ /* 0x003fe20003800000 */
.L_x_2292:
[----:B------:R-:W-:Y:S01]  /*1ab60*/  IMAD.MOV.U32 R12, RZ, RZ, 0x10 ;  /* 0x00000010ff0c7424 */ /* 0x000fe200078e00ff */
[----:B------:R-:W-:-:S05]  /*1ab70*/  SEL R4, R14, RZ, P4 ;  /* 0x000000ff0e047207 */ /* 0x000fca0002000000 */
[----:B------:R-:W-:-:S04]  /*1ab80*/  IMAD.IADD R4, R3, 0x1, R4 ;  /* 0x0000000103047824 */ /* 0x000fc800078e0204 */
[----:B------:R-:W-:-:S07]  /*1ab90*/  IMAD.MOV.U32 R13, RZ, RZ, R4 ;  /* 0x000000ffff0d7224 */ /* 0x000fce00078e0004 */
[----:B------:R-:W-:Y:S05]  /*1aba0*/  WARPSYNC.COLLECTIVE R15, `(.L_x_2293) ;  /* 0x000000000f087348 */ /* 0x000fea0003c00000 */
[----:B------:R0:W1:Y:S02]  /*1abb0*/  SHFL.UP P6, R14, R13, R12, R11 ;  /* 0x0400000c0d0e7389 */ /* 0x00006400000c000b */
[----:B01----:R-:W-:Y:S01]  /*1abc0*/  ENDCOLLECTIVE ;  /* 0x000000000000791b */ /* 0x003fe20003800000 */
.L_x_2293:
        /* <DEDUP_REMOVED lines=8> */
.L_x_2294:
[----:B------:R-:W-:Y:S05]  /*1ac50*/  BRA `(.L_x_2295) ;  /* 0xffffffd800c47947 */ /* 0x000fea000383ffff */
.L_x_2236:
[----:B------:R-:W-:Y:S01]  /*1ac60*/  BSSY B0, `(.L_x_2296) ;  /* 0x0000007000007945 */ /* 0x000fe20003800000 */
[----:B------:R-:W-:Y:S02]  /*1ac70*/  IMAD.MOV.U32 R12, RZ, RZ, 0x1 ;  /* 0x00000001ff0c7424 */ /* 0x000fe400078e00ff */
[----:B------:R-:W-:Y:S02]  /*1ac80*/  IMAD.MOV.U32 R11, RZ, RZ, RZ ;  /* 0x000000ffff0b7224 */ /* 0x000fe400078e00ff */
[----:B------:R-:W-:-:S07]  /*1ac90*/  IMAD.MOV.U32 R15, RZ, RZ, -0x1 ;  /* 0xffffffffff0f7424 */ /* 0x000fce00078e00ff */
[----:B------:R-:W-:Y:S05]  /*1aca0*/  WARPSYNC.COLLECTIVE R15, `(.L_x_2297) ;  /* 0x000000000f087348 */ /* 0x000fea0003c00000 */
[----:B------:R0:W1:Y:S02]  /*1acb0*/  SHFL.UP P6, R14, R13, R12, R11 ;  /* 0x0400000c0d0e7389 */ /* 0x00006400000c000b */
[----:B01----:R-:W-:Y:S01]  /*1acc0*/  ENDCOLLECTIVE ;  /* 0x000000000000791b */ /* 0x003fe20003800000 */
.L_x_2297:
[----:B------:R-:W-:Y:S05]  /*1acd0*/  BSYNC B0 ;  /* 0x0000000000007941 */ /* 0x000fea0003800000 */
.L_x_2296:
        /* <DEDUP_REMOVED lines=8> */
.L_x_2298:
[----:B------:R-:W-:Y:S01]  /*1ad60*/  IMAD.MOV.U32 R12, RZ, RZ, 0x4 ;  /* 0x00000004ff0c7424 */ /* 0x000fe200078e00ff */
[----:B------:R-:W-:-:S05]  /*1ad70*/  SEL R2, R14, RZ, P2 ;  /* 0x000000ff0e027207 */ /* 0x000fca0001000000 */
[----:B------:R-:W-:-:S04]  /*1ad80*/  IMAD.IADD R2, R13, 0x1, R2 ;  /* 0x000000010d027824 */ /* 0x000fc800078e0202 */
[----:B------:R-:W-:-:S07]  /*1ad90*/  IMAD.MOV.U32 R13, RZ, RZ, R2 ;  /* 0x000000ffff0d7224 */ /* 0x000fce00078e0002 */
[----:B------:R-:W-:Y:S05]  /*1ada0*/  WARPSYNC.COLLECTIVE R15, `(.L_x_2299) ;  /* 0x000000000f087348 */ /* 0x000fea0003c00000 */
[----:B------:R0:W1:Y:S02]  /*1adb0*/  SHFL.UP P6, R14, R13, R12, R11 ;  /* 0x0400000c0d0e7389 */ /* 0x00006400000c000b */
[----:B01----:R-:W-:Y:S01]  /*1adc0*/  ENDCOLLECTIVE ;  /* 0x000000000000791b */ /* 0x003fe20003800000 */
.L_x_2299:
[----:B------:R-:W-:Y:S01]  /*1add0*/  IMAD.MOV.U32 R12, RZ, RZ, 0x8 ;  /* 0x00000008ff0c7424 */ /* 0x000fe200078e00ff */
[----:B------:R-:W-:-:S05]  /*1ade0*/  SEL R3, R14, RZ, P3 ;  /* 0x000000ff0e037207 */ /* 0x000fca0001800000 */
[----:B------:R-:W-:-:S04]  /*1adf0*/  IMAD.IADD R3, R2, 0x1, R3 ;  /* 0x0000000102037824 */ /* 0x000fc800078e0203 */
[----:B------:R-:W-:-:S07]  /*1ae00*/  IMAD.MOV.U32 R13, RZ, RZ, R3 ;  /* 0x000000ffff0d7224 */ /* 0x000fce00078e0003 */
[----:B------:R-:W-:Y:S05]  /*1ae10*/  WARPSYNC.COLLECTIVE R15, `(.L_x_2300) ;  /* 0x000000000f087348 */ /* 0x000fea0003c00000 */
[----:B------:R0:W1:Y:S02]  /*1ae20*/  SHFL.UP P6, R14, R13, R12, R11 ;  /* 0x0400000c0d0e7389 */ /* 0x00006400000c000b */
[----:B01----:R-:W-:Y:S01]  /*1ae30*/  ENDCOLLECTIVE ;  /* 0x000000000000791b */ /* 0x003fe20003800000 */
.L_x_2300:
[----:B------:R-:W-:Y:S01]  /*1ae40*/  IMAD.MOV.U32 R12, RZ, RZ, 0x10 ;  /* 0x00000010ff0c7424 */ /* 0x000fe200078e00ff */
[----:B------:R-:W-:-:S05]  /*1ae50*/  SEL R4, R14, RZ, P4 ;  /* 0x000000ff0e047207 */ /* 0x000fca0002000000 */
[----:B------:R-:W-:-:S04]  /*1ae60*/  IMAD.IADD R4, R3, 0x1, R4 ;  /* 0x0000000103047824 */ /* 0x000fc800078e0204 */
[----:B------:R-:W-:-:S07]  /*1ae70*/  IMAD.MOV.U32 R13, RZ, RZ, R4 ;  /* 0x000000ffff0d7224 */ /* 0x000fce00078e0004 */
[----:B------:R-:W-:Y:S05]  /*1ae80*/  WARPSYNC.COLLECTIVE R15, `(.L_x_2301) ;  /* 0x000000000f087348 */ /* 0x000fea0003c00000 */
[----:B------:R0:W1:Y:S02]  /*1ae90*/  SHFL.UP P6, R14, R13, R12, R11 ;  /* 0x0400000c0d0e7389 */ /* 0x00006400000c000b */
[----:B01----:R-:W-:Y:S01]  /*1aea0*/  ENDCOLLECTIVE ;  /* 0x000000000000791b */ /* 0x003fe20003800000 */
.L_x_2301:
        /* <DEDUP_REMOVED lines=8> */
.L_x_2302:
[----:B------:R-:W-:Y:S05]  /*1af30*/  BRA `(.L_x_2303) ;  /* 0xffffffd800b47947 */ /* 0x000fea000383ffff */
.L_x_2238:
[----:B------:R-:W-:Y:S01]  /*1af40*/  BSSY B0, `(.L_x_2304) ;  /* 0x0000006000007945 */ /* 0x000fe20003800000 */
[----:B------:R-:W-:Y:S01]  /*1af50*/  PLOP3.LUT P6, PT, P6, PT, PT, 0x8, 0x0 ;  /* 0x000000000000781c */ /* 0x000fe200037ce170 */
[----:B------:R-:W-:-:S12]  /*1af60*/  IMAD.MOV.U32 R15, RZ, RZ, -0x1 ;  /* 0xffffffffff0f7424 */ /* 0x000fd800078e00ff */
[----:B0-----:R-:W-:Y:S05]  /*1af70*/  WARPSYNC.COLLECTIVE R15, `(.L_x_2305) ;  /* 0x000000000f087348 */ /* 0x001fea0003c00000 */
[----:B------:R-:W-:Y:S01]  /*1af80*/  VOTE.ANY R14, PT, P6 ;  /* 0x00000000000e7806 */ /* 0x000fe200030e0100 */
[----:B0-----:R-:W-:Y:S06]  /*1af90*/  ENDCOLLECTIVE ;  /* 0x000000000000791b */ /* 0x001fec0003800000 */
.L_x_2305:
[----:B------:R-:W-:Y:S05]  /*1afa0*/  BSYNC B0 ;  /* 0x0000000000007941 */ /* 0x000fea0003800000 */
.L_x_2304:
        /* <DEDUP_REMOVED lines=10> */
.L_x_2306:
[----:B------:R-:W-:Y:S02]  /*1b050*/  IMAD.MOV.U32 R13, RZ, RZ, R5 ;  /* 0x000000ffff0d7224 */ /* 0x000fe400078e0005 */
[----:B------:R-:W-:-:S07]  /*1b060*/  IMAD.MOV.U32 R25, RZ, RZ, R14 ;  /* 0x000000ffff197224 */ /* 0x000fce00078e000e */
[----:B------:R-:W-:Y:S05]  /*1b070*/  WARPSYNC.COLLECTIVE R15, `(.L_x_2307) ;  /* 0x000000000f087348 */ /* 0x000fea0003c00000 */
[----:B------:R0:W1:Y:S02]  /*1b080*/  SHFL.IDX P6, R14, R13, R12, R11 ;  /* 0x0000000c0d0e7389 */ /* 0x00006400000c000b */
[----:B01----:R-:W-:Y:S01]  /*1b090*/  ENDCOLLECTIVE ;  /* 0x000000000000791b */ /* 0x003fe20003800000 */
.L_x_2307:
[----:B------:R-:W-:Y:S01]  /*1b0a0*/  IMAD.MOV.U32 R5, RZ, RZ, R14 ;  /* 0x000000ffff057224 */ /* 0x000fe200078e000e */
[----:B------:R-:W-:Y:S06]  /*1b0b0*/  BRA `(.L_x_2308) ;  /* 0xffffffd800947947 */ /* 0x000fec000383ffff */
.L_x_2240:
[----:B------:R-:W-:Y:S01]  /*1b0c0*/  BSSY B0, `(.L_x_2309) ;  /* 0x0000007000007945 */ /* 0x000fe20003800000 */
[----:B------:R-:W-:Y:S02]  /*1b0d0*/  IMAD.MOV.U32 R13, RZ, RZ, R2 ;  /* 0x000000ffff0d7224 */ /* 0x000fe400078e0002 */
[----:B------:R-:W-:Y:S02]  /*1b0e0*/  IMAD.MOV.U32 R11, RZ, RZ, 0x1f ;  /* 0x0000001fff0b7424 */ /* 0x000fe400078e00ff */
[----:B------:R-:W-:-:S07]  /*1b0f0*/  IMAD.MOV.U32 R15, RZ, RZ, -0x1 ;  /* 0xffffffffff0f7424 */ /* 0x000fce00078e00ff */
[----:B0123--:R-:W-:Y:S05]  /*1b100*/  WARPSYNC.COLLECTIVE R15, `(.L_x_2310) ;  /* 0x000000000f087348 */ /* 0x00ffea0003c00000 */
[----:B------:R4:W0:Y:S02]  /*1b110*/  SHFL.IDX P6, R14, R13, R12, R11 ;  /* 0x0000000c0d0e7389 */ /* 0x00082400000c000b */
[----:B01234-:R-:W-:Y:S01]  /*1b120*/  ENDCOLLECTIVE ;  /* 0x000000000000791b */ /* 0x01ffe20003800000 */
.L_x_2310:
[----:B------:R-:W-:Y:S05]  /*1b130*/  BSYNC B0 ;  /* 0x0000000000007941 */ /* 0x000fea0003800000 */
.L_x_2309:
[----:B------:R-:W-:Y:S01]  /*1b140*/  IMAD.MOV.U32 R24, RZ, RZ, R14 ;  /* 0x000000ffff187224 */ /* 0x000fe200078e000e */
[----:B------:R-:W-:Y:S06]  /*1b150*/  BRA `(.L_x_2239) ;  /* 0xffffffd800847947 */ /* 0x000fec000383ffff */
.L_x_2246:
[----:B0-----:R0:W1:Y:S02]  /*1b160*/  SYNCS.PHASECHK.TRANS64.TRYWAIT P0, [R9+URZ+0x31c20], R0 ;  /* 0x031c2000090075a7 */ /* 0x001064000800017f */
[----:B-1----:R-:W-:Y:S05]  /*1b170*/  @!P0 NANOSLEEP.SYNCS 0x989680 ;  /* 0x009896800000895d */ /* 0x002fea0003900000 */
[----:B------:R-:W1:Y:S02]  /*1b180*/  @!P0 SYNCS.PHASECHK.TRANS64 P0, [R9+URZ+0x31c20], R0 ;  /* 0x031c2000090085a7 */ /* 0x000e64000800007f */
[----:B-1----:R-:W-:Y:S05]  /*1b190*/  @!P0 BRA `(.L_x_2246) ;  /* 0xfffffffc00f08947 */ /* 0x002fea000383ffff */
[----:B------:R-:W-:Y:S05]  /*1b1a0*/  BRA `(.L_x_2311) ;  /* 0xffffffe000e07947 */ /* 0x000fea000383ffff */
.L_x_2247:
        /* <DEDUP_REMOVED lines=11> */
.L_x_2313:
[----:B------:R-:W-:Y:S05]  /*1b260*/  BSYNC B0 ;  /* 0x0000000000007941 */ /* 0x000fea0003800000 */
.L_x_2312:
[----:B------:R-:W-:Y:S05]  /*1b270*/  BRA `(.L_x_2314) ;  /* 0xffffffe000c87947 */ /* 0x000fea000383ffff */
.L_x_2250:
[----:B------:R-:W-:Y:S01]  /*1b280*/  BSSY B1, `(.L_x_2315) ;  /* 0x0000006000017945 */ /* 0x000fe20003800000 */
[----:B------:R-:W-:-:S07]  /*1b290*/  IMAD.MOV.U32 R15, RZ, RZ, -0x1 ;  /* 0xffffffffff0f7424 */ /* 0x000fce00078e00ff */
[----:B0-2---:R-:W-:Y:S05]  /*1b2a0*/  WARPSYNC.COLLECTIVE R15, `(.L_x_2316) ;  /* 0x000000000f0c7348 */ /* 0x005fea0003c00000 */
[----:B------:R-:W-:Y:S02]  /*1b2b0*/  ELECT P6, UR62, PT ;  /* 0x00000000003e782f */ /* 0x000fe400038c0000 */
[----:B------:R-:W-:Y:S01]  /*1b2c0*/  MOV R14, UR62 ;  /* 0x0000003e000e7c02 */ /* 0x000fe20008000f00 */
[----:B0-2---:R-:W-:Y:S10]  /*1b2d0*/  ENDCOLLECTIVE ;  /* 0x000000000000791b */ /* 0x005ff40003800000 */
.L_x_2316:
[----:B------:R-:W-:Y:S05]  /*1b2e0*/  BSYNC B1 ;  /* 0x0000000000017941 */ /* 0x000fea0003800000 */
.L_x_2315:
[----:B------:R-:W-:Y:S05]  /*1b2f0*/  BRA `(.L_x_2317) ;  /* 0xffffffe000c07947 */ /* 0x000fea000383ffff */
.L_x_2252:
[----:B0-----:R0:W1:Y:S02]  /*1b300*/  SYNCS.PHASECHK.TRANS64.TRYWAIT P0, [R7+URZ], R2 ;  /* 0x00000002070075a7 */ /* 0x001064000800017f */
[----:B-1----:R-:W-:Y:S05]  /*1b310*/  @!P0 NANOSLEEP.SYNCS 0x989680 ;  /* 0x009896800000895d */ /* 0x002fea0003900000 */
[----:B------:R-:W1:Y:S02]  /*1b320*/  @!P0 SYNCS.PHASECHK.TRANS64 P0, [R7+URZ], R2 ;  /* 0x00000002070085a7 */ /* 0x000e64000800007f */
[----:B-1----:R-:W-:Y:S05]  /*1b330*/  @!P0 BRA `(.L_x_2252) ;  /* 0xfffffffc00f08947 */ /* 0x002fea000383ffff */
[----:B------:R-:W-:Y:S05]  /*1b340*/  BRA `(.L_x_2318) ;  /* 0xffffffe000fc7947 */ /* 0x000fea000383ffff */
.L_x_2253:
[----:B-1----:R1:W2:Y:S02]  /*1b350*/  SYNCS.PHASECHK.TRANS64.TRYWAIT P0, [R3+URZ], R0 ;  /* 0x00000000030075a7 */ /* 0x0022a4000800017f */
[----:B--2---:R-:W-:Y:S05]  /*1b360*/  @!P0 NANOSLEEP.SYNCS 0x989680 ;  /* 0x009896800000895d */ /* 0x004fea0003900000 */
[----:B------:R-:W2:Y:S02]  /*1b370*/  @!P0 SYNCS.PHASECHK.TRANS64 P0, [R3+URZ], R0 ;  /* 0x00000000030085a7 */ /* 0x000ea4000800007f */
[----:B--2---:R-:W-:Y:S05]  /*1b380*/  @!P0 BRA `(.L_x_2253) ;  /* 0xfffffffc00f08947 */ /* 0x004fea000383ffff */
[----:B------:R-:W-:Y:S05]  /*1b390*/  BRA `(.L_x_2319) ;  /* 0xffffffe000f07947 */ /* 0x000fea000383ffff */
.L_x_2255:
[----:B-1----:R1:W2:Y:S02]  /*1b3a0*/  SYNCS.PHASECHK.TRANS64.TRYWAIT P0, [R5+URZ], R2 ;  /* 0x00000002050075a7 */ /* 0x0022a4000800017f */
[----:B--2---:R-:W-:Y:S05]  /*1b3b0*/  @!P0 NANOSLEEP.SYNCS 0x989680 ;  /* 0x009896800000895d */ /* 0x004fea0003900000 */
[----:B------:R-:W2:Y:S02]  /*1b3c0*/  @!P0 SYNCS.PHASECHK.TRANS64 P0, [R5+URZ], R2 ;  /* 0x00000002050085a7 */ /* 0x000ea4000800007f */
[----:B--2---:R-:W-:Y:S05]  /*1b3d0*/  @!P0 BRA `(.L_x_2255) ;  /* 0xfffffffc00f08947 */ /* 0x004fea000383ffff */
[----:B------:R-:W-:Y:S05]  /*1b3e0*/  BRA `(.L_x_2320) ;  /* 0xffffffe000f47947 */ /* 0x000fea000383ffff */
.L_x_2321:
        /* <DEDUP_REMOVED lines=9> */
.L_x_2783:


//--------------------- .text._ZN7cutlass13device_kernelIN5flash11enable_sm90INS1_16FlashAttnFwdSm90INS1_25CollectiveMainloopFwdSm90ILi2EN4cute5tupleIJNS5_1CILi1EEES8_S8_EEENS6_IJNS7_ILi192EEENS7_ILi144EEENS7_ILi96EEEEEELi96ENS_6half_tEfNS_4arch4Sm90ELb1ELb0ELb1ELb1ELb0ELb1ELb0ELb0ELb1ELb1ELb1ELb0EEENS1_21CollectiveEpilogueFwdINS6_IJSA_SC_SB_EEES9_SE_SG_Li384ELb1ELb1ELb1ELb0EEENS1_36VarlenDynamicPersistentTileSchedulerILi192ELi144ELi384ELi128ELb1ELb1ELb1ELb1ELb1ELb1EEEEEEEEEvNT_6ParamsE --------------------------
	.section	.text._ZN7cutlass13device_kernelIN5flash11enable_sm90INS1_16FlashAttnFwdSm90INS1_25CollectiveMainloopFwdSm90ILi2EN4cute5tupleIJNS5_1CILi1EEES8_S8_EEENS6_IJNS7_ILi192EEENS7_ILi144EEENS7_ILi96EEEEEELi96ENS_6half_tEfNS_4arch4Sm90ELb1ELb0ELb1ELb1ELb0ELb1ELb0ELb0ELb1ELb1ELb1ELb0EEENS1_21CollectiveEpilogueFwdINS6_IJSA_SC_SB_EEES9_SE_SG_Li384ELb1ELb1ELb1ELb0EEENS1_36VarlenDynamicPersistentTileSchedulerILi192ELi144ELi384ELi128ELb1ELb1ELb1ELb1ELb1ELb1EEEEEEEEEvNT_6ParamsE,"ax",@progbits
	.align	128
.text._ZN7cutlass13device_kernelIN5flash11enable_sm90INS1_16FlashAttnFwdSm90INS1_25CollectiveMainloopFwdSm90ILi2EN4cute5tupleIJNS5_1CILi1EEES8_S8_EEENS6_IJNS7_ILi192EEENS7_ILi144EEENS7_ILi96EEEEEELi96ENS_6half_tEfNS_4arch4Sm90ELb1ELb0ELb1ELb1ELb0ELb1ELb0ELb0ELb1ELb1ELb1ELb0EEENS1_21CollectiveEpilogueFwdINS6_IJSA_SC_SB_EEES9_SE_SG_Li384ELb1ELb1ELb1ELb0EEENS1_36VarlenDynamicPersistentTileSchedulerILi192ELi144ELi384ELi128ELb1ELb1ELb1ELb1ELb1ELb1EEEEEEEEEvNT_6ParamsE:
        .type           _ZN7cutlass13device_kernelIN5flash11enable_sm90INS1_16FlashAttnFwdSm90INS1_25CollectiveMainloopFwdSm90ILi2EN4cute5tupleIJNS5_1CILi1EEES8_S8_EEENS6_IJNS7_ILi192EEENS7_ILi144EEENS7_ILi96EEEEEELi96ENS_6half_tEfNS_4arch4Sm90ELb1ELb0ELb1ELb1ELb0ELb1ELb0ELb0ELb1ELb1ELb1ELb0EEENS1_21CollectiveEpilogueFwdINS6_IJSA_SC_SB_EEES9_SE_SG_Li384ELb1ELb1ELb1ELb0EEENS1_36VarlenDynamicPersistentTileSchedulerILi192ELi144ELi384ELi128ELb1ELb1ELb1ELb1ELb1ELb1EEEEEEEEEvNT_6ParamsE,@function
        .size           _ZN7cutlass13device_kernelIN5flash11enable_sm90INS1_16FlashAttnFwdSm90INS1_25CollectiveMainloopFwdSm90ILi2EN4cute5tupleIJNS5_1CILi1EEES8_S8_EEENS6_IJNS7_ILi192EEENS7_ILi144EEENS7_ILi96EEEEEELi96ENS_6half_tEfNS_4arch4Sm90ELb1ELb0ELb1ELb1ELb0ELb1ELb0ELb0ELb1ELb1ELb1ELb0EEENS1_21CollectiveEpilogueFwdINS6_IJSA_SC_SB_EEES9_SE_SG_Li384ELb1ELb1ELb1ELb0EEENS1_36VarlenDynamicPersistentTileSchedulerILi192ELi144ELi384ELi128ELb1ELb1ELb1ELb1ELb1ELb1EEEEEEEEEvNT_6ParamsE,(.L_x_2784 - _ZN7cutlass13device_kernelIN5flash11enable_sm90INS1_16FlashAttnFwdSm90INS1_25CollectiveMainloopFwdSm90ILi2EN4cute5tupleIJNS5_1CILi1EEES8_S8_EEENS6_IJNS7_ILi192EEENS7_ILi144EEENS7_ILi96EEEEEELi96ENS_6half_tEfNS_4arch4Sm90ELb1ELb0ELb1ELb1ELb0ELb1ELb0ELb0ELb1ELb1ELb1ELb0EEENS1_21CollectiveEpilogueFwdINS6_IJSA_SC_SB_EEES9_SE_SG_Li384ELb1ELb1ELb1ELb0EEENS1_36VarlenDynamicPersistentTileSchedulerILi192ELi144ELi384ELi128ELb1ELb1ELb1ELb1ELb1ELb1EEEEEEEEEvNT_6ParamsE)
        .other          _ZN7cutlass13device_kernelIN5flash11enable_sm90INS1_16FlashAttnFwdSm90INS1_25CollectiveMainloopFwdSm90ILi2EN4cute5tupleIJNS5_1CILi1EEES8_S8_EEENS6_IJNS7_ILi192EEENS7_ILi144EEENS7_ILi96EEEEEELi96ENS_6half_tEfNS_4arch4Sm90ELb1ELb0ELb1ELb1ELb0ELb1ELb0ELb0ELb1ELb1ELb1ELb0EEENS1_21CollectiveEpilogueFwdINS6_IJSA_SC_SB_EEES9_SE_SG_Li384ELb1ELb1ELb1ELb0EEENS1_36VarlenDynamicPersistentTileSchedulerILi192ELi144ELi384ELi128ELb1ELb1ELb1ELb1ELb1ELb1EEEEEEEEEvNT_6ParamsE,@"STO_CUDA_ENTRY STV_DEFAULT"
_ZN7cutlass13device_kernelIN5flash11enable_sm90INS1_16FlashAttnFwdSm90INS1_25CollectiveMainloopFwdSm90ILi2EN4cute5tupleIJNS5_1CILi1EEES8_S8_EEENS6_IJNS7_ILi192EEENS7_ILi144EEENS7_ILi96EEEEEELi96ENS_6half_tEfNS_4arch4Sm90ELb1ELb0ELb1ELb1ELb0ELb1ELb0ELb0ELb1ELb1ELb1ELb0EEENS1_21CollectiveEpilogueFwdINS6_IJSA_SC_SB_EEES9_SE_SG_Li384ELb1ELb1ELb1ELb0EEENS1_36VarlenDynamicPersistentTileSchedulerILi192ELi144ELi384ELi128ELb1ELb1ELb1ELb1ELb1ELb1EEEEEEEEEvNT_6ParamsE:
        /* <DEDUP_REMOVED lines=23> */
.L_x_2323:
[----:B------:R-:W-:Y:S05]  /*0170*/  BSYNC B0 ;  /* 0x0000000000007941 */ /* 0x000fea0003800000 */
.L_x_2322:
        /* <DEDUP_REMOVED lines=40> */
.L_x_2324:
        /* <DEDUP_REMOVED lines=22> */
.L_x_2325:
        /* <DEDUP_REMOVED lines=18> */
.L_x_2326:
        /* <DEDUP_REMOVED lines=22> */
.L_x_2327:
        /* <DEDUP_REMOVED lines=22> */
.L_x_2328:
[----:B--2---:R-:W-:Y:S01]  /*0940*/  ISETP.NE.AND P0, PT, R2, RZ, PT ;  /* 0x000000ff0200720c */ /* 0x004fe20003f05270 */
[----:B------:R-:W-:Y:S01]  /*0950*/  IMAD.MOV.U32 R2, RZ, RZ, 0x1 ;  /* 0x00000001ff027424 */ /* 0x000fe200078e00ff */
[----:B------:R-:W-:Y:S01]  /*0960*/  NOP ;  /* 0x0000000000007918 */ /* 0x000fe20000000000 */
[----:B------:R-:W-:Y:S03]  /*0970*/  BSSY B9, `(.L_x_2329) ;  /* 0x00026fa000097945 */ /* 0x000fe60003800000 */
[----:B------:R-:W-:-:S05]  /*0980*/  SEL R2, R2, 0x2, !P0 ;  /* 0x0000000202027807 */ /* 0x000fca0004000000 */
[----:B------:R2:W-:Y:S01]  /*0990*/  STL [R1+0x58], R2 ;  /* 0x0000580201007387 */ /* 0x0005e20000100800 */
[----:B01-34-:R-:W-:Y:S06]  /*09a0*/  BAR.SYNC.DEFER_BLOCKING 0x0 ;  /* 0x0000000000007b1d */ /* 0x01bfec0000010000 */
[----:B------:R-:W-:Y:S05]  /*09b0*/  @!P0 BRA `(.L_x_2330) ;  /* 0x000001e400448947 */ /* 0x000fea0003800000 */
.L_x_2331:
        /* <DEDUP_REMOVED lines=36> */
[----:B------:R-:W-:Y:S02]  /*0c00*/  LOP3.LUT R7, R5, 0xfffffffe, RZ, 0xc0, !PT ;  /* 0xfffffffe05077812 */ /* 0x000fe400078ec0ff */
[----:B------:R-:W-:Y:S01]  /*0c10*/  SHF.R.S32.HI R144, RZ, 0x1, R5 ;  /* 0x00000001ff907819 */ /* 0x000fe20000011405 */
[----:B------:R-:W-:Y:S01]  /*0c20*/  IMAD.HI R10, R2, 0x55555556, RZ ;  /* 0x55555556020a7827 */ /* 0x000fe200078e02ff */
[----:B------:R-:W-:-:S02]  /*0c30*/  LOP3.LUT R13, R3, 0xffffff80, RZ, 0xc0, !PT ;  /* 0xffffff80030d7812 */ /* 0x000fc400078ec0ff */
[----:B------:R-:W-:Y:S01]  /*0c40*/  LOP3.LUT R3, R4, 0xfffffff0, RZ, 0xc0, !PT ;  /* 0xfffffff004037812 */ /* 0x000fe200078ec0ff */
[----:B------:R-:W-:Y:S01]  /*0c50*/  IMAD.IADD R22, R0, 0x1, -R7 ;  /* 0x0000000100167824 */ /* 0x000fe200078e0a07 */
[----:B------:R-:W-:Y:S02]  /*0c60*/  LEA.HI R7, R5, R144, RZ, 0x1 ;  /* 0x0000009005077211 */ /* 0x000fe400078f08ff */
[----:B------:R-:W-:Y:S01]  /*0c70*/  LEA.HI R15, R10, R10, RZ, 0x1 ;  /* 0x0000000a0a0f7211 */ /* 0x000fe200078f08ff */
[C---:B------:R-:W-:Y:S01]  /*0c80*/  IMAD.IADD R3, R0.reuse, 0x1, -R3 ;  /* 0x0000000100037824 */ /* 0x040fe200078e0a03 */
[----:B------:R-:W-:Y:S02]  /*0c90*/  LOP3.LUT R7, R7, 0x7fffffe, RZ, 0xc0, !PT ;  /* 0x07fffffe07077812 */ /* 0x000fe400078ec0ff */
[----:B------:R-:W-:Y:S02]  /*0ca0*/  LEA.HI R9, R9, R8, RZ, 0x2 ;  /* 0x0000000809097211 */ /* 0x000fe400078f10ff */
[----:B------:R-:W-:Y:S01]  /*0cb0*/  SHF.R.S32.HI R5, RZ, 0x4, R4 ;  /* 0x00000004ff057819 */ /* 0x000fe20000011404 */
[----:B------:R-:W-:Y:S01]  /*0cc0*/  IMAD R15, R15, -0x3, R2 ;  /* 0xfffffffd0f0f7824 */ /* 0x000fe200078e0202 */
[----:B------:R-:W-:Y:S01]  /*0cd0*/  LOP3.LUT R9, R9, 0xfffffffc, RZ, 0xc0, !PT ;  /* 0xfffffffc09097812 */ /* 0x000fe200078ec0ff */
[----:B------:R-:W-:Y:S01]  /*0ce0*/  IMAD.IADD R11, R0, 0x1, -R11 ;  /* 0x00000001000b7824 */ /* 0x000fe200078e0a0b */
[----:B------:R-:W-:Y:S01]  /*0cf0*/  LEA.HI R4, R4, R5, RZ, 0x1 ;  /* 0x0000000504047211 */ /* 0x000fe200078f08ff */
[----:B------:R-:W-:Y:S01]  /*0d00*/  IMAD.IADD R20, R0, 0x1, -R13 ;  /* 0x0000000100147824 */ /* 0x000fe200078e0a0d */
[----:B------:R-:W-:Y:S01]  /*0d10*/  SHF.R.S32.HI R0, RZ, 0x1f, R3 ;  /* 0x0000001fff007819 */ /* 0x000fe20000011403 */
[----:B------:R-:W-:Y:S01]  /*0d20*/  IMAD.IADD R2, R144, 0x1, -R7 ;  /* 0x0000000190027824 */ /* 0x000fe200078e0a07 */
[----:B------:R-:W-:Y:S01]  /*0d30*/  LOP3.LUT R4, R4, 0x1ffffffe, RZ, 0xc0, !PT ;  /* 0x1ffffffe04047812 */ /* 0x000fe200078ec0ff */
[----:B------:R-:W-:-:S02]  /*0d40*/  IMAD.IADD R9, R8, 0x1, -R9 ;  /* 0x0000000108097824 */ /* 0x000fc400078e0a09 */
[C---:B------:R-:W-:Y:S01]  /*0d50*/  IMAD R17, R5.reuse, 0x8, R2 ;  /* 0x0000000805117824 */ /* 0x040fe200078e0202 */
[CC--:B------:R-:W-:Y:S02]  /*0d60*/  LEA.HI R2, R0.reuse, R3.reuse, RZ, 0x3 ;  /* 0x0000000300027211 */ /* 0x0c0fe400078f18ff */
[----:B------:R-:W-:Y:S02]  /*0d70*/  SHF.R.S32.HI R8, RZ, 0x1f, R20 ;  /* 0x0000001fff087819 */ /* 0x000fe40000011414 */
[----:B------:R-:W-:Y:S01]  /*0d80*/  LEA.HI R0, R0, R3, RZ, 0x2 ;  /* 0x0000000300007211 */ /* 0x000fe200078f10ff */
[----:B------:R-:W-:Y:S01]  /*0d90*/  IMAD.IADD R4, R5, 0x1, -R4 ;  /* 0x0000000105047824 */ /* 0x000fe200078e0a04 */
[----:B------:R-:W-:Y:S01]  /*0da0*/  LEA.HI R10, R8, R20, RZ, 0x2 ;  /* 0x00000014080a7211 */ /* 0x000fe200078f10ff */
[----:B------:R-:W-:Y:S01]  /*0db0*/  IMAD.SHL.U32 R5, R2, 0x10, RZ ;  /* 0x0000001002057824 */ /* 0x000fe200078e00ff */
[----:B------:R-:W-:Y:S02]  /*0dc0*/  LOP3.LUT R2, R0, 0x7fffffc, RZ, 0xc0, !PT ;  /* 0x07fffffc00027812 */ /* 0x000fe400078ec0ff */
[----:B------:R-:W-:-:S02]  /*0dd0*/  SHF.R.S32.HI R0, RZ, 0x2, R0 ;  /* 0x00000002ff007819 */ /* 0x000fc40000011400 */
[--C-:B------:R-:W-:Y:S02]  /*0de0*/  SHF.R.S32.HI R12, RZ, 0x2, R10.reuse ;  /* 0x00000002ff0c7819 */ /* 0x100fe4000001140a */
[----:B------:R-:W-:Y:S02]  /*0df0*/  SHF.R.S32.HI R13, RZ, 0x1f, R10 ;  /* 0x0000001fff0d7819 */ /* 0x000fe4000001140a */
[----:B------:R-:W-:Y:S01]  /*0e00*/  SHF.R.S32.HI R7, RZ, 0x5, R6 ;  /* 0x00000005ff077819 */ /* 0x000fe20000011406 */
[----:B------:R-:W-:Y:S01]  /*0e10*/  IMAD.SHL.U32 R0, R0, 0x40, RZ ;  /* 0x0000004000007824 */ /* 0x000fe200078e00ff */
[----:B------:R-:W-:Y:S02]  /*0e20*/  LEA.HI R13, R13, R12, RZ, 0x3 ;  /* 0x0000000c0d0d7211 */ /* 0x000fe400078f18ff */
[----:B------:R-:W-:Y:S01]  /*0e30*/  LOP3.LUT R6, R5, 0x7fffff80, RZ, 0xc0, !PT ;  /* 0x7fffff8005067812 */ /* 0x000fe200078ec0ff */
[----:B------:R-:W-:Y:S02]  /*0e40*/  IMAD.IADD R5, R3, 0x1, -R2 ;  /* 0x0000000103057824 */ /* 0x000fe400078e0a02 */
[----:B------:R-:W-:Y:S01]  /*0e50*/  IMAD R14, R7, 0x10, R3 ;  /* 0x00000010070e7824 */ /* 0x000fe200078e0203 */
[----:B------:R-:W-:Y:S01]  /*0e60*/  LOP3.LUT R13, R13, 0xfffffff8, RZ, 0xc0, !PT ;  /* 0xfffffff80d0d7812 */ /* 0x000fe200078ec0ff */
[----:B------:R-:W-:Y:S01]  /*0e70*/  IMAD.SHL.U32 R3, R4, 0x8, RZ ;  /* 0x0000000804037824 */ /* 0x000fe200078e00ff */
[----:B------:R-:W-:-:S02]  /*0e80*/  LOP3.LUT R0, R0, 0x40, RZ, 0xc0, !PT ;  /* 0x0000004000007812 */ /* 0x000fc400078ec0ff */
[----:B------:R-:W-:Y:S01]  /*0e90*/  LEA.HI R8, R8, R20, RZ, 0x5 ;  /* 0x0000001408087211 */ /* 0x000fe200078f28ff */
[----:B------:R-:W-:Y:S01]  /*0ea0*/  IMAD R6, R7, 0x100, R6 ;  /* 0x0000010007067824 */ /* 0x000fe200078e0206 */
[----:B------:R-:W-:Y:S01]  /*0eb0*/  LOP3.LUT R2, R0, 0x8, R3, 0xf8, !PT ;  /* 0x0000000800027812 */ /* 0x000fe200078ef803 */
[----:B------:R-:W-:Y:S01]  /*0ec0*/  IMAD.IADD R13, R12, 0x1, -R13 ;  /* 0x000000010c0d7824 */ /* 0x000fe200078e0a0d */
[----:B------:R-:W-:Y:S02]  /*0ed0*/  SHF.R.U32.HI R7, RZ, 0x3, R0 ;  /* 0x00000003ff077819 */ /* 0x000fe40000011600 */
[----:B------:R-:W-:Y:S01]  /*0ee0*/  SHF.R.S32.HI R8, RZ, 0x5, R8 ;  /* 0x00000005ff087819 */ /* 0x000fe20000011408 */
[----:B------:R-:W-:Y:S01]  /*0ef0*/  IMAD R5, R5, 0x10, R6 ;  /* 0x0000001005057824 */ /* 0x000fe200078e0206 */
[----:B------:R-:W-:Y:S01]  /*0f00*/  LOP3.LUT R2, R2, R7, RZ, 0x3c, !PT ;  /* 0x0000000702027212 */ /* 0x000fe200078e3cff */
[----:B------:R-:W-:Y:S02]  /*0f10*/  IMAD.U32 R0, R14, 0x20, R3 ;  /* 0x000000200e007824 */ /* 0x000fe400078e0003 */
[----:B------:R-:W-:Y:S01]  /*0f20*/  IMAD R8, R8, 0x10, R13 ;  /* 0x0000001008087824 */ /* 0x000fe200078e020d */
[----:B------:R-:W-:Y:S01]  /*0f30*/  STL [R1+0xd0], R20 ;  /* 0x0000d01401007387 */ /* 0x000fe20000100800 */
[----:B------:R-:W-:-:S02]  /*0f40*/  IMAD.IADD R5, R2, 0x1, R5 ;  /* 0x0000000102057824 */ /* 0x000fc400078e0205 */
[----:B------:R-:W-:Y:S01]  /*0f50*/  IMAD R6, R15, 0x40, R8 ;  /* 0x000000400f067824 */ /* 0x000fe200078e0208 */
[----:B------:R0:W-:Y:S01]  /*0f60*/  STL [R1+0xe8], R0 ;  /* 0x0000e80001007387 */ /* 0x0001e20000100800 */
[----:B------:R-:W-:-:S03]  /*0f70*/  IMAD.SHL.U32 R12, R22, 0x4, RZ ;  /* 0x00000004160c7824 */ /* 0x000fc600078e00ff */
[----:B------:R-:W-:Y:S01]  /*0f80*/  STL [R1+0xe4], R6 ;  /* 0x0000e40601007387 */ /* 0x000fe20000100800 */
[----:B0-----:R-:W-:Y:S02]  /*0f90*/  VIADD R0, R16, 0xda00 ;  /* 0x0000da0010007836 */ /* 0x001fe40000000000 */
[----:B------:R-:W-:Y:S02]  /*0fa0*/  IMAD.SHL.U32 R9, R9, 0x40, RZ ;  /* 0x0000004009097824 */ /* 0x000fe400078e00ff */
[----:B------:R-:W-:Y:S01]  /*0fb0*/  VIADD R3, R12, 0x20 ;  /* 0x000000200c037836 */ /* 0x000fe20000000000 */
[----:B------:R-:W-:Y:S01]  /*0fc0*/  LOP3.LUT R10, R10, 0x7ffffffc, RZ, 0xc0, !PT ;  /* 0x7ffffffc0a0a7812 */ /* 0x000fe200078ec0ff */
[----:B------:R-:W-:-:S04]  /*0fd0*/  IMAD.SHL.U32 R22, R22, 0x8, RZ ;  /* 0x0000000816167824 */ /* 0x000fc800078e00ff */
[----:B------:R-:W-:-:S04]  /*0fe0*/  IMAD.IADD R10, R20, 0x1, -R10 ;  /* 0x00000001140a7824 */ /* 0x000fc800078e0a0a */
[----:B------:R-:W-:-:S04]  /*0ff0*/  IMAD.SHL.U32 R10, R10, 0x2, RZ ;  /* 0x000000020a0a7824 */ /* 0x000fc800078e00ff */
[C---:B------:R-:W-:Y:S02]  /*1000*/  VIADD R8, R10.reuse, 0x8 ;  /* 0x000000080a087836 */ /* 0x040fe40000000000 */
[----:B------:R-:W-:Y:S01]  /*1010*/  VIADD R7, R10, 0x10 ;  /* 0x000000100a077836 */ /* 0x000fe20000000000 */
[----:B------:R-:W-:-:S04]  /*1020*/  LEA.HI R4, R11, R11, RZ, 0x1 ;  /* 0x0000000b0b047211 */ /* 0x000fc800078f08ff */
[----:B------:R-:W-:-:S05]  /*1030*/  LOP3.LUT R4, R4, 0x1ffffffe, RZ, 0xc0, !PT ;  /* 0x1ffffffe04047812 */ /* 0x000fca00078ec0ff */
[----:B------:R-:W-:Y:S01]  /*1040*/  IMAD.IADD R4, R11, 0x1, -R4 ;  /* 0x000000010b047824 */ /* 0x000fe200078e0a04 */
[----:B--2---:R-:W-:-:S05]  /*1050*/  LOP3.LUT R2, R18, 0x1, RZ, 0xfc, !PT ;  /* 0x0000000112027812 */ /* 0x004fca00078efcff */
[----:B------:R-:W-:Y:S04]  /*1060*/  STL [R1+0x48], R2 ;  /* 0x0000480201007387 */ /* 0x000fe80000100800 */
[----:B------:R-:W-:Y:S04]  /*1070*/  STL [R1+0xac], RZ ;  /* 0x0000acff01007387 */ /* 0x000fe80000100800 */
[----:B------:R0:W-:Y:S04]  /*1080*/  STL [R1+0xcc], R0 ;  /* 0x0000cc0001007387 */ /* 0x0001e80000100800 */
[----:B------:R-:W-:Y:S01]  /*1090*/  STL [R1+0x44], RZ ;  /* 0x000044ff01007387 */ /* 0x000fe20000100800 */
[----:B0-----:R-:W-:Y:S01]  /*10a0*/  SHF.R.S32.HI R0, RZ, 0x1f, R144 ;  /* 0x0000001fff007819 */ /* 0x001fe20000011490 */
[----:B------:R-:W-:-:S02]  /*10b0*/  VIADD R0, R12, 0x10 ;  /* 0x000000100c007836 */ /* 0x000fc40000000000 */
[----:B------:R-:W-:Y:S01]  /*10c0*/  STL [R1+0x3c], RZ ;  /* 0x00003cff01007387 */ /* 0x000fe20000100800 */
[----:B------:R-:W-:-:S03]  /*10d0*/  LOP3.LUT R2, R9, 0xc0, RZ, 0xc0, !PT ;  /* 0x000000c009027812 */ /* 0x000fc600078ec0ff */
[----:B------:R-:W-:Y:S04]  /*10e0*/  STL [R1+0x50], R12 ;  /* 0x0000500c01007387 */ /* 0x000fe80000100800 */
        /* <DEDUP_REMOVED lines=9> */
[----:B------:R-:W-:-:S02]  /*1180*/  IMAD.SHL.U32 R9, R17, 0x20, RZ ;  /* 0x0000002011097824 */ /* 0x000fc400078e00ff */
[----:B--2---:R-:W-:Y:S02]  /*1190*/  VIADD R3, R12, 0x28 ;  /* 0x000000280c037836 */ /* 0x004fe40000000000 */
        /* <DEDUP_REMOVED lines=25> */
[----:B------:R-:W-:Y:S01]  /*1330*/  CS2R R18, SRZ ;  /* 0x0000000000127805 */ /* 0x000fe2000001ff00 */
[----:B------:R-:W-:-:S07]  /*1340*/  IMAD R17, R5, 0x2, R16 ;  /* 0x0000000205117824 */ /* 0x000fce00078e0210 */
.L_x_2491:
[----:B01--4-:R-:W0:Y:S01]  /*1350*/  LDC.64 R2, c[0x0][0xc88] ;  /* 0x00032200ff027b82 */ /* 0x013e220000000a00 */
[----:B------:R-:W-:Y:S01]  /*1360*/  ULDC.64 UR4, c[0x0][0x208] ;  /* 0x0000820000047ab9 */ /* 0x000fe20000000a00 */
[----:B0-----:R-:W-:-:S05]  /*1370*/  IMAD.WIDE R2, R111, 0x4, R2 ;  /* 0x000000046f027825 */ /* 0x001fca00078e0202 */
[----:B--2---:R-:W2:Y:S01]  /*1380*/  LDG.E R28, desc[UR4][R2.64] ;  /* 0x00000004021c7981 */ /* 0x004ea2000c1e1900 */
[----:B------:R-:W-:Y:S05]  /*1390*/  YIELD ;  /* 0x0000000000007946 */ /* 0x000fea0003800000 */
[----:B------:R-:W-:Y:S01]  /*13a0*/  ULDC.64 UR4, c[0x0][0xa28] ;  /* 0x00028a0000047ab9 */ /* 0x000fe20000000a00 */
[----:B------:R-:W-:Y:S01]  /*13b0*/  ULDC.64 UR8, c[0x0][0xa18] ;  /* 0x0002860000087ab9 */ /* 0x000fe20000000a00 */
[----:B------:R-:W-:Y:S01]  /*13c0*/  ISETP.NE.U32.AND P1, PT, RZ, UR4, PT ;  /* 0x00000004ff007c0c */ /* 0x000fe2000bf25070 */
[----:B------:R-:W-:Y:S01]  /*13d0*/  IMAD.MOV.U32 R11, RZ, RZ, RZ ;  /* 0x000000ffff0b7224 */ /* 0x000fe200078e00ff */
[----:B------:R-:W-:Y:S01]  /*13e0*/  ULDC.64 UR10, c[0x0][0x208] ;  /* 0x00008200000a7ab9 */ /* 0x000fe20000000a00 */
[----:B------:R-:W-:Y:S01]  /*13f0*/  ULDC.64 UR6, c[0x0][0xa08] ;  /* 0x0002820000067ab9 */ /* 0x000fe20000000a00 */
[----:B------:R-:W-:Y:S01]  /*1400*/  ISETP.NE.AND.EX P1, PT, RZ, UR5, PT, P1 ;  /* 0x00000005ff007c0c */ /* 0x000fe2000bf25310 */
[----:B------:R-:W-:Y:S01]  /*1410*/  IMAD.MOV.U32 R79, RZ, RZ, RZ ;  /* 0x000000ffff4f7224 */ /* 0x000fe200078e00ff */
[----:B------:R-:W-:-:S04]  /*1420*/  ISETP.NE.U32.AND P0, PT, RZ, UR6, PT ;  /* 0x00000006ff007c0c */ /* 0x000fc8000bf05070 */
[----:B------:R-:W-:Y:S02]  /*1430*/  ISETP.NE.AND.EX P0, PT, RZ, UR7, PT, P0 ;  /* 0x00000007ff007c0c */ /* 0x000fe4000bf05300 */
[----:B--2---:R-:W-:Y:S01]  /*1440*/  SHF.R.S32.HI R0, RZ, 0x1f, R28 ;  /* 0x0000001fff007819 */ /* 0x004fe2000001141c */
[----:B------:R-:W-:-:S04]  /*1450*/  IMAD.SHL.U32 R30, R28, 0x4, RZ ;  /* 0x000000041c1e7824 */ /* 0x000fc800078e00ff */
[C---:B---3--:R-:W-:Y:S01]  /*1460*/  @P1 LEA R4, P2, R28.reuse, UR4, 0x2 ;  /* 0x000000041c041c11 */ /* 0x048fe2000f8410ff */
[----:B------:R-:W-:Y:S01]  /*1470*/  STL [R1+0xa0], R28 ;  /* 0x0000a01c01007387 */ /* 0x000fe20000100800 */
[C-C-:B------:R-:W-:Y:S02]  /*1480*/  SHF.L.U64.HI R29, R28.reuse, 0x2, R0.reuse ;  /* 0x000000021c1d7819 */ /* 0x140fe40000010200 */
[----:B------:R-:W-:Y:S01]  /*1490*/  @P1 LEA.HI.X R5, R28, UR5, R0, 0x2, P2 ;  /* 0x000000051c051c11 */ /* 0x000fe200090f1400 */
[----:B------:R-:W-:Y:S01]  /*14a0*/  ULDC UR4, c[0x0][0x288] ;  /* 0x0000a20000047ab9 */ /* 0x000fe20000000800 */
[----:B------:R-:W-:Y:S01]  /*14b0*/  ISETP.NE.U32.AND P2, PT, RZ, UR8, PT ;  /* 0x00000008ff007c0c */ /* 0x000fe2000bf45070 */
[----:B------:R0:W-:Y:S01]  /*14c0*/  STL [R1+0xc8], R0 ;  /* 0x0000c80001007387 */ /* 0x0001e20000100800 */
[----:B------:R-:W-:Y:S02]  /*14d0*/  IADD3 R8, P3, R30, UR6, RZ ;  /* 0x000000061e087c10 */ /* 0x000fe4000ff7e0ff */
[----:B------:R-:W-:Y:S01]  /*14e0*/  ISETP.NE.AND.EX P2, PT, RZ, UR9, PT, P2 ;  /* 0x00000009ff007c0c */ /* 0x000fe2000bf45320 */
[----:B------:R1:W5:Y:S01]  /*14f0*/  @P1 LDG.E R11, desc[UR10][R4.64] ;  /* 0x0000000a040b1981 */ /* 0x000362000c1e1900 */
[----:B------:R-:W-:-:S03]  /*1500*/  IADD3.X R9, R29, UR7, RZ, P3, !PT ;  /* 0x000000071d097c10 */ /* 0x000fc60009ffe4ff */
[----:B------:R1:W-:Y:S01]  /*1510*/  STL [R1+0xa4], R30 ;  /* 0x0000a41e01007387 */ /* 0x0003e20000100800 */
[----:B0-----:R-:W-:Y:S01]  /*1520*/  IMAD.U32 R0, RZ, RZ, UR4 ;  /* 0x00000004ff007e24 */ /* 0x001fe2000f8e00ff */
[----:B------:R-:W-:Y:S02]  /*1530*/  ULDC.64 UR4, c[0x0][0x418] ;  /* 0x0001060000047ab9 */ /* 0x000fe40000000a00 */
[----:B------:R1:W-:Y:S04]  /*1540*/  STL [R1+0xa8], R29 ;  /* 0x0000a81d01007387 */ /* 0x0003e80000100800 */
[----:B------:R-:W-:Y:S01]  /*1550*/  @P2 IADD3 R6, P1, R30, UR8, RZ ;  /* 0x000000081e062c10 */ /* 0x000fe2000ff3e0ff */
[----:B------:R1:W5:Y:S03]  /*1560*/  @P0 LDG.E R79, desc[UR10][R8.64] ;  /* 0x0000000a084f0981 */ /* 0x000366000c1e1900 */
[----:B------:R-:W-:-:S05]  /*1570*/  @P2 IADD3.X R7, R29, UR9, RZ, P1, !PT ;  /* 0x000000091d072c10 */ /* 0x000fca0008ffe4ff */
[----:B------:R-:W2:Y:S01]  /*1580*/  @P2 LDG.E R0, desc[UR10][R6.64] ;  /* 0x0000000a06002981 */ /* 0x000ea2000c1e1900 */
        /* <DEDUP_REMOVED lines=9> */
[----:B--2---:R1:W-:Y:S01]  /*1620*/  STL [R1+0x34], R0 ;  /* 0x0000340001007387 */ /* 0x0043e20000100800 */
[----:B------:R-:W-:Y:S01]  /*1630*/  IMAD.MOV.U32 R12, RZ, RZ, R0 ;  /* 0x000000ffff0c7224 */ /* 0x000fe200078e0000 */
[----:B------:R-:W-:Y:S06]  /*1640*/  @P2 BRA `(.L_x_2333) ;  /* 0x00000000002c2947 */ /* 0x000fec0003800000 */
[----:B------:R-:W-:Y:S02]  /*1650*/  ULDC.64 UR4, c[0x0][0xa00] ;  /* 0x0002800000047ab9 */ /* 0x000fe40000000a00 */
[----:B------:R-:W-:-:S04]  /*1660*/  ISETP.NE.U32.AND P1, PT, RZ, UR4, PT ;  /* 0x00000004ff007c0c */ /* 0x000fc8000bf25070 */
[----:B------:R-:W-:-:S13]  /*1670*/  ISETP.NE.AND.EX P1, PT, RZ, UR5, PT, P1 ;  /* 0x00000005ff007c0c */ /* 0x000fda000bf25310 */
[----:B------:R-:W-:Y:S05]  /*1680*/  @!P1 BRA `(.L_x_2333) ;  /* 0x00000000001c9947 */ /* 0x000fea0003800000 */
[----:B-1----:R-:W0:Y:S01]  /*1690*/  LDC.64 R4, c[0x0][0xa00] ;  /* 0x00028000ff047b82 */ /* 0x002e220000000a00 */
[----:B------:R-:W-:Y:S01]  /*16a0*/  ULDC.64 UR4, c[0x0][0x208] ;  /* 0x0000820000047ab9 */ /* 0x000fe20000000a00 */
[----:B0-----:R-:W-:-:S05]  /*16b0*/  IMAD.WIDE R4, R28, 0x4, R4 ;  /* 0x000000041c047825 */ /* 0x001fca00078e0204 */
[----:B------:R-:W2:Y:S04]  /*16c0*/  LDG.E R0, desc[UR4][R4.64] ;  /* 0x0000000404007981 */ /* 0x000ea8000c1e1900 */
[----:B------:R-:W2:Y:S02]  /*16d0*/  LDG.E R3, desc[UR4][R4.64+0x4] ;  /* 0x0000040404037981 */ /* 0x000ea4000c1e1900 */
[----:B--2---:R-:W-:-:S05]  /*16e0*/  IMAD.IADD R12, R3, 0x1, -R0 ;  /* 0x00000001030c7824 */ /* 0x004fca00078e0a00 */
[----:B------:R0:W-:Y:S02]  /*16f0*/  STL [R1+0x34], R12 ;  /* 0x0000340c01007387 */ /* 0x0001e40000100800 */
.L_x_2333:
[C---:B------:R-:W-:Y:S01]  /*1700*/  LOP3.LUT R34, R110.reuse, 0xffff, RZ, 0xc0, !PT ;  /* 0x0000ffff6e227812 */ /* 0x040fe200078ec0ff */
[----:B------:R-:W-:Y:S01]  /*1710*/  ULDC.64 UR4, c[0x0][0xa20] ;  /* 0x0002880000047ab9 */ /* 0x000fe20000000a00 */
[C---:B------:R-:W-:Y:S02]  /*1720*/  LOP3.LUT R3, R110.reuse, 0xff000000, RZ, 0xc0, !PT ;  /* 0xff0000006e037812 */ /* 0x040fe400078ec0ff */
[----:B------:R-:W-:Y:S01]  /*1730*/  ISETP.NE.U32.AND P1, PT, RZ, UR4, PT ;  /* 0x00000004ff007c0c */ /* 0x000fe2000bf25070 */
[----:B------:R2:W-:Y:S01]  /*1740*/  STL [R1+0x98], R34 ;  /* 0x0000982201007387 */ /* 0x0005e20000100800 */
[----:B-1----:R-:W-:Y:S02]  /*1750*/  LOP3.LUT R0, R110, 0xff0000, RZ, 0xc0, !PT ;  /* 0x00ff00006e007812 */ /* 0x002fe400078ec0ff */
[----:B------:R-:W-:Y:S02]  /*1760*/  ISETP.NE.AND.EX P1, PT, RZ, UR5, PT, P1 ;  /* 0x00000005ff007c0c */ /* 0x000fe4000bf25310 */
[----:B------:R-:W-:-:S04]  /*1770*/  SHF.R.U32.HI R3, RZ, 0x8, R3 ;  /* 0x00000008ff037819 */ /* 0x000fc80000011603 */
[----:B------:R-:W-:-:S07]  /*1780*/  LEA.HI R10, R0, R3, RZ, 0x10 ;  /* 0x00000003000a7211 */ /* 0x000fce00078f80ff */
[----:B--2---:R-:W-:Y:S05]  /*1790*/  @!P1 BRA `(.L_x_2334) ;  /* 0x0000000000149947 */ /* 0x004fea0003800000 */
[----:B------:R-:W-:Y:S01]  /*17a0*/  IADD3 R26, P0, R30, UR4, RZ ;  /* 0x000000041e1a7c10 */ /* 0x000fe2000ff1e0ff */
[----:B------:R-:W-:-:S03]  /*17b0*/  ULDC.64 UR6, c[0x0][0x208] ;  /* 0x0000820000067ab9 */ /* 0x000fc60000000a00 */
[----:B------:R-:W-:-:S05]  /*17c0*/  IADD3.X R27, R29, UR5, RZ, P0, !PT ;  /* 0x000000051d1b7c10 */ /* 0x000fca00087fe4ff */
[----:B------:R1:W5:Y:S01]  /*17d0*/  LDG.E R26, desc[UR6][R26.64] ;  /* 0x000000061a1a7981 */ /* 0x000362000c1e1900 */
[----:B------:R-:W-:Y:S05]  /*17e0*/  BRA `(.L_x_2335) ;  /* 0x0000000000147947 */ /* 0x000fea0003800000 */
.L_x_2334:
[----:B------:R-:W-:Y:S05]  /*17f0*/  @!P0 BRA `(.L_x_2335) ;  /* 0x0000000000108947 */ /* 0x000fea0003800000 */
[----:B------:R-:W-:Y:S02]  /*1800*/  ULDC.64 UR4, c[0x0][0x208] ;  /* 0x0000820000047ab9 */ /* 0x000fe40000000a00 */
[----:B------:R-:W2:Y:S04]  /*1810*/  LDG.E R3, desc[UR4][R8.64] ;  /* 0x0000000408037981 */ /* 0x000ea8000c1e1900 */
[----:B------:R-:W2:Y:S02]  /*1820*/  LDG.E R26, desc[UR4][R8.64+0x4] ;  /* 0x00000404081a7981 */ /* 0x000ea4000c1e1900 */
[----:B--2---:R-:W-:-:S07]  /*1830*/  IMAD.IADD R26, R26, 0x1, -R3 ;  /* 0x000000011a1a7824 */ /* 0x004fce00078e0a03 */
.L_x_2335:
[----:B------:R-:W-:Y:S01]  /*1840*/  ULDC.64 UR4, c[0x0][0xa10] ;  /* 0x0002840000047ab9 */ /* 0x000fe20000000a00 */
[----:B------:R-:W-:Y:S01]  /*1850*/  ULDC.64 UR6, c[0x0][0x208] ;  /* 0x0000820000067ab9 */ /* 0x000fe20000000a00 */
[----:B------:R-:W-:Y:S01]  /*1860*/  ISETP.NE.U32.AND P0, PT, RZ, UR4, PT ;  /* 0x00000004ff007c0c */ /* 0x000fe2000bf05070 */
[----:B------:R-:W2:Y:S03]  /*1870*/  LDC R8, c[0x0][0x448] ;  /* 0x00011200ff087b82 */ /* 0x000ea60000000800 */
[----:B------:R-:W-:Y:S01]  /*1880*/  ISETP.NE.AND.EX P0, PT, RZ, UR5, PT, P0 ;  /* 0x00000005ff007c0c */ /* 0x000fe2000bf05300 */
[----:B------:R-:W-:-:S12]  /*1890*/  ULDC.64 UR4, c[0x0][0xa30] ;  /* 0x00028c0000047ab9 */ /* 0x000fd80000000a00 */
[----:B------:R-:W3:Y:S02]  /*18a0*/  @P0 LDC.64 R4, c[0x0][0xa10] ;  /* 0x00028400ff040b82 */ /* 0x000ee40000000a00 */
[----:B---3--:R-:W-:-:S05]  /*18b0*/  @P0 IMAD.WIDE R4, R28, 0x4, R4 ;  /* 0x000000041c040825 */ /* 0x008fca00078e0204 */
[----:B------:R-:W3:Y:S04]  /*18c0*/  @P0 LDG.E R0, desc[UR6][R4.64] ;  /* 0x0000000604000981 */ /* 0x000ee8000c1e1900 */
[----:B------:R4:W3:Y:S01]  /*18d0*/  @P0 LDG.E R3, desc[UR6][R4.64+0x4] ;  /* 0x0000040604030981 */ /* 0x0008e2000c1e1900 */
[----:B------:R-:W-:Y:S01]  /*18e0*/  ISETP.NE.U32.AND P1, PT, RZ, UR4, PT ;  /* 0x00000004ff007c0c */ /* 0x000fe2000bf25070 */
[----:B-----5:R-:W-:-:S03]  /*18f0*/  IMAD.MOV.U32 R107, RZ, RZ, R26 ;  /* 0x000000ffff6b7224 */ /* 0x020fc600078e001a */
[----:B------:R-:W-:-:S13]  /*1900*/  ISETP.NE.AND.EX P1, PT, RZ, UR5, PT, P1 ;  /* 0x00000005ff007c0c */ /* 0x000fda000bf25310 */
[----:B------:R-:W-:-:S04]  /*1910*/  @P1 IADD3 R6, P2, R30, UR4, RZ ;  /* 0x000000041e061c10 */ /* 0x000fc8000ff5e0ff */
[----:B------:R-:W-:-:S05]  /*1920*/  @P1 IADD3.X R7, R29, UR5, RZ, P2, !PT ;  /* 0x000000051d071c10 */ /* 0x000fca00097fe4ff */
[----:B------:R0:W5:Y:S01]  /*1930*/  @P1 LDG.E R107, desc[UR6][R6.64] ;  /* 0x00000006066b1981 */ /* 0x000162000c1e1900 */
[----:B--2---:R-:W-:Y:S01]  /*1940*/  ISETP.NE.AND P1, PT, R8, 0x1, PT ;  /* 0x000000010800780c */ /* 0x004fe20003f25270 */
[----:B------:R-:W-:Y:S01]  /*1950*/  IMAD R13, R109, 0xc0, RZ ;  /* 0x000000c06d0d7824 */ /* 0x000fe200078e02ff */
[----:B------:R-:W-:Y:S01]  /*1960*/  BSSY B0, `(.L_x_2336) ;  /* 0x0000039000007945 */ /* 0x000fe20003800000 */
[----:B------:R-:W-:Y:S02]  /*1970*/  IMAD.IADD R11, R26, 0x1, -R11 ;  /* 0x000000011a0b7824 */ /* 0x000fe400078e0a0b */
[----:B----4-:R-:W-:Y:S01]  /*1980*/  VIADD R4, R13, 0xbf ;  /* 0x000000bf0d047836 */ /* 0x010fe20000000000 */
[----:B------:R2:W-:Y:S07]  /*1990*/  STL [R1+0x88], R13 ;  /* 0x0000880d01007387 */ /* 0x0005ee0000100800 */
[----:B------:R-:W4:Y:S01]  /*19a0*/  @P1 LDC R9, c[0x0][0x44c] ;  /* 0x00011300ff091b82 */ /* 0x000f220000000800 */
[----:B--2---:R-:W-:-:S07]  /*19b0*/  LOP3.LUT R13, R10, 0xff, RZ, 0xc0, !PT ;  /* 0x000000ff0a0d7812 */ /* 0x004fce00078ec0ff */
[----:B------:R-:W2:Y:S01]  /*19c0*/  @P1 LDC R5, c[0x0][0x450] ;  /* 0x00011400ff051b82 */ /* 0x000ea20000000800 */
[----:B---3--:R-:W-:Y:S02]  /*19d0*/  @P0 IMAD.IADD R2, R3, 0x1, -R0 ;  /* 0x0000000103020824 */ /* 0x008fe400078e0a00 */
[----:B----4-:R-:W-:-:S04]  /*19e0*/  @P1 IMAD.HI.U32 R0, R4, R9, RZ ;  /* 0x0000000904001227 */ /* 0x010fc800078e00ff */
[----:B0-----:R-:W-:Y:S01]  /*19f0*/  IMAD.IADD R6, R11, 0x1, R2 ;  /* 0x000000010b067824 */ /* 0x001fe200078e0202 */
[----:B--2---:R-:W-:-:S03]  /*1a00*/  @P1 SHF.R.U32.HI R4, RZ, R5, R0 ;  /* 0x00000005ff041219 */ /* 0x004fc60000011600 */
[C---:B------:R-:W-:Y:S01]  /*1a10*/  VIADD R0, R6.reuse, 0x8f ;  /* 0x0000008f06007836 */ /* 0x040fe20000000000 */
[----:B------:R-:W-:Y:S01]  /*1a20*/  IADD3 R3, R6, 0x90, -R12 ;  /* 0x0000009006037810 */ /* 0x000fe20007ffe80c */
[----:B------:R0:W-:Y:S02]  /*1a30*/  STL [R1+0x40], R6 ;  /* 0x0000400601007387 */ /* 0x0001e40000100800 */
[----:B------:R-:W-:Y:S02]  /*1a40*/  IMAD.HI R0, R0, 0x38e38e39, RZ ;  /* 0x38e38e3900007827 */ /* 0x000fe400078e02ff */
[----:B------:R2:W-:Y:S02]  /*1a50*/  STL [R1+0xb4], R13 ;  /* 0x0000b40d01007387 */ /* 0x0005e40000100800 */
[----:B------:R-:W-:Y:S01]  /*1a60*/  IMAD.IADD R4, R3, 0x1, R4 ;  /* 0x0000000103047824 */ /* 0x000fe200078e0204 */
[----:B------:R-:W-:-:S03]  /*1a70*/  SHF.R.U32.HI R3, RZ, 0x1f, R0 ;  /* 0x0000001fff037819 */ /* 0x000fc60000011600 */
[----:B------:R-:W-:Y:S01]  /*1a80*/  IMAD.HI R4, R4, 0x38e38e39, RZ ;  /* 0x38e38e3904047827 */ /* 0x000fe200078e02ff */
[----:B0-----:R-:W-:Y:S02]  /*1a90*/  SHF.R.U32.HI R6, RZ, 0x10, R10 ;  /* 0x00000010ff067819 */ /* 0x001fe4000001160a */
[----:B------:R-:W-:Y:S01]  /*1aa0*/  LEA.HI.SX32 R114, R0, R3, 0x1b ;  /* 0x0000000300727211 */ /* 0x000fe200078fdaff */
[----:B------:R-:W-:Y:S01]  /*1ab0*/  IMAD.MOV.U32 R0, RZ, RZ, RZ ;  /* 0x000000ffff007224 */ /* 0x000fe200078e00ff */
[----:B------:R-:W-:Y:S01]  /*1ac0*/  SHF.R.U32.HI R5, RZ, 0x1f, R4 ;  /* 0x0000001fff057819 */ /* 0x000fe20000011604 */
[----:B------:R2:W-:Y:S03]  /*1ad0*/  STL [R1+0x9c], R6 ;  /* 0x00009c0601007387 */ /* 0x0005e60000100800 */
[----:B------:R-:W-:-:S04]  /*1ae0*/  LEA.HI.SX32 R5, R4, R5, 0x1b ;  /* 0x0000000504057211 */ /* 0x000fc800078fdaff */
[----:B------:R-:W-:-:S04]  /*1af0*/  VIMNMX R9, R114, R5, PT ;  /* 0x0000000572097248 */ /* 0x000fc80003fe0100 */
[----:B------:R-:W-:-:S13]  /*1b00*/  ISETP.GE.AND P0, PT, R9, 0x1, PT ;  /* 0x000000010900780c */ /* 0x000fda0003f06270 */
[----:B--2---:R-:W-:Y:S05]  /*1b10*/  @!P0 BRA `(.L_x_2337) ;  /* 0x0000000000748947 */ /* 0x004fea0003800000 */
[----:B------:R-:W-:Y:S01]  /*1b20*/  ISETP.NE.AND P0, PT, R6, RZ, PT ;  /* 0x000000ff0600720c */ /* 0x000fe20003f05270 */
[----:B------:R-:W-:-:S03]  /*1b30*/  ULDC UR4, c[0x0][0x9f0] ;  /* 0x00027c0000047ab9 */ /* 0x000fc60000000800 */
[----:B------:R-:W-:-:S04]  /*1b40*/  SEL R10, R6, UR4, P0 ;  /* 0x00000004060a7c07 */ /* 0x000fc80008000000 */
[-C--:B------:R-:W-:Y:S02]  /*1b50*/  IABS R6, R10.reuse ;  /* 0x0000000a00067213 */ /* 0x080fe40000000000 */
        /* <DEDUP_REMOVED lines=9> */
[----:B------:R0:W2:Y:S02]  /*1bf0*/  F2I.FTZ.U32.TRUNC.NTZ R5, R4 ;  /* 0x0000000400057305 */ /* 0x0000a4000021f000 */
[----:B0-----:R-:W-:Y:S02]  /*1c00*/  IMAD.MOV.U32 R4, RZ, RZ, RZ ;  /* 0x000000ffff047224 */ /* 0x001fe400078e00ff */
[----:B--2---:R-:W-:-:S04]  /*1c10*/  IMAD.MOV R7, RZ, RZ, -R5 ;  /* 0x000000ffff077224 */ /* 0x004fc800078e0a05 */
        /* <DEDUP_REMOVED lines=13> */
.L_x_2337:
[----:B------:R-:W-:Y:S05]  /*1cf0*/  BSYNC B0 ;  /* 0x0000000000007941 */ /* 0x000fea0003800000 */
.L_x_2336:
        /* <DEDUP_REMOVED lines=36> */
[----:B-12--5:R-:W-:Y:S05]  /*1f40*/  CALL.ABS.NOINC R14 ;  /* 0x000000000e007343 */ /* 0x026fea0003c00000 */
.L_x_2340:
[----:B------:R-:W-:Y:S05]  /*1f50*/  BSYNC B6 ;  /* 0x0000000000067941 */ /* 0x000fea0003800000 */
.L_x_2339:
        /* <DEDUP_REMOVED lines=20> */
.L_x_2342:
[----:B------:R-:W-:Y:S05]  /*20a0*/  BSYNC B6 ;  /* 0x0000000000067941 */ /* 0x000fea0003800000 */
.L_x_2341:
[----:B------:R-:W0:Y:S01]  /*20b0*/  S2R R20, SR_TID.X ;  /* 0x0000000000147919 */ /* 0x000e220000002100 */
[----:B------:R-:W2:Y:S01]  /*20c0*/  LDC.64 R32, c[0x0][0x300] ;  /* 0x0000c000ff207b82 */ /* 0x000ea20000000a00 */
[----:B------:R-:W-:Y:S01]  /*20d0*/  IMAD.IADD R79, R79, 0x1, R26 ;  /* 0x000000014f4f7824 */ /* 0x000fe200078e021a */
[----:B------:R-:W-:Y:S01]  /*20e0*/  ULDC.64 UR4, c[0x0][0x9f8] ;  /* 0x00027e0000047ab9 */ /* 0x000fe20000000a00 */
[----:B------:R-:W3:Y:S01]  /*20f0*/  LDL.LU R10, [R1+0x4c] ;  /* 0x00004c00010a7983 */ /* 0x000ee20000300800 */
[----:B------:R-:W-:Y:S01]  /*2100*/  ISETP.NE.U32.AND P0, PT, RZ, UR4, PT ;  /* 0x00000004ff007c0c */ /* 0x000fe2000bf05070 */
[----:B------:R-:W-:Y:S01]  /*2110*/  IMAD.MOV.U32 R0, RZ, RZ, R28 ;  /* 0x000000ffff007224 */ /* 0x000fe200078e001c */
[----:B------:R-:W-:Y:S01]  /*2120*/  SHF.R.S32.HI R11, RZ, 0x1f, R79 ;  /* 0x0000001fff0b7819 */ /* 0x000fe2000001144f */
[----:B------:R-:W4:Y:S01]  /*2130*/  LDL.64 R36, [R1+0x50] ;  /* 0x0000500001247983 */ /* 0x000f220000100a00 */
[----:B------:R-:W-:Y:S01]  /*2140*/  ISETP.NE.AND.EX P0, PT, RZ, UR5, PT, P0 ;  /* 0x00000005ff007c0c */ /* 0x000fe2000bf05300 */
[----:B------:R-:W-:Y:S01]  /*2150*/  ULDC.64 UR6, c[0x0][0x208] ;  /* 0x0000820000067ab9 */ /* 0x000fe20000000a00 */
[----:B------:R-:W-:Y:S01]  /*2160*/  SHF.R.S32.HI R23, RZ, 0x1f, R22 ;  /* 0x0000001fff177819 */ /* 0x000fe20000011416 */
[----:B------:R-:W3:Y:S01]  /*2170*/  LDL R42, [R1+0x58] ;  /* 0x00005800012a7983 */ /* 0x000ee20000100800 */
[----:B------:R-:W-:Y:S01]  /*2180*/  SHF.R.S32.HI R38, RZ, 0x1f, R144 ;  /* 0x0000001fff267819 */ /* 0x000fe20000011490 */
[----:B------:R-:W3:Y:S08]  /*2190*/  LDC.64 R70, c[0x0][0x408] ;  /* 0x00010200ff467b82 */ /* 0x000ef00000000a00 */
[----:B------:R-:W-:Y:S01]  /*21a0*/  @P0 IADD3 R4, P1, R30, UR4, RZ ;  /* 0x000000041e040c10 */ /* 0x000fe2000ff3e0ff */
[----:B------:R-:W3:Y:S01]  /*21b0*/  LDC.64 R76, c[0x0][0x3f8] ;  /* 0x0000fe00ff4c7b82 */ /* 0x000ee20000000a00 */
[----:B--2---:R-:W-:-:S02]  /*21c0*/  IMAD R8, R11, R32, RZ ;  /* 0x000000200b087224 */ /* 0x004fc400078e02ff */
[----:B------:R-:W-:Y:S01]  /*21d0*/  @P0 IADD3.X R5, R29, UR5, RZ, P1, !PT ;  /* 0x000000051d050c10 */ /* 0x000fe20008ffe4ff */
[----:B------:R-:W-:-:S04]  /*21e0*/  ULDC.64 UR4, c[0x0][0xa08] ;  /* 0x0002820000047ab9 */ /* 0x000fc80000000a00 */
[----:B------:R-:W2:Y:S01]  /*21f0*/  LDC R13, c[0x0][0x3f4] ;  /* 0x0000fd00ff0d7b82 */ /* 0x000ea20000000800 */
[----:B0-----:R-:W-:Y:S01]  /*2200*/  VIADD R9, R20, 0xffffff80 ;  /* 0xffffff8014097836 */ /* 0x001fe20000000000 */
[----:B------:R0:W2:Y:S01]  /*2210*/  @P0 LDG.E R0, desc[UR6][R4.64] ;  /* 0x0000000604000981 */ /* 0x0000a2000c1e1900 */
[----:B------:R-:W-:-:S03]  /*2220*/  IMAD R3, R79, R33, R8 ;  /* 0x000000214f037224 */ /* 0x000fc600078e0208 */
[----:B------:R-:W-:-:S04]  /*2230*/  SHF.R.S32.HI R8, RZ, 0x1f, R9 ;  /* 0x0000001fff087819 */ /* 0x000fc80000011409 */
[----:B------:R-:W-:-:S04]  /*2240*/  LEA.HI R8, R8, R9, RZ, 0x2 ;  /* 0x0000000908087211 */ /* 0x000fc800078f10ff */
[--C-:B------:R-:W-:Y:S02]  /*2250*/  SHF.R.S32.HI R21, RZ, 0x2, R8.reuse ;  /* 0x00000002ff157819 */ /* 0x100fe40000011408 */
[----:B------:R-:W-:-:S04]  /*2260*/  SHF.R.S32.HI R8, RZ, 0x1f, R8 ;  /* 0x0000001fff087819 */ /* 0x000fc80000011408 */
[----:B------:R-:W-:-:S04]  /*2270*/  LEA.HI R8, R8, R21, RZ, 0x2 ;  /* 0x0000001508087211 */ /* 0x000fc800078f10ff */
[----:B------:R-:W-:-:S05]  /*2280*/  LOP3.LUT R8, R8, 0xfffffffc, RZ, 0xc0, !PT ;  /* 0xfffffffc08087812 */ /* 0x000fca00078ec0ff */
[----:B------:R-:W-:Y:S02]  /*2290*/  IMAD.IADD R21, R21, 0x1, -R8 ;  /* 0x0000000115157824 */ /* 0x000fe400078e0a08 */
[----:B------:R-:W4:Y:S01]  /*22a0*/  LDL.64 R8, [R1+0x50] ;  /* 0x0000500001087983 */ /* 0x000f220000100a00 */
[----:B------:R-:W-:Y:S01]  /*22b0*/  IMAD.WIDE.U32 R6, R79, R32, RZ ;  /* 0x000000204f067225 */ /* 0x000fe200078e00ff */
[----:B------:R-:W-:Y:S02]  /*22c0*/  ISETP.NE.U32.AND P0, PT, RZ, UR4, PT ;  /* 0x00000004ff007c0c */ /* 0x000fe4000bf05070 */
[----:B------:R-:W-:Y:S01]  /*22d0*/  SHF.R.U32.HI R39, RZ, 0x7, R20 ;  /* 0x00000007ff277819 */ /* 0x000fe20000011614 */
[----:B------:R-:W-:Y:S01]  /*22e0*/  IMAD.IADD R7, R7, 0x1, R3 ;  /* 0x0000000107077824 */ /* 0x000fe200078e0203 */
[----:B------:R-:W-:Y:S01]  /*22f0*/  ISETP.NE.AND.EX P0, PT, RZ, UR5, PT, P0 ;  /* 0x00000005ff007c0c */ /* 0x000fe2000bf05300 */
[----:B------:R-:W-:Y:S01]  /*2300*/  ULDC.64 UR4, c[0x0][0x308] ;  /* 0x0000c20000047ab9 */ /* 0x000fe20000000a00 */
[----:B------:R-:W-:Y:S01]  /*2310*/  ISETP.NE.AND P6, PT, R39, 0x1, PT ;  /* 0x000000012700780c */ /* 0x000fe20003fc5270 */
[----:B0-----:R-:W-:-:S04]  /*2320*/  IMAD.WIDE.U32 R4, R34, UR4, R6 ;  /* 0x0000000422047c25 */ /* 0x001fc8000f8e0006 */
[----:B------:R-:W-:Y:S01]  /*2330*/  IMAD R5, R34, UR5, R5 ;  /* 0x0000000522057c24 */ /* 0x000fe2000f8e0205 */
[----:B------:R-:W-:Y:S01]  /*2340*/  ULDC.64 UR4, c[0x0][0x310] ;  /* 0x0000c40000047ab9 */ /* 0x000fe20000000a00 */
[----:B------:R-:W-:-:S04]  /*2350*/  IMAD.WIDE.U32 R90, R144, R32, R22 ;  /* 0x00000020905a7225 */ /* 0x000fc800078e0016 */
[----:B----4-:R-:W-:-:S05]  /*2360*/  IMAD.MOV.U32 R36, RZ, RZ, R8 ;  /* 0x000000ffff247224 */ /* 0x010fca00078e0008 */
[----:B------:R-:W-:-:S05]  /*2370*/  SHF.R.S32.HI R37, RZ, 0x1f, R36 ;  /* 0x0000001fff257819 */ /* 0x000fca0000011424 */
[----:B------:R-:W-:Y:S04]  /*2380*/  STL [R1+0x54], R37 ;  /* 0x0000542501007387 */ /* 0x000fe80000100800 */
[----:B------:R-:W4:Y:S04]  /*2390*/  LDL R40, [R1+0x5c] ;  /* 0x00005c0001287983 */ /* 0x000f280000100800 */
[----:B------:R-:W4:Y:S01]  /*23a0*/  LDL R41, [R1+0x60] ;  /* 0x0000600001297983 */ /* 0x000f220000100800 */
[----:B--2---:R-:W-:-:S04]  /*23b0*/  SHF.R.S32.HI R3, RZ, 0x1f, R0 ;  /* 0x0000001fff037819 */ /* 0x004fc80000011400 */
[----:B------:R-:W-:Y:S02]  /*23c0*/  SEL R89, R3, RZ, !P0 ;  /* 0x000000ff03597207 */ /* 0x000fe40004000000 */
[----:B-1----:R-:W-:-:S03]  /*23d0*/  SEL R27, R0, RZ, !P0 ;  /* 0x000000ff001b7207 */ /* 0x002fc60004000000 */
[----:B------:R-:W-:Y:S02]  /*23e0*/  IMAD R0, R89, UR4, RZ ;  /* 0x0000000459007c24 */ /* 0x000fe4000f8e02ff */
[----:B------:R-:W-:-:S04]  /*23f0*/  IMAD.WIDE.U32 R28, R27, UR4, R4 ;  /* 0x000000041b1c7c25 */ /* 0x000fc8000f8e0004 */
[----:B------:R-:W-:Y:S01]  /*2400*/  IMAD R3, R27, UR5, R0 ;  /* 0x000000051b037c24 */ /* 0x000fe2000f8e0200 */
[----:B------:R-:W-:Y:S05]  /*2410*/  @!P6 WARPSYNC.ALL ;  /* 0x000000000000e948 */ /* 0x000fea0003800000 */
[----:B------:R-:W-:Y:S01]  /*2420*/  VIADD R0, R22, 0x10 ;  /* 0x0000001016007836 */ /* 0x000fe20000000000 */
[----:B------:R-:W-:Y:S01]  /*2430*/  ULDC.64 UR4, c[0x0][0x330] ;  /* 0x0000cc0000047ab9 */ /* 0x000fe20000000a00 */
[----:B------:R-:W-:Y:S01]  /*2440*/  IMAD R4, R38, R32, RZ ;  /* 0x0000002026047224 */ /* 0x000fe200078e02ff */
[----:B---3--:R-:W-:Y:S01]  /*2450*/  LOP3.LUT R10, R10, 0xfffffffd, RZ, 0xc0, !PT ;  /* 0xfffffffd0a0a7812 */ /* 0x008fe200078ec0ff */
[----:B------:R-:W-:Y:S01]  /*2460*/  IMAD.WIDE.U32 R30, R34, UR4, R22 ;  /* 0x00000004221e7c25 */ /* 0x000fe2000f8e0016 */
[----:B------:R-:W-:Y:S01]  /*2470*/  ULDC UR4, c[0x0][0x2f4] ;  /* 0x0000bd0000047ab9 */ /* 0x000fe20000000800 */
[----:B------:R-:W-:Y:S01]  /*2480*/  ULDC.64 UR6, c[0x0][0x338] ;  /* 0x0000ce0000067ab9 */ /* 0x000fe20000000a00 */
[----:B------:R-:W-:-:S02]  /*2490*/  ISETP.GE.AND P1, PT, R0, UR4, PT ;  /* 0x0000000400007c0c */ /* 0x000fc4000bf26270 */
[----:B------:R-:W-:Y:S01]  /*24a0*/  ISETP.GE.AND P0, PT, R22, UR4, PT ;  /* 0x0000000416007c0c */ /* 0x000fe2000bf06270 */
[----:B------:R-:W-:Y:S01]  /*24b0*/  IMAD R6, R144, R33, R4 ;  /* 0x0000002190067224 */ /* 0x000fe200078e0204 */
[----:B------:R-:W-:Y:S02]  /*24c0*/  SEL R5, RZ, 0xffffffff, P1 ;  /* 0xffffffffff057807 */ /* 0x000fe40000800000 */
[----:B------:R-:W-:Y:S02]  /*24d0*/  SEL R4, RZ, 0x1, P0 ;  /* 0x00000001ff047807 */ /* 0x000fe40000000000 */
[----:B------:R-:W-:Y:S01]  /*24e0*/  LOP3.LUT P0, RZ, R21, 0x2, RZ, 0xc0, !PT ;  /* 0x0000000215ff7812 */ /* 0x000fe2000780c0ff */
[----:B------:R-:W-:Y:S01]  /*24f0*/  IMAD.SHL.U32 R5, R5, 0x2, RZ ;  /* 0x0000000205057824 */ /* 0x000fe200078e00ff */
[----:B------:R-:W-:Y:S01]  /*2500*/  IADD3 R93, P1, R28, R90, RZ ;  /* 0x0000005a1c5d7210 */ /* 0x000fe20007f3e0ff */
[----:B------:R-:W-:-:S03]  /*2510*/  IMAD.IADD R3, R29, 0x1, R3 ;  /* 0x000000011d037824 */ /* 0x000fc600078e0203 */
[----:B------:R-:W-:Y:S01]  /*2520*/  LOP3.LUT R7, R5, 0x2, R4, 0xe2, !PT ;  /* 0x0000000205077812 */ /* 0x000fe200078ee204 */
[C---:B------:R-:W-:Y:S02]  /*2530*/  VIADD R4, R22.reuse, 0x20 ;  /* 0x0000002016047836 */ /* 0x040fe40000000000 */
[----:B------:R-:W-:Y:S01]  /*2540*/  VIADD R5, R22, 0x30 ;  /* 0x0000003016057836 */ /* 0x000fe20000000000 */
[----:B------:R-:W-:Y:S01]  /*2550*/  IADD3.X R90, R3, R91, R6, P1, !PT ;  /* 0x0000005b035a7210 */ /* 0x000fe20000ffe406 */
[----:B------:R-:W-:Y:S02]  /*2560*/  IMAD R8, R38, R70, RZ ;  /* 0x0000004626087224 */ /* 0x000fe400078e02ff */
[----:B------:R-:W-:Y:S01]  /*2570*/  @P0 LOP3.LUT R10, R10, 0x2, RZ, 0xfc, !PT ;  /* 0x000000020a0a0812 */ /* 0x000fe200078efcff */
[----:B------:R-:W-:Y:S01]  /*2580*/  VIADD R6, R22, 0x40 ;  /* 0x0000004016067836 */ /* 0x000fe20000000000 */
[----:B------:R-:W-:Y:S02]  /*2590*/  ISETP.GE.AND P0, PT, R4, UR4, PT ;  /* 0x0000000404007c0c */ /* 0x000fe4000bf06270 */
[----:B------:R-:W-:Y:S01]  /*25a0*/  ISETP.GE.AND P1, PT, R5, UR4, PT ;  /* 0x0000000405007c0c */ /* 0x000fe2000bf26270 */
[----:B------:R-:W-:Y:S01]  /*25b0*/  IMAD R15, R144, R71, R8 ;  /* 0x00000047900f7224 */ /* 0x000fe200078e0208 */
[----:B------:R-:W-:-:S02]  /*25c0*/  SEL R8, RZ, 0x4, P0 ;  /* 0x00000004ff087807 */ /* 0x000fc40000000000 */
[----:B------:R-:W-:Y:S02]  /*25d0*/  SEL R9, RZ, 0x8, P1 ;  /* 0x00000008ff097807 */ /* 0x000fe40000800000 */
[----:B------:R-:W-:Y:S02]  /*25e0*/  ISETP.GE.AND P0, PT, R6, UR4, PT ;  /* 0x0000000406007c0c */ /* 0x000fe4000bf06270 */
[----:B------:R-:W-:Y:S02]  /*25f0*/  LOP3.LUT R7, R9, R7, R8, 0xfe, !PT ;  /* 0x0000000709077212 */ /* 0x000fe400078efe08 */
[----:B------:R-:W-:Y:S01]  /*2600*/  SEL R12, RZ, 0x10, P0 ;  /* 0x00000010ff0c7807 */ /* 0x000fe20000000000 */
[----:B------:R-:W-:Y:S01]  /*2610*/  IMAD R31, R34, UR5, R31 ;  /* 0x00000005221f7c24 */ /* 0x000fe2000f8e021f */
[-C--:B------:R-:W-:Y:S01]  /*2620*/  ISETP.GE.AND P2, PT, R4, R13.reuse, PT ;  /* 0x0000000d0400720c */ /* 0x080fe20003f46270 */
[----:B------:R-:W-:Y:S01]  /*2630*/  IMAD R89, R89, UR6, RZ ;  /* 0x0000000659597c24 */ /* 0x000fe2000f8e02ff */
[----:B------:R-:W-:Y:S01]  /*2640*/  LOP3.LUT R12, R7, R12, RZ, 0xfc, !PT ;  /* 0x0000000c070c7212 */ /* 0x000fe200078efcff */
[----:B------:R-:W-:Y:S01]  /*2650*/  IMAD R7, R38, R76, RZ ;  /* 0x0000004c26077224 */ /* 0x000fe200078e02ff */
[----:B------:R-:W-:Y:S01]  /*2660*/  ISETP.GE.AND P0, PT, R22, R13, PT ;  /* 0x0000000d1600720c */ /* 0x000fe20003f06270 */
[----:B------:R-:W-:-:S04]  /*2670*/  IMAD.WIDE.U32 R34, R144, R70, R22 ;  /* 0x0000004690227225 */ /* 0x000fc800078e0016 */
[----:B------:R-:W-:Y:S01]  /*2680*/  IMAD.WIDE.U32 R68, R144, R70, R36 ;  /* 0x0000004690447225 */ /* 0x000fe200078e0024 */
[----:B------:R-:W-:-:S03]  /*2690*/  ISETP.GE.AND P1, PT, R0, R13, PT ;  /* 0x0000000d0000720c */ /* 0x000fc60003f26270 */
[C---:B------:R-:W-:Y:S02]  /*26a0*/  IMAD R89, R27.reuse, UR7, R89 ;  /* 0x000000071b597c24 */ /* 0x040fe4000f8e0259 */
[----:B------:R-:W-:-:S04]  /*26b0*/  IMAD.WIDE.U32 R30, R27, UR6, R30 ;  /* 0x000000061b1e7c25 */ /* 0x000fc8000f8e001e */
[----:B------:R-:W-:Y:S01]  /*26c0*/  IMAD R27, R144, R77, R7 ;  /* 0x0000004d901b7224 */ /* 0x000fe200078e0207 */
[----:B------:R-:W-:Y:S01]  /*26d0*/  SEL R7, R13, RZ, P0 ;  /* 0x000000ff0d077207 */ /* 0x000fe20000000000 */
[----:B------:R-:W-:Y:S02]  /*26e0*/  IMAD.IADD R35, R35, 0x1, R15 ;  /* 0x0000000123237824 */ /* 0x000fe400078e020f */
[----:B------:R-:W-:Y:S01]  /*26f0*/  IMAD.IADD R69, R15, 0x1, R69 ;  /* 0x000000010f457824 */ /* 0x000fe200078e0245 */
[C---:B------:R-:W-:Y:S01]  /*2700*/  SEL R15, R13.reuse, RZ, P2 ;  /* 0x000000ff0d0f7207 */ /* 0x040fe20001000000 */
[----:B------:R-:W-:Y:S01]  /*2710*/  IMAD.IADD R8, R22, 0x1, R7 ;  /* 0x0000000116087824 */ /* 0x000fe200078e0207 */
[----:B------:R-:W-:Y:S02]  /*2720*/  LOP3.LUT R10, R10, 0xfffffffe, RZ, 0xc0, !PT ;  /* 0xfffffffe0a0a7812 */ /* 0x000fe400078ec0ff */
[----:B------:R-:W-:Y:S01]  /*2730*/  SEL R9, R13, RZ, P1 ;  /* 0x000000ff0d097207 */ /* 0x000fe20000800000 */
[----:B------:R-:W-:Y:S01]  /*2740*/  IMAD.WIDE.U32 R72, R144, R76, R22 ;  /* 0x0000004c90487225 */ /* 0x000fe200078e0016 */
[----:B------:R-:W-:-:S03]  /*2750*/  @P2 LOP3.LUT R10, R10, 0x1, RZ, 0xfc, !PT ;  /* 0x000000010a0a2812 */ /* 0x000fc600078efcff */
[----:B------:R-:W-:-:S04]  /*2760*/  IMAD.WIDE.U32 R74, R144, R76, R36 ;  /* 0x0000004c904a7225 */ /* 0x000fc800078e0024 */
[----:B------:R-:W-:Y:S02]  /*2770*/  IMAD.IADD R20, R4, 0x1, R15 ;  /* 0x0000000104147824 */ /* 0x000fe400078e020f */
[----:B------:R-:W-:Y:S01]  /*2780*/  IMAD.IADD R14, R0, 0x1, R9 ;  /* 0x00000001000e7824 */ /* 0x000fe200078e0209 */
[----:B------:R-:W-:Y:S01]  /*2790*/  SHF.R.S32.HI R9, RZ, 0x1f, R8 ;  /* 0x0000001fff097819 */ /* 0x000fe20000011408 */
[----:B------:R-:W-:Y:S02]  /*27a0*/  IMAD.IADD R73, R73, 0x1, R27 ;  /* 0x0000000149497824 */ /* 0x000fe400078e021b */
[----:B------:R-:W-:Y:S01]  /*27b0*/  IMAD.IADD R75, R27, 0x1, R75 ;  /* 0x000000011b4b7824 */ /* 0x000fe200078e024b */
[----:B------:R-:W-:Y:S01]  /*27c0*/  SHF.R.S32.HI R27, RZ, 0x1f, R20 ;  /* 0x0000001fff1b7819 */ /* 0x000fe20000011414 */
[----:B------:R0:W-:Y:S01]  /*27d0*/  STL [R1+0x4c], R10 ;  /* 0x00004c0a01007387 */ /* 0x0001e20000100800 */
[----:B------:R-:W-:Y:S02]  /*27e0*/  SHF.R.S32.HI R15, RZ, 0x1f, R14 ;  /* 0x0000001fff0f7819 */ /* 0x000fe4000001140e */
[----:B------:R-:W-:-:S02]  /*27f0*/  LEA.HI R7, R9, R8, RZ, 0x3 ;  /* 0x0000000809077211 */ /* 0x000fc400078f18ff */
[----:B0-----:R-:W-:Y:S02]  /*2800*/  LEA.HI R10, R9, R8, RZ, 0x5 ;  /* 0x00000008090a7211 */ /* 0x001fe400078f28ff */
[CC--:B------:R-:W-:Y:S02]  /*2810*/  LEA.HI R9, R27.reuse, R20.reuse, RZ, 0x3 ;  /* 0x000000141b097211 */ /* 0x0c0fe400078f18ff */
[----:B------:R-:W-:Y:S02]  /*2820*/  LEA.HI R20, R27, R20, RZ, 0x5 ;  /* 0x000000141b147211 */ /* 0x000fe400078f28ff */
[CC--:B------:R-:W-:Y:S02]  /*2830*/  LEA.HI R8, R15.reuse, R14.reuse, RZ, 0x3 ;  /* 0x0000000e0f087211 */ /* 0x0c0fe400078f18ff */
[----:B------:R-:W-:Y:S02]  /*2840*/  LEA.HI R15, R15, R14, RZ, 0x5 ;  /* 0x0000000e0f0f7211 */ /* 0x000fe400078f28ff */
[----:B------:R-:W-:-:S02]  /*2850*/  SHF.R.S32.HI R14, RZ, 0x5, R10 ;  /* 0x00000005ff0e7819 */ /* 0x000fc4000001140a */
[----:B------:R-:W-:Y:S02]  /*2860*/  SHF.R.S32.HI R36, RZ, 0x5, R20 ;  /* 0x00000005ff247819 */ /* 0x000fe40000011414 */
[----:B------:R-:W-:Y:S01]  /*2870*/  LOP3.LUT R27, R42, 0x18, R9, 0xf8, !PT ;  /* 0x000000182a1b7812 */ /* 0x000fe200078ef809 */
[----:B------:R-:W-:Y:S01]  /*2880*/  VIADD R82, R22, 0x50 ;  /* 0x0000005016527836 */ /* 0x000fe20000000000 */
[----:B-----5:R-:W-:Y:S02]  /*2890*/  SHF.R.S32.HI R37, RZ, 0x1f, R107 ;  /* 0x0000001fff257819 */ /* 0x020fe4000001146b */
[----:B------:R-:W-:Y:S02]  /*28a0*/  LOP3.LUT R10, R42, 0x18, R7, 0xf8, !PT ;  /* 0x000000182a0a7812 */ /* 0x000fe400078ef807 */
[----:B------:R-:W-:Y:S02]  /*28b0*/  IADD3 R78, P2, R144, R79, RZ ;  /* 0x0000004f904e7210 */ /* 0x000fe40007f5e0ff */
[----:B------:R-:W-:-:S03]  /*28c0*/  SHF.R.S32.HI R26, RZ, 0x5, R15 ;  /* 0x00000005ff1a7819 */ /* 0x000fc6000001140f */
[----:B------:R-:W-:Y:S01]  /*28d0*/  IMAD.X R79, R38, 0x1, R11, P2 ;  /* 0x00000001264f7824 */ /* 0x000fe200010e060b */
[----:B------:R-:W-:Y:S02]  /*28e0*/  ISETP.GE.AND P2, PT, R82, UR4, PT ;  /* 0x0000000452007c0c */ /* 0x000fe4000bf46270 */
[----:B------:R-:W-:Y:S02]  /*28f0*/  LOP3.LUT R20, R42, 0x18, R8, 0xf8, !PT ;  /* 0x000000182a147812 */ /* 0x000fe400078ef808 */
[----:B------:R-:W-:Y:S01]  /*2900*/  SEL R11, RZ, 0x20, P2 ;  /* 0x00000020ff0b7807 */ /* 0x000fe20001000000 */
[----:B------:R-:W-:Y:S01]  /*2910*/  IMAD R95, R71, 0x90, RZ ;  /* 0x00000090475f7824 */ /* 0x000fe200078e02ff */
[----:B------:R-:W-:Y:S01]  /*2920*/  LOP3.LUT R81, R7, 0xfffffff8, RZ, 0xc0, !PT ;  /* 0xfffffff807517812 */ /* 0x000fe200078ec0ff */
[----:B------:R-:W-:Y:S01]  /*2930*/  IMAD.WIDE.U32 R34, R107, R70, R34 ;  /* 0x000000466b227225 */ /* 0x000fe200078e0022 */
[----:B------:R-:W-:-:S03]  /*2940*/  LOP3.LUT R80, R8, 0xfffffff8, RZ, 0xc0, !PT ;  /* 0xfffffff808507812 */ /* 0x000fc600078ec0ff */
[----:B------:R-:W-:-:S04]  /*2950*/  IMAD.WIDE.U32 R68, R107, R70, R68 ;  /* 0x000000466b447225 */ /* 0x000fc800078e0044 */
[----:B------:R-:W-:-:S04]  /*2960*/  IMAD.WIDE.U32 R72, R107, R76, R72 ;  /* 0x0000004c6b487225 */ /* 0x000fc800078e0048 */
[----:B------:R-:W-:Y:S01]  /*2970*/  IMAD.WIDE.U32 R74, R107, R76, R74 ;  /* 0x0000004c6b4a7225 */ /* 0x000fe200078e004a */
[----:B------:R-:W-:-:S03]  /*2980*/  SHF.R.S32.HI R103, RZ, 0x1f, R81 ;  /* 0x0000001fff677819 */ /* 0x000fc60000011451 */
[----:B------:R-:W-:Y:S01]  /*2990*/  IMAD.SHL.U32 R110, R13, 0x2, RZ ;  /* 0x000000020d6e7824 */ /* 0x000fe200078e00ff */
[----:B------:R-:W-:Y:S01]  /*29a0*/  SHF.R.S32.HI R102, RZ, 0x1f, R80 ;  /* 0x0000001fff667819 */ /* 0x000fe20000011450 */
[----:B------:R-:W-:Y:S02]  /*29b0*/  VIADD R113, R39, 0x8 ;  /* 0x0000000827717836 */ /* 0x000fe40000000000 */
[----:B------:R-:W-:Y:S01]  /*29c0*/  IMAD.IADD R89, R31, 0x1, R89 ;  /* 0x000000011f597824 */ /* 0x000fe200078e0259 */
[-C--:B----4-:R-:W-:Y:S02]  /*29d0*/  LOP3.LUT R27, R27, R40.reuse, RZ, 0x3c, !PT ;  /* 0x000000281b1b7212 */ /* 0x090fe400078e3cff */
[----:B------:R-:W-:Y:S01]  /*29e0*/  LOP3.LUT R15, R10, R40, RZ, 0x3c, !PT ;  /* 0x000000280a0f7212 */ /* 0x000fe200078e3cff */
[----:B------:R-:W-:Y:S02]  /*29f0*/  IMAD R10, R37, R70, RZ ;  /* 0x00000046250a7224 */ /* 0x000fe400078e02ff */
[----:B------:R-:W-:-:S02]  /*2a00*/  IMAD R36, R36, 0x1200, R41 ;  /* 0x0000120024247824 */ /* 0x000fc400078e0229 */
[----:B------:R-:W-:Y:S02]  /*2a10*/  IMAD R14, R14, 0x1200, R41 ;  /* 0x000012000e0e7824 */ /* 0x000fe400078e0229 */
[----:B------:R-:W-:Y:S02]  /*2a20*/  IMAD.IADD R104, R36, 0x1, R27 ;  /* 0x0000000124687824 */ /* 0x000fe400078e021b */
[----:B------:R-:W-:Y:S02]  /*2a30*/  IMAD R27, R107, R71, R10 ;  /* 0x000000476b1b7224 */ /* 0x000fe400078e020a */
[----:B------:R-:W-:Y:S02]  /*2a40*/  IMAD R10, R37, R76, RZ ;  /* 0x0000004c250a7224 */ /* 0x000fe400078e02ff */
[----:B------:R-:W-:Y:S01]  /*2a50*/  IMAD.IADD R106, R14, 0x1, R15 ;  /* 0x000000010e6a7824 */ /* 0x000fe200078e020f */
[----:B------:R-:W-:Y:S01]  /*2a60*/  LOP3.LUT R105, R20, R40, RZ, 0x3c, !PT ;  /* 0x0000002814697212 */ /* 0x000fe200078e3cff */
[----:B------:R-:W-:Y:S01]  /*2a70*/  IMAD R15, R33, 0x90, RZ ;  /* 0x00000090210f7824 */ /* 0x000fe200078e02ff */
[----:B------:R-:W-:Y:S01]  /*2a80*/  LOP3.LUT R20, R12, R11, RZ, 0xfc, !PT ;  /* 0x0000000b0c147212 */ /* 0x000fe200078efcff */
[----:B------:R-:W-:Y:S01]  /*2a90*/  IMAD.WIDE.U32 R32, R32, 0x90, RZ ;  /* 0x0000009020207825 */ /* 0x000fe200078e00ff */
[----:B------:R-:W-:-:S03]  /*2aa0*/  LOP3.LUT R11, R12, 0x1, RZ, 0xc0, !PT ;  /* 0x000000010c0b7812 */ /* 0x000fc600078ec0ff */
[----:B------:R-:W-:Y:S01]  /*2ab0*/  IMAD R85, R107, R77, R10 ;  /* 0x0000004d6b557224 */ /* 0x000fe200078e020a */
[----:B------:R-:W-:Y:S01]  /*2ac0*/  LOP3.LUT R10, R9, 0xfffffff8, RZ, 0xc0, !PT ;  /* 0xfffffff8090a7812 */ /* 0x000fe200078ec0ff */
[----:B------:R-:W-:Y:S02]  /*2ad0*/  IMAD R37, R77, 0x90, RZ ;  /* 0x000000904d257824 */ /* 0x000fe400078e02ff */
[----:B------:R-:W-:Y:S02]  /*2ae0*/  IMAD R26, R26, 0x1200, R41 ;  /* 0x000012001a1a7824 */ /* 0x000fe400078e0229 */
[----:B------:R-:W-:Y:S01]  /*2af0*/  IMAD.WIDE.U32 R70, R70, 0x90, RZ ;  /* 0x0000009046467825 */ /* 0x000fe200078e00ff */
[----:B------:R-:W-:-:S03]  /*2b00*/  LOP3.LUT R12, R20, 0x2, RZ, 0xc0, !PT ;  /* 0x00000002140c7812 */ /* 0x000fc600078ec0ff */
[----:B------:R-:W-:Y:S01]  /*2b10*/  IMAD.WIDE.U32 R76, R76, 0x90, RZ ;  /* 0x000000904c4c7825 */ /* 0x000fe200078e00ff */
[C---:B------:R-:W-:Y:S02]  /*2b20*/  LOP3.LUT R13, R20.reuse, 0x4, RZ, 0xc0, !PT ;  /* 0x00000004140d7812 */ /* 0x040fe400078ec0ff */
[C---:B------:R-:W-:Y:S01]  /*2b30*/  LOP3.LUT R14, R20.reuse, 0x8, RZ, 0xc0, !PT ;  /* 0x00000008140e7812 */ /* 0x040fe200078ec0ff */
[----:B------:R-:W-:Y:S01]  /*2b40*/  IMAD.IADD R94, R33, 0x1, R15 ;  /* 0x00000001215e7824 */ /* 0x000fe200078e020f */
[----:B------:R-:W-:Y:S01]  /*2b50*/  LOP3.LUT R15, R20, 0x10, RZ, 0xc0, !PT ;  /* 0x00000010140f7812 */ /* 0x000fe200078ec0ff */
[----:B------:R-:W-:Y:S01]  /*2b60*/  IMAD.IADD R87, R73, 0x1, R85 ;  /* 0x0000000149577824 */ /* 0x000fe200078e0255 */
[----:B------:R-:W-:Y:S01]  /*2b70*/  SHF.R.S32.HI R101, RZ, 0x1f, R10 ;  /* 0x0000001fff657819 */ /* 0x000fe2000001140a */
[----:B------:R-:W-:Y:S01]  /*2b80*/  IMAD.IADD R105, R26, 0x1, R105 ;  /* 0x000000011a697824 */ /* 0x000fe200078e0269 */
[----:B------:R-:W-:Y:S01]  /*2b90*/  LOP3.LUT R20, R20, 0x20, RZ, 0xc0, !PT ;  /* 0x0000002014147812 */ /* 0x000fe200078ec0ff */
[----:B------:R-:W-:-:S02]  /*2ba0*/  IMAD.IADD R95, R71, 0x1, R95 ;  /* 0x00000001475f7824 */ /* 0x000fc400078e025f */
[----:B------:R-:W-:Y:S02]  /*2bb0*/  IMAD.IADD R100, R77, 0x1, R37 ;  /* 0x000000014d647824 */ /* 0x000fe400078e0225 */
[----:B------:R-:W-:Y:S02]  /*2bc0*/  IMAD.IADD R88, R35, 0x1, R27 ;  /* 0x0000000123587824 */ /* 0x000fe400078e021b */
[----:B------:R-:W-:Y:S02]  /*2bd0*/  IMAD.IADD R86, R27, 0x1, R69 ;  /* 0x000000011b567824 */ /* 0x000fe400078e0245 */
[----:B------:R-:W-:Y:S01]  /*2be0*/  IMAD.IADD R85, R85, 0x1, R75 ;  /* 0x0000000155557824 */ /* 0x000fe200078e024b */
[----:B------:R-:W-:Y:S06]  /*2bf0*/  @!P6 BAR.SYNC.DEFER_BLOCKING 0x9, 0x100 ;  /* 0x024400000000eb1d */ /* 0x000fec0000010000 */
.L_x_2398:
[----:B------:R-:W2:Y:S01]  /*2c00*/  LDL R26, [R1+0x90] ;  /* 0x00009000011a7983 */ /* 0x000ea20000100800 */
[----:B0-----:R-:W0:Y:S01]  /*2c10*/  LDC.64 R96, c[0x0][0x2e8] ;  /* 0x0000ba00ff607b82 */ /* 0x001e220000000a00 */
[----:B------:R-:W-:Y:S01]  /*2c20*/  VIADD R43, R24, 0xffffffff ;  /* 0xffffffff182b7836 */ /* 0x000fe20000000000 */
[----:B------:R-:W-:Y:S01]  /*2c30*/  LOP3.LUT P4, RZ, R21, 0x2, RZ, 0xc0, !PT ;  /* 0x0000000215ff7812 */ /* 0x000fe2000788c0ff */
[----:B------:R-:W-:Y:S05]  /*2c40*/  YIELD ;  /* 0x0000000000007946 */ /* 0x000fea0003800000 */
[----:B-1----:R-:W1:Y:S01]  /*2c50*/  LDC R108, c[0x0][0x3f4] ;  /* 0x0000fd00ff6c7b82 */ /* 0x002e620000000800 */
[----:B---3--:R-:W-:Y:S01]  /*2c60*/  SHF.R.S32.HI R36, RZ, 0x1f, R43 ;  /* 0x0000001fff247819 */ /* 0x008fe2000001142b */
[-C--:B------:R-:W-:Y:S01]  /*2c70*/  IMAD R27, R94, R43.reuse, RZ ;  /* 0x0000002b5e1b7224 */ /* 0x080fe200078e02ff */
[----:B------:R-:W-:Y:S01]  /*2c80*/  BSSY B0, `(.L_x_2343) ;  /* 0x00003f7000007945 */ /* 0x000fe20003800000 */
[----:B------:R-:W-:-:S04]  /*2c90*/  IMAD.WIDE.U32 R64, R32, R43, RZ ;  /* 0x0000002b20407225 */ /* 0x000fc800078e00ff */
[----:B------:R-:W-:Y:S01]  /*2ca0*/  IMAD R27, R36, R32, R27 ;  /* 0x00000020241b7224 */ /* 0x000fe200078e021b */
[----:B------:R-:W-:-:S03]  /*2cb0*/  IADD3 R24, P2, R93, R64, RZ ;  /* 0x000000405d187210 */ /* 0x000fc60007f5e0ff */
[----:B------:R-:W-:-:S04]  /*2cc0*/  IMAD.IADD R98, R65, 0x1, R27 ;  /* 0x0000000141627824 */ /* 0x000fc800078e021b */
[----:B------:R-:W-:Y:S01]  /*2cd0*/  IMAD.X R27, R98, 0x1, R90, P2 ;  /* 0x00000001621b7824 */ /* 0x000fe200010e065a */
[C---:B0-----:R-:W-:Y:S02]  /*2ce0*/  LEA R40, P3, R24.reuse, R96, 0x1 ;  /* 0x0000006018287211 */ /* 0x041fe400078608ff */
        /* <DEDUP_REMOVED lines=48> */
[----:B------:R-:W-:Y:S01]  /*2ff0*/  ULDC.64 UR6, c[0x0][0x208] ;  /* 0x0000820000067ab9 */ /* 0x000fe20000000a00 */
        /* <DEDUP_REMOVED lines=36> */
.L_x_2347:
[----:B------:R-:W-:Y:S05]  /*3240*/  BSYNC B1 ;  /* 0x0000000000017941 */ /* 0x000fea0003800000 */
.L_x_2346:
        /* <DEDUP_REMOVED lines=37> */
[----:B------:R-:W-:-:S04]  /*34a0*/  PRMT R121, R36, 0x7610, R121 ;  /* 0x0000761024797816 */ /* 0x000fc80000000079 */
[----:B------:R-:W-:Y:S01]  /*34b0*/  PRMT R122, R26, 0x7610, R122 ;  /* 0x000076101a7a7816 */ /* 0x000fe2000000007a */
[----:B------:R-:W-:-:S05]  /*34c0*/  IMAD.MOV.U32 R26, RZ, RZ, R97 ;  /* 0x000000ffff1a7224 */ /* 0x000fca00078e0061 */
[----:B------:R-:W-:Y:S02]  /*34d0*/  PRMT R122, R122, 0x5410, R26 ;  /* 0x000054107a7a7816 */ /* 0x000fe4000000001a */
[----:B--2---:R-:W-:-:S13]  /*34e0*/  ISETP.NE.AND P3, PT, R37, 0x3, PT ;  /* 0x000000032500780c */ /* 0x004fda0003f65270 */
[----:B------:R-:W-:Y:S05]  /*34f0*/  @!P3 BRA `(.L_x_2348) ;  /* 0x000000000004b947 */ /* 0x000fea0003800000 */
[----:B------:R-:W-:Y:S01]  /*3500*/  BPT.TRAP 0x1 ;  /* 0x000000040000795c */ /* 0x000fe20000300000 */
.L_x_2348:
[----:B------:R-:W2:Y:S01]  /*3510*/  LDL R36, [R1+0x44] ;  /* 0x0000440001247983 */ /* 0x000ea20000100800 */
[----:B------:R-:W-:Y:S01]  /*3520*/  IMAD R26, R18, 0x8, R16 ;  /* 0x00000008121a7824 */ /* 0x000fe200078e0210 */
[----:B------:R-:W-:Y:S01]  /*3530*/  BSSY B1, `(.L_x_2349) ;  /* 0x0000004000017945 */ /* 0x000fe20003800000 */
[----:B--2---:R-:W-:-:S04]  /*3540*/  SHF.L.U32 R92, R36, 0x1f, RZ ;  /* 0x0000001f245c7819 */ /* 0x004fc800000006ff */
[----:B------:R-:W0:Y:S02]  /*3550*/  SYNCS.PHASECHK.TRANS64.TRYWAIT P5, [R26+URZ+0x31c90], R92 ;  /* 0x031c905c1a0075a7 */ /* 0x000e2400080a017f */
[----:B0-----:R-:W-:Y:S05]  /*3560*/  @!P5 BRA `(.L_x_2350) ;  /* 0x0000024000f0d947 */ /* 0x001fea0003800000 */
.L_x_2660:
[----:B------:R-:W-:Y:S05]  /*3570*/  BSYNC B1 ;  /* 0x0000000000017941 */ /* 0x000fea0003800000 */
.L_x_2349:
        /* <DEDUP_REMOVED lines=50> */
.L_x_2355:
[----:B------:R-:W-:Y:S05]  /*38a0*/  BSYNC B2 ;  /* 0x0000000000027941 */ /* 0x000fea0003800000 */
.L_x_2354:
[----:B------:R-:W-:Y:S02]  /*38b0*/  ULDC.64 UR4, c[0x0][0x208] ;  /* 0x0000820000047ab9 */ /* 0x000fe40000000a00 */
[----:B------:R1:W-:Y:S03]  /*38c0*/  STG.E.128 desc[UR4][R40.64], R36 ;  /* 0x0000002428007986 */ /* 0x0003e6000c101d04 */
.L_x_2353:
[----:B------:R-:W-:Y:S05]  /*38d0*/  BSYNC B1 ;  /* 0x0000000000017941 */ /* 0x000fea0003800000 */
.L_x_2352:
        /* <DEDUP_REMOVED lines=11> */
[----:B------:R-:W-:Y:S01]  /*3990*/  HADD2.F32 R63, -RZ, R120.H1_H1 ;  /* 0x30000078ff3f7230 */ /* 0x000fe20000004100 */
        /* <DEDUP_REMOVED lines=28> */
[--C-:B------:R-:W-:Y:S02]  /*3b60*/  HADD2.F32 R62, -RZ, R38.reuse.H1_H1 ;  /* 0x30000026ff3e7230 */ /* 0x100fe40000004100 */
[----:B------:R-:W-:Y:S01]  /*3b70*/  FFMA.FTZ R36, R36, R59, R63 ;  /* 0x0000003b24247223 */ /* 0x000fe2000001003f */
[----:B------:R-:W-:Y:S02]  /*3b80*/  HADD2.F32 R59, -RZ, R121.H0_H0 ;  /* 0x20000079ff3b7230 */ /* 0x000fe40000004100 */
        /* <DEDUP_REMOVED lines=8> */
.L_x_2359:
[----:B------:R-:W-:Y:S05]  /*3c10*/  BSYNC B2 ;  /* 0x0000000000027941 */ /* 0x000fea0003800000 */
.L_x_2358:
[----:B------:R-:W-:Y:S02]  /*3c20*/  ULDC.64 UR4, c[0x0][0x208] ;  /* 0x0000820000047ab9 */ /* 0x000fe40000000a00 */
[----:B------:R2:W-:Y:S03]  /*3c30*/  STG.E.128 desc[UR4][R40.64+0x20], R36 ;  /* 0x0000202428007986 */ /* 0x0005e6000c101d04 */
.L_x_2357:
[----:B------:R-:W-:Y:S05]  /*3c40*/  BSYNC B1 ;  /* 0x0000000000017941 */ /* 0x000fea0003800000 */
.L_x_2356:
        /* <DEDUP_REMOVED lines=11> */
[----:B------:R-:W-:Y:S01]  /*3d00*/  HADD2.F32 R61, -RZ, R120.H0_H0 ;  /* 0x20000078ff3d7230 */ /* 0x000fe20000004100 */
        /* <DEDUP_REMOVED lines=8> */
[----:B------:R-:W-:Y:S02]  /*3d90*/  HADD2.F32 R59, -RZ, R119.H1_H1 ;  /* 0x30000077ff3b7230 */ /* 0x000fe40000004100 */
        /* <DEDUP_REMOVED lines=31> */
.L_x_2363:
[----:B------:R-:W-:Y:S05]  /*3f90*/  BSYNC B2 ;  /* 0x0000000000027941 */ /* 0x000fea0003800000 */
.L_x_2362:
[----:B------:R-:W-:Y:S02]  /*3fa0*/  ULDC.64 UR4, c[0x0][0x208] ;  /* 0x0000820000047ab9 */ /* 0x000fe40000000a00 */
[----:B------:R3:W-:Y:S03]  /*3fb0*/  STG.E.128 desc[UR4][R40.64+0x40], R36 ;  /* 0x0000402428007986 */ /* 0x0007e6000c101d04 */
.L_x_2361:
[----:B------:R-:W-:Y:S05]  /*3fc0*/  BSYNC B1 ;  /* 0x0000000000017941 */ /* 0x000fea0003800000 */
.L_x_2360:
        /* <DEDUP_REMOVED lines=51> */
.L_x_2367:
[----:B------:R-:W-:Y:S05]  /*4300*/  BSYNC B2 ;  /* 0x0000000000027941 */ /* 0x000fea0003800000 */
.L_x_2366:
[----:B------:R-:W-:Y:S02]  /*4310*/  ULDC.64 UR4, c[0x0][0x208] ;  /* 0x0000820000047ab9 */ /* 0x000fe40000000a00 */
[----:B------:R4:W-:Y:S03]  /*4320*/  STG.E.128 desc[UR4][R40.64+0x60], R36 ;  /* 0x0000602428007986 */ /* 0x0009e6000c101d04 */
.L_x_2365:
[----:B------:R-:W-:Y:S05]  /*4330*/  BSYNC B1 ;  /* 0x0000000000017941 */ /* 0x000fea0003800000 */
.L_x_2364:
        /* <DEDUP_REMOVED lines=38> */
[----:B------:R-:W-:-:S02]  /*45a0*/  HADD2.F32 R50, -RZ, R111.H1_H1 ;  /* 0x3000006fff327230 */ /* 0x000fc40000004100 */
[-C--:B------:R-:W-:Y:S01]  /*45b0*/  FMUL.FTZ R51, R49, R112.reuse ;  /* 0x0000007031337220 */ /* 0x080fe20000410000 */
[----:B------:R-:W-:Y:S02]  /*45c0*/  HADD2.F32 R111, -RZ, R111.H0_H0 ;  /* 0x2000006fff6f7230 */ /* 0x000fe40000004100 */
[----:B------:R-:W-:Y:S01]  /*45d0*/  FMUL.FTZ R112, R38, R112 ;  /* 0x0000007026707220 */ /* 0x000fe20000410000 */
[-C--:B------:R-:W-:Y:S01]  /*45e0*/  FFMA.FTZ R53, R36, R50.reuse, -R53 ;  /* 0x0000003224357223 */ /* 0x080fe20000010835 */
[----:B------:R-:W-:Y:S01]  /*45f0*/  FFMA.FTZ R52, R47, R50, R52 ;  /* 0x000000322f347223 */ /* 0x000fe20000010034 */
[-C--:B------:R-:W-:Y:S01]  /*4600*/  FFMA.FTZ R51, R38, R111.reuse, -R51 ;  /* 0x0000006f26337223 */ /* 0x080fe20000010833 */
[----:B------:R-:W-:-:S03]  /*4610*/  FFMA.FTZ R112, R49, R111, R112 ;  /* 0x0000006f31707223 */ /* 0x000fc60000010070 */
[----:B------:R-:W-:Y:S02]  /*4620*/  F2FP.F16.F32.PACK_AB R36, R52, R53 ;  /* 0x000000353424723e */ /* 0x000fe400000000ff */
[----:B------:R-:W-:-:S07]  /*4630*/  F2FP.F16.F32.PACK_AB R38, R112, R51 ;  /* 0x000000337026723e */ /* 0x000fce00000000ff */
.L_x_2371:
[----:B------:R-:W-:Y:S05]  /*4640*/  BSYNC B2 ;  /* 0x0000000000027941 */ /* 0x000fea0003800000 */
.L_x_2370:
[----:B------:R-:W-:Y:S02]  /*4650*/  ULDC.64 UR4, c[0x0][0x208] ;  /* 0x0000820000047ab9 */ /* 0x000fe40000000a00 */
[----:B------:R1:W-:Y:S03]  /*4660*/  STG.E.128 desc[UR4][R40.64+0x80], R36 ;  /* 0x0000802428007986 */ /* 0x0003e6000c101d04 */
.L_x_2369:
[----:B------:R-:W-:Y:S05]  /*4670*/  BSYNC B1 ;  /* 0x0000000000017941 */ /* 0x000fea0003800000 */
.L_x_2368:
        /* <DEDUP_REMOVED lines=36> */
[--C-:B------:R-:W-:Y:S02]  /*48c0*/  HADD2.F32 R39, -RZ, R98.reuse.H0_H0 ;  /* 0x20000062ff277230 */ /* 0x100fe40000004100 */
[----:B------:R-:W-:Y:S01]  /*48d0*/  FMUL.FTZ R44, R36, R44 ;  /* 0x0000002c242c7220 */ /* 0x000fe20000410000 */
        /* <DEDUP_REMOVED lines=10> */
.L_x_2373:
[----:B------:R-:W-:Y:S05]  /*4980*/  BSYNC B1 ;  /* 0x0000000000017941 */ /* 0x000fea0003800000 */
.L_x_2372:
[----:B------:R-:W-:Y:S02]  /*4990*/  ULDC.64 UR4, c[0x0][0x208] ;  /* 0x0000820000047ab9 */ /* 0x000fe40000000a00 */
[----:B------:R1:W-:Y:S01]  /*49a0*/  STG.E.128 desc[UR4][R40.64+0xa0], R36 ;  /* 0x0000a02428007986 */ /* 0x0003e2000c101d04 */
[----:B------:R-:W-:Y:S05]  /*49b0*/  BRA `(.L_x_2351) ;  /* 0x00000020008c7947 */ /* 0x000fea0003800000 */
.L_x_2345:
        /* <DEDUP_REMOVED lines=22> */
[----:B------:R-:W-:Y:S01]  /*4b20*/  CS2R R56, SRZ ;  /* 0x0000000000387805 */ /* 0x000fe2000001ff00 */
[----:B------:R-:W-:-:S02]  /*4b30*/  ULDC.64 UR6, c[0x0][0x208] ;  /* 0x0000820000067ab9 */ /* 0x000fc40000000a00 */
        /* <DEDUP_REMOVED lines=23> */
.L_x_2375:
[----:B------:R-:W-:Y:S05]  /*4cb0*/  BSYNC B1 ;  /* 0x0000000000017941 */ /* 0x000fea0003800000 */
.L_x_2374:
        /* <DEDUP_REMOVED lines=47> */
.L_x_2376:
[----:B------:R-:W2:Y:S01]  /*4fb0*/  LDL R60, [R1+0x44] ;  /* 0x00004400013c7983 */ /* 0x000ea20000100800 */
[----:B------:R-:W-:Y:S01]  /*4fc0*/  IMAD R26, R18, 0x8, R16 ;  /* 0x00000008121a7824 */ /* 0x000fe200078e0210 */
[----:B------:R-:W-:Y:S01]  /*4fd0*/  BSSY B1, `(.L_x_2377) ;  /* 0x0000004000017945 */ /* 0x000fe20003800000 */
[----:B--2---:R-:W-:-:S04]  /*4fe0*/  SHF.L.U32 R92, R60, 0x1f, RZ ;  /* 0x0000001f3c5c7819 */ /* 0x004fc800000006ff */
[----:B------:R-:W0:Y:S02]  /*4ff0*/  SYNCS.PHASECHK.TRANS64.TRYWAIT P5, [R26+URZ+0x31c90], R92 ;  /* 0x031c905c1a0075a7 */ /* 0x000e2400080a017f */
[----:B0-----:R-:W-:Y:S05]  /*5000*/  @!P5 BRA `(.L_x_2378) ;  /* 0x00000228005cd947 */ /* 0x001fea0003800000 */
.L_x_2661:
[----:B------:R-:W-:Y:S05]  /*5010*/  BSYNC B1 ;  /* 0x0000000000017941 */ /* 0x000fea0003800000 */
.L_x_2377:
        /* <DEDUP_REMOVED lines=129> */
.L_x_2382:
[----:B------:R-:W-:Y:S05]  /*5830*/  BSYNC B2 ;  /* 0x0000000000027941 */ /* 0x000fea0003800000 */
.L_x_2381:
[----:B------:R-:W-:Y:S01]  /*5840*/  ISETP.GE.AND P4, PT, R116, R111, PT ;  /* 0x0000006f7400720c */ /* 0x000fe20003f86270 */
[----:B------:R-:W-:-:S12]  /*5850*/  ULDC.64 UR4, c[0x0][0x208] ;  /* 0x0000820000047ab9 */ /* 0x000fd80000000a00 */
        /* <DEDUP_REMOVED lines=11> */
.L_x_2380:
[----:B------:R-:W-:Y:S05]  /*5910*/  BSYNC B1 ;  /* 0x0000000000017941 */ /* 0x000fea0003800000 */
.L_x_2379:
        /* <DEDUP_REMOVED lines=118> */
.L_x_2386:
[----:B------:R-:W-:Y:S05]  /*6080*/  BSYNC B2 ;  /* 0x0000000000027941 */ /* 0x000fea0003800000 */
.L_x_2385:
        /* <DEDUP_REMOVED lines=13> */
.L_x_2384:
[----:B------:R-:W-:Y:S05]  /*6160*/  BSYNC B1 ;  /* 0x0000000000017941 */ /* 0x000fea0003800000 */
.L_x_2383:
        /* <DEDUP_REMOVED lines=121> */
.L_x_2388:
[----:B------:R-:W-:Y:S05]  /*6900*/  BSYNC B1 ;  /* 0x0000000000017941 */ /* 0x000fea0003800000 */
.L_x_2387:
[----:B------:R-:W-:Y:S01]  /*6910*/  ISETP.GE.AND P4, PT, R54, R111, PT ;  /* 0x0000006f3600720c */ /* 0x000fe20003f86270 */
[----:B------:R-:W-:Y:S02]  /*6920*/  ULDC.64 UR4, c[0x0][0x208] ;  /* 0x0000820000047ab9 */ /* 0x000fe40000000a00 */
[----:B-1----:R1:W-:Y:S10]  /*6930*/  STG.E.128 desc[UR4][R52.64], R40 ;  /* 0x0000002834007986 */ /* 0x0023f4000c101d04 */
[----:B------:R-:W-:Y:S05]  /*6940*/  @P4 BRA `(.L_x_2351) ;  /* 0x0000000000a84947 */ /* 0x000fea0003800000 */
[--C-:B------:R-:W-:Y:S01]  /*6950*/  SHF.R.S32.HI R36, RZ, 0x1f, R54.reuse ;  /* 0x0000001fff247819 */ /* 0x100fe20000011436 */
[----:B------:R-:W-:Y:S01]  /*6960*/  ULDC.64 UR4, c[0x0][0x208] ;  /* 0x0000820000047ab9 */ /* 0x000fe20000000a00 */
[----:B------:R-:W-:-:S04]  /*6970*/  IADD3 R54, P4, P5, R28, R98, R54 ;  /* 0x000000621c367210 */ /* 0x000fc80007d9e036 */
[----:B------:R-:W-:Y:S02]  /*6980*/  IADD3.X R36, R3, R112, R36, P4, P5 ;  /* 0x0000007003247210 */ /* 0x000fe400027ea424 */
[----:B------:R-:W-:-:S04]  /*6990*/  LEA R96, P4, R54, R96, 0x1 ;  /* 0x0000006036607211 */ /* 0x000fc800078808ff */
[----:B------:R-:W-:-:S05]  /*69a0*/  LEA.HI.X R97, R54, R97, R36, 0x1, P4 ;  /* 0x0000006136617211 */ /* 0x000fca00020f0c24 */
[----:B--2---:R2:W-:Y:S01]  /*69b0*/  STG.E.128 desc[UR4][R96.64], R44 ;  /* 0x0000002c60007986 */ /* 0x0045e2000c101d04 */
[----:B------:R-:W-:Y:S05]  /*69c0*/  BRA `(.L_x_2351) ;  /* 0x0000000000887947 */ /* 0x000fea0003800000 */
.L_x_2344:
[----:B------:R-:W2:Y:S02]  /*69d0*/  LDL R36, [R1+0x48] ;  /* 0x0000480001247983 */ /* 0x000ea40000100800 */
[----:B--2---:R-:W-:-:S13]  /*69e0*/  ISETP.NE.AND P3, PT, R36, 0x3, PT ;  /* 0x000000032400780c */ /* 0x004fda0003f65270 */
[----:B------:R-:W-:Y:S05]  /*69f0*/  @!P3 BRA `(.L_x_2389) ;  /* 0x000000000004b947 */ /* 0x000fea0003800000 */
[----:B------:R-:W-:Y:S01]  /*6a00*/  BPT.TRAP 0x1 ;  /* 0x000000040000795c */ /* 0x000fe20000300000 */
.L_x_2389:
[----:B------:R-:W2:Y:S01]  /*6a10*/  LDL R36, [R1+0x44] ;  /* 0x0000440001247983 */ /* 0x000ea20000100800 */
[----:B------:R-:W-:Y:S01]  /*6a20*/  IMAD R26, R18, 0x8, R16 ;  /* 0x00000008121a7824 */ /* 0x000fe200078e0210 */
[----:B------:R-:W-:Y:S01]  /*6a30*/  BSSY B1, `(.L_x_2390) ;  /* 0x0000006000017945 */ /* 0x000fe20003800000 */
[----:B------:R-:W-:-:S05]  /*6a40*/  IMAD R91, R24, -0x90, R2 ;  /* 0xffffff70185b7824 */ /* 0x000fca00078e0202 */
[----:B------:R-:W-:Y:S02]  /*6a50*/  VIMNMX R91, R91, 0x90, PT ;  /* 0x000000905b5b7848 */ /* 0x000fe40003fe0100 */
[----:B--2---:R-:W-:-:S04]  /*6a60*/  SHF.L.U32 R92, R36, 0x1f, RZ ;  /* 0x0000001f245c7819 */ /* 0x004fc800000006ff */
[----:B------:R-:W0:Y:S02]  /*6a70*/  SYNCS.PHASECHK.TRANS64.TRYWAIT P4, [R26+URZ+0x31c90], R92 ;  /* 0x031c905c1a0075a7 */ /* 0x000e24000808017f */
[----:B0-----:R-:W-:Y:S05]  /*6a80*/  @!P4 BRA `(.L_x_2391) ;  /* 0x0000020c00d0c947 */ /* 0x001fea0003800000 */
.L_x_2662:
[----:B------:R-:W-:Y:S05]  /*6a90*/  BSYNC B1 ;  /* 0x0000000000017941 */ /* 0x000fea0003800000 */
.L_x_2390:
[----:B------:R-:W-:-:S13]  /*6aa0*/  ISETP.GE.AND P4, PT, R144, R91, PT ;  /* 0x0000005b9000720c */ /* 0x000fda0003f86270 */
[----:B------:R-:W-:Y:S05]  /*6ab0*/  @P4 BRA `(.L_x_2351) ;  /* 0x00000000004c4947 */ /* 0x000fea0003800000 */
[----:B------:R-:W-:Y:S01]  /*6ac0*/  ISETP.NE.AND P4, PT, R11, RZ, PT ;  /* 0x000000ff0b00720c */ /* 0x000fe20003f85270 */
[----:B------:R-:W-:-:S12]  /*6ad0*/  ULDC.64 UR4, c[0x0][0x208] ;  /* 0x0000820000047ab9 */ /* 0x000fd80000000a00 */
        /* <DEDUP_REMOVED lines=17> */
.L_x_2351:
[----:B------:R-:W-:Y:S05]  /*6bf0*/  BSYNC B0 ;  /* 0x0000000000007941 */ /* 0x000fea0003800000 */
.L_x_2343:
        /* <DEDUP_REMOVED lines=17> */
.L_x_2393:
[----:B------:R-:W-:Y:S05]  /*6d10*/  BSYNC B0 ;  /* 0x0000000000007941 */ /* 0x000fea0003800000 */
.L_x_2392:
[----:B------:R-:W2:Y:S01]  /*6d20*/  SYNCS.PHASECHK.TRANS64.TRYWAIT P3, [R26+URZ+0x31cb0], R92 ;  /* 0x031cb05c1a0075a7 */ /* 0x000ea2000806017f */
[----:B------:R-:W-:Y:S04]  /*6d30*/  BSSY B0, `(.L_x_2394) ;  /* 0x0000002000007945 */ /* 0x000fe80003800000 */
[----:B--2---:R-:W-:Y:S05]  /*6d40*/  @!P3 BRA `(.L_x_2395) ;  /* 0x0000020c0034b947 */ /* 0x004fea0003800000 */
.L_x_2663:
[----:B------:R-:W-:Y:S05]  /*6d50*/  BSYNC B0 ;  /* 0x0000000000007941 */ /* 0x000fea0003800000 */
.L_x_2394:
[----:B------:R-:W-:Y:S01]  /*6d60*/  ISETP.GE.AND P3, PT, R144, R91, PT ;  /* 0x0000005b9000720c */ /* 0x000fe20003f66270 */
[----:B------:R-:W-:-:S12]  /*6d70*/  BSSY B0, `(.L_x_2396) ;  /* 0x0000021000007945 */ /* 0x000fd80003800000 */
[----:B------:R-:W-:Y:S05]  /*6d80*/  @P3 BRA `(.L_x_2397) ;  /* 0x00000000007c3947 */ /* 0x000fea0003800000 */
[----:B------:R-:W-:Y:S01]  /*6d90*/  IMAD.WIDE R38, R24, 0x90, R78 ;  /* 0x0000009018267825 */ /* 0x000fe200078e024e */
[----:B------:R-:W-:Y:S01]  /*6da0*/  ULDC.64 UR4, c[0x0][0x328] ;  /* 0x0000ca0000047ab9 */ /* 0x000fe20000000a00 */
[----:B------:R-:W-:Y:S02]  /*6db0*/  ULDC.64 UR6, c[0x0][0x208] ;  /* 0x0000820000067ab9 */ /* 0x000fe40000000a00 */
[----:B------:R-:W-:Y:S02]  /*6dc0*/  IMAD R39, R39, UR4, RZ ;  /* 0x0000000427277c24 */ /* 0x000fe4000f8e02ff */
[----:B-1----:R-:W-:Y:S02]  /*6dd0*/  IMAD.MOV.U32 R36, RZ, RZ, R30 ;  /* 0x000000ffff247224 */ /* 0x002fe400078e001e */
[----:B------:R-:W-:Y:S02]  /*6de0*/  IMAD.MOV.U32 R37, RZ, RZ, R89 ;  /* 0x000000ffff257224 */ /* 0x000fe400078e0059 */
[----:B------:R-:W-:-:S02]  /*6df0*/  IMAD R39, R38, UR5, R39 ;  /* 0x0000000526277c24 */ /* 0x000fc4000f8e0227 */
        /* <DEDUP_REMOVED lines=24> */
.L_x_2397:
[----:B------:R-:W-:Y:S05]  /*6f80*/  BSYNC B0 ;  /* 0x0000000000007941 */ /* 0x000fea0003800000 */
.L_x_2396:
[----:B------:R-:W4:Y:S01]  /*6f90*/  LDL.LU R27, [R1+0x44] ;  /* 0x00004400011b7983 */ /* 0x000f220000300800 */
[----:B0-2---:R-:W-:Y:S02]  /*6fa0*/  @!P4 VIADD R26, R26, 0x31cc0 ;  /* 0x00031cc01a1ac836 */ /* 0x005fe40000000000 */
[----:B------:R-:W-:Y:S01]  /*6fb0*/  VIADD R18, R18, 0x1 ;  /* 0x0000000112127836 */ /* 0x000fe20000000000 */
[----:B------:R-:W-:Y:S01]  /*6fc0*/  @!PT LDS RZ, [RZ] ;  /* 0x00000000fffff984 */ /* 0x000fe20000000800 */
[----:B------:R-:W-:Y:S01]  /*6fd0*/  @!PT LDS RZ, [RZ] ;  /* 0x00000000fffff984 */ /* 0x000fe20000000800 */
[----:B------:R-:W-:Y:S01]  /*6fe0*/  @!PT LDS RZ, [RZ] ;  /* 0x00000000fffff984 */ /* 0x000fe20000000800 */
[----:B------:R-:W-:Y:S01]  /*6ff0*/  @!PT LDS RZ, [RZ] ;  /* 0x00000000fffff984 */ /* 0x000fe20000000800 */
[----:B------:R0:W-:Y:S06]  /*7000*/  MEMBAR.ALL.CTA ;  /* 0x0000000000007992 */ /* 0x0001ec0000008000 */
[----:B0-----:R-:W0:Y:S01]  /*7010*/  FENCE.VIEW.ASYNC.S ;  /* 0x00000000000073c6 */ /* 0x001e220000000000 */
[----:B------:R-:W-:Y:S01]  /*7020*/  @!P4 PRMT R26, RZ, 0x654, R26 ;  /* 0x00000654ff1ac816 */ /* 0x000fe2000000001a */
[----:B0-----:R0:W-:Y:S01]  /*7030*/  BAR.SYNC.DEFER_BLOCKING R113, 0x80 ;  /* 0x000200710000751d */ /* 0x0011e20000010000 */
[----:B------:R-:W-:-:S04]  /*7040*/  ISETP.NE.AND P3, PT, R18, 0x2, PT ;  /* 0x000000021200780c */ /* 0x000fc80003f65270 */
[----:B------:R-:W-:Y:S01]  /*7050*/  SEL R18, R18, RZ, P3 ;  /* 0x000000ff12127207 */ /* 0x000fe20001800000 */
[----:B------:R2:W-:Y:S02]  /*7060*/  @!P4 SYNCS.ARRIVE.TRANS64.RED.A1T0 RZ, [R26+URZ], RZ ;  /* 0x000000ff1affc9a7 */ /* 0x0005e4000810043f */
[----:B--2---:R-:W-:-:S04]  /*7070*/  SEL R26, RZ, 0x1, P3 ;  /* 0x00000001ff1a7807 */ /* 0x004fc80001800000 */
[----:B----4-:R-:W-:-:S05]  /*7080*/  LOP3.LUT R27, R27, R26, RZ, 0x3c, !PT ;  /* 0x0000001a1b1b7212 */ /* 0x010fca00078e3cff */
[----:B------:R0:W-:Y:S01]  /*7090*/  STL [R1+0x44], R27 ;  /* 0x0000441b01007387 */ /* 0x0001e20000100800 */
[----:B------:R-:W-:Y:S05]  /*70a0*/  @P2 BRA `(.L_x_2398) ;  /* 0xffffffb800d42947 */ /* 0x000fea000383ffff */
[----:B0-----:R-:W0:Y:S01]  /*70b0*/  S2R R27, SR_TID.X ;  /* 0x00000000001b7919 */ /* 0x001e220000002100 */
[----:B------:R-:W-:Y:S02]  /*70c0*/  PLOP3.LUT P0, PT, PT, PT, PT, 0x8, 0x0 ;  /* 0x000000000000781c */ /* 0x000fe40003f0e170 */
[----:B0-----:R-:W-:-:S04]  /*70d0*/  SHF.R.U32.HI R27, RZ, 0x7, R27 ;  /* 0x00000007ff1b7819 */ /* 0x001fc8000001161b */
[----:B------:R-:W-:-:S13]  /*70e0*/  ISETP.NE.AND P5, PT, R27, 0x1, PT ;  /* 0x000000011b00780c */ /* 0x000fda0003fa5270 */
[----:B------:R-:W-:Y:S06]  /*70f0*/  @!P5 BAR.ARV 0x9, 0x100 ;  /* 0x024400000000db1d */ /* 0x000fec0000002000 */
.L_x_2338:
[----:B------:R-:W2:Y:S01]  /*7100*/  LDL R6, [R1+0x88] ;  /* 0x0000880001067983 */ /* 0x000ea20000100800 */
[----:B------:R-:W0:Y:S03]  /*7110*/  LDC R0, c[0x0][0x448] ;  /* 0x00011200ff007b82 */ /* 0x000e260000000800 */
[----:B------:R-:W4:Y:S04]  /*7120*/  LDL R5, [R1+0x34] ;  /* 0x0000340001057983 */ /* 0x000f280000100800 */
[----:B------:R-:W4:Y:S01]  /*7130*/  LDL R4, [R1+0x40] ;  /* 0x0000400001047983 */ /* 0x000f220000100800 */
[----:B------:R-:W-:Y:S01]  /*7140*/  IMAD.MOV.U32 R96, RZ, RZ, RZ ;  /* 0x000000ffff607224 */ /* 0x000fe200078e00ff */
[----:B0-----:R-:W-:-:S13]  /*7150*/  ISETP.NE.AND P1, PT, R0, 0x1, PT ;  /* 0x000000010000780c */ /* 0x001fda0003f25270 */
[----:B------:R-:W0:Y:S08]  /*7160*/  @P1 LDC R3, c[0x0][0x44c] ;  /* 0x00011300ff031b82 */ /* 0x000e300000000800 */
[----:B------:R-:W1:Y:S01]  /*7170*/  @P1 LDC R2, c[0x0][0x450] ;  /* 0x00011400ff021b82 */ /* 0x000e620000000800 */
[----:B--2---:R-:W-:-:S04]  /*7180*/  VIADD R0, R6, 0xbf ;  /* 0x000000bf06007836 */ /* 0x004fc80000000000 */
[----:B0-----:R-:W-:Y:S01]  /*7190*/  @P1 IMAD.HI.U32 R3, R0, R3, RZ ;  /* 0x0000000300031227 */ /* 0x001fe200078e00ff */
[----:B----4-:R-:W-:-:S04]  /*71a0*/  IADD3 R5, R4, 0x90, -R5 ;  /* 0x0000009004057810 */ /* 0x010fc80007ffe805 */
[----:B-1----:R-:W-:-:S05]  /*71b0*/  @P1 SHF.R.U32.HI R0, RZ, R2, R3 ;  /* 0x00000002ff001219 */ /* 0x002fca0000011603 */
[----:B------:R-:W-:-:S04]  /*71c0*/  IMAD.IADD R0, R5, 0x1, R0 ;  /* 0x0000000105007824 */ /* 0x000fc800078e0200 */
[----:B------:R-:W-:-:S05]  /*71d0*/  IMAD.HI R0, R0, 0x38e38e39, RZ ;  /* 0x38e38e3900007827 */ /* 0x000fca00078e02ff */
[----:B------:R-:W-:-:S04]  /*71e0*/  SHF.R.U32.HI R3, RZ, 0x1f, R0 ;  /* 0x0000001fff037819 */ /* 0x000fc80000011600 */
[----:B------:R-:W-:-:S04]  /*71f0*/  LEA.HI.SX32 R3, R0, R3, 0x1b ;  /* 0x0000000300037211 */ /* 0x000fc800078fdaff */
[----:B------:R-:W-:-:S04]  /*7200*/  VIMNMX R9, R114, R3, PT ;  /* 0x0000000372097248 */ /* 0x000fc80003fe0100 */
[----:B------:R-:W-:Y:S01]  /*7210*/  ISETP.GE.AND P1, PT, R9, 0x1, PT ;  /* 0x000000010900780c */ /* 0x000fe20003f26270 */
[----:B------:R-:W-:-:S12]  /*7220*/  @P0 BRA `(.L_x_2399) ;  /* 0x00000000000c0947 */ /* 0x000fd80003800000 */
[----:B------:R-:W0:Y:S01]  /*7230*/  FENCE.VIEW.ASYNC.G ;  /* 0x00000000000073c6 */ /* 0x000e220000000100 */
[----:B------:R-:W-:Y:S05]  /*7240*/  WARPSYNC.ALL ;  /* 0x0000000000007948 */ /* 0x000fea0003800000 */
[----:B0-----:R-:W-:Y:S06]  /*7250*/  BAR.ARV 0xc, 0x200 ;  /* 0x0308000000007b1d */ /* 0x001fec0000002000 */
.L_x_2399:
[----:B------:R-:W-:Y:S04]  /*7260*/  BSSY B0, `(.L_x_2400) ;  /* 0x0000021000007945 */ /* 0x000fe80003800000 */
[----:B------:R-:W-:Y:S05]  /*7270*/  @!P1 BRA `(.L_x_2401) ;  /* 0x00000000007c9947 */ /* 0x000fea0003800000 */
[----:B------:R-:W2:Y:S01]  /*7280*/  LDL R0, [R1+0x9c] ;  /* 0x00009c0001007983 */ /* 0x000ea20000100800 */
[----:B------:R-:W-:Y:S01]  /*7290*/  ULDC UR4, c[0x0][0x9f0] ;  /* 0x00027c0000047ab9 */ /* 0x000fe20000000800 */
[----:B--2---:R-:W-:-:S04]  /*72a0*/  ISETP.NE.AND P0, PT, R0, RZ, PT ;  /* 0x000000ff0000720c */ /* 0x004fc80003f05270 */
[----:B------:R-:W-:-:S04]  /*72b0*/  SEL R6, R0, UR4, P0 ;  /* 0x0000000400067c07 */ /* 0x000fc80008000000 */
        /* <DEDUP_REMOVED lines=27> */
.L_x_2401:
[----:B------:R-:W-:Y:S05]  /*7470*/  BSYNC B0 ;  /* 0x0000000000007941 */ /* 0x000fea0003800000 */
.L_x_2400:
        /* <DEDUP_REMOVED lines=19> */
[----:B---3--:R-:W-:-:S02]  /*75b0*/  CS2R R38, SRZ ;  /* 0x0000000000267805 */ /* 0x008fc4000001ff00 */
[----:B------:R-:W-:Y:S02]  /*75c0*/  CS2R R36, SRZ ;  /* 0x0000000000247805 */ /* 0x000fe4000001ff00 */
        /* <DEDUP_REMOVED lines=9> */
[----:B------:R-:W-:-:S04]  /*7660*/  VIADDMNMX R96, R3, R96, R9, PT ;  /* 0x0000006003607246 */ /* 0x000fc80003800109 */
        /* <DEDUP_REMOVED lines=11> */
.L_x_2666:
        /* <DEDUP_REMOVED lines=27> */
[----:B-1---5:R-:W-:Y:S05]  /*78d0*/  CALL.ABS.NOINC R14 ;  /* 0x000000000e007343 */ /* 0x022fea0003c00000 */
.L_x_2405:
[----:B------:R-:W-:Y:S05]  /*78e0*/  BSYNC B6 ;  /* 0x0000000000067941 */ /* 0x000fea0003800000 */
.L_x_2404:
        /* <DEDUP_REMOVED lines=13> */
.L_x_2409:
[----:B--2---:R2:W3:Y:S02]  /*79c0*/  SYNCS.PHASECHK.TRANS64.TRYWAIT P0, [R16+URZ+0x31c00], R3 ;  /* 0x031c0003100075a7 */ /* 0x0044e4000800017f */
[----:B---3--:R-:W-:Y:S05]  /*79d0*/  @!P0 NANOSLEEP.SYNCS 0x989680 ;  /* 0x009896800000895d */ /* 0x008fea0003900000 */
[----:B------:R-:W3:Y:S02]  /*79e0*/  @!P0 SYNCS.PHASECHK.TRANS64 P0, [R16+URZ+0x31c00], R3 ;  /* 0x031c0003100085a7 */ /* 0x000ee4000800007f */
[----:B---3--:R-:W-:Y:S05]  /*79f0*/  @!P0 BRA `(.L_x_2409) ;  /* 0xfffffffc00f08947 */ /* 0x008fea000383ffff */
.L_x_2408:
[----:B------:R-:W-:Y:S05]  /*7a00*/  BSYNC B0 ;  /* 0x0000000000007941 */ /* 0x000fea0003800000 */
.L_x_2407:
[----:B------:R-:W-:Y:S05]  /*7a10*/  BRA `(.L_x_2410) ;  /* 0x0000003c00b87947 */ /* 0x000fea0003800000 */
.L_x_2406:
[----:B------:R-:W2:Y:S01]  /*7a20*/  LDL R3, [R1+0xcc] ;  /* 0x0000cc0001037983 */ /* 0x000ea20000100800 */
[----:B-1---5:R-:W-:Y:S01]  /*7a30*/  SHF.R.S32.HI R0, RZ, 0x1f, R107 ;  /* 0x0000001fff007819 */ /* 0x022fe2000001146b */
[----:B------:R-:W-:Y:S01]  /*7a40*/  ULDC.64 UR4, c[0x0][0x3f8] ;  /* 0x0000fe0000047ab9 */ /* 0x000fe20000000a00 */
[----:B------:R-:W-:Y:S01]  /*7a50*/  ULDC.64 UR6, c[0x0][0x408] ;  /* 0x0001020000067ab9 */ /* 0x000fe20000000a00 */
[----:B------:R-:W-:-:S04]  /*7a60*/  IMAD.WIDE.U32 R24, R107, UR4, RZ ;  /* 0x000000046b187c25 */ /* 0x000fc8000f8e00ff */
[C---:B------:R-:W-:Y:S02]  /*7a70*/  IMAD R4, R0.reuse, UR4, RZ ;  /* 0x0000000400047c24 */ /* 0x040fe4000f8e02ff */
[----:B------:R-:W-:Y:S02]  /*7a80*/  IMAD R0, R0, UR6, RZ ;  /* 0x0000000600007c24 */ /* 0x000fe4000f8e02ff */
[C---:B------:R-:W-:Y:S02]  /*7a90*/  IMAD R29, R107.reuse, UR5, R4 ;  /* 0x000000056b1d7c24 */ /* 0x040fe4000f8e0204 */
[C---:B------:R-:W-:Y:S02]  /*7aa0*/  IMAD R31, R107.reuse, UR7, R0 ;  /* 0x000000076b1f7c24 */ /* 0x040fe4000f8e0200 */
[----:B------:R-:W-:-:S04]  /*7ab0*/  IMAD.WIDE.U32 R26, R107, UR6, RZ ;  /* 0x000000066b1a7c25 */ /* 0x000fc8000f8e00ff */
[----:B------:R-:W-:Y:S02]  /*7ac0*/  IMAD.IADD R29, R29, 0x1, R25 ;  /* 0x000000011d1d7824 */ /* 0x000fe400078e0219 */
[----:B------:R-:W-:Y:S01]  /*7ad0*/  IMAD.IADD R31, R31, 0x1, R27 ;  /* 0x000000011f1f7824 */ /* 0x000fe200078e021b */
        /* <DEDUP_REMOVED lines=18> */
.L_x_2411:
        /* <DEDUP_REMOVED lines=18> */
[----:B--2---:R-:W-:-:S04]  /*7d20*/  @P0 SHF.R.U32.HI R3, RZ, R5, R0 ;  /* 0x00000005ff030219 */ /* 0x004fc80000011600 */
[----:B------:R-:W-:Y:S01]  /*7d30*/  SHF.R.S32.HI R0, RZ, 0x1f, R3 ;  /* 0x0000001fff007819 */ /* 0x000fe20000011403 */
[----:B------:R-:W-:-:S04]  /*7d40*/  IMAD.WIDE.U32 R6, R3, UR4, R6 ;  /* 0x0000000403067c25 */ /* 0x000fc8000f8e0006 */
[C---:B------:R-:W-:Y:S02]  /*7d50*/  IMAD R4, R0.reuse, UR4, RZ ;  /* 0x0000000400047c24 */ /* 0x040fe4000f8e02ff */
[----:B------:R-:W-:Y:S02]  /*7d60*/  IMAD R0, R0, UR6, RZ ;  /* 0x0000000600007c24 */ /* 0x000fe4000f8e02ff */
[C---:B------:R-:W-:Y:S01]  /*7d70*/  IMAD R13, R3.reuse, UR5, R4 ;  /* 0x00000005030d7c24 */ /* 0x040fe2000f8e0204 */
[----:B------:R-:W-:Y:S01]  /*7d80*/  ULDC.64 UR4, c[0x0][0x3e8] ;  /* 0x0000fa0000047ab9 */ /* 0x000fe20000000a00 */
[----:B------:R-:W-:-:S04]  /*7d90*/  IMAD.WIDE.U32 R8, R3, UR6, R8 ;  /* 0x0000000603087c25 */ /* 0x000fc8000f8e0008 */
[----:B------:R-:W-:Y:S01]  /*7da0*/  IMAD R5, R3, UR7, R0 ;  /* 0x0000000703057c24 */ /* 0x000fe2000f8e0200 */
[----:B------:R-:W-:Y:S01]  /*7db0*/  ULDC.64 UR6, c[0x0][0x400] ;  /* 0x0001000000067ab9 */ /* 0x000fe20000000a00 */
[----:B------:R-:W-:Y:S01]  /*7dc0*/  IMAD.IADD R13, R7, 0x1, R13 ;  /* 0x00000001070d7824 */ /* 0x000fe200078e020d */
[----:B------:R-:W-:Y:S01]  /*7dd0*/  LEA R0, P0, R6, UR4, 0x1 ;  /* 0x0000000406007c11 */ /* 0x000fe2000f8008ff */
[----:B------:R-:W-:Y:S01]  /*7de0*/  IMAD.IADD R5, R9, 0x1, R5 ;  /* 0x0000000109057824 */ /* 0x000fe200078e0205 */
[----:B------:R-:W-:Y:S01]  /*7df0*/  LEA R4, P1, R8, UR6, 0x1 ;  /* 0x0000000608047c11 */ /* 0x000fe2000f8208ff */
[----:B------:R-:W-:Y:S01]  /*7e00*/  UMOV UR4, 0xffffffff ;  /* 0xffffffff00047882 */ /* 0x000fe20000000000 */
[----:B------:R-:W-:Y:S02]  /*7e10*/  LEA.HI.X R13, R6, UR5, R13, 0x1, P0 ;  /* 0x00000005060d7c11 */ /* 0x000fe400080f0c0d */
[----:B------:R-:W-:Y:S01]  /*7e20*/  LEA.HI.X R5, R8, UR7, R5, 0x1, P1 ;  /* 0x0000000708057c11 */ /* 0x000fe200088f0c05 */
[----:B------:R-:W-:Y:S08]  /*7e30*/  BRA.DIV UR4, `(.L_x_2414) ;  /* 0x000001fe04347947 */ /* 0x000ff0000b800000 */
[----:B------:R1:W2:Y:S04]  /*7e40*/  SHFL.IDX PT, R3, R13, RZ, 0x1e1f ;  /* 0x001e1fff0d037589 */ /* 0x0002a800000e0000 */
[----:B------:R-:W3:Y:S04]  /*7e50*/  SHFL.IDX PT, R0, R0, RZ, 0x1e1f ;  /* 0x001e1fff00007589 */ /* 0x000ee800000e0000 */
[----:B------:R-:W4:Y:S04]  /*7e60*/  SHFL.IDX PT, R5, R5, RZ, 0x1e1f ;  /* 0x001e1fff05057589 */ /* 0x000f2800000e0000 */
[----:B-1----:R-:W0:Y:S02]  /*7e70*/  SHFL.IDX PT, R4, R4, RZ, 0x1e1f ;  /* 0x001e1fff04047589 */ /* 0x002e2400000e0000 */
.L_x_2672:
[----:B------:R-:W5:Y:S04]  /*7e80*/  LDL R6, [R1+0x34] ;  /* 0x0000340001067983 */ /* 0x000f680000100800 */
[----:B------:R-:W2:Y:S01]  /*7e90*/  LDL R53, [R1+0xac] ;  /* 0x0000ac0001357983 */ /* 0x000ea20000100800 */
[----:B------:R-:W-:Y:S01]  /*7ea0*/  BSSY B1, `(.L_x_2415) ;  /* 0x0000061000017945 */ /* 0x000fe20003800000 */
        /* <DEDUP_REMOVED lines=9> */
[----:B0-----:R-:W-:Y:S01]  /*7f40*/  CS2R R14, SRZ ;  /* 0x00000000000e7805 */ /* 0x001fe2000001ff00 */
[----:B-----5:R-:W-:Y:S01]  /*7f50*/  IMAD R6, R6, R20, RZ ;  /* 0x0000001406067224 */ /* 0x020fe200078e02ff */
[----:B------:R-:W-:-:S03]  /*7f60*/  CS2R R20, SRZ ;  /* 0x0000000000147805 */ /* 0x000fc6000001ff00 */
[----:B------:R-:W-:Y:S01]  /*7f70*/  IMAD R109, R109, -0xc0, R6 ;  /* 0xffffff406d6d7824 */ /* 0x000fe200078e0206 */
[----:B------:R-:W-:Y:S02]  /*7f80*/  ISETP.GE.AND P1, PT, R10, R6, PT ;  /* 0x000000060a00720c */ /* 0x000fe40003f26270 */
[----:B------:R-:W-:Y:S02]  /*7f90*/  CS2R R10, SRZ ;  /* 0x00000000000a7805 */ /* 0x000fe4000001ff00 */
[----:B--2---:R-:W-:Y:S02]  /*7fa0*/  LEA.HI R52, R53, R53, RZ, 0x1 ;  /* 0x0000003535347211 */ /* 0x004fe400078f08ff */
[----:B------:R-:W-:-:S04]  /*7fb0*/  VIMNMX R109, R109, 0xc0, PT ;  /* 0x000000c06d6d7848 */ /* 0x000fc80003fe0100 */
[----:B------:R-:W-:-:S03]  /*7fc0*/  ISETP.GE.AND P0, PT, R144, R109, PT ;  /* 0x0000006d9000720c */ /* 0x000fc60003f06270 */
[----:B------:R-:W-:Y:S10]  /*7fd0*/  @P1 BRA `(.L_x_2416) ;  /* 0x0000000400341947 */ /* 0x000ff40003800000 */
        /* <DEDUP_REMOVED lines=8> */
[----:B------:R-:W-:Y:S01]  /*8060*/  CS2R R30, SRZ ;  /* 0x00000000001e7805 */ /* 0x000fe2000001ff00 */
[----:B------:R-:W-:Y:S01]  /*8070*/  ULDC.64 UR6, c[0x0][0x208] ;  /* 0x0000820000067ab9 */ /* 0x000fe20000000a00 */
[----:B------:R-:W-:Y:S02]  /*8080*/  CS2R R38, SRZ ;  /* 0x0000000000267805 */ /* 0x000fe4000001ff00 */
[----:B------:R-:W-:Y:S02]  /*8090*/  CS2R R34, SRZ ;  /* 0x0000000000227805 */ /* 0x000fe4000001ff00 */
[----:B------:R-:W-:Y:S02]  /*80a0*/  CS2R R28, SRZ ;  /* 0x00000000001c7805 */ /* 0x000fe4000001ff00 */
[----:B------:R-:W-:Y:S02]  /*80b0*/  CS2R R26, SRZ ;  /* 0x00000000001a7805 */ /* 0x000fe4000001ff00 */
[----:B------:R-:W-:-:S02]  /*80c0*/  CS2R R24, SRZ ;  /* 0x0000000000187805 */ /* 0x000fc4000001ff00 */
        /* <DEDUP_REMOVED lines=18> */
[----:B------:R-:W-:Y:S02]  /*81f0*/  SHF.R.S32.HI R11, RZ, 0x1f, R41 ;  /* 0x0000001fff0b7819 */ /* 0x000fe40000011429 */
[----:B------:R-:W-:Y:S01]  /*8200*/  @!P3 IADD3 R50, P5, R0, R49, RZ ;  /* 0x000000310032b210 */ /* 0x000fe20007fbe0ff */
[----:B------:R-:W-:Y:S01]  /*8210*/  @!P3 IMAD.X R49, R5, 0x1, R10, P4 ;  /* 0x000000010531b824 */ /* 0x000fe200020e060a */
[-C--:B------:R-:W-:Y:S02]  /*8220*/  @!P2 IADD3 R44, P4, R4, R45.reuse, RZ ;  /* 0x0000002d042ca210 */ /* 0x080fe40007f9e0ff */
[----:B0-----:R-:W-:Y:S01]  /*8230*/  SHF.L.U64.HI R6, R41, 0x1, R11 ;  /* 0x0000000129067819 */ /* 0x001fe2000001020b */
[----:B------:R-:W-:Y:S01]  /*8240*/  IMAD.SHL.U32 R7, R40, 0x2, RZ ;  /* 0x0000000228077824 */ /* 0x000fe200078e00ff */
[----:B------:R-:W-:Y:S01]  /*8250*/  SHF.R.S32.HI R12, RZ, 0x1f, R40 ;  /* 0x0000001fff0c7819 */ /* 0x000fe20000011428 */
[----:B------:R-:W-:Y:S01]  /*8260*/  @!P3 IMAD.X R51, R3, 0x1, R10, P5 ;  /* 0x000000010333b824 */ /* 0x000fe200028e060a */
[----:B------:R-:W-:Y:S01]  /*8270*/  @!P2 IADD3 R46, P5, R0, R45, RZ ;  /* 0x0000002d002ea210 */ /* 0x000fe20007fbe0ff */
[----:B------:R-:W-:Y:S01]  /*8280*/  @!P2 IMAD.X R45, R5, 0x1, R6, P4 ;  /* 0x00000001052da824 */ /* 0x000fe200020e0606 */
[----:B------:R-:W-:Y:S01]  /*8290*/  SHF.L.U64.HI R12, R40, 0x1, R12 ;  /* 0x00000001280c7819 */ /* 0x000fe2000001020c */
[----:B------:R-:W-:Y:S01]  /*82a0*/  IMAD.SHL.U32 R13, R14, 0x2, RZ ;  /* 0x000000020e0d7824 */ /* 0x000fe200078e00ff */
[-C--:B------:R-:W-:Y:S01]  /*82b0*/  @!P1 IADD3 R42, P4, R0, R7.reuse, RZ ;  /* 0x00000007002a9210 */ /* 0x080fe20007f9e0ff */
[C---:B------:R-:W-:Y:S01]  /*82c0*/  @!P2 IMAD.X R47, R3.reuse, 0x1, R6, P5 ;  /* 0x00000001032fa824 */ /* 0x040fe200028e0606 */
[----:B------:R-:W-:Y:S01]  /*82d0*/  ISETP.GE.AND P5, PT, R20, UR4, PT ;  /* 0x0000000414007c0c */ /* 0x000fe2000bfa6270 */
[----:B------:R-:W5:Y:S02]  /*82e0*/  @!P3 LD.E.64 R28, desc[UR6][R50.64] ;  /* 0x00000006321cb980 */ /* 0x000f64000c101b00 */
[--C-:B------:R-:W-:Y:S01]  /*82f0*/  @!P1 IMAD.X R43, R3, 0x1, R12.reuse, P4 ;  /* 0x00000001032b9824 */ /* 0x100fe200020e060c */
[----:B------:R-:W-:Y:S01]  /*8300*/  @!P1 IADD3 R6, P4, R4, R7, RZ ;  /* 0x0000000704069210 */ /* 0x000fe20007f9e0ff */
[----:B------:R-:W5:Y:S04]  /*8310*/  @!P3 LD.E.64 R26, desc[UR6][R48.64] ;  /* 0x00000006301ab980 */ /* 0x000f68000c101b00 */
[----:B------:R-:W-:Y:S01]  /*8320*/  @!P1 IMAD.X R7, R5, 0x1, R12, P4 ;  /* 0x0000000105079824 */ /* 0x000fe200020e060c */
[----:B------:R-:W-:Y:S01]  /*8330*/  ISETP.GE.AND P4, PT, R14, UR4, PT ;  /* 0x000000040e007c0c */ /* 0x000fe2000bf86270 */
[----:B------:R-:W5:Y:S02]  /*8340*/  @!P2 LD.E.64 R24, desc[UR6][R46.64] ;  /* 0x000000062e18a980 */ /* 0x000f64000c101b00 */
[----:B------:R-:W-:-:S02]  /*8350*/  @!P5 IMAD.MOV.U32 R8, RZ, RZ, R0 ;  /* 0x000000ffff08d224 */ /* 0x000fc400078e0000 */
        /* <DEDUP_REMOVED lines=19> */
[----:B------:R0:W5:Y:S04]  /*8490*/  @!P4 LD.E.64 R10, desc[UR6][R40.64] ;  /* 0x00000006280ac980 */ /* 0x000168000c101b00 */
[----:B------:R0:W5:Y:S02]  /*84a0*/  @!P4 LD.E.64 R8, desc[UR6][R4.64] ;  /* 0x000000060408c980 */ /* 0x000164000c101b00 */
.L_x_2416:
[----:B------:R-:W-:Y:S05]  /*84b0*/  BSYNC B1 ;  /* 0x0000000000017941 */ /* 0x000fea0003800000 */
.L_x_2415:
[----:B-----5:R-:W-:Y:S01]  /*84c0*/  IMAD.MOV.U32 R3, RZ, RZ, R35 ;  /* 0x000000ffff037224 */ /* 0x020fe200078e0023 */
[----:B------:R-:W-:Y:S01]  /*84d0*/  LOP3.LUT R52, R52, 0xfffffffe, RZ, 0xc0, !PT ;  /* 0xfffffffe34347812 */ /* 0x000fe200078ec0ff */
[----:B0-----:R-:W-:Y:S01]  /*84e0*/  IMAD.MOV.U32 R4, RZ, RZ, R30 ;  /* 0x000000ffff047224 */ /* 0x001fe200078e001e */
[----:B------:R-:W-:Y:S01]  /*84f0*/  BSSY B1, `(.L_x_2417) ;  /* 0x000002a000017945 */ /* 0x000fe20003800000 */
[----:B---3--:R-:W-:Y:S02]  /*8500*/  IMAD.MOV.U32 R0, RZ, RZ, R34 ;  /* 0x000000ffff007224 */ /* 0x008fe400078e0022 */
[----:B----4-:R-:W-:Y:S01]  /*8510*/  IMAD.MOV.U32 R5, RZ, RZ, R27 ;  /* 0x000000ffff057224 */ /* 0x010fe200078e001b */
        /* <DEDUP_REMOVED lines=12> */
[----:B------:R-:W-:-:S02]  /*85e0*/  IMAD.MOV.U32 R4, RZ, RZ, R21 ;  /* 0x000000ffff047224 */ /* 0x000fc400078e0015 */
[----:B------:R-:W-:-:S03]  /*85f0*/  IMAD.MOV.U32 R6, RZ, RZ, R13 ;  /* 0x000000ffff067224 */ /* 0x000fc600078e000d */
[----:B------:R-:W-:Y:S01]  /*8600*/  PRMT R44, R0, 0x5410, R4 ;  /* 0x00005410002c7816 */ /* 0x000fe20000000004 */
[----:B------:R-:W-:Y:S01]  /*8610*/  IMAD.MOV.U32 R0, RZ, RZ, R8 ;  /* 0x000000ffff007224 */ /* 0x000fe200078e0008 */
[----:B------:R-:W-:Y:S01]  /*8620*/  PRMT R42, R5, 0x5410, R6 ;  /* 0x00005410052a7816 */ /* 0x000fe20000000006 */
[----:B------:R-:W-:Y:S02]  /*8630*/  IMAD.MOV.U32 R4, RZ, RZ, R9 ;  /* 0x000000ffff047224 */ /* 0x000fe400078e0009 */
        /* <DEDUP_REMOVED lines=21> */
.L_x_2673:
[----:B------:R-:W-:Y:S05]  /*8790*/  BSYNC B1 ;  /* 0x0000000000017941 */ /* 0x000fea0003800000 */
.L_x_2417:
        /* <DEDUP_REMOVED lines=28> */
[--C-:B------:R-:W-:Y:S01]  /*8960*/  SHF.R.U64 R55, R38, 0x10, R39.reuse ;  /* 0x0000001026377819 */ /* 0x100fe20000001227 */
[--C-:B------:R-:W-:Y:S01]  /*8970*/  HADD2.F32 R38, -RZ, R48.reuse.H1_H1 ;  /* 0x30000030ff267230 */ /* 0x100fe20000004100 */
[----:B------:R-:W-:Y:S01]  /*8980*/  SHF.R.U32.HI R39, RZ, 0x10, R39 ;  /* 0x00000010ff277819 */ /* 0x000fe20000011627 */
[----:B------:R-:W-:Y:S01]  /*8990*/  HADD2.F32 R48, -RZ, R48.H0_H0 ;  /* 0x20000030ff307230 */ /* 0x000fe20000004100 */
[--C-:B------:R-:W-:Y:S02]  /*89a0*/  SHF.R.U32.HI R49, RZ, 0x10, R35.reuse ;  /* 0x00000010ff317819 */ /* 0x100fe40000011623 */
[----:B------:R-:W-:Y:S01]  /*89b0*/  SHF.R.U64 R53, R34, 0x10, R35 ;  /* 0x0000001022357819 */ /* 0x000fe20000001223 */
[----:B------:R-:W-:Y:S02]  /*89c0*/  HADD2.F32 R39, -RZ, R39.H0_H0 ;  /* 0x20000027ff277230 */ /* 0x000fe40000004100 */
[----:B------:R-:W-:-:S02]  /*89d0*/  HADD2.F32 R49, -RZ, R49.H0_H0 ;  /* 0x20000031ff317230 */ /* 0x000fc40000004100 */
[--C-:B0-----:R-:W-:Y:S02]  /*89e0*/  HADD2.F32 R36, -RZ, R7.reuse.H0_H0 ;  /* 0x20000007ff247230 */ /* 0x101fe40000004100 */
[----:B------:R-:W-:Y:S02]  /*89f0*/  HADD2.F32 R37, -RZ, R7.H1_H1 ;  /* 0x30000007ff257230 */ /* 0x000fe40000004100 */
[--C-:B------:R-:W-:Y:S02]  /*8a00*/  HADD2.F32 R7, -RZ, R4.reuse.H0_H0 ;  /* 0x20000004ff077230 */ /* 0x100fe40000004100 */
[----:B------:R-:W-:Y:S02]  /*8a10*/  HADD2.F32 R4, -RZ, R4.H1_H1 ;  /* 0x30000004ff047230 */ /* 0x000fe40000004100 */
[C---:B------:R-:W-:Y:S01]  /*8a20*/  FMUL.FTZ R52, R37.reuse, R39 ;  /* 0x0000002725347220 */ /* 0x040fe20000410000 */
[----:B------:R-:W-:Y:S01]  /*8a30*/  FMUL.FTZ R51, R37, R49 ;  /* 0x0000003125337220 */ /* 0x000fe20000410000 */
[----:B------:R-:W-:-:S02]  /*8a40*/  HADD2.F32 R34, -RZ, R6.H0_H0 ;  /* 0x20000006ff227230 */ /* 0x000fc40000004100 */
[----:B------:R-:W-:Y:S01]  /*8a50*/  FMUL.FTZ R50, R4, R48 ;  /* 0x0000003004327220 */ /* 0x000fe20000410000 */
[----:B------:R-:W-:Y:S01]  /*8a60*/  FFMA.FTZ R54, R36, R49, R52 ;  /* 0x0000003124367223 */ /* 0x000fe20000010034 */
[----:B------:R-:W-:Y:S02]  /*8a70*/  HADD2.F32 R35, -RZ, R6.H1_H1 ;  /* 0x30000006ff237230 */ /* 0x000fe40000004100 */
[-C--:B------:R-:W-:Y:S01]  /*8a80*/  FMUL.FTZ R52, R4, R38.reuse ;  /* 0x0000002604347220 */ /* 0x080fe20000410000 */
[C---:B------:R-:W-:Y:S01]  /*8a90*/  FFMA.FTZ R50, R7.reuse, R38, -R50 ;  /* 0x0000002607327223 */ /* 0x040fe20000010832 */
[--C-:B------:R-:W-:Y:S02]  /*8aa0*/  HADD2.F32 R6, -RZ, R5.reuse.H0_H0 ;  /* 0x20000005ff067230 */ /* 0x100fe40000004100 */
[----:B------:R-:W-:Y:S01]  /*8ab0*/  FFMA.FTZ R51, R36, R39, -R51 ;  /* 0x0000002724337223 */ /* 0x000fe20000010833 */
[----:B------:R-:W-:Y:S02]  /*8ac0*/  HADD2.F32 R38, -RZ, R56.H0_H0 ;  /* 0x20000038ff267230 */ /* 0x000fe40000004100 */
[----:B------:R-:W-:Y:S01]  /*8ad0*/  FFMA.FTZ R39, R7, R48, R52 ;  /* 0x0000003007277223 */ /* 0x000fe20000010034 */
[----:B------:R-:W-:-:S02]  /*8ae0*/  HADD2.F32 R5, -RZ, R5.H1_H1 ;  /* 0x30000005ff057230 */ /* 0x000fc40000004100 */
[----:B------:R-:W-:Y:S02]  /*8af0*/  HADD2.F32 R36, -RZ, R57.H1_H1 ;  /* 0x30000039ff247230 */ /* 0x000fe40000004100 */
[C---:B------:R-:W-:Y:S01]  /*8b00*/  FMUL.FTZ R49, R35.reuse, R38 ;  /* 0x0000002623317220 */ /* 0x040fe20000410000 */
[----:B------:R-:W-:Y:S02]  /*8b10*/  HADD2.F32 R37, -RZ, R53.H0_H0 ;  /* 0x20000035ff257230 */ /* 0x000fe40000004100 */
[----:B------:R-:W-:Y:S02]  /*8b20*/  HADD2.F32 R4, -RZ, R55.H0_H0 ;  /* 0x20000037ff047230 */ /* 0x000fe40000004100 */
[-C--:B------:R-:W-:Y:S01]  /*8b30*/  FMUL.FTZ R35, R35, R36.reuse ;  /* 0x0000002423237220 */ /* 0x080fe20000410000 */
[C---:B------:R-:W-:Y:S01]  /*8b40*/  FFMA.FTZ R49, R34.reuse, R36, -R49 ;  /* 0x0000002422317223 */ /* 0x040fe20000010831 */
[C---:B------:R-:W-:Y:S01]  /*8b50*/  FMUL.FTZ R7, R5.reuse, R37 ;  /* 0x0000002505077220 */ /* 0x040fe20000410000 */
[----:B------:R-:W-:Y:S01]  /*8b60*/  FMUL.FTZ R48, R5, R4 ;  /* 0x0000000405307220 */ /* 0x000fe20000410000 */
[----:B------:R-:W-:-:S02]  /*8b70*/  FFMA.FTZ R34, R34, R38, R35 ;  /* 0x0000002622227223 */ /* 0x000fc40000010023 */
[----:B------:R-:W-:Y:S01]  /*8b80*/  FFMA.FTZ R5, R6, R4, -R7 ;  /* 0x0000000406057223 */ /* 0x000fe20000010807 */
[----:B------:R-:W-:Y:S01]  /*8b90*/  F2FP.F16.F32.PACK_AB R7, R54, R51 ;  /* 0x000000333607723e */ /* 0x000fe200000000ff */
[----:B------:R-:W-:Y:S01]  /*8ba0*/  FFMA.FTZ R48, R6, R37, R48 ;  /* 0x0000002506307223 */ /* 0x000fe20000010030 */
[----:B------:R-:W-:Y:S02]  /*8bb0*/  F2FP.F16.F32.PACK_AB R4, R39, R50 ;  /* 0x000000322704723e */ /* 0x000fe400000000ff */
[----:B------:R-:W-:Y:S02]  /*8bc0*/  F2FP.F16.F32.PACK_AB R6, R34, R49 ;  /* 0x000000312206723e */ /* 0x000fe400000000ff */
[----:B------:R-:W-:-:S05]  /*8bd0*/  F2FP.F16.F32.PACK_AB R5, R48, R5 ;  /* 0x000000053005723e */ /* 0x000fca00000000ff */
[----:B------:R0:W-:Y:S02]  /*8be0*/  STS.128 [R3+0xda00], R4 ;  /* 0x00da000403007388 */ /* 0x0001e40000000c00 */
.L_x_2421:
[----:B------:R-:W-:Y:S05]  /*8bf0*/  BSYNC B1 ;  /* 0x0000000000017941 */ /* 0x000fea0003800000 */
.L_x_2420:
[----:B------:R-:W-:Y:S01]  /*8c00*/  BSSY B1, `(.L_x_2422) ;  /* 0x000002d000017945 */ /* 0x000fe20003800000 */
[----:B------:R-:W-:-:S03]  /*8c10*/  @P0 VIADD R0, R3, 0xffffffe0 ;  /* 0xffffffe003000836 */ /* 0x000fc60000000000 */
[----:B------:R-:W-:Y:S05]  /*8c20*/  @P1 BRA `(.L_x_2423) ;  /* 0x0000000000a81947 */ /* 0x000fea0003800000 */
[----:B0-----:R-:W0:Y:S01]  /*8c30*/  LDS.128 R4, [R0+0xda00] ;  /* 0x00da000000047984 */ /* 0x001e220000000c00 */
[----:B------:R-:W-:Y:S01]  /*8c40*/  SHF.R.U32.HI R35, RZ, 0x10, R33 ;  /* 0x00000010ff237819 */ /* 0x000fe20000011621 */
[----:B------:R-:W-:Y:S01]  /*8c50*/  HADD2.F32 R36, -RZ, R56.H1_H1 ;  /* 0x30000038ff247230 */ /* 0x000fe20000004100 */
        /* <DEDUP_REMOVED lines=20> */
[----:B------:R-:W-:Y:S02]  /*8da0*/  HADD2.F32 R34, -RZ, R57.H0_H0 ;  /* 0x20000039ff227230 */ /* 0x000fe40000004100 */
[----:B------:R-:W-:Y:S01]  /*8db0*/  FFMA.FTZ R35, R7, R36, R48 ;  /* 0x0000002407237223 */ /* 0x000fe20000010030 */
[----:B------:R-:W-:Y:S02]  /*8dc0*/  HADD2.F32 R5, -RZ, R5.H1_H1 ;  /* 0x30000005ff057230 */ /* 0x000fe40000004100 */
[----:B------:R-:W-:-:S02]  /*8dd0*/  HADD2.F32 R32, -RZ, R58.H1_H1 ;  /* 0x3000003aff207230 */ /* 0x000fc40000004100 */
        /* <DEDUP_REMOVED lines=15> */
.L_x_2423:
[----:B------:R-:W-:Y:S05]  /*8ed0*/  BSYNC B1 ;  /* 0x0000000000017941 */ /* 0x000fea0003800000 */
.L_x_2422:
        /* <DEDUP_REMOVED lines=44> */
.L_x_2425:
[----:B------:R-:W-:Y:S05]  /*91a0*/  BSYNC B1 ;  /* 0x0000000000017941 */ /* 0x000fea0003800000 */
.L_x_2424:
        /* <DEDUP_REMOVED lines=44> */
.L_x_2427:
[----:B------:R-:W-:Y:S05]  /*9470*/  BSYNC B1 ;  /* 0x0000000000017941 */ /* 0x000fea0003800000 */
.L_x_2426:
        /* <DEDUP_REMOVED lines=44> */
.L_x_2429:
[----:B------:R-:W-:Y:S05]  /*9740*/  BSYNC B1 ;  /* 0x0000000000017941 */ /* 0x000fea0003800000 */
.L_x_2428:
        /* <DEDUP_REMOVED lines=44> */
.L_x_2413:
        /* <DEDUP_REMOVED lines=30> */
[----:B------:R-:W1:Y:S04]  /*9bf0*/  SHFL.IDX PT, R3, R13, RZ, 0x1e1f ;  /* 0x001e1fff0d037589 */ /* 0x000e6800000e0000 */
[----:B------:R-:W2:Y:S04]  /*9c00*/  SHFL.IDX PT, R0, R0, RZ, 0x1e1f ;  /* 0x001e1fff00007589 */ /* 0x000ea800000e0000 */
[----:B------:R-:W3:Y:S04]  /*9c10*/  SHFL.IDX PT, R5, R5, RZ, 0x1e1f ;  /* 0x001e1fff05057589 */ /* 0x000ee800000e0000 */
[----:B0-----:R0:W4:Y:S01]  /*9c20*/  SHFL.IDX PT, R14, R4, RZ, 0x1e1f ;  /* 0x001e1fff040e7589 */ /* 0x00112200000e0000 */
[----:B-1----:R-:W-:-:S02]  /*9c30*/  IMAD.MOV.U32 R21, RZ, RZ, R3 ;  /* 0x000000ffff157224 */ /* 0x002fc400078e0003 */
[----:B0-2---:R-:W-:-:S07]  /*9c40*/  IMAD.MOV.U32 R20, RZ, RZ, R0 ;  /* 0x000000ffff147224 */ /* 0x005fce00078e0000 */
.L_x_2679:
[----:B------:R-:W2:Y:S04]  /*9c50*/  LDL R0, [R1+0x34] ;  /* 0x0000340001007983 */ /* 0x000ea80000100800 */
[----:B------:R-:W5:Y:S01]  /*9c60*/  LDL R37, [R1+0xac] ;  /* 0x0000ac0001257983 */ /* 0x000f620000100800 */
[----:B------:R-:W-:Y:S01]  /*9c70*/  BSSY B1, `(.L_x_2431) ;  /* 0x0000042000017945 */ /* 0x000fe20003800000 */
[----:B----4-:R-:W-:Y:S01]  /*9c80*/  IMAD.MOV.U32 R38, RZ, RZ, R14 ;  /* 0x000000ffff267224 */ /* 0x010fe200078e000e */
[----:B------:R-:W-:Y:S01]  /*9c90*/  CS2R R6, SRZ ;  /* 0x0000000000067805 */ /* 0x000fe2000001ff00 */
[----:B---3--:R-:W-:Y:S01]  /*9ca0*/  IMAD.MOV.U32 R39, RZ, RZ, R5 ;  /* 0x000000ffff277224 */ /* 0x008fe200078e0005 */
        /* <DEDUP_REMOVED lines=9> */
[----:B--2---:R-:W-:-:S04]  /*9d40*/  IMAD R25, R0, R25, RZ ;  /* 0x0000001900197224 */ /* 0x004fc800078e02ff */
[----:B------:R-:W-:Y:S01]  /*9d50*/  IMAD R109, R109, -0xc0, R25 ;  /* 0xffffff406d6d7824 */ /* 0x000fe200078e0219 */
[----:B------:R-:W-:Y:S02]  /*9d60*/  ISETP.GE.AND P1, PT, R10, R25, PT ;  /* 0x000000190a00720c */ /* 0x000fe40003f26270 */
[----:B------:R-:W-:Y:S02]  /*9d70*/  CS2R R10, SRZ ;  /* 0x00000000000a7805 */ /* 0x000fe4000001ff00 */
[----:B-----5:R-:W-:Y:S02]  /*9d80*/  LEA.HI R0, R37, R37, RZ, 0x1 ;  /* 0x0000002525007211 */ /* 0x020fe400078f08ff */
[----:B------:R-:W-:Y:S02]  /*9d90*/  CS2R R24, SRZ ;  /* 0x0000000000187805 */ /* 0x000fe4000001ff00 */
[----:B------:R-:W-:-:S04]  /*9da0*/  VIMNMX R109, R109, 0xc0, PT ;  /* 0x000000c06d6d7848 */ /* 0x000fc80003fe0100 */
[----:B------:R-:W-:Y:S01]  /*9db0*/  ISETP.GE.AND P0, PT, R144, R109, PT ;  /* 0x0000006d9000720c */ /* 0x000fe20003f06270 */
[----:B------:R-:W-:-:S12]  /*9dc0*/  @P1 BRA `(.L_x_2432) ;  /* 0x0000000000b01947 */ /* 0x000fd80003800000 */
        /* <DEDUP_REMOVED lines=10> */
[----:B------:R-:W-:Y:S01]  /*9e70*/  ISETP.GE.AND P3, PT, R4, UR4, PT ;  /* 0x0000000404007c0c */ /* 0x000fe2000bf66270 */
[----:B------:R-:W-:Y:S01]  /*9e80*/  ULDC.64 UR6, c[0x0][0x208] ;  /* 0x0000820000067ab9 */ /* 0x000fe20000000a00 */
[----:B------:R-:W-:Y:S02]  /*9e90*/  CS2R R28, SRZ ;  /* 0x00000000001c7805 */ /* 0x000fe4000001ff00 */
[----:B------:R-:W-:Y:S01]  /*9ea0*/  CS2R R30, SRZ ;  /* 0x00000000001e7805 */ /* 0x000fe2000001ff00 */
[----:B------:R-:W-:Y:S01]  /*9eb0*/  @!P1 IMAD.WIDE R12, R22, 0x2, R20 ;  /* 0x00000002160c9825 */ /* 0x000fe200078e0214 */
[----:B------:R-:W-:-:S02]  /*9ec0*/  CS2R R10, SRZ ;  /* 0x00000000000a7805 */ /* 0x000fc4000001ff00 */
[----:B------:R-:W-:Y:S02]  /*9ed0*/  CS2R R32, SRZ ;  /* 0x0000000000207805 */ /* 0x000fe4000001ff00 */
[----:B------:R-:W-:Y:S02]  /*9ee0*/  CS2R R34, SRZ ;  /* 0x0000000000227805 */ /* 0x000fe4000001ff00 */
[----:B------:R-:W-:Y:S01]  /*9ef0*/  CS2R R14, SRZ ;  /* 0x00000000000e7805 */ /* 0x000fe2000001ff00 */
[----:B------:R0:W5:Y:S02]  /*9f00*/  @!P1 LD.E.128 R24, desc[UR6][R12.64] ;  /* 0x000000060c189980 */ /* 0x000164000c101d00 */
[----:B0-----:R-:W-:Y:S01]  /*9f10*/  CS2R R12, SRZ ;  /* 0x00000000000c7805 */ /* 0x001fe2000001ff00 */
[C---:B--2---:R-:W-:Y:S02]  /*9f20*/  IMAD.IADD R5, R40.reuse, 0x1, R43 ;  /* 0x0000000128057824 */ /* 0x044fe400078e022b */
        /* <DEDUP_REMOVED lines=22> */
.L_x_2432:
[----:B------:R-:W-:Y:S05]  /*a090*/  BSYNC B1 ;  /* 0x0000000000017941 */ /* 0x000fea0003800000 */
.L_x_2431:
[----:B------:R-:W-:Y:S01]  /*a0a0*/  LOP3.LUT R0, R0, 0xfffffffe, RZ, 0xc0, !PT ;  /* 0xfffffffe00007812 */ /* 0x000fe200078ec0ff */
[----:B-----5:R-:W-:Y:S01]  /*a0b0*/  IMAD.MOV.U32 R3, RZ, RZ, R4 ;  /* 0x000000ffff037224 */ /* 0x020fe200078e0004 */
[----:B------:R-:W-:Y:S01]  /*a0c0*/  BSSY B1, `(.L_x_2433) ;  /* 0x000002c000017945 */ /* 0x000fe20003800000 */
[----:B0-----:R-:W-:Y:S02]  /*a0d0*/  IMAD.MOV.U32 R21, RZ, RZ, R6 ;  /* 0x000000ffff157224 */ /* 0x001fe400078e0006 */
[----:B------:R-:W-:Y:S02]  /*a0e0*/  IMAD.IADD R0, R37, 0x1, -R0 ;  /* 0x0000000125007824 */ /* 0x000fe400078e0a00 */
        /* <DEDUP_REMOVED lines=41> */
.L_x_2680:
[----:B------:R-:W-:Y:S05]  /*a380*/  BSYNC B1 ;  /* 0x0000000000017941 */ /* 0x000fea0003800000 */
.L_x_2433:
        /* <DEDUP_REMOVED lines=22> */
[----:B------:R-:W-:Y:S01]  /*a4f0*/  SHF.R.U32.HI R57, RZ, 0x10, R25 ;  /* 0x00000010ff397819 */ /* 0x000fe20000011619 */
[----:B------:R-:W-:Y:S01]  /*a500*/  IMAD.IADD R36, R70, 0x1, R20 ;  /* 0x0000000146247824 */ /* 0x000fe200078e0214 */
[----:B------:R-:W-:Y:S01]  /*a510*/  SHF.R.U32.HI R61, RZ, 0x10, R7 ;  /* 0x00000010ff3d7819 */ /* 0x000fe20000011607 */
[----:B------:R-:W-:Y:S01]  /*a520*/  HADD2.F32 R60, -RZ, R60.H0_H0 ;  /* 0x2000003cff3c7230 */ /* 0x000fe20000004100 */
[----:B------:R-:W-:-:S04]  /*a530*/  LEA.HI R0, R3, R0, RZ, 0x1d ;  /* 0x0000000003007211 */ /* 0x000fc800078fe8ff */
        /* <DEDUP_REMOVED lines=30> */
[----:B------:R-:W-:Y:S01]  /*a720*/  FMUL.FTZ R64, R37, R60 ;  /* 0x0000003c25407220 */ /* 0x000fe20000410000 */
[----:B------:R-:W-:-:S02]  /*a730*/  HADD2.F32 R54, -RZ, R42.H0_H0 ;  /* 0x2000002aff367230 */ /* 0x000fc40000004100 */
[C---:B------:R-:W-:Y:S01]  /*a740*/  FFMA.FTZ R6, R25.reuse, R56, -R58 ;  /* 0x0000003819067223 */ /* 0x040fe2000001083a */
[----:B------:R-:W-:Y:S02]  /*a750*/  HADD2.F32 R58, -RZ, R57.H0_H0 ;  /* 0x20000039ff3a7230 */ /* 0x000fe40000004100 */
[----:B------:R-:W-:Y:S01]  /*a760*/  FFMA.FTZ R25, R25, R59, R62 ;  /* 0x0000003b19197223 */ /* 0x000fe2000001003e */
[----:B------:R-:W-:Y:S02]  /*a770*/  HADD2.F32 R57, -RZ, R63.H0_H0 ;  /* 0x2000003fff397230 */ /* 0x000fe40000004100 */
[----:B------:R-:W-:Y:S02]  /*a780*/  HADD2.F32 R56, -RZ, R65.H1_H1 ;  /* 0x30000041ff387230 */ /* 0x000fe40000004100 */
[-C--:B------:R-:W-:Y:S01]  /*a790*/  FMUL.FTZ R66, R37, R58.reuse ;  /* 0x0000003a25427220 */ /* 0x080fe20000410000 */
[----:B------:R-:W-:Y:S01]  /*a7a0*/  FFMA.FTZ R37, R53, R58, -R64 ;  /* 0x0000003a35257223 */ /* 0x000fe20000010840 */
[----:B------:R-:W-:Y:S01]  /*a7b0*/  FMUL.FTZ R59, R41, R57 ;  /* 0x00000039293b7220 */ /* 0x000fe20000410000 */
[----:B------:R-:W-:-:S02]  /*a7c0*/  HADD2.F32 R55, -RZ, R43.H0_H0 ;  /* 0x2000002bff377230 */ /* 0x000fc40000004100 */
[-C--:B------:R-:W-:Y:S01]  /*a7d0*/  FMUL.FTZ R62, R41, R56.reuse ;  /* 0x00000038293e7220 */ /* 0x080fe20000410000 */
[----:B------:R-:W-:Y:S02]  /*a7e0*/  HADD2.F32 R58, -RZ, R63.H1_H1 ;  /* 0x3000003fff3a7230 */ /* 0x000fe40000004100 */
[C---:B------:R-:W-:Y:S01]  /*a7f0*/  FFMA.FTZ R59, R52.reuse, R56, -R59 ;  /* 0x00000038343b7223 */ /* 0x040fe2000001083b */
[----:B------:R-:W-:Y:S02]  /*a800*/  HADD2.F32 R41, -RZ, R67.H0_H0 ;  /* 0x20000043ff297230 */ /* 0x000fe40000004100 */
[----:B------:R-:W-:Y:S01]  /*a810*/  FFMA.FTZ R62, R52, R57, R62 ;  /* 0x00000039343e7223 */ /* 0x000fe2000001003e */
[----:B------:R-:W-:Y:S02]  /*a820*/  HADD2.F32 R56, -RZ, R65.H0_H0 ;  /* 0x20000041ff387230 */ /* 0x000fe40000004100 */
[----:B------:R-:W-:Y:S01]  /*a830*/  FFMA.FTZ R66, R53, R60, R66 ;  /* 0x0000003c35427223 */ /* 0x000fe20000010042 */
[----:B------:R-:W-:-:S02]  /*a840*/  HADD2.F32 R52, -RZ, R67.H1_H1 ;  /* 0x30000043ff347230 */ /* 0x000fc40000004100 */
[C---:B------:R-:W-:Y:S01]  /*a850*/  FMUL.FTZ R60, R54.reuse, R58 ;  /* 0x0000003a363c7220 */ /* 0x040fe20000410000 */
[-C--:B------:R-:W-:Y:S01]  /*a860*/  FMUL.FTZ R64, R54, R41.reuse ;  /* 0x0000002936407220 */ /* 0x080fe20000410000 */
[C---:B------:R-:W-:Y:S01]  /*a870*/  FMUL.FTZ R68, R55.reuse, R56 ;  /* 0x0000003837447220 */ /* 0x040fe20000410000 */
[----:B------:R-:W-:Y:S02]  /*a880*/  HADD2.F32 R43, -RZ, R43.H1_H1 ;  /* 0x3000002bff2b7230 */ /* 0x000fe40000004100 */
[----:B------:R-:W-:Y:S01]  /*a890*/  FMUL.FTZ R55, R55, R52 ;  /* 0x0000003437377220 */ /* 0x000fe20000410000 */
[----:B------:R-:W-:Y:S02]  /*a8a0*/  HADD2.F32 R54, -RZ, R61.H0_H0 ;  /* 0x2000003dff367230 */ /* 0x000fe40000004100 */
        /* <DEDUP_REMOVED lines=33> */
.L_x_2436:
[----:B------:R-:W-:Y:S05]  /*aac0*/  BSYNC B1 ;  /* 0x0000000000017941 */ /* 0x000fea0003800000 */
.L_x_2435:
[----:B------:R-:W-:Y:S04]  /*aad0*/  BSSY B1, `(.L_x_2437) ;  /* 0x000006d000017945 */ /* 0x000fe80003800000 */
[----:B------:R-:W-:Y:S05]  /*aae0*/  @P1 BRA `(.L_x_2438) ;  /* 0x0000000400ac1947 */ /* 0x000fea0003800000 */
[----:B0-----:R-:W2:Y:S04]  /*aaf0*/  LDL R0, [R1+0x6c] ;  /* 0x00006c0001007983 */ /* 0x001ea80000100800 */
[----:B------:R-:W2:Y:S01]  /*ab00*/  LDL.64 R4, [R1+0x50] ;  /* 0x0000500001047983 */ /* 0x000ea20000100a00 */
[----:B------:R-:W-:Y:S01]  /*ab10*/  SHF.R.U32.HI R41, RZ, 0x10, R29 ;  /* 0x00000010ff297819 */ /* 0x000fe2000001161d */
[----:B------:R-:W-:Y:S01]  /*ab20*/  HADD2.F32 R38, -RZ, R48.H1_H1 ;  /* 0x30000030ff267230 */ /* 0x000fe20000004100 */
[--C-:B------:R-:W-:Y:S01]  /*ab30*/  SHF.R.U32.HI R37, RZ, 0x10, R9.reuse ;  /* 0x00000010ff257819 */ /* 0x100fe20000011609 */
[--C-:B------:R-:W-:Y:S01]  /*ab40*/  HADD2.F32 R40, -RZ, R50.reuse.H1_H1 ;  /* 0x30000032ff287230 */ /* 0x100fe20000004100 */
[----:B------:R-:W-:Y:S01]  /*ab50*/  SHF.R.U64 R54, R8, 0x10, R9 ;  /* 0x0000001008367819 */ /* 0x000fe20000001209 */
[----:B------:R-:W-:Y:S01]  /*ab60*/  HADD2.F32 R50, -RZ, R50.H0_H0 ;  /* 0x20000032ff327230 */ /* 0x000fe20000004100 */
[--C-:B------:R-:W-:Y:S01]  /*ab70*/  SHF.R.U64 R8, R30, 0x10, R31.reuse ;  /* 0x000000101e087819 */ /* 0x100fe2000000121f */
[----:B------:R-:W-:Y:S01]  /*ab80*/  HADD2.F32 R37, -RZ, R37.H0_H0 ;  /* 0x20000025ff257230 */ /* 0x000fe20000004100 */
[----:B------:R-:W-:Y:S01]  /*ab90*/  SHF.R.U32.HI R55, RZ, 0x10, R31 ;  /* 0x00000010ff377819 */ /* 0x000fe2000001161f */
[----:B------:R-:W-:Y:S01]  /*aba0*/  HADD2.F32 R48, -RZ, R48.H0_H0 ;  /* 0x20000030ff307230 */ /* 0x000fe20000004100 */
[----:B------:R-:W-:-:S02]  /*abb0*/  SHF.R.U64 R53, R10, 0x10, R11 ;  /* 0x000000100a357819 */ /* 0x000fc4000000120b */
        /* <DEDUP_REMOVED lines=40> */
[--C-:B------:R-:W-:Y:S02]  /*ae40*/  HADD2.F32 R42, -RZ, R49.reuse.H0_H0 ;  /* 0x20000031ff2a7230 */ /* 0x100fe40000004100 */
[----:B------:R-:W-:Y:S01]  /*ae50*/  FFMA.FTZ R52, R9, R40, R52 ;  /* 0x0000002809347223 */ /* 0x000fe20000010034 */
[----:B------:R-:W-:Y:S02]  /*ae60*/  HADD2.F32 R38, -RZ, R49.H1_H1 ;  /* 0x30000031ff267230 */ /* 0x000fe40000004100 */
[-C--:B------:R-:W-:Y:S01]  /*ae70*/  FMUL.FTZ R9, R30, R29.reuse ;  /* 0x0000001d1e097220 */ /* 0x080fe20000410000 */
[----:B------:R-:W-:Y:S01]  /*ae80*/  FFMA.FTZ R40, R10, R29, -R41 ;  /* 0x0000001d0a287223 */ /* 0x000fe20000010829 */
[----:B------:R-:W-:Y:S01]  /*ae90*/  FMUL.FTZ R30, R31, R42 ;  /* 0x0000002a1f1e7220 */ /* 0x000fe20000410000 */
[----:B------:R-:W-:-:S02]  /*aea0*/  HADD2.F32 R36, -RZ, R27.H1_H1 ;  /* 0x3000001bff247230 */ /* 0x000fc40000004100 */
[----:B------:R-:W-:Y:S01]  /*aeb0*/  FFMA.FTZ R37, R10, R37, R9 ;  /* 0x000000250a257223 */ /* 0x000fe20000010009 */
[----:B------:R-:W-:Y:S02]  /*aec0*/  HADD2.F32 R29, -RZ, R43.H0_H0 ;  /* 0x2000002bff1d7230 */ /* 0x000fe40000004100 */
[-C--:B------:R-:W-:Y:S01]  /*aed0*/  FMUL.FTZ R31, R31, R38.reuse ;  /* 0x000000261f1f7220 */ /* 0x080fe20000410000 */
[----:B------:R-:W-:Y:S02]  /*aee0*/  HADD2.F32 R9, -RZ, R55.H0_H0 ;  /* 0x20000037ff097230 */ /* 0x000fe40000004100 */
[C---:B------:R-:W-:Y:S01]  /*aef0*/  FFMA.FTZ R38, R11.reuse, R38, -R30 ;  /* 0x000000260b267223 */ /* 0x040fe2000001081e */
[----:B------:R-:W-:Y:S02]  /*af00*/  HADD2.F32 R25, -RZ, R24.H0_H0 ;  /* 0x20000018ff197230 */ /* 0x000fe40000004100 */
[----:B------:R-:W-:Y:S01]  /*af10*/  FFMA.FTZ R31, R11, R42, R31 ;  /* 0x0000002a0b1f7223 */ /* 0x000fe2000001001f */
[----:B------:R-:W-:-:S02]  /*af20*/  HADD2.F32 R10, -RZ, R51.H0_H0 ;  /* 0x20000033ff0a7230 */ /* 0x000fc40000004100 */
[C---:B------:R-:W-:Y:S01]  /*af30*/  FMUL.FTZ R11, R36.reuse, R29 ;  /* 0x0000001d240b7220 */ /* 0x040fe20000410000 */
[-C--:B------:R-:W-:Y:S01]  /*af40*/  FMUL.FTZ R43, R36, R9.reuse ;  /* 0x00000009242b7220 */ /* 0x080fe20000410000 */
[----:B------:R-:W-:Y:S02]  /*af50*/  HADD2.F32 R27, -RZ, R26.H0_H0 ;  /* 0x2000001aff1b7230 */ /* 0x000fe40000004100 */
[C---:B------:R-:W-:Y:S01]  /*af60*/  FMUL.FTZ R36, R25.reuse, R50 ;  /* 0x0000003219247220 */ /* 0x040fe20000410000 */
[----:B------:R-:W-:Y:S02]  /*af70*/  HADD2.F32 R30, -RZ, R51.H1_H1 ;  /* 0x30000033ff1e7230 */ /* 0x000fe40000004100 */
[-C--:B------:R-:W-:Y:S01]  /*af80*/  FMUL.FTZ R25, R25, R10.reuse ;  /* 0x0000000a19197220 */ /* 0x080fe20000410000 */
[C---:B------:R-:W-:Y:S01]  /*af90*/  FFMA.FTZ R41, R28.reuse, R9, -R11 ;  /* 0x000000091c297223 */ /* 0x040fe2000001080b */
[----:B------:R-:W-:Y:S01]  /*afa0*/  FFMA.FTZ R42, R28, R29, R43 ;  /* 0x0000001d1c2a7223 */ /* 0x000fe2000001002b */
[----:B------:R-:W-:Y:S01]  /*afb0*/  FFMA.FTZ R36, R5, R10, -R36 ;  /* 0x0000000a05247223 */ /* 0x000fe20000010824 */
[----:B------:R-:W-:-:S02]  /*afc0*/  HADD2.F32 R24, -RZ, R24.H1_H1 ;  /* 0x30000018ff187230 */ /* 0x000fc40000004100 */
[----:B------:R-:W-:Y:S01]  /*afd0*/  FMUL.FTZ R28, R27, R48 ;  /* 0x000000301b1c7220 */ /* 0x000fe20000410000 */
[----:B------:R-:W-:Y:S02]  /*afe0*/  HADD2.F32 R26, -RZ, R26.H1_H1 ;  /* 0x3000001aff1a7230 */ /* 0x000fe40000004100 */
[----:B------:R-:W-:Y:S01]  /*aff0*/  FFMA.FTZ R25, R5, R50, R25 ;  /* 0x0000003205197223 */ /* 0x000fe20000010019 */
        /* <DEDUP_REMOVED lines=26> */
.L_x_2438:
[----:B------:R-:W-:Y:S05]  /*b1a0*/  BSYNC B1 ;  /* 0x0000000000017941 */ /* 0x000fea0003800000 */
.L_x_2437:
        /* <DEDUP_REMOVED lines=108> */
.L_x_2419:
[----:B------:R-:W-:Y:S05]  /*b870*/  BSYNC B0 ;  /* 0x0000000000007941 */ /* 0x000fea0003800000 */
.L_x_2412:
        /* <DEDUP_REMOVED lines=8> */
.L_x_2410:
[----:B0--3--:R-:W3:Y:S02]  /*b900*/  LDL R0, [R1+0x48] ;  /* 0x0000480001007983 */ /* 0x009ee40000100800 */
[----:B---3--:R-:W-:-:S13]  /*b910*/  ISETP.NE.AND P1, PT, R0, 0x3, PT ;  /* 0x000000030000780c */ /* 0x008fda0003f25270 */
[----:B------:R-:W-:Y:S05]  /*b920*/  @!P1 BRA `(.L_x_2439) ;  /* 0x0000000000049947 */ /* 0x000fea0003800000 */
[----:B------:R-:W-:Y:S01]  /*b930*/  BPT.TRAP 0x1 ;  /* 0x000000040000795c */ /* 0x000fe20000300000 */
.L_x_2439:
[----:B-12-4-:R-:W2:Y:S01]  /*b940*/  LDL R3, [R1+0x3c] ;  /* 0x00003c0001037983 */ /* 0x016ea20000100800 */
[----:B------:R-:W-:Y:S01]  /*b950*/  IMAD R0, R19, 0x8, R16 ;  /* 0x0000000813007824 */ /* 0x000fe200078e0210 */
[----:B--2---:R-:W-:-:S04]  /*b960*/  SHF.L.U32 R3, R3, 0x1f, RZ ;  /* 0x0000001f03037819 */ /* 0x004fc800000006ff */
[----:B------:R0:W1:Y:S01]  /*b970*/  SYNCS.PHASECHK.TRANS64.TRYWAIT P2, [R0+URZ+0x31c30], R3 ;  /* 0x031c3003000075a7 */ /* 0x000062000804017f */
[----:B------:R-:W-:Y:S05]  /*b980*/  @!P1 BRA `(.L_x_2440) ;  /* 0x0000000000049947 */ /* 0x000fea0003800000 */
[----:B------:R-:W-:Y:S01]  /*b990*/  BPT.TRAP 0x1 ;  /* 0x000000040000795c */ /* 0x000fe20000300000 */
.L_x_2440:
[----:B------:R-:W2:Y:S02]  /*b9a0*/  S2R R4, SR_TID.X ;  /* 0x0000000000047919 */ /* 0x000ea40000002100 */
[----:B--2---:R-:W-:-:S04]  /*b9b0*/  LOP3.LUT R4, R4, 0x7f, RZ, 0xc0, !PT ;  /* 0x0000007f04047812 */ /* 0x004fc800078ec0ff */
[----:B------:R-:W-:Y:S01]  /*b9c0*/  ISETP.NE.AND P0, PT, R4, RZ, PT ;  /* 0x000000ff0400720c */ /* 0x000fe20003f05270 */
[----:B-1----:R-:W-:-:S12]  /*b9d0*/  @P2 BRA `(.L_x_2441) ;  /* 0x0000000000082947 */ /* 0x002fd80003800000 */
[----:B------:R-:W1:Y:S02]  /*b9e0*/  SYNCS.PHASECHK.TRANS64.TRYWAIT P2, [R0+URZ+0x31c30], R3 ;  /* 0x031c3003000075a7 */ /* 0x000e64000804017f */
[----:B-1----:R-:W-:Y:S05]  /*b9f0*/  @!P2 BRA `(.L_x_2442) ;  /* 0x000001c40050a947 */ /* 0x002fea0003800000 */
.L_x_2441:
[----:B------:R-:W-:Y:S05]  /*ba00*/  WARPSYNC.ALL ;  /* 0x0000000000007948 */ /* 0x000fea0003800000 */
[----:B------:R-:W-:Y:S02]  /*ba10*/  VIADD R4, R16, 0x16a00 ;  /* 0x00016a0010047836 */ /* 0x000fe40000000000 */
[----:B01----:R-:W-:Y:S02]  /*ba20*/  IMAD R3, R2, 0x1000, R16 ;  /* 0x0000100002037824 */ /* 0x003fe400078e0210 */
[----:B------:R-:W-:Y:S01]  /*ba30*/  IMAD.MOV.U32 R15, RZ, RZ, -0x7fffffe0 ;  /* 0x80000020ff0f7424 */ /* 0x000fe200078e00ff */
[----:B------:R-:W-:Y:S01]  /*ba40*/  SHF.R.U32.HI R2, RZ, 0x4, R4 ;  /* 0x00000004ff027819 */ /* 0x000fe20000011604 */
[----:B------:R-:W-:-:S02]  /*ba50*/  VIADD R3, R3, 0xda00 ;  /* 0x0000da0003037836 */ /* 0x000fc40000000000 */
[----:B------:R-:W-:Y:S01]  /*ba60*/  IMAD.MOV.U32 R9, RZ, RZ, -0x7fffffe0 ;  /* 0x80000020ff097424 */ /* 0x000fe200078e00ff */
[----:B------:R-:W-:Y:S01]  /*ba70*/  LOP3.LUT R2, R2, 0x3fff, RZ, 0xc0, !PT ;  /* 0x00003fff02027812 */ /* 0x000fe200078ec0ff */
[----:B------:R-:W-:Y:S01]  /*ba80*/  WARPGROUP.ARRIVE ;  /* 0x00000000000079c5 */ /* 0x000fe20000000000 */
[----:B------:R-:W-:Y:S01]  /*ba90*/  SHF.R.U32.HI R3, RZ, 0x4, R3 ;  /* 0x00000004ff037819 */ /* 0x000fe20000011603 */
[----:B------:R-:W-:Y:S01]  /*baa0*/  IMAD.MOV.U32 R5, RZ, RZ, -0x7fffffe0 ;  /* 0x80000020ff057424 */ /* 0x000fe200078e00ff */
[----:B------:R-:W-:Y:S01]  /*bab0*/  LOP3.LUT R6, R2, 0x10000, RZ, 0xfc, !PT ;  /* 0x0001000002067812 */ /* 0x000fe200078efcff */
[----:B------:R-:W-:Y:S01]  /*bac0*/  IMAD.MOV.U32 R7, RZ, RZ, -0x7fffffe0 ;  /* 0x80000020ff077424 */ /* 0x000fe200078e00ff */
[----:B------:R-:W-:Y:S01]  /*bad0*/  LOP3.LUT R3, R3, 0x3fff, RZ, 0xc0, !PT ;  /* 0x00003fff03037812 */ /* 0x000fe200078ec0ff */
[----:B------:R-:W-:Y:S01]  /*bae0*/  IMAD.MOV.U32 R11, RZ, RZ, -0x7fffffe0 ;  /* 0x80000020ff0b7424 */ /* 0x000fe200078e00ff */
[----:B------:R-:W0:Y:S01]  /*baf0*/  LDC R102, c[0x0][0x448] ;  /* 0x00011200ff667b82 */ /* 0x000e220000000800 */
[----:B------:R-:W-:Y:S01]  /*bb00*/  IMAD R14, R19, 0x6c0, R6 ;  /* 0x000006c0130e7824 */ /* 0x000fe200078e0206 */
[----:B------:R-:W-:Y:S01]  /*bb10*/  LOP3.LUT R8, R3, 0x10000, RZ, 0xfc, !PT ;  /* 0x0001000003087812 */ /* 0x000fe200078efcff */
[----:B------:R1:W-:Y:S01]  /*bb20*/  STL [R1+0x70], R6 ;  /* 0x0000700601007387 */ /* 0x0003e20000100800 */
[----:B------:R-:W-:Y:S01]  /*bb30*/  R2UR UR7, R15 ;  /* 0x000000000f0772ca */ /* 0x000fe200000e0000 */
[----:B------:R-:W-:Y:S01]  /*bb40*/  IMAD.MOV.U32 R13, RZ, RZ, -0x7fffffe0 ;  /* 0x80000020ff0d7424 */ /* 0x000fe200078e00ff */
[----:B------:R-:W-:Y:S01]  /*bb50*/  R2UR UR6, R14 ;  /* 0x000000000e0672ca */ /* 0x000fe200000e0000 */
[----:B------:R-:W-:Y:S01]  /*bb60*/  IMAD.MOV.U32 R21, RZ, RZ, -0x7fffffe0 ;  /* 0x80000020ff157424 */ /* 0x000fe200078e00ff */
[----:B------:R-:W-:Y:S01]  /*bb70*/  R2UR UR4, R8 ;  /* 0x00000000080472ca */ /* 0x000fe200000e0000 */
[----:B------:R-:W-:Y:S01]  /*bb80*/  IMAD.MOV.U32 R99, RZ, RZ, -0x7fffffe0 ;  /* 0x80000020ff637424 */ /* 0x000fe200078e00ff */
[----:B------:R-:W-:Y:S01]  /*bb90*/  R2UR UR5, R9 ;  /* 0x00000000090572ca */ /* 0x000fe200000e0000 */
[C---:B------:R-:W-:Y:S01]  /*bba0*/  VIADD R2, R14.reuse, 0x40 ;  /* 0x000000400e027836 */ /* 0x040fe20000000000 */
[----:B------:R-:W-:Y:S01]  /*bbb0*/  ULDC UR61, c[0x0][0x9d8] ;  /* 0x00027600003d7ab9 */ /* 0x000fe20000000800 */
[----:B------:R-:W-:Y:S01]  /*bbc0*/  IMAD.MOV.U32 R3, RZ, RZ, -0x7fffffe0 ;  /* 0x80000020ff037424 */ /* 0x000fe200078e00ff */
[----:B------:R-:W-:Y:S01]  /*bbd0*/  ULDC UR60, c[0x0][0x9d8] ;  /* 0x00027600003c7ab9 */ /* 0x000fe20000000800 */
[----:B------:R-:W-:Y:S01]  /*bbe0*/  VIADD R4, R14, 0x80 ;  /* 0x000000800e047836 */ /* 0x000fe20000000000 */
[----:B------:R-:W-:-:S02]  /*bbf0*/  R2UR UR11, R5 ;  /* 0x00000000050b72ca */ /* 0x000fc400000e0000 */
[C---:B------:R-:W-:Y:S02]  /*bc00*/  R2UR UR8, R8.reuse ;  /* 0x00000000080872ca */ /* 0x040fe400000e0000 */
[C---:B------:R-:W-:Y:S02]  /*bc10*/  R2UR UR9, R9.reuse ;  /* 0x00000000090972ca */ /* 0x040fe400000e0000 */
[----:B------:R-:W-:Y:S01]  /*bc20*/  R2UR UR12, R8 ;  /* 0x00000000080c72ca */ /* 0x000fe200000e0000 */
[----:B------:R-:W-:Y:S01]  /*bc30*/  HGMMA.64x16x16.F32 R88, gdesc[UR4], RZ, !UPT, gsb0 ;  /* 0x00200000045879f0 */ /* 0x000fe2000c0008ff */
[----:B------:R-:W-:Y:S02]  /*bc40*/  R2UR UR6, R2 ;  /* 0x00000000020672ca */ /* 0x000fe400000e0000 */
[----:B------:R-:W-:Y:S01]  /*bc50*/  R2UR UR13, R9 ;  /* 0x00000000090d72ca */ /* 0x000fe200000e0000 */
[----:B-1----:R-:W-:Y:S01]  /*bc60*/  VIADD R6, R14, 0x100 ;  /* 0x000001000e067836 */ /* 0x002fe20000000000 */
[----:B------:R-:W-:-:S02]  /*bc70*/  R2UR UR7, R3 ;  /* 0x00000000030772ca */ /* 0x000fc400000e0000 */
[----:B------:R-:W-:Y:S02]  /*bc80*/  R2UR UR19, R7 ;  /* 0x00000000071372ca */ /* 0x000fe400000e0000 */
[C---:B------:R-:W-:Y:S02]  /*bc90*/  R2UR UR17, R9.reuse ;  /* 0x00000000091172ca */ /* 0x040fe400000e0000 */
[C---:B------:R-:W-:Y:S02]  /*bca0*/  R2UR UR21, R9.reuse ;  /* 0x00000000091572ca */ /* 0x040fe400000e0000 */
[C---:B------:R-:W-:Y:S02]  /*bcb0*/  R2UR UR25, R9.reuse ;  /* 0x00000000091972ca */ /* 0x040fe400000e0000 */
[C---:B------:R-:W-:Y:S02]  /*bcc0*/  R2UR UR29, R9.reuse ;  /* 0x00000000091d72ca */ /* 0x040fe400000e0000 */
[C---:B------:R-:W-:Y:S01]  /*bcd0*/  R2UR UR33, R9.reuse ;  /* 0x00000000092172ca */ /* 0x040fe200000e0000 */
[----:B------:R-:W-:Y:S01]  /*bce0*/  VIADD R10, R14, 0x102 ;  /* 0x000001020e0a7836 */ /* 0x000fe20000000000 */
[C---:B------:R-:W-:Y:S01]  /*bcf0*/  R2UR UR4, R8.reuse ;  /* 0x00000000080472ca */ /* 0x040fe200000e0000 */
[----:B------:R-:W-:Y:S01]  /*bd00*/  VIADD R12, R8, 0x300 ;  /* 0x00000300080c7836 */ /* 0x000fe20000000000 */
[----:B------:R-:W-:Y:S01]  /*bd10*/  R2UR UR5, R9 ;  /* 0x00000000090572ca */ /* 0x000fe200000e0000 */
[----:B------:R-:W-:Y:S01]  /*bd20*/  VIADD R20, R14, 0x342 ;  /* 0x000003420e147836 */ /* 0x000fe20000000000 */
[----:B------:R-:W-:Y:S01]  /*bd30*/  R2UR UR16, R8 ;  /* 0x00000000081072ca */ /* 0x000fe200000e0000 */
[----:B------:R-:W-:Y:S01]  /*bd40*/  VIADD R98, R14, 0x5c0 ;  /* 0x000005c00e627836 */ /* 0x000fe20000000000 */
[----:B------:R-:W-:Y:S01]  /*bd50*/  R2UR UR20, R8 ;  /* 0x00000000081472ca */ /* 0x000fe200000e0000 */
[----:B------:R-:W2:Y:S01]  /*bd60*/  LDL.LU R100, [R1+0x4c] ;  /* 0x00004c0001647983 */ /* 0x000ea20000300800 */
[----:B------:R-:W-:-:S02]  /*bd70*/  WARPGROUP.DEPBAR.LE gsb0, 0x0 ;  /* 0x00008000000079c5 */ /* 0x000fc40000010000 */
[----:B------:R-:W-:Y:S01]  /*bd80*/  WARPGROUP.ARRIVE ;  /* 0x00000000000079c5 */ /* 0x000fe20000000000 */
[----:B------:R-:W-:Y:S01]  /*bd90*/  R2UR UR10, R4 ;  /* 0x00000000040a72ca */ /* 0x000fe200000e0000 */
[----:B------:R-:W-:Y:S01]  /*bda0*/  VIADD R2, R14, 0xc0 ;  /* 0x000000c00e027836 */ /* 0x000fe20000000000 */
[----:B------:R-:W-:Y:S01]  /*bdb0*/  R2UR UR18, R6 ;  /* 0x00000000061272ca */ /* 0x000fe200000e0000 */
[----:B------:R-:W-:Y:S01]  /*bdc0*/  IMAD.MOV.U32 R3, RZ, RZ, -0x7fffffe0 ;  /* 0x80000020ff037424 */ /* 0x000fe200078e00ff */
[C---:B------:R-:W-:Y:S01]  /*bdd0*/  R2UR UR24, R8.reuse ;  /* 0x00000000081872ca */ /* 0x040fe200000e0000 */
[----:B------:R-:W-:Y:S01]  /*bde0*/  HGMMA.64x16x16.F32 R80, gdesc[UR4], RZ, !UPT, gsb0 ;  /* 0x00200000045079f0 */ /* 0x000fe2000c0008ff */
[----:B------:R-:W-:Y:S01]  /*bdf0*/  IMAD.MOV.U32 R5, RZ, RZ, -0x7fffffe0 ;  /* 0x80000020ff057424 */ /* 0x000fe200078e00ff */
[C---:B------:R-:W-:Y:S01]  /*be00*/  R2UR UR28, R8.reuse ;  /* 0x00000000081c72ca */ /* 0x040fe200000e0000 */
[----:B------:R-:W-:Y:S01]  /*be10*/  IMAD.MOV.U32 R7, RZ, RZ, -0x7fffffe0 ;  /* 0x80000020ff077424 */ /* 0x000fe200078e00ff */
[----:B------:R-:W-:Y:S01]  /*be20*/  R2UR UR32, R8 ;  /* 0x00000000082072ca */ /* 0x000fe200000e0000 */
[----:B------:R-:W3:Y:S04]  /*be30*/  LDL R101, [R1+0x94] ;  /* 0x0000940001657983 */ /* 0x000ee80000100800 */
[----:B------:R-:W3:Y:S01]  /*be40*/  LDL R108, [R1+0x88] ;  /* 0x00008800016c7983 */ /* 0x000ee20000100800 */
[----:B------:R-:W-:Y:S01]  /*be50*/  R2UR UR14, R2 ;  /* 0x00000000020e72ca */ /* 0x000fe200000e0000 */
[C---:B------:R-:W-:Y:S01]  /*be60*/  VIADD R4, R14.reuse, 0x140 ;  /* 0x000001400e047836 */ /* 0x040fe20000000000 */
        /* <DEDUP_REMOVED lines=30> */
[----:B------:R-:W-:-:S02]  /*c050*/  R2UR UR4, R6 ;  /* 0x00000000060472ca */ /* 0x000fc400000e0000 */
[----:B------:R-:W-:Y:S02]  /*c060*/  R2UR UR5, R7 ;  /* 0x00000000070572ca */ /* 0x000fe400000e0000 */
[----:B0-----:R-:W-:Y:S01]  /*c070*/  ISETP.NE.AND P5, PT, R102, 0x1, PT ;  /* 0x000000016600780c */ /* 0x001fe20003fa5270 */
[----:B------:R-:W-:Y:S02]  /*c080*/  WARPGROUP.DEPBAR.LE gsb0, 0x0 ;  /* 0x00008000000079c5 */ /* 0x000fe40000010000 */
[----:B-----5:R-:W-:-:S06]  /*c090*/  WARPGROUP.ARRIVE ;  /* 0x00000000000079c5 */ /* 0x020fcc0000000000 */
[----:B------:R-:W-:Y:S01]  /*c0a0*/  HGMMA.64x16x16.F32 R72, gdesc[UR8], RZ, !UPT, gsb0 ;  /* 0x00200000084879f0 */ /* 0x000fe2000c0008ff */
[----:B------:R-:W-:Y:S01]  /*c0b0*/  R2UR UR10, R2 ;  /* 0x00000000020a72ca */ /* 0x000fe200000e0000 */
[----:B------:R-:W-:Y:S01]  /*c0c0*/  VIADD R2, R14, 0x142 ;  /* 0x000001420e027836 */ /* 0x000fe20000000000 */
[----:B------:R-:W-:Y:S01]  /*c0d0*/  R2UR UR11, R3 ;  /* 0x00000000030b72ca */ /* 0x000fe200000e0000 */
[----:B------:R-:W-:Y:S01]  /*c0e0*/  IMAD.MOV.U32 R3, RZ, RZ, -0x7fffffe0 ;  /* 0x80000020ff037424 */ /* 0x000fe200078e00ff */
        /* <DEDUP_REMOVED lines=28> */
[----:B------:R-:W-:Y:S02]  /*c2b0*/  R2UR UR21, R7 ;  /* 0x00000000071572ca */ /* 0x000fe400000e0000 */
[----:B--2---:R-:W-:-:S04]  /*c2c0*/  LOP3.LUT R100, R100, 0xfffffffe, RZ, 0xc0, !PT ;  /* 0xfffffffe64647812 */ /* 0x004fc800078ec0ff */
[----:B------:R-:W-:-:S05]  /*c2d0*/  @P5 LOP3.LUT R100, R100, 0x1, RZ, 0xfc, !PT ;  /* 0x0000000164645812 */ /* 0x000fca00078efcff */
[----:B------:R0:W-:Y:S04]  /*c2e0*/  STL [R1+0x4c], R100 ;  /* 0x00004c6401007387 */ /* 0x0001e80000100800 */
[----:B------:R-:W2:Y:S04]  /*c2f0*/  LDL R106, [R1+0x40] ;  /* 0x00004000016a7983 */ /* 0x000ea80000100800 */
[----:B------:R-:W4:Y:S04]  /*c300*/  LDL R107, [R1+0x34] ;  /* 0x00003400016b7983 */ /* 0x000f280000100800 */
[----:B0-----:R-:W4:Y:S01]  /*c310*/  LDL R100, [R1+0x84] ;  /* 0x0000840001647983 */ /* 0x001f220000100800 */
[----:B------:R-:W-:-:S02]  /*c320*/  WARPGROUP.DEPBAR.LE gsb0, 0x0 ;  /* 0x00008000000079c5 */ /* 0x000fc40000010000 */
        /* <DEDUP_REMOVED lines=28> */
[----:B------:R-:W-:Y:S01]  /*c4f0*/  HGMMA.64x16x16.F32 R88, gdesc[UR36], R88, gsb0 ;  /* 0x00200000245879f0 */ /* 0x000fe20008000858 */
        /* <DEDUP_REMOVED lines=165> */
[----:B------:R-:W-:-:S03]  /*cf50*/  IMAD.MOV.U32 R5, RZ, RZ, -0x7fffffe0 ;  /* 0x80000020ff057424 */ /* 0x000fc600078e00ff */
        /* <DEDUP_REMOVED lines=80> */
[----:B------:R-:W0:Y:S01]  /*d460*/  @P5 LDC R99, c[0x0][0x44c] ;  /* 0x00011300ff635b82 */ /* 0x000e220000000800 */
        /* <DEDUP_REMOVED lines=43> */
[----:B------:R-:W-:Y:S01]  /*d720*/  ULDC UR4, c[0x0][0x9d8] ;  /* 0x0002760000047ab9 */ /* 0x000fe20000000800 */
[----:B------:R-:W-:Y:S01]  /*d730*/  R2UR UR12, R2 ;  /* 0x00000000020c72ca */ /* 0x000fe200000e0000 */
[----:B------:R-:W-:Y:S01]  /*d740*/  FMUL.FTZ R97, R89, UR4 ;  /* 0x0000000459617c20 */ /* 0x000fe20008410000 */
[----:B------:R-:W-:Y:S01]  /*d750*/  FMUL.FTZ R89, R91, UR4 ;  /* 0x000000045b597c20 */ /* 0x000fe20008410000 */
[----:B------:R-:W-:Y:S01]  /*d760*/  FMUL.FTZ R91, R94, UR4 ;  /* 0x000000045e5b7c20 */ /* 0x000fe20008410000 */
[----:B------:R-:W-:Y:S01]  /*d770*/  R2UR UR13, R3 ;  /* 0x00000000030d72ca */ /* 0x000fe200000e0000 */
[----:B------:R-:W-:Y:S01]  /*d780*/  FMUL.FTZ R15, R90, UR4 ;  /* 0x000000045a0f7c20 */ /* 0x000fe20008410000 */
[----:B------:R-:W-:Y:S01]  /*d790*/  FMUL.FTZ R90, R92, UR4 ;  /* 0x000000045c5a7c20 */ /* 0x000fe20008410000 */
[----:B------:R-:W-:Y:S01]  /*d7a0*/  FMUL.FTZ R92, R93, UR4 ;  /* 0x000000045d5c7c20 */ /* 0x000fe20008410000 */
[----:B------:R-:W-:Y:S01]  /*d7b0*/  FMUL.FTZ R93, R95, UR4 ;  /* 0x000000045f5d7c20 */ /* 0x000fe20008410000 */
[----:B------:R-:W-:Y:S01]  /*d7c0*/  FMUL.FTZ R88, R88, UR4 ;  /* 0x0000000458587c20 */ /* 0x000fe20008410000 */
[----:B------:R-:W-:Y:S01]  /*d7d0*/  MUFU.TANH R97, R97 ;  /* 0x0000006100617308 */ /* 0x000fe20000002400 */
[----:B------:R-:W-:-:S07]  /*d7e0*/  ULDC UR5, c[0x0][0x988] ;  /* 0x0002620000057ab9 */ /* 0x000fce0000000800 */
[----:B------:R-:W1:Y:S08]  /*d7f0*/  MUFU.TANH R88, R88 ;  /* 0x0000005800587308 */ /* 0x000e700000002400 */
[----:B------:R-:W1:Y:S08]  /*d800*/  MUFU.TANH R90, R90 ;  /* 0x0000005a005a7308 */ /* 0x000e700000002400 */
[----:B------:R-:W1:Y:S08]  /*d810*/  MUFU.TANH R92, R92 ;  /* 0x0000005c005c7308 */ /* 0x000e700000002400 */
        /* <DEDUP_REMOVED lines=9> */
[----:B------:R-:W-:Y:S01]  /*d8b0*/  R2UR UR10, R20 ;  /* 0x00000000140a72ca */ /* 0x000fe200000e0000 */
[----:B------:R-:W-:Y:S01]  /*d8c0*/  VIADD R20, R14, 0x582 ;  /* 0x000005820e147836 */ /* 0x000fe20000000000 */
[----:B------:R-:W-:Y:S01]  /*d8d0*/  R2UR UR11, R21 ;  /* 0x00000000150b72ca */ /* 0x000fe200000e0000 */
[----:B------:R-:W-:Y:S01]  /*d8e0*/  IMAD.MOV.U32 R21, RZ, RZ, -0x7fffffe0 ;  /* 0x80000020ff157424 */ /* 0x000fe200078e00ff */
[----:B------:R-:W-:Y:S01]  /*d8f0*/  R2UR UR8, R2 ;  /* 0x00000000020872ca */ /* 0x000fe200000e0000 */
[----:B------:R-:W-:Y:S01]  /*d900*/  FMUL.FTZ R86, R87, UR4 ;  /* 0x0000000457567c20 */ /* 0x000fe20008410000 */
[----:B------:R-:W-:Y:S01]  /*d910*/  R2UR UR9, R3 ;  /* 0x00000000030972ca */ /* 0x000fe200000e0000 */
[----:B------:R-:W-:Y:S01]  /*d920*/  FMUL.FTZ R80, R80, UR4 ;  /* 0x0000000450507c20 */ /* 0x000fe20008410000 */
[----:B------:R-:W-:Y:S01]  /*d930*/  MUFU.TANH R94, R94 ;  /* 0x0000005e005e7308 */ /* 0x000fe20000002400 */
[----:B------:R-:W-:-:S07]  /*d940*/  FMUL.FTZ R85, R85, UR4 ;  /* 0x0000000455557c20 */ /* 0x000fce0008410000 */
[----:B------:R-:W1:Y:S08]  /*d950*/  MUFU.TANH R80, R80 ;  /* 0x0000005000507308 */ /* 0x000e700000002400 */
[----:B------:R-:W1:Y:S08]  /*d960*/  MUFU.TANH R83, R83 ;  /* 0x0000005300537308 */ /* 0x000e700000002400 */
[----:B------:R-:W1:Y:S08]  /*d970*/  MUFU.TANH R85, R85 ;  /* 0x0000005500557308 */ /* 0x000e700000002400 */
        /* <DEDUP_REMOVED lines=34> */
[----:B------:R-:W-:Y:S01]  /*dba0*/  FMUL.FTZ R69, R70, UR4 ;  /* 0x0000000446457c20 */ /* 0x000fe20008410000 */
[----:B------:R-:W-:Y:S01]  /*dbb0*/  R2UR UR11, R21 ;  /* 0x00000000150b72ca */ /* 0x000fe200000e0000 */
[----:B------:R-:W-:Y:S01]  /*dbc0*/  FMUL.FTZ R64, R64, UR4 ;  /* 0x0000000440407c20 */ /* 0x000fe20008410000 */
[----:B------:R-:W-:Y:S01]  /*dbd0*/  R2UR UR8, R2 ;  /* 0x00000000020872ca */ /* 0x000fe200000e0000 */
[----:B------:R-:W2:Y:S01]  /*dbe0*/  @P5 LDC R21, c[0x0][0x450] ;  /* 0x00011400ff155b82 */ /* 0x000ea20000000800 */
[----:B------:R-:W-:Y:S01]  /*dbf0*/  R2UR UR9, R3 ;  /* 0x00000000030972ca */ /* 0x000fe200000e0000 */
[----:B------:R-:W-:Y:S01]  /*dc00*/  FMUL.FTZ R70, R71, UR4 ;  /* 0x0000000447467c20 */ /* 0x000fe20008410000 */
[----:B------:R-:W-:Y:S08]  /*dc10*/  MUFU.TANH R79, R79 ;  /* 0x0000004f004f7308 */ /* 0x000ff00000002400 */
[----:B------:R-:W-:Y:S08]  /*dc20*/  MUFU.TANH R67, R67 ;  /* 0x0000004300437308 */ /* 0x000ff00000002400 */
[----:B------:R-:W-:Y:S08]  /*dc30*/  MUFU.TANH R68, R68 ;  /* 0x0000004400447308 */ /* 0x000ff00000002400 */
[----:B------:R-:W-:Y:S08]  /*dc40*/  MUFU.TANH R82, R82 ;  /* 0x0000005200527308 */ /* 0x000ff00000002400 */
[----:B------:R-:W-:Y:S08]  /*dc50*/  MUFU.TANH R84, R84 ;  /* 0x0000005400547308 */ /* 0x000ff00000002400 */
[----:B------:R-:W-:Y:S01]  /*dc60*/  MUFU.TANH R86, R86 ;  /* 0x0000005600567308 */ /* 0x000fe20000002400 */
[----:B------:R-:W-:-:S02]  /*dc70*/  WARPGROUP.DEPBAR.LE gsb0, 0x0 ;  /* 0x00008000000079c5 */ /* 0x000fc40000010000 */
[----:B------:R-:W-:Y:S01]  /*dc80*/  WARPGROUP.ARRIVE ;  /* 0x00000000000079c5 */ /* 0x000fe20000000000 */
[----:B------:R-:W-:-:S04]  /*dc90*/  VIADD R20, R14, 0x602 ;  /* 0x000006020e147836 */ /* 0x000fc80000000000 */
[----:B------:R-:W1:Y:S01]  /*dca0*/  MUFU.TANH R64, R64 ;  /* 0x0000004000407308 */ /* 0x000e620000002400 */
[----:B------:R-:W-:Y:S01]  /*dcb0*/  HGMMA.64x16x16.F32 R48, gdesc[UR8], R48, gsb0 ;  /* 0x00200000083079f0 */ /* 0x000fe20008000830 */
[----:B------:R-:W-:Y:S01]  /*dcc0*/  FMUL.FTZ R71, R56, UR4 ;  /* 0x0000000438477c20 */ /* 0x000fe20008410000 */
[----:B---3--:R-:W-:-:S05]  /*dcd0*/  IMAD.IADD R56, R101, 0x1, R108 ;  /* 0x0000000165387824 */ /* 0x008fca00078e026c */
[----:B------:R-:W-:Y:S01]  /*dce0*/  MUFU.TANH R73, R73 ;  /* 0x0000004900497308 */ /* 0x000fe20000002400 */
[----:B0-----:R-:W-:-:S05]  /*dcf0*/  @P5 IMAD.HI.U32 R98, R56, R99, RZ ;  /* 0x0000006338625227 */ /* 0x001fca00078e00ff */
[----:B--2---:R-:W-:Y:S01]  /*dd00*/  @P5 SHF.R.U32.HI R56, RZ, R21, R98 ;  /* 0x00000015ff385219 */ /* 0x004fe20000011662 */
[----:B------:R-:W-:Y:S01]  /*dd10*/  IMAD.MOV.U32 R21, RZ, RZ, -0x7fffffe0 ;  /* 0x80000020ff157424 */ /* 0x000fe200078e00ff */
[----:B------:R-:W-:Y:S01]  /*dd20*/  R2UR UR10, R20 ;  /* 0x00000000140a72ca */ /* 0x000fe200000e0000 */
[----:B------:R-:W-:Y:S01]  /*dd30*/  MUFU.TANH R74, R74 ;  /* 0x0000004a004a7308 */ /* 0x000fe20000002400 */
[----:B------:R-:W-:Y:S02]  /*dd40*/  R2UR UR8, R2 ;  /* 0x00000000020872ca */ /* 0x000fe400000e0000 */
[----:B------:R-:W-:Y:S02]  /*dd50*/  R2UR UR11, R21 ;  /* 0x00000000150b72ca */ /* 0x000fe400000e0000 */
[----:B------:R-:W-:-:S03]  /*dd60*/  R2UR UR9, R3 ;  /* 0x00000000030972ca */ /* 0x000fc600000e0000 */
[----:B------:R-:W-:Y:S08]  /*dd70*/  MUFU.TANH R76, R76 ;  /* 0x0000004c004c7308 */ /* 0x000ff00000002400 */
[----:B------:R-:W-:Y:S08]  /*dd80*/  MUFU.TANH R78, R78 ;  /* 0x0000004e004e7308 */ /* 0x000ff00000002400 */
[----:B------:R-:W-:Y:S08]  /*dd90*/  MUFU.TANH R65, R65 ;  /* 0x0000004100417308 */ /* 0x000ff00000002400 */
[----:B------:R-:W-:Y:S01]  /*dda0*/  MUFU.TANH R66, R66 ;  /* 0x0000004200427308 */ /* 0x000fe20000002400 */
[----:B------:R-:W-:-:S02]  /*ddb0*/  WARPGROUP.DEPBAR.LE gsb0, 0x0 ;  /* 0x00008000000079c5 */ /* 0x000fc40000010000 */
[----:B------:R-:W-:-:S06]  /*ddc0*/  WARPGROUP.ARRIVE ;  /* 0x00000000000079c5 */ /* 0x000fcc0000000000 */
[----:B------:R-:W-:Y:S01]  /*ddd0*/  HGMMA.64x16x16.F32 R40, gdesc[UR8], R40, gsb0 ;  /* 0x00200000082879f0 */ /* 0x000fe20008000828 */
[----:B------:R-:W-:Y:S02]  /*dde0*/  VIADD R20, R14, 0x642 ;  /* 0x000006420e147836 */ /* 0x000fe40000000000 */
[----:B------:R-:W-:Y:S01]  /*ddf0*/  IMAD.MOV.U32 R21, RZ, RZ, -0x7fffffe0 ;  /* 0x80000020ff157424 */ /* 0x000fe200078e00ff */
[----:B------:R-:W0:Y:S02]  /*de00*/  SHFL.IDX PT, R99, R56, RZ, 0x1c1f ;  /* 0x001c1fff38637589 */ /* 0x000e2400000e0000 */
[----:B------:R-:W-:Y:S02]  /*de10*/  R2UR UR14, R20 ;  /* 0x00000000140e72ca */ /* 0x000fe400000e0000 */
[----:B------:R-:W-:Y:S01]  /*de20*/  R2UR UR15, R21 ;  /* 0x00000000150f72ca */ /* 0x000fe200000e0000 */
[----:B------:R-:W-:Y:S01]  /*de30*/  FMUL.FTZ R95, R57, UR4 ;  /* 0x00000004395f7c20 */ /* 0x000fe20008410000 */
[----:B------:R-:W-:Y:S01]  /*de40*/  FMUL.FTZ R57, R58, UR4 ;  /* 0x000000043a397c20 */ /* 0x000fe20008410000 */
[----:B------:R-:W-:Y:S01]  /*de50*/  FMUL.FTZ R58, R59, UR4 ;  /* 0x000000043b3a7c20 */ /* 0x000fe20008410000 */
[----:B------:R-:W-:-:S02]  /*de60*/  IMAD R20, R96, -0x90, RZ ;  /* 0xffffff7060147824 */ /* 0x000fc400078e02ff */
[----:B------:R-:W-:Y:S01]  /*de70*/  FMUL.FTZ R59, R60, UR4 ;  /* 0x000000043c3b7c20 */ /* 0x000fe20008410000 */
[----:B------:R-:W-:Y:S01]  /*de80*/  FMUL.FTZ R60, R62, UR4 ;  /* 0x000000043e3c7c20 */ /* 0x000fe20008410000 */
[----:B------:R-:W-:Y:S01]  /*de90*/  FMUL.FTZ R62, R63, UR4 ;  /* 0x000000043f3e7c20 */ /* 0x000fe20008410000 */
[----:B------:R-:W-:Y:S01]  /*dea0*/  IMAD R63, R96, -0x90, R106 ;  /* 0xffffff70603f7824 */ /* 0x000fe200078e026a */
[----:B----4-:R-:W-:Y:S01]  /*deb0*/  IADD3 R20, -R100, 0x91, R20 ;  /* 0x0000009164147810 */ /* 0x010fe20007ffe114 */
[----:B------:R-:W-:-:S03]  /*dec0*/  FMUL.FTZ R98, R48, UR4 ;  /* 0x0000000430627c20 */ /* 0x000fc60008410000 */
[----:B------:R-:W-:Y:S02]  /*ded0*/  IADD3 R63, -R100, 0x90, R63 ;  /* 0x00000090643f7810 */ /* 0x000fe40007ffe13f */
[----:B------:R-:W-:Y:S01]  /*dee0*/  IADD3 R48, -R107, R20, R106 ;  /* 0x000000146b307210 */ /* 0x000fe20007ffe16a */
[----:B------:R-:W-:-:S03]  /*def0*/  VIADD R20, R14, 0x682 ;  /* 0x000006820e147836 */ /* 0x000fc60000000000 */
[----:B0-----:R-:W-:Y:S01]  /*df00*/  VIADDMNMX R14, R99, R48, R63, PT ;  /* 0x00000030630e7246 */ /* 0x001fe2000380013f */
[----:B------:R-:W-:Y:S02]  /*df10*/  WARPGROUP.DEPBAR.LE gsb0, 0x0 ;  /* 0x00008000000079c5 */ /* 0x000fe40000010000 */
[----:B------:R-:W-:-:S06]  /*df20*/  WARPGROUP.ARRIVE ;  /* 0x00000000000079c5 */ /* 0x000fcc0000000000 */
[----:B------:R-:W-:Y:S01]  /*df30*/  HGMMA.64x16x16.F32 R32, gdesc[UR12], R32, gsb0 ;  /* 0x002000000c2079f0 */ /* 0x000fe20008000820 */
[C---:B------:R-:W-:Y:S02]  /*df40*/  ISETP.GT.AND P3, PT, R14.reuse, RZ, PT ;  /* 0x000000ff0e00720c */ /* 0x040fe40003f64270 */
[C---:B------:R-:W-:Y:S01]  /*df50*/  ISETP.GT.AND P2, PT, R14.reuse, 0x1, PT ;  /* 0x000000010e00780c */ /* 0x040fe20003f44270 */
[----:B------:R-:W-:Y:S01]  /*df60*/  IMAD.MOV.U32 R21, RZ, RZ, -0x7fffffe0 ;  /* 0x80000020ff157424 */ /* 0x000fe200078e00ff */
[----:B------:R-:W-:Y:S02]  /*df70*/  ISETP.GT.AND P4, PT, R14, 0x8, PT ;  /* 0x000000080e00780c */ /* 0x000fe40003f84270 */
[----:B-1----:R-:W-:Y:S02]  /*df80*/  FSEL R88, R88, -INF , P3 ;  /* 0xff80000058587808 */ /* 0x002fe40001800000 */
[----:B------:R-:W-:Y:S02]  /*df90*/  FSEL R97, R97, -INF , P2 ;  /* 0xff80000061617808 */ /* 0x000fe40001000000 */
[----:B------:R-:W-:Y:S01]  /*dfa0*/  R2UR UR11, R21 ;  /* 0x00000000150b72ca */ /* 0x000fe200000e0000 */
[----:B------:R-:W-:Y:S01]  /*dfb0*/  FMUL.FTZ R99, R49, UR4 ;  /* 0x0000000431637c20 */ /* 0x000fe20008410000 */
[----:B------:R-:W-:-:S02]  /*dfc0*/  ISETP.GT.AND P3, PT, R14, 0x9, PT ;  /* 0x000000090e00780c */ /* 0x000fc40003f64270 */
[----:B------:R-:W-:Y:S02]  /*dfd0*/  FSEL R90, R90, -INF , P4 ;  /* 0xff8000005a5a7808 */ /* 0x000fe40002000000 */
[----:B------:R-:W-:Y:S01]  /*dfe0*/  FMNMX.FTZ R21, R88, R97, !PT ;  /* 0x0000006158157209 */ /* 0x000fe20007810000 */
[----:B------:R-:W-:Y:S01]  /*dff0*/  FMUL.FTZ R49, R50, UR4 ;  /* 0x0000000432317c20 */ /* 0x000fe20008410000 */
[----:B------:R-:W-:Y:S01]  /*e000*/  FMUL.FTZ R50, R51, UR4 ;  /* 0x0000000433327c20 */ /* 0x000fe20008410000 */
[----:B------:R-:W-:Y:S02]  /*e010*/  ISETP.GT.AND P2, PT, R14, 0x10, PT ;  /* 0x000000100e00780c */ /* 0x000fe40003f44270 */
[----:B------:R-:W-:Y:S02]  /*e020*/  FSEL R92, R92, -INF , P3 ;  /* 0xff8000005c5c7808 */ /* 0x000fe40001800000 */
[----:B------:R-:W-:Y:S02]  /*e030*/  FMNMX.FTZ R51, R90, R21, !PT ;  /* 0x000000155a337209 */ /* 0x000fe40007810000 */
[----:B------:R-:W-:-:S02]  /*e040*/  ISETP.GT.AND P4, PT, R14, 0x11, PT ;  /* 0x000000110e00780c */ /* 0x000fc40003f84270 */
[----:B------:R-:W-:Y:S02]  /*e050*/  FSEL R80, R80, -INF , P2 ;  /* 0xff80000050507808 */ /* 0x000fe40001000000 */
[----:B------:R-:W-:Y:S02]  /*e060*/  FMNMX.FTZ R51, R92, R51, !PT ;  /* 0x000000335c337209 */ /* 0x000fe40007810000 */
[----:B------:R-:W-:Y:S02]  /*e070*/  R2UR UR10, R20 ;  /* 0x00000000140a72ca */ /* 0x000fe400000e0000 */
[----:B------:R0:W-:Y:S01]  /*e080*/  MUFU.TANH R20, R99 ;  /* 0x0000006300147308 */ /* 0x0001e20000002400 */
[----:B------:R-:W-:Y:S02]  /*e090*/  ISETP.GT.AND P3, PT, R14, 0x18, PT ;  /* 0x000000180e00780c */ /* 0x000fe40003f64270 */
[----:B------:R-:W-:Y:S01]  /*e0a0*/  FSEL R94, R94, -INF , P4 ;  /* 0xff8000005e5e7808 */ /* 0x000fe20002000000 */
[----:B------:R-:W-:Y:S01]  /*e0b0*/  FMUL.FTZ R21, R52, UR4 ;  /* 0x0000000434157c20 */ /* 0x000fe20008410000 */
[----:B------:R-:W-:-:S02]  /*e0c0*/  ISETP.GT.AND P2, PT, R14, 0x19, PT ;  /* 0x000000190e00780c */ /* 0x000fc40003f44270 */
[----:B0-----:R-:W-:Y:S02]  /*e0d0*/  FMNMX.FTZ R99, R80, R51, !PT ;  /* 0x0000003350637209 */ /* 0x001fe40007810000 */
[----:B------:R-:W-:Y:S02]  /*e0e0*/  FSEL R83, R83, -INF , P3 ;  /* 0xff80000053537808 */ /* 0x000fe40001800000 */
[----:B------:R-:W-:Y:S02]  /*e0f0*/  FMNMX.FTZ R52, R94, R99, !PT ;  /* 0x000000635e347209 */ /* 0x000fe40007810000 */
[----:B------:R-:W-:Y:S02]  /*e100*/  ISETP.GT.AND P4, PT, R14, 0x20, PT ;  /* 0x000000200e00780c */ /* 0x000fe40003f84270 */
[----:B------:R-:W-:Y:S02]  /*e110*/  FSEL R85, R85, -INF , P2 ;  /* 0xff80000055557808 */ /* 0x000fe40001000000 */
[----:B------:R-:W-:Y:S01]  /*e120*/  FMNMX.FTZ R52, R83, R52, !PT ;  /* 0x0000003453347209 */ /* 0x000fe20007810000 */
[----:B------:R-:W-:Y:S01]  /*e130*/  FMUL.FTZ R51, R53, UR4 ;  /* 0x0000000435337c20 */ /* 0x000fe20008410000 */
[----:B------:R-:W-:-:S02]  /*e140*/  R2UR UR8, R2 ;  /* 0x00000000020872ca */ /* 0x000fc400000e0000 */
[----:B------:R-:W-:Y:S02]  /*e150*/  R2UR UR9, R3 ;  /* 0x00000000030972ca */ /* 0x000fe400000e0000 */
[----:B------:R-:W-:Y:S02]  /*e160*/  ISETP.GT.AND P3, PT, R14, 0x21, PT ;  /* 0x000000210e00780c */ /* 0x000fe40003f64270 */
[----:B------:R-:W-:Y:S02]  /*e170*/  FSEL R72, R72, -INF , P4 ;  /* 0xff80000048487808 */ /* 0x000fe40002000000 */
[----:B------:R-:W-:Y:S01]  /*e180*/  FMNMX.FTZ R53, R85, R52, !PT ;  /* 0x0000003455357209 */ /* 0x000fe20007810000 */
[----:B------:R-:W-:Y:S02]  /*e190*/  WARPGROUP.DEPBAR.LE gsb0, 0x0 ;  /* 0x00008000000079c5 */ /* 0x000fe40000010000 */
[----:B------:R-:W-:Y:S01]  /*e1a0*/  ISETP.GT.AND P2, PT, R14, 0x28, PT ;  /* 0x000000280e00780c */ /* 0x000fe20003f44270 */
[----:B------:R-:W-:Y:S01]  /*e1b0*/  WARPGROUP.ARRIVE ;  /* 0x00000000000079c5 */ /* 0x000fe20000000000 */
[----:B------:R-:W-:-:S02]  /*e1c0*/  FSEL R87, R87, -INF , P3 ;  /* 0xff80000057577808 */ /* 0x000fc40001800000 */
[----:B------:R-:W-:Y:S02]  /*e1d0*/  FMNMX.FTZ R52, R72, R53, !PT ;  /* 0x0000003548347209 */ /* 0x000fe40007810000 */
[C---:B------:R-:W-:Y:S01]  /*e1e0*/  ISETP.GT.AND P4, PT, R14.reuse, 0x29, PT ;  /* 0x000000290e00780c */ /* 0x040fe20003f84270 */
[----:B------:R-:W-:Y:S01]  /*e1f0*/  HGMMA.64x16x16.F32 R24, gdesc[UR8], R24, gsb0 ;  /* 0x00200000081879f0 */ /* 0x000fe20008000818 */
[----:B------:R-:W-:Y:S02]  /*e200*/  FSEL R75, R75, -INF , P2 ;  /* 0xff8000004b4b7808 */ /* 0x000fe40001000000 */
[----:B------:R-:W-:Y:S02]  /*e210*/  FMNMX.FTZ R52, R87, R52, !PT ;  /* 0x0000003457347209 */ /* 0x000fe40007810000 */
[----:B------:R-:W-:Y:S02]  /*e220*/  ISETP.GT.AND P3, PT, R14, 0x30, PT ;  /* 0x000000300e00780c */ /* 0x000fe40003f64270 */
[----:B------:R-:W-:-:S02]  /*e230*/  FSEL R77, R77, -INF , P4 ;  /* 0xff8000004d4d7808 */ /* 0x000fc40002000000 */
[----:B------:R-:W-:Y:S01]  /*e240*/  FMNMX.FTZ R52, R75, R52, !PT ;  /* 0x000000344b347209 */ /* 0x000fe20007810000 */
[----:B------:R-:W0:Y:S01]  /*e250*/  MUFU.TANH R71, R71 ;  /* 0x0000004700477308 */ /* 0x000e220000002400 */
[----:B------:R-:W-:Y:S02]  /*e260*/  ISETP.GT.AND P2, PT, R14, 0x31, PT ;  /* 0x000000310e00780c */ /* 0x000fe40003f44270 */
[----:B------:R-:W-:Y:S02]  /*e270*/  FSEL R64, R64, -INF , P3 ;  /* 0xff80000040407808 */ /* 0x000fe40001800000 */
[----:B------:R-:W-:Y:S01]  /*e280*/  FMNMX.FTZ R53, R77, R52, !PT ;  /* 0x000000344d357209 */ /* 0x000fe20007810000 */
[----:B------:R-:W-:Y:S01]  /*e290*/  FMUL.FTZ R61, R61, UR4 ;  /* 0x000000043d3d7c20 */ /* 0x000fe20008410000 */
[----:B------:R-:W-:Y:S01]  /*e2a0*/  ISETP.GT.AND P3, PT, R14, 0x38, PT ;  /* 0x000000380e00780c */ /* 0x000fe20003f64270 */
[----:B------:R-:W1:Y:S01]  /*e2b0*/  MUFU.TANH R95, R95 ;  /* 0x0000005f005f7308 */ /* 0x000e620000002400 */
[----:B------:R-:W-:-:S02]  /*e2c0*/  FSEL R79, R79, -INF , P2 ;  /* 0xff8000004f4f7808 */ /* 0x000fc40001000000 */
[----:B------:R-:W-:Y:S02]  /*e2d0*/  FMNMX.FTZ R52, R64, R53, !PT ;  /* 0x0000003540347209 */ /* 0x000fe40007810000 */
[C---:B------:R-:W-:Y:S02]  /*e2e0*/  ISETP.GT.AND P2, PT, R14.reuse, 0x39, PT ;  /* 0x000000390e00780c */ /* 0x040fe40003f44270 */
[----:B------:R-:W-:Y:S01]  /*e2f0*/  FSEL R67, R67, -INF , P3 ;  /* 0xff80000043437808 */ /* 0x000fe20001800000 */
[----:B------:R-:W2:Y:S01]  /*e300*/  MUFU.TANH R59, R59 ;  /* 0x0000003b003b7308 */ /* 0x000ea20000002400 */
[----:B------:R-:W-:Y:S02]  /*e310*/  FMNMX.FTZ R52, R79, R52, !PT ;  /* 0x000000344f347209 */ /* 0x000fe40007810000 */
[----:B------:R-:W-:Y:S02]  /*e320*/  ISETP.GT.AND P3, PT, R14, 0x40, PT ;  /* 0x000000400e00780c */ /* 0x000fe40003f64270 */
[----:B------:R-:W-:-:S02]  /*e330*/  FSEL R68, R68, -INF , P2 ;  /* 0xff80000044447808 */ /* 0x000fc40001000000 */
[----:B------:R-:W-:Y:S01]  /*e340*/  FMNMX.FTZ R53, R67, R52, !PT ;  /* 0x0000003443357209 */ /* 0x000fe20007810000 */
[----:B------:R-:W3:Y:S01]  /*e350*/  MUFU.TANH R61, R61 ;  /* 0x0000003d003d7308 */ /* 0x000ee20000002400 */
[----:B------:R-:W-:Y:S01]  /*e360*/  FMUL.FTZ R52, R32, UR4 ;  /* 0x0000000420347c20 */ /* 0x000fe20008410000 */
[----:B------:R-:W-:Y:S02]  /*e370*/  ISETP.GT.AND P2, PT, R14, 0x41, PT ;  /* 0x000000410e00780c */ /* 0x000fe40003f44270 */
[----:B0-----:R-:W-:Y:S02]  /*e380*/  FSEL R71, R71, -INF , P3 ;  /* 0xff80000047477808 */ /* 0x001fe40001800000 */
[----:B------:R-:W-:Y:S02]  /*e390*/  FMNMX.FTZ R32, R68, R53, !PT ;  /* 0x0000003544207209 */ /* 0x000fe40007810000 */
[----:B------:R-:W0:Y:S01]  /*e3a0*/  MUFU.TANH R98, R98 ;  /* 0x0000006200627308 */ /* 0x000e220000002400 */
[----:B------:R-:W-:-:S02]  /*e3b0*/  ISETP.GT.AND P3, PT, R14, 0x48, PT ;  /* 0x000000480e00780c */ /* 0x000fc40003f64270 */
[----:B-1----:R-:W-:Y:S02]  /*e3c0*/  FSEL R95, R95, -INF , P2 ;  /* 0xff8000005f5f7808 */ /* 0x002fe40001000000 */
[----:B------:R-:W-:Y:S01]  /*e3d0*/  FMNMX.FTZ R32, R71, R32, !PT ;  /* 0x0000002047207209 */ /* 0x000fe20007810000 */
[----:B------:R-:W-:Y:S01]  /*e3e0*/  FMUL.FTZ R40, R40, UR4 ;  /* 0x0000000428287c20 */ /* 0x000fe20008410000 */
[C---:B------:R-:W-:Y:S01]  /*e3f0*/  ISETP.GT.AND P2, PT, R14.reuse, 0x49, PT ;  /* 0x000000490e00780c */ /* 0x040fe20003f44270 */
[----:B------:R-:W1:Y:S01]  /*e400*/  MUFU.TANH R21, R21 ;  /* 0x0000001500157308 */ /* 0x000e620000002400 */
[----:B--2---:R-:W-:Y:S02]  /*e410*/  FSEL R59, R59, -INF , P3 ;  /* 0xff8000003b3b7808 */ /* 0x004fe40001800000 */
[----:B------:R-:W-:Y:S01]  /*e420*/  FMNMX.FTZ R32, R95, R32, !PT ;  /* 0x000000205f207209 */ /* 0x000fe20007810000 */
[----:B------:R-:W-:Y:S01]  /*e430*/  FMUL.FTZ R41, R41, UR4 ;  /* 0x0000000429297c20 */ /* 0x000fe20008410000 */
[----:B------:R-:W-:-:S02]  /*e440*/  ISETP.GT.AND P3, PT, R14, 0x50, PT ;  /* 0x000000500e00780c */ /* 0x000fc40003f64270 */
[----:B---3--:R-:W-:Y:S01]  /*e450*/  FSEL R61, R61, -INF , P2 ;  /* 0xff8000003d3d7808 */ /* 0x008fe20001000000 */
[----:B------:R-:W2:Y:S01]  /*e460*/  MUFU.TANH R51, R51 ;  /* 0x0000003300337308 */ /* 0x000ea20000002400 */
[----:B------:R-:W-:Y:S01]  /*e470*/  FMNMX.FTZ R32, R59, R32, !PT ;  /* 0x000000203b207209 */ /* 0x000fe20007810000 */
[----:B------:R-:W-:Y:S01]  /*e480*/  FMUL.FTZ R53, R33, UR4 ;  /* 0x0000000421357c20 */ /* 0x000fe20008410000 */
[----:B------:R-:W-:Y:S01]  /*e490*/  FMUL.FTZ R99, R36, UR4 ;  /* 0x0000000424637c20 */ /* 0x000fe20008410000 */
[----:B------:R-:W-:Y:S01]  /*e4a0*/  FMUL.FTZ R44, R44, UR4 ;  /* 0x000000042c2c7c20 */ /* 0x000fe20008410000 */
[----:B------:R-:W-:Y:S02]  /*e4b0*/  ISETP.GT.AND P2, PT, R14, 0x51, PT ;  /* 0x000000510e00780c */ /* 0x000fe40003f44270 */
[----:B0-----:R-:W-:Y:S01]  /*e4c0*/  FSEL R33, R98, -INF , P3 ;  /* 0xff80000062217808 */ /* 0x001fe20001800000 */
[----:B------:R-:W0:Y:S01]  /*e4d0*/  MUFU.TANH R40, R40 ;  /* 0x0000002800287308 */ /* 0x000e220000002400 */
[----:B------:R-:W-:Y:S01]  /*e4e0*/  FMNMX.FTZ R36, R61, R32, !PT ;  /* 0x000000203d247209 */ /* 0x000fe20007810000 */
[----:B------:R-:W-:Y:S01]  /*e4f0*/  FMUL.FTZ R45, R45, UR4 ;  /* 0x000000042d2d7c20 */ /* 0x000fe20008410000 */
[----:B------:R-:W-:-:S02]  /*e500*/  ISETP.GT.AND P3, PT, R14, 0x58, PT ;  /* 0x000000580e00780c */ /* 0x000fc40003f64270 */
[----:B------:R-:W-:-:S03]  /*e510*/  FSEL R32, R20, -INF , P2 ;  /* 0xff80000014207808 */ /* 0x000fc60001000000 */
[----:B------:R-:W3:Y:S01]  /*e520*/  MUFU.TANH R41, R41 ;  /* 0x0000002900297308 */ /* 0x000ee20000002400 */
[----:B------:R-:W-:Y:S02]  /*e530*/  FMNMX.FTZ R101, R33, R36, !PT ;  /* 0x0000002421657209 */ /* 0x000fe40007810000 */
[----:B------:R-:W-:Y:S02]  /*e540*/  ISETP.GT.AND P2, PT, R14, 0x59, PT ;  /* 0x000000590e00780c */ /* 0x000fe40003f44270 */
[----:B-1----:R-:W-:-:S03]  /*e550*/  FSEL R36, R21, -INF , P3 ;  /* 0xff80000015247808 */ /* 0x002fc60001800000 */
[----:B------:R-:W1:Y:S01]  /*e560*/  MUFU.TANH R44, R44 ;  /* 0x0000002c002c7308 */ /* 0x000e620000002400 */
[----:B------:R-:W-:Y:S01]  /*e570*/  FMNMX.FTZ R101, R32, R101, !PT ;  /* 0x0000006520657209 */ /* 0x000fe20007810000 */
[----:B------:R-:W-:Y:S01]  /*e580*/  FMUL.FTZ R20, R37, UR4 ;  /* 0x0000000425147c20 */ /* 0x000fe20008410000 */
[----:B------:R-:W-:Y:S02]  /*e590*/  ISETP.GT.AND P3, PT, R14, 0x60, PT ;  /* 0x000000600e00780c */ /* 0x000fe40003f64270 */
[----:B--2---:R-:W-:Y:S02]  /*e5a0*/  FSEL R37, R51, -INF , P2 ;  /* 0xff80000033257808 */ /* 0x004fe40001000000 */
[----:B------:R-:W-:Y:S01]  /*e5b0*/  FMNMX.FTZ R100, R36, R101, !PT ;  /* 0x0000006524647209 */ /* 0x000fe20007810000 */
[----:B------:R-:W2:Y:S01]  /*e5c0*/  MUFU.TANH R45, R45 ;  /* 0x0000002d002d7308 */ /* 0x000ea20000002400 */
[----:B------:R-:W-:Y:S02]  /*e5d0*/  WARPGROUP.DEPBAR.LE gsb0, 0x0 ;  /* 0x00008000000079c5 */ /* 0x000fe40000010000 */
[----:B------:R-:W-:Y:S01]  /*e5e0*/  ISETP.GT.AND P2, PT, R14, 0x61, PT ;  /* 0x000000610e00780c */ /* 0x000fe20003f44270 */
[----:B------:R-:W-:Y:S01]  /*e5f0*/  FMUL.FTZ R51, R24, UR4 ;  /* 0x0000000418337c20 */ /* 0x000fe20008410000 */
[----:B0-----:R-:W-:-:S02]  /*e600*/  FSEL R24, R40, -INF , P3 ;  /* 0xff80000028187808 */ /* 0x001fc40001800000 */
[----:B------:R-:W-:Y:S01]  /*e610*/  FMNMX.FTZ R21, R37, R100, !PT ;  /* 0x0000006425157209 */ /* 0x000fe20007810000 */
[----:B------:R-:W0:Y:S01]  /*e620*/  MUFU.TANH R52, R52 ;  /* 0x0000003400347308 */ /* 0x000e220000002400 */
[----:B------:R-:W-:Y:S02]  /*e630*/  ISETP.GT.AND P3, PT, R14, 0x68, PT ;  /* 0x000000680e00780c */ /* 0x000fe40003f64270 */
[----:B---3--:R-:W-:Y:S02]  /*e640*/  FSEL R40, R41, -INF , P2 ;  /* 0xff80000029287808 */ /* 0x008fe40001000000 */
[----:B------:R-:W-:-:S03]  /*e650*/  FMNMX.FTZ R41, R24, R21, !PT ;  /* 0x0000001518297209 */ /* 0x000fc60007810000 */
[----:B------:R-:W3:Y:S01]  /*e660*/  MUFU.TANH R53, R53 ;  /* 0x0000003500357308 */ /* 0x000ee20000002400 */
[----:B------:R-:W-:Y:S01]  /*e670*/  FMUL.FTZ R21, R25, UR4 ;  /* 0x0000000419157c20 */ /* 0x000fe20008410000 */
[----:B-1----:R-:W-:Y:S02]  /*e680*/  FSEL R25, R44, -INF , P3 ;  /* 0xff8000002c197808 */ /* 0x002fe40001800000 */
[----:B------:R-:W-:Y:S02]  /*e690*/  ISETP.GT.AND P2, PT, R14, 0x69, PT ;  /* 0x000000690e00780c */ /* 0x000fe40003f44270 */
[----:B------:R-:W-:Y:S02]  /*e6a0*/  FMNMX.FTZ R44, R40, R41, !PT ;  /* 0x00000029282c7209 */ /* 0x000fe40007810000 */
[----:B------:R1:W4:Y:S01]  /*e6b0*/  MUFU.TANH R98, R99 ;  /* 0x0000006300627308 */ /* 0x0003220000002400 */
[----:B------:R-:W-:Y:S02]  /*e6c0*/  ISETP.GT.AND P3, PT, R14, 0x70, PT ;  /* 0x000000700e00780c */ /* 0x000fe40003f64270 */
[----:B--2---:R-:W-:-:S02]  /*e6d0*/  FSEL R41, R45, -INF , P2 ;  /* 0xff8000002d297808 */ /* 0x004fc40001000000 */
[----:B------:R-:W-:-:S03]  /*e6e0*/  FMNMX.FTZ R100, R25, R44, !PT ;  /* 0x0000002c19647209 */ /* 0x000fc60007810000 */
[----:B------:R-:W2:Y:S01]  /*e6f0*/  MUFU.TANH R20, R20 ;  /* 0x0000001400147308 */ /* 0x000ea20000002400 */
[----:B------:R-:W-:Y:S01]  /*e700*/  ISETP.GT.AND P2, PT, R14, 0x71, PT ;  /* 0x000000710e00780c */ /* 0x000fe20003f44270 */
[----:B-1----:R-:W-:Y:S01]  /*e710*/  FMUL.FTZ R99, R28, UR4 ;  /* 0x000000041c637c20 */ /* 0x002fe20008410000 */
[----:B0-----:R-:W-:Y:S02]  /*e720*/  FSEL R44, R52, -INF , P3 ;  /* 0xff800000342c7808 */ /* 0x001fe40001800000 */
[----:B------:R-:W-:-:S03]  /*e730*/  FMNMX.FTZ R45, R41, R100, !PT ;  /* 0x00000064292d7209 */ /* 0x000fc60007810000 */
[----:B------:R-:W0:Y:S01]  /*e740*/  MUFU.TANH R51, R51 ;  /* 0x0000003300337308 */ /* 0x000e220000002400 */
[----:B------:R-:W-:Y:S02]  /*e750*/  ISETP.GT.AND P3, PT, R14, 0x78, PT ;  /* 0x000000780e00780c */ /* 0x000fe40003f64270 */
[----:B---3--:R-:W-:Y:S02]  /*e760*/  FSEL R28, R53, -INF , P2 ;  /* 0xff800000351c7808 */ /* 0x008fe40001000000 */
[----:B------:R-:W-:-:S03]  /*e770*/  FMNMX.FTZ R45, R44, R45, !PT ;  /* 0x0000002d2c2d7209 */ /* 0x000fc60007810000 */
[----:B------:R-:W1:Y:S01]  /*e780*/  MUFU.TANH R21, R21 ;  /* 0x0000001500157308 */ /* 0x000e620000002400 */
[----:B------:R-:W-:Y:S01]  /*e790*/  FMUL.FTZ R100, R29, UR4 ;  /* 0x000000041d647c20 */ /* 0x000fe20008410000 */
[----:B------:R-:W-:Y:S02]  /*e7a0*/  ISETP.GT.AND P2, PT, R14, 0x79, PT ;  /* 0x000000790e00780c */ /* 0x000fe40003f44270 */
[----:B----4-:R-:W-:Y:S02]  /*e7b0*/  FSEL R29, R98, -INF , P3 ;  /* 0xff800000621d7808 */ /* 0x010fe40001800000 */
[----:B------:R-:W-:Y:S02]  /*e7c0*/  FMNMX.FTZ R52, R28, R45, !PT ;  /* 0x0000002d1c347209 */ /* 0x000fe40007810000 */
[----:B------:R-:W3:Y:S01]  /*e7d0*/  MUFU.TANH R99, R99 ;  /* 0x0000006300637308 */ /* 0x000ee20000002400 */
[----:B------:R-:W-:Y:S02]  /*e7e0*/  ISETP.GT.AND P3, PT, R14, 0x80, PT ;  /* 0x000000800e00780c */ /* 0x000fe40003f64270 */
[----:B--2---:R-:W-:-:S02]  /*e7f0*/  FSEL R45, R20, -INF , P2 ;  /* 0xff800000142d7808 */ /* 0x004fc40001000000 */
[----:B------:R-:W-:-:S03]  /*e800*/  FMNMX.FTZ R52, R29, R52, !PT ;  /* 0x000000341d347209 */ /* 0x000fc60007810000 */
[----:B------:R-:W2:Y:S01]  /*e810*/  MUFU.TANH R98, R100 ;  /* 0x0000006400627308 */ /* 0x000ea20000002400 */
[C---:B------:R-:W-:Y:S02]  /*e820*/  ISETP.GT.AND P2, PT, R14.reuse, 0x81, PT ;  /* 0x000000810e00780c */ /* 0x040fe40003f44270 */
[----:B0-----:R-:W-:Y:S02]  /*e830*/  FSEL R51, R51, -INF , P3 ;  /* 0xff80000033337808 */ /* 0x001fe40001800000 */
[----:B------:R-:W-:Y:S02]  /*e840*/  FMNMX.FTZ R20, R45, R52, !PT ;  /* 0x000000342d147209 */ /* 0x000fe40007810000 */
[----:B-1----:R-:W-:Y:S02]  /*e850*/  FSEL R52, R21, -INF , P2 ;  /* 0xff80000015347808 */ /* 0x002fe40001000000 */
[----:B------:R-:W-:Y:S02]  /*e860*/  ISETP.GT.AND P3, PT, R14, 0x88, PT ;  /* 0x000000880e00780c */ /* 0x000fe40003f64270 */
[----:B------:R-:W-:-:S02]  /*e870*/  FMNMX.FTZ R21, R51, R20, !PT ;  /* 0x0000001433157209 */ /* 0x000fc40007810000 */
[----:B------:R-:W-:Y:S02]  /*e880*/  ISETP.GT.AND P2, PT, R14, 0x89, PT ;  /* 0x000000890e00780c */ /* 0x000fe40003f44270 */
[----:B---3--:R-:W-:Y:S02]  /*e890*/  FSEL R14, R99, -INF , P3 ;  /* 0xff800000630e7808 */ /* 0x008fe40001800000 */
[----:B------:R-:W-:Y:S01]  /*e8a0*/  FMNMX.FTZ R21, R52, R21, !PT ;  /* 0x0000001534157209 */ /* 0x000fe20007810000 */
[----:B------:R-:W-:Y:S01]  /*e8b0*/  FMUL.FTZ R53, R54, UR4 ;  /* 0x0000000436357c20 */ /* 0x000fe20008410000 */
[----:B--2---:R-:W-:Y:S02]  /*e8c0*/  FSEL R54, R98, -INF , P2 ;  /* 0xff80000062367808 */ /* 0x004fe40001000000 */
[----:B------:R-:W-:-:S04]  /*e8d0*/  FMNMX.FTZ R21, R14, R21, !PT ;  /* 0x000000150e157209 */ /* 0x000fc80007810000 */
[----:B------:R-:W-:-:S05]  /*e8e0*/  FMNMX.FTZ R20, R54, R21, !PT ;  /* 0x0000001536147209 */ /* 0x000fca0007810000 */
[----:B------:R-:W0:Y:S04]  /*e8f0*/  SHFL.BFLY PT, R21, R20, 0x2, 0x1f ;  /* 0x0c401f0014157f89 */ /* 0x000e2800000e0000 */
[----:B------:R-:W1:Y:S01]  /*e900*/  SHFL.IDX PT, R98, R56, 0x1, 0x1c1f ;  /* 0x003c1f0038627f89 */ /* 0x000e6200000e0000 */
[----:B0-----:R-:W-:-:S05]  /*e910*/  FMNMX.FTZ R21, R20, R21, !PT ;  /* 0x0000001514157209 */ /* 0x001fca0007810000 */
[----:B------:R-:W0:Y:S01]  /*e920*/  SHFL.BFLY PT, R20, R21, 0x1, 0x1f ;  /* 0x0c201f0015147f89 */ /* 0x000e2200000e0000 */
[----:B------:R-:W-:Y:S01]  /*e930*/  FMUL.FTZ R99, R30, UR4 ;  /* 0x000000041e637c20 */ /* 0x000fe20008410000 */
[----:B-1----:R-:W-:-:S04]  /*e940*/  VIADDMNMX R63, R98, R48, R63, PT ;  /* 0x00000030623f7246 */ /* 0x002fc8000380013f */
[C---:B------:R-:W-:Y:S02]  /*e950*/  ISETP.GT.AND P3, PT, R63.reuse, RZ, PT ;  /* 0x000000ff3f00720c */ /* 0x040fe40003f64270 */
[----:B------:R-:W-:Y:S01]  /*e960*/  ISETP.GT.AND P4, PT, R63, 0x1, PT ;  /* 0x000000013f00780c */ /* 0x000fe20003f84270 */
[----:B------:R1:W-:Y:S01]  /*e970*/  MUFU.TANH R56, R99 ;  /* 0x0000006300387308 */ /* 0x0003e20000002400 */
[----:B0-----:R-:W-:Y:S01]  /*e980*/  FMNMX.FTZ R20, R21, R20, !PT ;  /* 0x0000001415147209 */ /* 0x001fe20007810000 */
[----:B------:R-:W-:-:S03]  /*e990*/  IMAD.U32 R21, RZ, RZ, UR5 ;  /* 0x00000005ff157e24 */ /* 0x000fc6000f8e00ff */
[C---:B------:R-:W-:Y:S01]  /*e9a0*/  FSETP.NEU.FTZ.AND P2, PT, R20.reuse, -INF , PT ;  /* 0xff8000001400780b */ /* 0x040fe20003f5d000 */
[----:B------:R-:W-:-:S05]  /*e9b0*/  FMUL.FTZ R30, R20, R21 ;  /* 0x00000015141e7220 */ /* 0x000fca0000410000 */
[----:B------:R-:W-:Y:S02]  /*e9c0*/  FSEL R30, R30, RZ, P2 ;  /* 0x000000ff1e1e7208 */ /* 0x000fe40001000000 */
[----:B------:R-:W-:-:S03]  /*e9d0*/  ISETP.GT.AND P2, PT, R63, 0x8, PT ;  /* 0x000000083f00780c */ /* 0x000fc60003f44270 */
[-CC-:B------:R-:W-:Y:S01]  /*e9e0*/  FFMA.FTZ R48, R92, R21.reuse, -R30.reuse ;  /* 0x000000155c307223 */ /* 0x180fe2000001081e */
[-CC-:B-1----:R-:W-:Y:S01]  /*e9f0*/  FFMA.FTZ R99, R80, R21.reuse, -R30.reuse ;  /* 0x0000001550637223 */ /* 0x182fe2000001081e */
[----:B------:R-:W-:Y:S02]  /*ea00*/  FSEL R80, R15, -INF , P3 ;  /* 0xff8000000f507808 */ /* 0x000fe40001800000 */
[----:B------:R-:W-:Y:S01]  /*ea10*/  FSEL R92, R89, -INF , P4 ;  /* 0xff800000595c7808 */ /* 0x000fe20002000000 */
[----:B------:R-:W-:Y:S01]  /*ea20*/  FFMA.FTZ R89, R94, R21, -R30 ;  /* 0x000000155e597223 */ /* 0x000fe2000001081e */
[----:B------:R-:W-:Y:S02]  /*ea30*/  ISETP.GT.AND P3, PT, R63, 0x9, PT ;  /* 0x000000093f00780c */ /* 0x000fe40003f64270 */
[----:B------:R-:W-:Y:S02]  /*ea40*/  FSEL R91, R91, -INF , P2 ;  /* 0xff8000005b5b7808 */ /* 0x000fe40001000000 */
[----:B------:R-:W-:-:S02]  /*ea50*/  FMNMX.FTZ R94, R80, R92, !PT ;  /* 0x0000005c505e7209 */ /* 0x000fc40007810000 */
[----:B------:R-:W-:Y:S02]  /*ea60*/  ISETP.GT.AND P2, PT, R63, 0x10, PT ;  /* 0x000000103f00780c */ /* 0x000fe40003f44270 */
[----:B------:R-:W-:Y:S02]  /*ea70*/  FSEL R93, R93, -INF , P3 ;  /* 0xff8000005d5d7808 */ /* 0x000fe40001800000 */
[----:B------:R-:W-:Y:S01]  /*ea80*/  FMNMX.FTZ R98, R91, R94, !PT ;  /* 0x0000005e5b627209 */ /* 0x000fe20007810000 */
[----:B------:R0:W-:Y:S01]  /*ea90*/  MUFU.EX2 R15, R99 ;  /* 0x00000063000f7308 */ /* 0x0001e20000000800 */
[----:B------:R-:W-:Y:S02]  /*eaa0*/  ISETP.GT.AND P3, PT, R63, 0x11, PT ;  /* 0x000000113f00780c */ /* 0x000fe40003f64270 */
[----:B------:R-:W-:Y:S01]  /*eab0*/  FSEL R94, R81, -INF , P2 ;  /* 0xff800000515e7808 */ /* 0x000fe20001000000 */
[----:B------:R-:W-:Y:S01]  /*eac0*/  FFMA.FTZ R81, R83, R21, -R30 ;  /* 0x0000001553517223 */ /* 0x000fe2000001081e */
[----:B------:R-:W-:-:S02]  /*ead0*/  FSEL R83, R82, -INF , P3 ;  /* 0xff80000052537808 */ /* 0x000fc40001800000 */
[----:B0-----:R-:W-:Y:S02]  /*eae0*/  FMNMX.FTZ R99, R93, R98, !PT ;  /* 0x000000625d637209 */ /* 0x001fe40007810000 */
[----:B------:R-:W-:Y:S02]  /*eaf0*/  ISETP.GT.AND P2, PT, R63, 0x18, PT ;  /* 0x000000183f00780c */ /* 0x000fe40003f44270 */
[----:B------:R-:W-:Y:S01]  /*eb00*/  FMNMX.FTZ R82, R94, R99, !PT ;  /* 0x000000635e527209 */ /* 0x000fe20007810000 */
[----:B------:R-:W-:Y:S01]  /*eb10*/  FFMA.FTZ R100, R85, R21, -R30 ;  /* 0x0000001555647223 */ /* 0x000fe2000001081e */
[----:B------:R-:W-:Y:S02]  /*eb20*/  ISETP.GT.AND P3, PT, R63, 0x19, PT ;  /* 0x000000193f00780c */ /* 0x000fe40003f64270 */
[----:B------:R-:W-:Y:S02]  /*eb30*/  FSEL R84, R84, -INF , P2 ;  /* 0xff80000054547808 */ /* 0x000fe40001000000 */
[----:B------:R-:W-:-:S02]  /*eb40*/  FMNMX.FTZ R85, R83, R82, !PT ;  /* 0x0000005253557209 */ /* 0x000fc40007810000 */
[----:B------:R-:W-:Y:S02]  /*eb50*/  ISETP.GT.AND P2, PT, R63, 0x20, PT ;  /* 0x000000203f00780c */ /* 0x000fe40003f44270 */
[----:B------:R-:W-:Y:S02]  /*eb60*/  FSEL R86, R86, -INF , P3 ;  /* 0xff80000056567808 */ /* 0x000fe40001800000 */
[----:B------:R-:W-:Y:S02]  /*eb70*/  FMNMX.FTZ R99, R84, R85, !PT ;  /* 0x0000005554637209 */ /* 0x000fe40007810000 */
[----:B------:R-:W-:Y:S01]  /*eb80*/  FSEL R85, R73, -INF , P2 ;  /* 0xff80000049557808 */ /* 0x000fe20001000000 */
[----:B------:R-:W-:Y:S01]  /*eb90*/  FFMA.FTZ R73, R72, R21, -R30 ;  /* 0x0000001548497223 */ /* 0x000fe2000001081e */
[----:B------:R-:W-:Y:S02]  /*eba0*/  ISETP.GT.AND P3, PT, R63, 0x21, PT ;  /* 0x000000213f00780c */ /* 0x000fe40003f64270 */
[----:B------:R-:W-:-:S02]  /*ebb0*/  FMNMX.FTZ R72, R86, R99, !PT ;  /* 0x0000006356487209 */ /* 0x000fc40007810000 */
[----:B------:R-:W-:Y:S02]  /*ebc0*/  ISETP.GT.AND P2, PT, R63, 0x28, PT ;  /* 0x000000283f00780c */ /* 0x000fe40003f44270 */
[----:B------:R-:W-:Y:S02]  /*ebd0*/  FSEL R98, R74, -INF , P3 ;  /* 0xff8000004a627808 */ /* 0x000fe40001800000 */
[----:B------:R-:W-:Y:S01]  /*ebe0*/  FMNMX.FTZ R99, R85, R72, !PT ;  /* 0x0000004855637209 */ /* 0x000fe20007810000 */
[----:B------:R-:W0:Y:S01]  /*ebf0*/  MUFU.TANH R69, R69 ;  /* 0x0000004500457308 */ /* 0x000e220000002400 */
[----:B------:R-:W-:Y:S02]  /*ec00*/  ISETP.GT.AND P3, PT, R63, 0x29, PT ;  /* 0x000000293f00780c */ /* 0x000fe40003f64270 */
[----:B------:R-:W-:Y:S02]  /*ec10*/  FSEL R76, R76, -INF , P2 ;  /* 0xff8000004c4c7808 */ /* 0x000fe40001000000 */
[----:B------:R-:W-:-:S02]  /*ec20*/  FMNMX.FTZ R99, R98, R99, !PT ;  /* 0x0000006362637209 */ /* 0x000fc40007810000 */
[----:B------:R-:W-:Y:S01]  /*ec30*/  ISETP.GT.AND P2, PT, R63, 0x30, PT ;  /* 0x000000303f00780c */ /* 0x000fe20003f44270 */
[----:B------:R-:W1:Y:S01]  /*ec40*/  MUFU.TANH R70, R70 ;  /* 0x0000004600467308 */ /* 0x000e620000002400 */
[----:B------:R-:W-:Y:S02]  /*ec50*/  FSEL R78, R78, -INF , P3 ;  /* 0xff8000004e4e7808 */ /* 0x000fe40001800000 */
[----:B------:R-:W-:Y:S01]  /*ec60*/  FMNMX.FTZ R99, R76, R99, !PT ;  /* 0x000000634c637209 */ /* 0x000fe20007810000 */
[--C-:B------:R-:W-:Y:S01]  /*ec70*/  FFMA.FTZ R74, R87, R21, -R30.reuse ;  /* 0x00000015574a7223 */ /* 0x100fe2000001081e */
[----:B------:R-:W-:Y:S02]  /*ec80*/  ISETP.GT.AND P3, PT, R63, 0x31, PT ;  /* 0x000000313f00780c */ /* 0x000fe40003f64270 */
[----:B------:R-:W-:Y:S01]  /*ec90*/  FSEL R87, R65, -INF , P2 ;  /* 0xff80000041577808 */ /* 0x000fe20001000000 */
[----:B------:R-:W2:Y:S01]  /*eca0*/  MUFU.TANH R57, R57 ;  /* 0x0000003900397308 */ /* 0x000ea20000002400 */
[----:B------:R-:W-:Y:S01]  /*ecb0*/  FMNMX.FTZ R72, R78, R99, !PT ;  /* 0x000000634e487209 */ /* 0x000fe20007810000 */
[----:B------:R-:W-:Y:S01]  /*ecc0*/  FFMA.FTZ R65, R75, R21, -R30 ;  /* 0x000000154b417223 */ /* 0x000fe2000001081e */
[----:B------:R-:W-:-:S02]  /*ecd0*/  ISETP.GT.AND P2, PT, R63, 0x38, PT ;  /* 0x000000383f00780c */ /* 0x000fc40003f44270 */
[----:B------:R-:W-:Y:S02]  /*ece0*/  FSEL R75, R66, -INF , P3 ;  /* 0xff800000424b7808 */ /* 0x000fe40001800000 */
[----:B------:R-:W-:Y:S01]  /*ecf0*/  FMNMX.FTZ R72, R87, R72, !PT ;  /* 0x0000004857487209 */ /* 0x000fe20007810000 */
[----:B------:R-:W3:Y:S01]  /*ed00*/  MUFU.TANH R58, R58 ;  /* 0x0000003a003a7308 */ /* 0x000ee20000002400 */
[----:B------:R-:W-:Y:S02]  /*ed10*/  ISETP.GT.AND P3, PT, R63, 0x39, PT ;  /* 0x000000393f00780c */ /* 0x000fe40003f64270 */
[----:B0-----:R-:W-:Y:S02]  /*ed20*/  FSEL R69, R69, -INF , P2 ;  /* 0xff80000045457808 */ /* 0x001fe40001000000 */
[----:B------:R-:W-:-:S03]  /*ed30*/  FMNMX.FTZ R72, R75, R72, !PT ;  /* 0x000000484b487209 */ /* 0x000fc60007810000 */
[----:B------:R-:W0:Y:S01]  /*ed40*/  MUFU.TANH R60, R60 ;  /* 0x0000003c003c7308 */ /* 0x000e220000002400 */
[----:B------:R-:W-:Y:S02]  /*ed50*/  ISETP.GT.AND P2, PT, R63, 0x40, PT ;  /* 0x000000403f00780c */ /* 0x000fe40003f44270 */
[----:B-1----:R-:W-:Y:S02]  /*ed60*/  FSEL R70, R70, -INF , P3 ;  /* 0xff80000046467808 */ /* 0x002fe40001800000 */
[----:B------:R-:W-:-:S03]  /*ed70*/  FMNMX.FTZ R99, R69, R72, !PT ;  /* 0x0000004845637209 */ /* 0x000fc60007810000 */
[----:B------:R-:W1:Y:S01]  /*ed80*/  MUFU.TANH R62, R62 ;  /* 0x0000003e003e7308 */ /* 0x000e620000002400 */
[--C-:B------:R-:W-:Y:S01]  /*ed90*/  FFMA.FTZ R66, R77, R21, -R30.reuse ;  /* 0x000000154d427223 */ /* 0x100fe2000001081e */
[----:B------:R-:W-:Y:S02]  /*eda0*/  ISETP.GT.AND P3, PT, R63, 0x41, PT ;  /* 0x000000413f00780c */ /* 0x000fe40003f64270 */
[----:B--2---:R-:W-:Y:S02]  /*edb0*/  FSEL R77, R57, -INF , P2 ;  /* 0xff800000394d7808 */ /* 0x004fe40001000000 */
[----:B------:R-:W-:Y:S02]  /*edc0*/  FMNMX.FTZ R72, R70, R99, !PT ;  /* 0x0000006346487209 */ /* 0x000fe40007810000 */
[----:B------:R-:W2:Y:S01]  /*edd0*/  MUFU.TANH R49, R49 ;  /* 0x0000003100317308 */ /* 0x000ea20000002400 */
[----:B------:R-:W-:Y:S01]  /*ede0*/  FFMA.FTZ R57, R64, R21, -R30 ;  /* 0x0000001540397223 */ /* 0x000fe2000001081e */
[----:B------:R-:W-:Y:S01]  /*edf0*/  ISETP.GT.AND P2, PT, R63, 0x48, PT ;  /* 0x000000483f00780c */ /* 0x000fe20003f44270 */
[----:B------:R-:W-:Y:S01]  /*ee00*/  FMUL.FTZ R55, R55, UR4 ;  /* 0x0000000437377c20 */ /* 0x000fe20008410000 */
[----:B---3--:R-:W-:-:S02]  /*ee10*/  FSEL R64, R58, -INF , P3 ;  /* 0xff8000003a407808 */ /* 0x008fc40001800000 */
[----:B------:R-:W-:Y:S02]  /*ee20*/  FMNMX.FTZ R99, R77, R72, !PT ;  /* 0x000000484d637209 */ /* 0x000fe40007810000 */
[----:B------:R-:W3:Y:S01]  /*ee30*/  MUFU.TANH R50, R50 ;  /* 0x0000003200327308 */ /* 0x000ee20000002400 */
[----:B------:R-:W-:Y:S01]  /*ee40*/  ISETP.GT.AND P3, PT, R63, 0x49, PT ;  /* 0x000000493f00780c */ /* 0x000fe20003f64270 */
[----:B------:R-:W-:Y:S01]  /*ee50*/  FFMA.FTZ R58, R79, R21, -R30 ;  /* 0x000000154f3a7223 */ /* 0x000fe2000001081e */
[----:B0-----:R-:W-:Y:S01]  /*ee60*/  FSEL R60, R60, -INF , P2 ;  /* 0xff8000003c3c7808 */ /* 0x001fe20001000000 */
[----:B------:R-:W-:Y:S01]  /*ee70*/  FMUL.FTZ R42, R42, UR4 ;  /* 0x000000042a2a7c20 */ /* 0x000fe20008410000 */
[----:B------:R-:W-:-:S03]  /*ee80*/  FMNMX.FTZ R79, R64, R99, !PT ;  /* 0x00000063404f7209 */ /* 0x000fc60007810000 */
[----:B------:R-:W0:Y:S01]  /*ee90*/  MUFU.TANH R53, R53 ;  /* 0x0000003500357308 */ /* 0x000e220000002400 */
[----:B-1----:R-:W-:Y:S01]  /*eea0*/  FSEL R99, R62, -INF , P3 ;  /* 0xff8000003e637808 */ /* 0x002fe20001800000 */
[----:B------:R-:W-:Y:S01]  /*eeb0*/  FMUL.FTZ R43, R43, UR4 ;  /* 0x000000042b2b7c20 */ /* 0x000fe20008410000 */
[----:B------:R-:W-:Y:S02]  /*eec0*/  ISETP.GT.AND P2, PT, R63, 0x50, PT ;  /* 0x000000503f00780c */ /* 0x000fe40003f44270 */
[----:B------:R-:W-:-:S03]  /*eed0*/  FMNMX.FTZ R62, R60, R79, !PT ;  /* 0x0000004f3c3e7209 */ /* 0x000fc60007810000 */
[----:B------:R-:W1:Y:S01]  /*eee0*/  MUFU.TANH R55, R55 ;  /* 0x0000003700377308 */ /* 0x000e620000002400 */
[----:B------:R-:W-:Y:S01]  /*eef0*/  ISETP.GT.AND P3, PT, R63, 0x51, PT ;  /* 0x000000513f00780c */ /* 0x000fe20003f64270 */
[----:B------:R-:W-:Y:S01]  /*ef00*/  FMUL.FTZ R46, R46, UR4 ;  /* 0x000000042e2e7c20 */ /* 0x000fe20008410000 */
[----:B--2---:R-:W-:Y:S02]  /*ef10*/  FSEL R79, R49, -INF , P2 ;  /* 0xff800000314f7808 */ /* 0x004fe40001000000 */
[----:B------:R-:W-:-:S03]  /*ef20*/  FMNMX.FTZ R72, R99, R62, !PT ;  /* 0x0000003e63487209 */ /* 0x000fc60007810000 */
[----:B------:R-:W2:Y:S01]  /*ef30*/  MUFU.TANH R42, R42 ;  /* 0x0000002a002a7308 */ /* 0x000ea20000002400 */
[-CC-:B------:R-:W-:Y:S01]  /*ef40*/  FFMA.FTZ R49, R67, R21.reuse, -R30.reuse ;  /* 0x0000001543317223 */ /* 0x180fe2000001081e */
[----:B------:R-:W-:Y:S01]  /*ef50*/  ISETP.GT.AND P2, PT, R63, 0x58, PT ;  /* 0x000000583f00780c */ /* 0x000fe20003f44270 */
[----:B------:R-:W-:Y:S01]  /*ef60*/  FMUL.FTZ R47, R47, UR4 ;  /* 0x000000042f2f7c20 */ /* 0x000fe20008410000 */
[----:B---3--:R-:W-:Y:S02]  /*ef70*/  FSEL R62, R50, -INF , P3 ;  /* 0xff800000323e7808 */ /* 0x008fe40001800000 */
[----:B------:R-:W-:Y:S02]  /*ef80*/  FMNMX.FTZ R67, R79, R72, !PT ;  /* 0x000000484f437209 */ /* 0x000fe40007810000 */
[----:B------:R-:W3:Y:S01]  /*ef90*/  MUFU.TANH R43, R43 ;  /* 0x0000002b002b7308 */ /* 0x000ee20000002400 */
[----:B------:R-:W-:Y:S01]  /*efa0*/  FFMA.FTZ R50, R68, R21, -R30 ;  /* 0x0000001544327223 */ /* 0x000fe2000001081e */
[----:B------:R-:W-:Y:S01]  /*efb0*/  ISETP.GT.AND P3, PT, R63, 0x59, PT ;  /* 0x000000593f00780c */ /* 0x000fe20003f64270 */
[----:B------:R-:W-:Y:S01]  /*efc0*/  FMUL.FTZ R34, R34, UR4 ;  /* 0x0000000422227c20 */ /* 0x000fe20008410000 */
[----:B0-----:R-:W-:-:S02]  /*efd0*/  FSEL R53, R53, -INF , P2 ;  /* 0xff80000035357808 */ /* 0x001fc40001000000 */
[----:B------:R-:W-:Y:S02]  /*efe0*/  FMNMX.FTZ R68, R62, R67, !PT ;  /* 0x000000433e447209 */ /* 0x000fe40007810000 */
[----:B------:R-:W-:Y:S01]  /*eff0*/  MUFU.TANH R46, R46 ;  /* 0x0000002e002e7308 */ /* 0x000fe20000002400 */
[----:B------:R-:W-:Y:S01]  /*f000*/  ISETP.GT.AND P2, PT, R63, 0x60, PT ;  /* 0x000000603f00780c */ /* 0x000fe20003f44270 */
[----:B------:R-:W-:Y:S01]  /*f010*/  FMUL.FTZ R35, R35, UR4 ;  /* 0x0000000423237c20 */ /* 0x000fe20008410000 */
[----:B-1----:R-:W-:Y:S02]  /*f020*/  FSEL R55, R55, -INF , P3 ;  /* 0xff80000037377808 */ /* 0x002fe40001800000 */
[----:B------:R-:W-:-:S03]  /*f030*/  FMNMX.FTZ R68, R53, R68, !PT ;  /* 0x0000004435447209 */ /* 0x000fc60007810000 */
[----:B------:R-:W0:Y:S01]  /*f040*/  MUFU.TANH R47, R47 ;  /* 0x0000002f002f7308 */ /* 0x000e220000002400 */
[----:B------:R-:W-:Y:S01]  /*f050*/  ISETP.GT.AND P3, PT, R63, 0x61, PT ;  /* 0x000000613f00780c */ /* 0x000fe20003f64270 */
[----:B------:R-:W-:Y:S01]  /*f060*/  FMUL.FTZ R38, R38, UR4 ;  /* 0x0000000426267c20 */ /* 0x000fe20008410000 */
[----:B--2---:R-:W-:Y:S02]  /*f070*/  FSEL R67, R42, -INF , P2 ;  /* 0xff8000002a437808 */ /* 0x004fe40001000000 */
[----:B------:R-:W-:-:S03]  /*f080*/  FMNMX.FTZ R72, R55, R68, !PT ;  /* 0x0000004437487209 */ /* 0x000fc60007810000 */
[----:B------:R-:W1:Y:S01]  /*f090*/  MUFU.TANH R34, R34 ;  /* 0x0000002200227308 */ /* 0x000e620000002400 */
[----:B---3--:R-:W-:Y:S01]  /*f0a0*/  FSEL R68, R43, -INF , P3 ;  /* 0xff8000002b447808 */ /* 0x008fe20001800000 */
[----:B------:R-:W-:Y:S01]  /*f0b0*/  FMUL.FTZ R39, R39, UR4 ;  /* 0x0000000427277c20 */ /* 0x000fe20008410000 */
[----:B------:R-:W-:Y:S02]  /*f0c0*/  ISETP.GT.AND P2, PT, R63, 0x68, PT ;  /* 0x000000683f00780c */ /* 0x000fe40003f44270 */
[----:B------:R-:W-:-:S03]  /*f0d0*/  FMNMX.FTZ R43, R67, R72, !PT ;  /* 0x00000048432b7209 */ /* 0x000fc60007810000 */
[----:B------:R-:W2:Y:S01]  /*f0e0*/  MUFU.TANH R35, R35 ;  /* 0x0000002300237308 */ /* 0x000ea20000002400 */
[----:B------:R-:W-:Y:S01]  /*f0f0*/  FFMA.FTZ R42, R71, R21, -R30 ;  /* 0x00000015472a7223 */ /* 0x000fe2000001081e */
[----:B------:R-:W-:Y:S01]  /*f100*/  ISETP.GT.AND P3, PT, R63, 0x69, PT ;  /* 0x000000693f00780c */ /* 0x000fe20003f64270 */
[----:B------:R-:W-:Y:S01]  /*f110*/  FMUL.FTZ R26, R26, UR4 ;  /* 0x000000041a1a7c20 */ /* 0x000fe20008410000 */
[----:B------:R-:W-:-:S04]  /*f120*/  FMNMX.FTZ R71, R68, R43, !PT ;  /* 0x0000002b44477209 */ /* 0x000fc80007810000 */
[----:B------:R-:W3:Y:S01]  /*f130*/  MUFU.TANH R38, R38 ;  /* 0x0000002600267308 */ /* 0x000ee20000002400 */
[----:B0-----:R-:W-:Y:S01]  /*f140*/  FSEL R101, R47, -INF , P3 ;  /* 0xff8000002f657808 */ /* 0x001fe20001800000 */
[----:B------:R-:W-:-:S06]  /*f150*/  FMUL.FTZ R27, R27, UR4 ;  /* 0x000000041b1b7c20 */ /* 0x000fcc0008410000 */
[----:B------:R0:W-:Y:S01]  /*f160*/  MUFU.EX2 R82, R100 ;  /* 0x0000006400527308 */ /* 0x0001e20000000800 */
[----:B------:R-:W-:Y:S02]  /*f170*/  ISETP.GT.AND P3, PT, R63, 0x71, PT ;  /* 0x000000713f00780c */ /* 0x000fe40003f64270 */
[----:B0-----:R-:W-:-:S05]  /*f180*/  FSEL R100, R46, -INF , P2 ;  /* 0xff8000002e647808 */ /* 0x001fca0001000000 */
[----:B------:R-:W0:Y:S01]  /*f190*/  MUFU.TANH R39, R39 ;  /* 0x0000002700277308 */ /* 0x000e220000002400 */
[----:B------:R-:W-:Y:S02]  /*f1a0*/  ISETP.GT.AND P2, PT, R63, 0x70, PT ;  /* 0x000000703f00780c */ /* 0x000fe40003f44270 */
[----:B------:R-:W-:Y:S02]  /*f1b0*/  FMNMX.FTZ R46, R100, R71, !PT ;  /* 0x00000047642e7209 */ /* 0x000fe40007810000 */
[----:B-1----:R-:W-:Y:S02]  /*f1c0*/  FSEL R34, R34, -INF , P2 ;  /* 0xff80000022227808 */ /* 0x002fe40001000000 */
[----:B------:R-:W-:Y:S01]  /*f1d0*/  FMNMX.FTZ R47, R101, R46, !PT ;  /* 0x0000002e652f7209 */ /* 0x000fe20007810000 */
[----:B------:R-:W1:Y:S01]  /*f1e0*/  MUFU.TANH R26, R26 ;  /* 0x0000001a001a7308 */ /* 0x000e620000002400 */
[----:B------:R-:W-:Y:S01]  /*f1f0*/  ISETP.GT.AND P2, PT, R63, 0x78, PT ;  /* 0x000000783f00780c */ /* 0x000fe20003f44270 */
[----:B------:R-:W-:Y:S01]  /*f200*/  FMUL.FTZ R31, R31, UR4 ;  /* 0x000000041f1f7c20 */ /* 0x000fe20008410000 */
[----:B--2---:R-:W-:-:S02]  /*f210*/  FSEL R35, R35, -INF , P3 ;  /* 0xff80000023237808 */ /* 0x004fc40001800000 */
[----:B------:R-:W-:-:S03]  /*f220*/  FMNMX.FTZ R72, R34, R47, !PT ;  /* 0x0000002f22487209 */ /* 0x000fc60007810000 */
[----:B------:R-:W2:Y:S01]  /*f230*/  MUFU.TANH R27, R27 ;  /* 0x0000001b001b7308 */ /* 0x000ea20000002400 */
[----:B------:R-:W-:Y:S02]  /*f240*/  ISETP.GT.AND P3, PT, R63, 0x79, PT ;  /* 0x000000793f00780c */ /* 0x000fe40003f64270 */
[----:B---3--:R-:W-:Y:S02]  /*f250*/  FSEL R102, R38, -INF , P2 ;  /* 0xff80000026667808 */ /* 0x008fe40001000000 */
[----:B------:R-:W-:Y:S02]  /*f260*/  FMNMX.FTZ R47, R35, R72, !PT ;  /* 0x00000048232f7209 */ /* 0x000fe40007810000 */
[----:B------:R-:W-:Y:S01]  /*f270*/  ISETP.GT.AND P2, PT, R63, 0x80, PT ;  /* 0x000000803f00780c */ /* 0x000fe20003f44270 */
[----:B------:R-:W3:Y:S01]  /*f280*/  MUFU.TANH R31, R31 ;  /* 0x0000001f001f7308 */ /* 0x000ee20000002400 */
[----:B0-----:R-:W-:Y:S02]  /*f290*/  FSEL R103, R39, -INF , P3 ;  /* 0xff80000027677808 */ /* 0x001fe40001800000 */
[----:B------:R-:W-:-:S02]  /*f2a0*/  FMNMX.FTZ R72, R102, R47, !PT ;  /* 0x0000002f66487209 */ /* 0x000fc40007810000 */
[----:B------:R-:W-:Y:S02]  /*f2b0*/  ISETP.GT.AND P3, PT, R63, 0x81, PT ;  /* 0x000000813f00780c */ /* 0x000fe40003f64270 */
[----:B-1----:R-:W-:Y:S02]  /*f2c0*/  FSEL R104, R26, -INF , P2 ;  /* 0xff8000001a687808 */ /* 0x002fe40001000000 */
[----:B------:R-:W-:Y:S01]  /*f2d0*/  FMNMX.FTZ R47, R103, R72, !PT ;  /* 0x00000048672f7209 */ /* 0x000fe20007810000 */
[----:B------:R-:W-:Y:S01]  /*f2e0*/  FFMA.FTZ R39, R33, R21, -R30 ;  /* 0x0000001521277223 */ /* 0x000fe2000001081e */
[----:B------:R-:W-:Y:S02]  /*f2f0*/  ISETP.GT.AND P2, PT, R63, 0x88, PT ;  /* 0x000000883f00780c */ /* 0x000fe40003f44270 */
[----:B--2---:R-:W-:Y:S02]  /*f300*/  FSEL R33, R27, -INF , P3 ;  /* 0xff8000001b217808 */ /* 0x004fe40001800000 */
[----:B------:R-:W-:-:S02]  /*f310*/  FMNMX.FTZ R26, R104, R47, !PT ;  /* 0x0000002f681a7209 */ /* 0x000fc40007810000 */
[----:B------:R-:W-:Y:S02]  /*f320*/  ISETP.GT.AND P3, PT, R63, 0x89, PT ;  /* 0x000000893f00780c */ /* 0x000fe40003f64270 */
[----:B------:R-:W-:Y:S02]  /*f330*/  FSEL R105, R56, -INF , P2 ;  /* 0xff80000038697808 */ /* 0x000fe40001000000 */
[----:B------:R-:W-:Y:S02]  /*f340*/  FMNMX.FTZ R26, R33, R26, !PT ;  /* 0x0000001a211a7209 */ /* 0x000fe40007810000 */
[----:B---3--:R-:W-:Y:S02]  /*f350*/  FSEL R31, R31, -INF , P3 ;  /* 0xff8000001f1f7808 */ /* 0x008fe40001800000 */
[----:B------:R-:W-:-:S04]  /*f360*/  FMNMX.FTZ R26, R105, R26, !PT ;  /* 0x0000001a691a7209 */ /* 0x000fc80007810000 */
[----:B------:R-:W-:-:S05]  /*f370*/  FMNMX.FTZ R26, R31, R26, !PT ;  /* 0x0000001a1f1a7209 */ /* 0x000fca0007810000 */
[----:B------:R-:W0:Y:S01]  /*f380*/  SHFL.BFLY PT, R27, R26, 0x2, 0x1f ;  /* 0x0c401f001a1b7f89 */ /* 0x000e2200000e0000 */
        /* <DEDUP_REMOVED lines=10> */
[----:B------:R-:W-:Y:S01]  /*f430*/  FFMA.FTZ R95, R95, R21, -R30 ;  /* 0x000000155f5f7223 */ /* 0x000fe2000001081e */
[----:B------:R1:W-:Y:S01]  /*f440*/  MUFU.EX2 R46, R59 ;  /* 0x0000003b002e7308 */ /* 0x0003e20000000800 */
[----:B0-----:R-:W-:-:S04]  /*f450*/  FMNMX.FTZ R72, R24, R25, !PT ;  /* 0x0000001918487209 */ /* 0x001fc80007810000 */
[C---:B------:R-:W-:Y:S01]  /*f460*/  FSETP.NEU.FTZ.AND P2, PT, R72.reuse, -INF , PT ;  /* 0xff8000004800780b */ /* 0x040fe20003f5d000 */
[----:B------:R-:W-:-:S05]  /*f470*/  FMUL.FTZ R28, R72, R21 ;  /* 0x00000015481c7220 */ /* 0x000fca0000410000 */
[----:B------:R-:W-:Y:S01]  /*f480*/  FSEL R28, R28, RZ, P2 ;  /* 0x000000ff1c1c7208 */ /* 0x000fe20001000000 */
[-CC-:B------:R-:W-:Y:S01]  /*f490*/  FFMA.FTZ R90, R90, R21.reuse, -R30.reuse ;  /* 0x000000155a5a7223 */ /* 0x180fe2000001081e */
[----:B------:R0:W-:Y:S01]  /*f4a0*/  MUFU.EX2 R43, R95 ;  /* 0x0000005f002b7308 */ /* 0x0001e20000000800 */
[-C--:B-1----:R-:W-:Y:S02]  /*f4b0*/  FFMA.FTZ R59, R36, R21.reuse, -R30 ;  /* 0x00000015243b7223 */ /* 0x082fe4000001081e */
[-CC-:B------:R-:W-:Y:S01]  /*f4c0*/  FFMA.FTZ R25, R80, R21.reuse, -R28.reuse ;  /* 0x0000001550197223 */ /* 0x180fe2000001081c */
[-C--:B------:R-:W-:Y:S01]  /*f4d0*/  FFMA.FTZ R27, R92, R21.reuse, -R28 ;  /* 0x000000155c1b7223 */ /* 0x080fe2000001081c */
[-CC-:B------:R-:W-:Y:S01]  /*f4e0*/  FFMA.FTZ R38, R61, R21.reuse, -R30.reuse ;  /* 0x000000153d267223 */ /* 0x180fe2000001081e */
[-CC-:B------:R-:W-:Y:S01]  /*f4f0*/  FFMA.FTZ R63, R37, R21.reuse, -R30.reuse ;  /* 0x00000015253f7223 */ /* 0x180fe2000001081e */
[-CC-:B------:R-:W-:Y:S01]  /*f500*/  FFMA.FTZ R36, R51, R21.reuse, -R30.reuse ;  /* 0x0000001533247223 */ /* 0x180fe2000001081e */
[----:B------:R-:W-:Y:S01]  /*f510*/  MUFU.EX2 R88, R88 ;  /* 0x0000005800587308 */ /* 0x000fe20000000800 */
[-CC-:B0-----:R-:W-:Y:S01]  /*f520*/  FFMA.FTZ R95, R41, R21.reuse, -R30.reuse ;  /* 0x00000015295f7223 */ /* 0x181fe2000001081e */
[-CC-:B------:R-:W-:Y:S01]  /*f530*/  FFMA.FTZ R61, R32, R21.reuse, -R30.reuse ;  /* 0x00000015203d7223 */ /* 0x180fe2000001081e */
[-CC-:B------:R-:W-:Y:S01]  /*f540*/  FFMA.FTZ R37, R29, R21.reuse, -R30.reuse ;  /* 0x000000151d257223 */ /* 0x180fe2000001081e */
[-CC-:B------:R-:W-:Y:S01]  /*f550*/  FFMA.FTZ R45, R45, R21.reuse, -R30.reuse ;  /* 0x000000152d2d7223 */ /* 0x180fe2000001081e */
[-CC-:B------:R-:W-:Y:S01]  /*f560*/  FFMA.FTZ R51, R52, R21.reuse, -R30.reuse ;  /* 0x0000001534337223 */ /* 0x180fe2000001081e */
[-CC-:B------:R-:W-:Y:S01]  /*f570*/  FFMA.FTZ R14, R14, R21.reuse, -R30.reuse ;  /* 0x000000150e0e7223 */ /* 0x180fe2000001081e */
[-C--:B------:R-:W-:Y:S01]  /*f580*/  FFMA.FTZ R41, R54, R21.reuse, -R30 ;  /* 0x0000001536297223 */ /* 0x080fe2000001081e */
[----:B------:R-:W0:Y:S01]  /*f590*/  MUFU.EX2 R97, R97 ;  /* 0x0000006100617308 */ /* 0x000e220000000800 */
[-CC-:B------:R-:W-:Y:S01]  /*f5a0*/  FFMA.FTZ R30, R91, R21.reuse, -R28.reuse ;  /* 0x000000155b1e7223 */ /* 0x180fe2000001081c */
[----:B------:R-:W-:-:S06]  /*f5b0*/  FFMA.FTZ R91, R93, R21, -R28 ;  /* 0x000000155d5b7223 */ /* 0x000fcc000001081c */
[----:B------:R-:W-:Y:S01]  /*f5c0*/  MUFU.EX2 R25, R25 ;  /* 0x0000001900197308 */ /* 0x000fe20000000800 */
[----:B------:R-:W-:-:S07]  /*f5d0*/  FFMA.FTZ R29, R94, R21, -R28 ;  /* 0x000000155e1d7223 */ /* 0x000fce000001081c */
[----:B------:R-:W1:Y:S08]  /*f5e0*/  MUFU.EX2 R27, R27 ;  /* 0x0000001b001b7308 */ /* 0x000e700000000800 */
[----:B------:R-:W2:Y:S01]  /*f5f0*/  MUFU.EX2 R90, R90 ;  /* 0x0000005a005a7308 */ /* 0x000ea20000000800 */
[----:B------:R-:W-:Y:S01]  /*f600*/  FFMA.FTZ R92, R83, R21, -R28 ;  /* 0x00000015535c7223 */ /* 0x000fe2000001081c */
[----:B------:R-:W-:-:S06]  /*f610*/  @!P0 VIADD R24, R0, 0x31c40 ;  /* 0x00031c4000188836 */ /* 0x000fcc0000000000 */
[----:B------:R-:W-:Y:S01]  /*f620*/  MUFU.EX2 R30, R30 ;  /* 0x0000001e001e7308 */ /* 0x000fe20000000800 */
[----:B------:R-:W-:-:S07]  /*f630*/  FFMA.FTZ R83, R75, R21, -R28 ;  /* 0x000000154b537223 */ /* 0x000fce000001081c */
[----:B------:R-:W3:Y:S01]  /*f640*/  MUFU.EX2 R48, R48 ;  /* 0x0000003000307308 */ /* 0x000ee20000000800 */
[-CC-:B------:R-:W-:Y:S01]  /*f650*/  FFMA.FTZ R75, R70, R21.reuse, -R28.reuse ;  /* 0x00000015464b7223 */ /* 0x180fe2000001081c */
[----:B------:R-:W-:-:S06]  /*f660*/  FFMA.FTZ R70, R77, R21, -R28 ;  /* 0x000000154d467223 */ /* 0x000fcc000001081c */
[----:B------:R-:W4:Y:S01]  /*f670*/  MUFU.EX2 R91, R91 ;  /* 0x0000005b005b7308 */ /* 0x000f220000000800 */
[-C--:B------:R-:W-:Y:S01]  /*f680*/  FFMA.FTZ R32, R84, R21.reuse, -R28 ;  /* 0x0000001554207223 */ /* 0x080fe2000001081c */
[----:B0-----:R-:W-:Y:S01]  /*f690*/  FADD.FTZ R77, R88, R97 ;  /* 0x00000061584d7221 */ /* 0x001fe20000010000 */
[----:B------:R-:W-:Y:S01]  /*f6a0*/  @!P0 PRMT R24, RZ, 0x654, R24 ;  /* 0x00000654ff188816 */ /* 0x000fe20000000018 */
[----:B------:R-:W-:-:S04]  /*f6b0*/  FFMA.FTZ R52, R85, R21, -R28 ;  /* 0x0000001555347223 */ /* 0x000fc8000001081c */
[----:B------:R-:W-:Y:S01]  /*f6c0*/  MUFU.EX2 R29, R29 ;  /* 0x0000001d001d7308 */ /* 0x000fe20000000800 */
[----:B-1----:R-:W-:Y:S01]  /*f6d0*/  FADD.FTZ R85, R25, R27 ;  /* 0x0000001b19557221 */ /* 0x002fe20000010000 */
[-CC-:B------:R-:W-:Y:S01]  /*f6e0*/  FFMA.FTZ R84, R86, R21.reuse, -R28.reuse ;  /* 0x0000001556547223 */ /* 0x180fe2000001081c */
[----:B--2---:R-:W-:Y:S01]  /*f6f0*/  FADD.FTZ R77, R90, R77 ;  /* 0x0000004d5a4d7221 */ /* 0x004fe20000010000 */
[----:B------:R0:W-:Y:S04]  /*f700*/  @!P0 SYNCS.ARRIVE.TRANS64.RED.A1T0 RZ, [R24+URZ], RZ ;  /* 0x000000ff18ff89a7 */ /* 0x0001e8000810043f */
[----:B------:R-:W1:Y:S01]  /*f710*/  MUFU.EX2 R89, R89 ;  /* 0x0000005900597308 */ /* 0x000e620000000800 */
[----:B------:R-:W-:Y:S01]  /*f720*/  FFMA.FTZ R26, R60, R21, -R28 ;  /* 0x000000153c1a7223 */ /* 0x000fe2000001081c */
[----:B---3--:R-:W-:Y:S01]  /*f730*/  FADD.FTZ R86, R48, R77 ;  /* 0x0000004d30567221 */ /* 0x008fe20000010000 */
[----:B0-----:R-:W-:-:S05]  /*f740*/  F2FP.F16.F32.PACK_AB R24, R97, R88 ;  /* 0x000000586118723e */ /* 0x001fca00000000ff */
[----:B------:R-:W0:Y:S01]  /*f750*/  MUFU.EX2 R92, R92 ;  /* 0x0000005c005c7308 */ /* 0x000e220000000800 */
[----:B------:R-:W-:Y:S01]  /*f760*/  FADD.FTZ R88, R30, R85 ;  /* 0x000000551e587221 */ /* 0x000fe20000010000 */
[----:B------:R-:W-:-:S06]  /*f770*/  FFMA.FTZ R79, R79, R21, -R28 ;  /* 0x000000154f4f7223 */ /* 0x000fcc000001081c */
[----:B------:R-:W-:Y:S01]  /*f780*/  MUFU.EX2 R81, R81 ;  /* 0x0000005100517308 */ /* 0x000fe20000000800 */
[----:B----4-:R-:W-:Y:S01]  /*f790*/  FADD.FTZ R88, R91, R88 ;  /* 0x000000585b587221 */ /* 0x010fe20000010000 */
[----:B------:R-:W-:-:S06]  /*f7a0*/  FFMA.FTZ R80, R98, R21, -R28 ;  /* 0x0000001562507223 */ /* 0x000fcc000001081c */
[----:B------:R-:W2:Y:S01]  /*f7b0*/  MUFU.EX2 R32, R32 ;  /* 0x0000002000207308 */ /* 0x000ea20000000800 */
[----:B------:R-:W-:Y:S01]  /*f7c0*/  FADD.FTZ R86, R15, R86 ;  /* 0x000000560f567221 */ /* 0x000fe20000010000 */
[----:B------:R-:W-:-:S06]  /*f7d0*/  FFMA.FTZ R62, R62, R21, -R28 ;  /* 0x000000153e3e7223 */ /* 0x000fcc000001081c */
[----:B------:R-:W3:Y:S01]  /*f7e0*/  MUFU.EX2 R84, R84 ;  /* 0x0000005400547308 */ /* 0x000ee20000000800 */
[----:B------:R-:W-:Y:S01]  /*f7f0*/  FFMA.FTZ R54, R76, R21, -R28 ;  /* 0x000000154c367223 */ /* 0x000fe2000001081c */
[----:B-1----:R-:W-:-:S06]  /*f800*/  FADD.FTZ R86, R89, R86 ;  /* 0x0000005659567221 */ /* 0x002fcc0000010000 */
[----:B------:R-:W1:Y:S08]  /*f810*/  MUFU.EX2 R73, R73 ;  /* 0x0000004900497308 */ /* 0x000e700000000800 */
[----:B------:R4:W-:Y:S01]  /*f820*/  MUFU.EX2 R0, R26 ;  /* 0x0000001a00007308 */ /* 0x0009e20000000800 */
[----:B------:R-:W-:Y:S01]  /*f830*/  FFMA.FTZ R78, R78, R21, -R28 ;  /* 0x000000154e4e7223 */ /* 0x000fe2000001081c */
[----:B----4-:R-:W-:-:S06]  /*f840*/  F2FP.F16.F32.PACK_AB R26, R48, R90 ;  /* 0x0000005a301a723e */ /* 0x010fcc00000000ff */
[----:B------:R-:W4:Y:S01]  /*f850*/  MUFU.EX2 R52, R52 ;  /* 0x0000003400347308 */ /* 0x000f220000000800 */
[----:B------:R-:W-:-:S07]  /*f860*/  FFMA.FTZ R90, R53, R21, -R28 ;  /* 0x00000015355a7223 */ /* 0x000fce000001081c */
[----:B------:R0:W-:Y:S08]  /*f870*/  MUFU.EX2 R48, R79 ;  /* 0x0000004f00307308 */ /* 0x0001f00000000800 */
[----:B------:R-:W4:Y:S01]  /*f880*/  MUFU.EX2 R74, R74 ;  /* 0x0000004a004a7308 */ /* 0x000f220000000800 */
[----:B0-----:R-:W-:Y:S01]  /*f890*/  FFMA.FTZ R79, R35, R21, -R28 ;  /* 0x00000015234f7223 */ /* 0x001fe2000001081c */
[----:B------:R-:W-:-:S04]  /*f8a0*/  FADD.FTZ R35, R29, R88 ;  /* 0x000000581d237221 */ /* 0x000fc80000010000 */
[----:B------:R-:W-:Y:S02]  /*f8b0*/  FADD.FTZ R35, R92, R35 ;  /* 0x000000235c237221 */ /* 0x000fe40000010000 */
[----:B------:R-:W0:Y:S01]  /*f8c0*/  MUFU.EX2 R80, R80 ;  /* 0x0000005000507308 */ /* 0x000e220000000800 */
[----:B------:R-:W-:Y:S01]  /*f8d0*/  FFMA.FTZ R77, R34, R21, -R28 ;  /* 0x00000015224d7223 */ /* 0x000fe2000001081c */
[----:B--2---:R-:W-:-:S06]  /*f8e0*/  FADD.FTZ R35, R32, R35 ;  /* 0x0000002320237221 */ /* 0x004fcc0000010000 */
[----:B------:R2:W-:Y:S01]  /*f8f0*/  MUFU.EX2 R53, R62 ;  /* 0x0000003e00357308 */ /* 0x0005e20000000800 */
[----:B------:R-:W-:-:S07]  /*f900*/  FFMA.FTZ R76, R87, R21, -R28 ;  /* 0x00000015574c7223 */ /* 0x000fce000001081c */
[----:B------:R-:W-:Y:S01]  /*f910*/  MUFU.EX2 R65, R65 ;  /* 0x0000004100417308 */ /* 0x000fe20000000800 */
[-C--:B--2---:R-:W-:Y:S01]  /*f920*/  FFMA.FTZ R62, R33, R21.reuse, -R28 ;  /* 0x00000015213e7223 */ /* 0x084fe2000001081c */
[----:B------:R-:W-:Y:S01]  /*f930*/  FADD.FTZ R33, R81, R86 ;  /* 0x0000005651217221 */ /* 0x000fe20000010000 */
[----:B------:R-:W-:-:S03]  /*f940*/  FFMA.FTZ R85, R67, R21, -R28 ;  /* 0x0000001543557223 */ /* 0x000fc6000001081c */
[----:B------:R-:W-:Y:S02]  /*f950*/  FADD.FTZ R34, R82, R33 ;  /* 0x0000002152227221 */ /* 0x000fe40000010000 */
[----:B------:R-:W2:Y:S01]  /*f960*/  MUFU.EX2 R54, R54 ;  /* 0x0000003600367308 */ /* 0x000ea20000000800 */
[----:B------:R-:W-:Y:S01]  /*f970*/  FFMA.FTZ R67, R31, R21, -R28 ;  /* 0x000000151f437223 */ /* 0x000fe2000001081c */
[----:B---3--:R-:W-:Y:S01]  /*f980*/  FADD.FTZ R35, R84, R35 ;  /* 0x0000002354237221 */ /* 0x008fe20000010000 */
[----:B------:R-:W-:-:S05]  /*f990*/  F2FP.F16.F32.PACK_AB R25, R27, R25 ;  /* 0x000000191b19723e */ /* 0x000fca00000000ff */
[----:B------:R-:W-:Y:S01]  /*f9a0*/  MUFU.EX2 R66, R66 ;  /* 0x0000004200427308 */ /* 0x000fe20000000800 */
[----:B-1----:R-:W-:Y:S01]  /*f9b0*/  FADD.FTZ R31, R73, R34 ;  /* 0x00000022491f7221 */ /* 0x002fe20000010000 */
[----:B------:R-:W-:Y:S01]  /*f9c0*/  F2FP.F16.F32.PACK_AB R27, R91, R30 ;  /* 0x0000001e5b1b723e */ /* 0x000fe200000000ff */
[----:B------:R-:W-:-:S05]  /*f9d0*/  FFMA.FTZ R69, R69, R21, -R28 ;  /* 0x0000001545457223 */ /* 0x000fca000001081c */
[----:B------:R-:W1:Y:S01]  /*f9e0*/  MUFU.EX2 R78, R78 ;  /* 0x0000004e004e7308 */ /* 0x000e620000000800 */
[-CC-:B------:R-:W-:Y:S01]  /*f9f0*/  FFMA.FTZ R64, R64, R21.reuse, -R28.reuse ;  /* 0x0000001540407223 */ /* 0x180fe2000001081c */
[-CC-:B------:R-:W-:Y:S01]  /*fa00*/  FFMA.FTZ R60, R99, R21.reuse, -R28.reuse ;  /* 0x00000015633c7223 */ /* 0x180fe2000001081c */
[-CC-:B------:R-:W-:Y:S01]  /*fa10*/  FFMA.FTZ R30, R55, R21.reuse, -R28.reuse ;  /* 0x00000015371e7223 */ /* 0x180fe2000001081c */
[----:B------:R-:W-:-:S04]  /*fa20*/  FFMA.FTZ R87, R68, R21, -R28 ;  /* 0x0000001544577223 */ /* 0x000fc8000001081c */
[----:B------:R-:W-:Y:S01]  /*fa30*/  MUFU.EX2 R57, R57 ;  /* 0x0000003900397308 */ /* 0x000fe20000000800 */
[-CC-:B------:R-:W-:Y:S01]  /*fa40*/  FFMA.FTZ R100, R100, R21.reuse, -R28.reuse ;  /* 0x0000001564647223 */ /* 0x180fe2000001081c */
[-CC-:B------:R-:W-:Y:S01]  /*fa50*/  FFMA.FTZ R101, R101, R21.reuse, -R28.reuse ;  /* 0x0000001565657223 */ /* 0x180fe2000001081c */
[-CC-:B------:R-:W-:Y:S01]  /*fa60*/  FFMA.FTZ R102, R102, R21.reuse, -R28.reuse ;  /* 0x0000001566667223 */ /* 0x180fe2000001081c */
[-CC-:B------:R-:W-:Y:S01]  /*fa70*/  FFMA.FTZ R103, R103, R21.reuse, -R28.reuse ;  /* 0x0000001567677223 */ /* 0x180fe2000001081c */
[-CC-:B------:R-:W-:Y:S01]  /*fa80*/  FFMA.FTZ R104, R104, R21.reuse, -R28.reuse ;  /* 0x0000001568687223 */ /* 0x180fe2000001081c */
[----:B------:R-:W-:Y:S01]  /*fa90*/  FFMA.FTZ R105, R105, R21, -R28 ;  /* 0x0000001569697223 */ /* 0x000fe2000001081c */
[----:B----4-:R-:W-:Y:S01]  /*faa0*/  FADD.FTZ R35, R52, R35 ;  /* 0x0000002334237221 */ /* 0x010fe20000010000 */
[----:B------:R-:W3:Y:S01]  /*fab0*/  MUFU.EX2 R76, R76 ;  /* 0x0000004c004c7308 */ /* 0x000ee20000000800 */
[----:B------:R-:W-:Y:S01]  /*fac0*/  FADD.FTZ R28, R74, R31 ;  /* 0x0000001f4a1c7221 */ /* 0x000fe20000010000 */
[----:B------:R4:W-:Y:S01]  /*fad0*/  STSM.16.M88.4 [R17+0x24300], R24 ;  /* 0x0243001811007844 */ /* 0x0009e20000000200 */
[----:B0-----:R-:W-:-:S05]  /*fae0*/  FADD.FTZ R35, R80, R35 ;  /* 0x0000002350237221 */ /* 0x001fca0000010000 */
[----:B------:R-:W0:Y:S01]  /*faf0*/  MUFU.EX2 R58, R58 ;  /* 0x0000003a003a7308 */ /* 0x000e220000000800 */
[----:B--2---:R-:W-:-:S07]  /*fb00*/  FADD.FTZ R35, R54, R35 ;  /* 0x0000002336237221 */ /* 0x004fce0000010000 */
[----:B------:R-:W2:Y:S01]  /*fb10*/  MUFU.EX2 R83, R83 ;  /* 0x0000005300537308 */ /* 0x000ea20000000800 */
[----:B----4-:R-:W-:Y:S01]  /*fb20*/  F2FP.F16.F32.PACK_AB R24, R89, R15 ;  /* 0x0000000f5918723e */ /* 0x010fe200000000ff */
[----:B------:R-:W-:-:S06]  /*fb30*/  FADD.FTZ R15, R65, R28 ;  /* 0x0000001c410f7221 */ /* 0x000fcc0000010000 */
[----:B------:R-:W4:Y:S01]  /*fb40*/  MUFU.EX2 R49, R49 ;  /* 0x0000003100317308 */ /* 0x000f220000000800 */
[----:B-1----:R-:W-:-:S07]  /*fb50*/  FADD.FTZ R35, R78, R35 ;  /* 0x000000234e237221 */ /* 0x002fce0000010000 */
[----:B------:R-:W1:Y:S01]  /*fb60*/  MUFU.EX2 R69, R69 ;  /* 0x0000004500457308 */ /* 0x000e620000000800 */
[----:B------:R-:W-:-:S07]  /*fb70*/  F2FP.F16.F32.PACK_AB R27, R84, R32 ;  /* 0x00000020541b723e */ /* 0x000fce00000000ff */
[----:B------:R-:W1:Y:S08]  /*fb80*/  MUFU.EX2 R50, R50 ;  /* 0x0000003200327308 */ /* 0x000e700000000800 */
[----:B------:R0:W-:Y:S01]  /*fb90*/  MUFU.EX2 R68, R30 ;  /* 0x0000001e00447308 */ /* 0x0001e20000000800 */
[----:B---3--:R-:W-:Y:S01]  /*fba0*/  FADD.FTZ R32, R76, R35 ;  /* 0x000000234c207221 */ /* 0x008fe20000010000 */
[----:B0-----:R-:W-:-:S06]  /*fbb0*/  FADD.FTZ R30, R66, R15 ;  /* 0x0000000f421e7221 */ /* 0x001fcc0000010000 */
[----:B------:R-:W0:Y:S01]  /*fbc0*/  MUFU.EX2 R75, R75 ;  /* 0x0000004b004b7308 */ /* 0x000e220000000800 */
[----:B------:R-:W-:-:S07]  /*fbd0*/  FADD.FTZ R15, R57, R30 ;  /* 0x0000001e390f7221 */ /* 0x000fce0000010000 */
[----:B------:R-:W3:Y:S01]  /*fbe0*/  MUFU.EX2 R42, R42 ;  /* 0x0000002a002a7308 */ /* 0x000ee20000000800 */
[----:B------:R-:W-:Y:S01]  /*fbf0*/  FADD.FTZ R34, R58, R15 ;  /* 0x0000000f3a227221 */ /* 0x000fe20000010000 */
[----:B------:R-:W-:Y:S02]  /*fc00*/  F2FP.F16.F32.PACK_AB R25, R92, R29 ;  /* 0x0000001d5c19723e */ /* 0x000fe400000000ff */
[----:B------:R-:W-:-:S04]  /*fc10*/  F2FP.F16.F32.PACK_AB R29, R80, R52 ;  /* 0x00000034501d723e */ /* 0x000fc800000000ff */
[----:B------:R-:W3:Y:S01]  /*fc20*/  MUFU.EX2 R70, R70 ;  /* 0x0000004600467308 */ /* 0x000ee20000000800 */
[----:B--2---:R-:W-:Y:S01]  /*fc30*/  FADD.FTZ R52, R83, R32 ;  /* 0x0000002053347221 */ /* 0x004fe20000010000 */
[----:B----4-:R-:W-:-:S06]  /*fc40*/  FADD.FTZ R15, R49, R34 ;  /* 0x00000022310f7221 */ /* 0x010fcc0000010000 */
[----:B------:R-:W2:Y:S01]  /*fc50*/  MUFU.EX2 R64, R64 ;  /* 0x0000004000407308 */ /* 0x000ea20000000800 */
[----:B-1----:R-:W-:Y:S01]  /*fc60*/  FADD.FTZ R52, R69, R52 ;  /* 0x0000003445347221 */ /* 0x002fe20000010000 */
[C---:B------:R-:W-:Y:S01]  /*fc70*/  FADD.FTZ R15, R50.reuse, R15 ;  /* 0x0000000f320f7221 */ /* 0x040fe20000010000 */
[----:B------:R-:W-:-:S05]  /*fc80*/  F2FP.F16.F32.PACK_AB R34, R50, R49 ;  /* 0x000000313222723e */ /* 0x000fca00000000ff */
[----:B------:R-:W1:Y:S01]  /*fc90*/  MUFU.EX2 R38, R38 ;  /* 0x0000002600267308 */ /* 0x000e620000000800 */
[----:B0-----:R-:W-:Y:S01]  /*fca0*/  FADD.FTZ R49, R75, R52 ;  /* 0x000000344b317221 */ /* 0x001fe20000010000 */
[----:B---3--:R-:W-:-:S06]  /*fcb0*/  FADD.FTZ R50, R42, R15 ;  /* 0x0000000f2a327221 */ /* 0x008fcc0000010000 */
[----:B------:R-:W0:Y:S01]  /*fcc0*/  MUFU.EX2 R60, R60 ;  /* 0x0000003c003c7308 */ /* 0x000e220000000800 */
[----:B------:R-:W-:Y:S01]  /*fcd0*/  FADD.FTZ R49, R70, R49 ;  /* 0x0000003146317221 */ /* 0x000fe20000010000 */
[----:B------:R-:W-:-:S06]  /*fce0*/  FADD.FTZ R15, R43, R50 ;  /* 0x000000322b0f7221 */ /* 0x000fcc0000010000 */
[----:B------:R-:W3:Y:S01]  /*fcf0*/  MUFU.EX2 R39, R39 ;  /* 0x0000002700277308 */ /* 0x000ee20000000800 */
[----:B------:R-:W-:Y:S01]  /*fd00*/  F2FP.F16.F32.PACK_AB R26, R82, R81 ;  /* 0x00000051521a723e */ /* 0x000fe200000000ff */
[----:B--2---:R-:W-:Y:S01]  /*fd10*/  FADD.FTZ R49, R64, R49 ;  /* 0x0000003140317221 */ /* 0x004fe20000010000 */
[----:B------:R-:W-:-:S05]  /*fd20*/  FADD.FTZ R15, R46, R15 ;  /* 0x0000000f2e0f7221 */ /* 0x000fca0000010000 */
[----:B------:R-:W2:Y:S01]  /*fd30*/  MUFU.EX2 R61, R61 ;  /* 0x0000003d003d7308 */ /* 0x000ea20000000800 */
[----:B------:R4:W-:Y:S01]  /*fd40*/  STSM.16.M88.4 [R17+0x25b00], R24 ;  /* 0x025b001811007844 */ /* 0x0009e20000000200 */
[----:B------:R-:W-:-:S06]  /*fd50*/  FADD.FTZ R49, R0, R49 ;  /* 0x0000003100317221 */ /* 0x000fcc0000010000 */
[----:B------:R-:W2:Y:S01]  /*fd60*/  MUFU.EX2 R59, R59 ;  /* 0x0000003b003b7308 */ /* 0x000ea20000000800 */
[----:B------:R-:W-:Y:S02]  /*fd70*/  F2FP.F16.F32.PACK_AB R28, R74, R73 ;  /* 0x000000494a1c723e */ /* 0x000fe400000000ff */
[----:B------:R-:W-:Y:S02]  /*fd80*/  F2FP.F16.F32.PACK_AB R30, R66, R65 ;  /* 0x00000041421e723e */ /* 0x000fe400000000ff */
[----:B------:R-:W-:-:S03]  /*fd90*/  F2FP.F16.F32.PACK_AB R31, R78, R54 ;  /* 0x000000364e1f723e */ /* 0x000fc600000000ff */
[----:B------:R-:W2:Y:S01]  /*fda0*/  MUFU.EX2 R55, R90 ;  /* 0x0000005a00377308 */ /* 0x000ea20000000800 */
[----:B----4-:R-:W-:Y:S01]  /*fdb0*/  F2FP.F16.F32.PACK_AB R24, R43, R42 ;  /* 0x0000002a2b18723e */ /* 0x010fe200000000ff */
[----:B-1----:R-:W-:Y:S01]  /*fdc0*/  FADD.FTZ R42, R38, R15 ;  /* 0x0000000f262a7221 */ /* 0x002fe20000010000 */
[----:B0-----:R-:W-:-:S05]  /*fdd0*/  FADD.FTZ R49, R60, R49 ;  /* 0x000000313c317221 */ /* 0x001fca0000010000 */
[----:B------:R-:W0:Y:S01]  /*fde0*/  MUFU.EX2 R63, R63 ;  /* 0x0000003f003f7308 */ /* 0x000e220000000800 */
[----:B---3--:R-:W-:Y:S01]  /*fdf0*/  FADD.FTZ R42, R39, R42 ;  /* 0x0000002a272a7221 */ /* 0x008fe20000010000 */
[----:B------:R1:W-:Y:S06]  /*fe00*/  STSM.16.M88.4 [R17+0x27300], R28 ;  /* 0x0273001c11007844 */ /* 0x0003ec0000000200 */
[----:B------:R-:W3:Y:S01]  /*fe10*/  MUFU.EX2 R56, R56 ;  /* 0x0000003800387308 */ /* 0x000ee20000000800 */
[----:B--2---:R-:W-:Y:S01]  /*fe20*/  FADD.FTZ R42, R61, R42 ;  /* 0x0000002a3d2a7221 */ /* 0x004fe20000010000 */
[----:B------:R-:W-:Y:S01]  /*fe30*/  F2FP.F16.F32.PACK_AB R32, R58, R57 ;  /* 0x000000393a20723e */ /* 0x000fe200000000ff */
[----:B------:R-:W2:Y:S01]  /*fe40*/  @P5 LDC R43, c[0x0][0x44c] ;  /* 0x00011300ff2b5b82 */ /* 0x000ea20000000800 */
[----:B------:R-:W-:-:S04]  /*fe50*/  F2FP.F16.F32.PACK_AB R33, R83, R76 ;  /* 0x0000004c5321723e */ /* 0x000fc800000000ff */
[----:B------:R-:W4:Y:S01]  /*fe60*/  MUFU.EX2 R85, R85 ;  /* 0x0000005500557308 */ /* 0x000f220000000800 */
[----:B-1----:R-:W-:Y:S01]  /*fe70*/  FADD.FTZ R30, R48, R49 ;  /* 0x00000031301e7221 */ /* 0x002fe20000010000 */
[----:B------:R-:W-:-:S06]  /*fe80*/  F2FP.F16.F32.PACK_AB R35, R75, R69 ;  /* 0x000000454b23723e */ /* 0x000fcc00000000ff */
[----:B------:R-:W1:Y:S01]  /*fe90*/  MUFU.EX2 R71, R71 ;  /* 0x0000004700477308 */ /* 0x000e620000000800 */
[----:B------:R-:W-:Y:S01]  /*fea0*/  FADD.FTZ R30, R53, R30 ;  /* 0x0000001e351e7221 */ /* 0x000fe20000010000 */
[----:B------:R-:W-:Y:S01]  /*feb0*/  FADD.FTZ R42, R59, R42 ;  /* 0x0000002a3b2a7221 */ /* 0x000fe20000010000 */
[----:B------:R0:W-:Y:S05]  /*fec0*/  STSM.16.M88.4 [R17+0x28b00], R32 ;  /* 0x028b002011007844 */ /* 0x0001ea0000000200 */
[----:B------:R-:W2:Y:S01]  /*fed0*/  MUFU.EX2 R82, R87 ;  /* 0x0000005700527308 */ /* 0x000ea20000000800 */
[----:B------:R-:W-:-:S07]  /*fee0*/  FADD.FTZ R15, R55, R30 ;  /* 0x0000001e370f7221 */ /* 0x000fce0000010000 */
[----:B------:R-:W2:Y:S01]  /*fef0*/  MUFU.EX2 R47, R47 ;  /* 0x0000002f002f7308 */ /* 0x000ea20000000800 */
[----:B------:R-:W-:Y:S01]  /*ff00*/  F2FP.F16.F32.PACK_AB R27, R60, R0 ;  /* 0x000000003c1b723e */ /* 0x000fe200000000ff */
[----:B------:R-:W2:Y:S01]  /*ff10*/  @P5 LDC R49, c[0x0][0x450] ;  /* 0x00011400ff315b82 */ /* 0x000ea20000000800 */
[----:B0-----:R-:W-:-:S05]  /*ff20*/  FADD.FTZ R33, R63, R42 ;  /* 0x0000002a3f217221 */ /* 0x001fca0000010000 */
[----:B------:R-:W0:Y:S01]  /*ff30*/  MUFU.EX2 R100, R100 ;  /* 0x0000006400647308 */ /* 0x000e220000000800 */
[----:B------:R-:W-:Y:S01]  /*ff40*/  FADD.FTZ R0, R68, R15 ;  /* 0x0000000f44007221 */ /* 0x000fe20000010000 */
[----:B---3--:R-:W-:-:S06]  /*ff50*/  FADD.FTZ R32, R56, R33 ;  /* 0x0000002138207221 */ /* 0x008fcc0000010000 */
[----:B------:R-:W3:Y:S01]  /*ff60*/  MUFU.EX2 R95, R95 ;  /* 0x0000005f005f7308 */ /* 0x000ee20000000800 */
[----:B----4-:R-:W-:Y:S01]  /*ff70*/  FADD.FTZ R15, R85, R0 ;  /* 0x00000000550f7221 */ /* 0x010fe20000010000 */
[----:B-1----:R-:W-:-:S06]  /*ff80*/  FADD.FTZ R0, R71, R32 ;  /* 0x0000002047007221 */ /* 0x002fcc0000010000 */
[----:B------:R-:W1:Y:S08]  /*ff90*/  MUFU.EX2 R101, R101 ;  /* 0x0000006500657308 */ /* 0x000e700000000800 */
[----:B------:R-:W4:Y:S01]  /*ffa0*/  MUFU.EX2 R40, R40 ;  /* 0x0000002800287308 */ /* 0x000f220000000800 */
[----:B--2---:R-:W-:Y:S01]  /*ffb0*/  FADD.FTZ R33, R82, R15 ;  /* 0x0000000f52217221 */ /* 0x004fe20000010000 */
[----:B------:R-:W-:-:S06]  /*ffc0*/  FADD.FTZ R0, R47, R0 ;  /* 0x000000002f007221 */ /* 0x000fcc0000010000 */
[----:B------:R-:W-:Y:S01]  /*ffd0*/  MUFU.EX2 R77, R77 ;  /* 0x0000004d004d7308 */ /* 0x000fe20000000800 */
[----:B------:R-:W-:-:S07]  /*ffe0*/  F2FP.F16.F32.PACK_AB R26, R38, R46 ;  /* 0x0000002e261a723e */ /* 0x000fce00000000ff */
[----:B------:R-:W2:Y:S01]  /*fff0*/  MUFU.EX2 R44, R44 ;  /* 0x0000002c002c7308 */ /* 0x000ea20000000800 */
[----:B------:R-:W-:Y:S01]  /*10000*/  F2FP.F16.F32.PACK_AB R28, R61, R39 ;  /* 0x000000273d1c723e */ /* 0x000fe200000000ff */
[----:B0-----:R-:W-:-:S06]  /*10010*/  FADD.FTZ R38, R100, R33 ;  /* 0x0000002164267221 */ /* 0x001fcc0000010000 */
[----:B------:R-:W0:Y:S01]  /*10020*/  MUFU.EX2 R50, R79 ;  /* 0x0000004f00327308 */ /* 0x000e220000000800 */
[----:B---3--:R-:W-:Y:S01]  /*10030*/  FADD.FTZ R39, R95, R0 ;  /* 0x000000005f277221 */ /* 0x008fe20000010000 */
[----:B------:R-:W-:-:S06]  /*10040*/  F2FP.F16.F32.PACK_AB R25, R64, R70 ;  /* 0x000000464019723e */ /* 0x000fcc00000000ff */
[----:B------:R-:W3:Y:S01]  /*10050*/  MUFU.EX2 R37, R37 ;  /* 0x0000002500257308 */ /* 0x000ee20000000800 */
[----:B-1----:R-:W-:Y:S01]  /*10060*/  FADD.FTZ R38, R101, R38 ;  /* 0x0000002665267221 */ /* 0x002fe20000010000 */
[----:B----4-:R-:W-:-:S06]  /*10070*/  FADD.FTZ R39, R40, R39 ;  /* 0x0000002728277221 */ /* 0x010fcc0000010000 */
[----:B------:R-:W-:Y:S01]  /*10080*/  MUFU.EX2 R102, R102 ;  /* 0x0000006600667308 */ /* 0x000fe20000000800 */
[----:B------:R1:W-:Y:S07]  /*10090*/  STSM.16.M88.4 [R17+0x2a300], R24 ;  /* 0x02a3001811007844 */ /* 0x0003ee0000000200 */
[----:B------:R-:W4:Y:S01]  /*100a0*/  MUFU.EX2 R45, R45 ;  /* 0x0000002d002d7308 */ /* 0x000f220000000800 */
[----:B--2---:R-:W-:-:S07]  /*100b0*/  FADD.FTZ R0, R44, R39 ;  /* 0x000000272c007221 */ /* 0x004fce0000010000 */
[----:B------:R-:W2:Y:S01]  /*100c0*/  MUFU.EX2 R103, R103 ;  /* 0x0000006700677308 */ /* 0x000ea20000000800 */
[----:B-1----:R-:W-:Y:S01]  /*100d0*/  FADD.FTZ R25, R77, R38 ;  /* 0x000000264d197221 */ /* 0x002fe20000010000 */
[----:B------:R-:W-:-:S06]  /*100e0*/  F2FP.F16.F32.PACK_AB R29, R53, R48 ;  /* 0x00000030351d723e */ /* 0x000fcc00000000ff */
[----:B------:R-:W1:Y:S01]  /*100f0*/  MUFU.EX2 R36, R36 ;  /* 0x0000002400247308 */ /* 0x000e620000000800 */
[----:B------:R-:W-:Y:S02]  /*10100*/  F2FP.F16.F32.PACK_AB R30, R63, R59 ;  /* 0x0000003b3f1e723e */ /* 0x000fe400000000ff */
[----:B------:R-:W-:Y:S01]  /*10110*/  F2FP.F16.F32.PACK_AB R31, R68, R55 ;  /* 0x00000037441f723e */ /* 0x000fe200000000ff */
[----:B0-----:R-:W-:Y:S01]  /*10120*/  FADD.FTZ R25, R50, R25 ;  /* 0x0000001932197221 */ /* 0x001fe20000010000 */
[----:B---3--:R-:W-:Y:S01]  /*10130*/  FADD.FTZ R26, R37, R0 ;  /* 0x00000000251a7221 */ /* 0x008fe20000010000 */
[----:B------:R-:W-:Y:S02]  /*10140*/  @P5 IMAD.HI.U32 R24, R108, R43, RZ ;  /* 0x0000002b6c185227 */ /* 0x000fe400078e00ff */
[----:B------:R0:W-:Y:S02]  /*10150*/  STSM.16.M88.4 [R17+0x2bb00], R28 ;  /* 0x02bb001c11007844 */ /* 0x0001e40000000200 */
[----:B----4-:R-:W-:Y:S01]  /*10160*/  FADD.FTZ R27, R45, R26 ;  /* 0x0000001a2d1b7221 */ /* 0x010fe20000010000 */
[----:B------:R-:W-:-:S02]  /*10170*/  F2FP.F16.F32.PACK_AB R32, R71, R56 ;  /* 0x000000384720723e */ /* 0x000fc400000000ff */
[----:B------:R-:W-:Y:S02]  /*10180*/  F2FP.F16.F32.PACK_AB R33, R82, R85 ;  /* 0x000000555221723e */ /* 0x000fe400000000ff */
[----:B------:R-:W-:Y:S02]  /*10190*/  F2FP.F16.F32.PACK_AB R34, R95, R47 ;  /* 0x0000002f5f22723e */ /* 0x000fe400000000ff */
[----:B------:R-:W-:Y:S02]  /*101a0*/  F2FP.F16.F32.PACK_AB R35, R101, R100 ;  /* 0x000000646523723e */ /* 0x000fe400000000ff */
[----:B------:R-:W-:Y:S01]  /*101b0*/  F2FP.F16.F32.PACK_AB R26, R45, R37 ;  /* 0x000000252d1a723e */ /* 0x000fe200000000ff */
[----:B0-----:R-:W-:Y:S01]  /*101c0*/  FADD.FTZ R28, R102, R25 ;  /* 0x00000019661c7221 */ /* 0x001fe20000010000 */
[----:B------:R-:W-:Y:S01]  /*101d0*/  IMAD.MOV.U32 R31, RZ, RZ, R108 ;  /* 0x000000ffff1f7224 */ /* 0x000fe200078e006c */
[----:B------:R-:W-:Y:S02]  /*101e0*/  @P5 SHF.R.U32.HI R31, RZ, R49, R24 ;  /* 0x00000031ff1f5219 */ /* 0x000fe40000011618 */
[----:B--2---:R-:W-:Y:S01]  /*101f0*/  FADD.FTZ R29, R103, R28 ;  /* 0x0000001c671d7221 */ /* 0x004fe20000010000 */
[----:B-1----:R-:W-:Y:S01]  /*10200*/  FADD.FTZ R28, R36, R27 ;  /* 0x0000001b241c7221 */ /* 0x002fe20000010000 */
[----:B------:R-:W-:-:S02]  /*10210*/  F2FP.F16.F32.PACK_AB R24, R44, R40 ;  /* 0x000000282c18723e */ /* 0x000fc400000000ff */
[----:B------:R-:W-:Y:S02]  /*10220*/  F2FP.F16.F32.PACK_AB R25, R50, R77 ;  /* 0x0000004d3219723e */ /* 0x000fe400000000ff */
[----:B------:R-:W-:Y:S01]  /*10230*/  F2FP.F16.F32.PACK_AB R27, R103, R102 ;  /* 0x00000066671b723e */ /* 0x000fe200000000ff */
[----:B------:R-:W-:Y:S04]  /*10240*/  STSM.16.M88.4 [R17+0x2d300], R32 ;  /* 0x02d3002011007844 */ /* 0x000fe80000000200 */
[----:B------:R0:W-:Y:S04]  /*10250*/  STSM.16.M88.4 [R17+0x2eb00], R24 ;  /* 0x02eb001811007844 */ /* 0x0001e80000000200 */
[----:B0-----:R-:W2:Y:S01]  /*10260*/  LDL R24, [R1+0x8c] ;  /* 0x00008c0001187983 */ /* 0x001ea20000100800 */
[----:B------:R-:W0:Y:S08]  /*10270*/  MUFU.EX2 R104, R104 ;  /* 0x0000006800687308 */ /* 0x000e300000000800 */
[----:B------:R-:W-:Y:S08]  /*10280*/  MUFU.EX2 R15, R62 ;  /* 0x0000003e000f7308 */ /* 0x000ff00000000800 */
[----:B------:R-:W1:Y:S08]  /*10290*/  MUFU.EX2 R51, R51 ;  /* 0x0000003300337308 */ /* 0x000e700000000800 */
[----:B------:R-:W-:Y:S08]  /*102a0*/  MUFU.EX2 R14, R14 ;  /* 0x0000000e000e7308 */ /* 0x000ff00000000800 */
[----:B------:R-:W3:Y:S08]  /*102b0*/  MUFU.EX2 R41, R41 ;  /* 0x0000002900297308 */ /* 0x000ef00000000800 */
[----:B------:R-:W-:Y:S08]  /*102c0*/  MUFU.EX2 R105, R105 ;  /* 0x0000006900697308 */ /* 0x000ff00000000800 */
[----:B------:R-:W4:Y:S01]  /*102d0*/  MUFU.EX2 R0, R67 ;  /* 0x0000004300007308 */ /* 0x000f220000000800 */
[----:B0-----:R-:W-:Y:S01]  /*102e0*/  FADD.FTZ R30, R104, R29 ;  /* 0x0000001d681e7221 */ /* 0x001fe20000010000 */
[----:B------:R-:W-:Y:S01]  /*102f0*/  IADD3 R31, R31, R106, -R107 ;  /* 0x0000006a1f1f7210 */ /* 0x000fe20007ffe86b */
[----:B-1----:R-:W-:Y:S01]  /*10300*/  FADD.FTZ R33, R51, R28 ;  /* 0x0000001c33217221 */ /* 0x002fe20000010000 */
[C---:B------:R-:W-:Y:S01]  /*10310*/  F2FP.F16.F32.PACK_AB R29, R15.reuse, R104 ;  /* 0x000000680f1d723e */ /* 0x040fe200000000ff */
[----:B------:R-:W-:Y:S01]  /*10320*/  FADD.FTZ R32, R15, R30 ;  /* 0x0000001e0f207221 */ /* 0x000fe20000010000 */
[----:B------:R-:W-:Y:S01]  /*10330*/  F2FP.F16.F32.PACK_AB R28, R51, R36 ;  /* 0x00000024331c723e */ /* 0x000fe200000000ff */
[----:B------:R-:W-:Y:S01]  /*10340*/  IMAD.HI R15, R31, 0x38e38e39, RZ ;  /* 0x38e38e391f0f7827 */ /* 0x000fe200078e02ff */
[----:B---3--:R-:W-:-:S03]  /*10350*/  F2FP.F16.F32.PACK_AB R30, R41, R14 ;  /* 0x0000000e291e723e */ /* 0x008fc600000000ff */
[----:B------:R-:W-:Y:S01]  /*10360*/  FADD.FTZ R14, R14, R33 ;  /* 0x000000210e0e7221 */ /* 0x000fe20000010000 */
[----:B----4-:R-:W-:Y:S01]  /*10370*/  F2FP.F16.F32.PACK_AB R31, R0, R105 ;  /* 0x00000069001f723e */ /* 0x010fe200000000ff */
[----:B------:R-:W-:Y:S01]  /*10380*/  FADD.FTZ R105, R105, R32 ;  /* 0x0000002069697221 */ /* 0x000fe20000010000 */
[----:B------:R-:W-:Y:S01]  /*10390*/  SHF.R.U32.HI R32, RZ, 0x1f, R15 ;  /* 0x0000001fff207819 */ /* 0x000fe2000001160f */
[----:B------:R-:W-:Y:S02]  /*103a0*/  FADD.FTZ R14, R41, R14 ;  /* 0x0000000e290e7221 */ /* 0x000fe40000010000 */
[----:B------:R-:W-:Y:S01]  /*103b0*/  STSM.16.M88.4 [R17+0x30300], R28 ;  /* 0x0303001c11007844 */ /* 0x000fe20000000200 */
[----:B------:R0:W-:Y:S06]  /*103c0*/  MEMBAR.ALL.CTA ;  /* 0x0000000000007992 */ /* 0x0001ec0000008000 */
[----:B0-----:R-:W0:Y:S01]  /*103d0*/  FENCE.VIEW.ASYNC.S ;  /* 0x00000000000073c6 */ /* 0x001e220000000000 */
[----:B------:R-:W-:-:S03]  /*103e0*/  LEA.HI.SX32 R15, R15, R32, 0x1b ;  /* 0x000000200f0f7211 */ /* 0x000fc600078fdaff */
[----:B------:R1:W-:Y:S02]  /*103f0*/  STL [R1+0x18], R14 ;  /* 0x0000180e01007387 */ /* 0x0003e40000100800 */
[----:B-1----:R-:W-:Y:S02]  /*10400*/  VIADD R14, R96, 0xfffffffe ;  /* 0xfffffffe600e7836 */ /* 0x002fe40000000000 */
[----:B------:R-:W-:Y:S01]  /*10410*/  FADD.FTZ R0, R0, R105 ;  /* 0x0000006900007221 */ /* 0x000fe20000010000 */
[----:B------:R-:W-:Y:S02]  /*10420*/  CS2R R70, SRZ ;  /* 0x0000000000467805 */ /* 0x000fe4000001ff00 */
[----:B------:R-:W-:Y:S02]  /*10430*/  CS2R R68, SRZ ;  /* 0x0000000000447805 */ /* 0x000fe4000001ff00 */
[----:B------:R-:W-:Y:S01]  /*10440*/  STL [R1+0x38], R0 ;  /* 0x0000380001007387 */ /* 0x000fe20000100800 */
[----:B------:R-:W-:-:S02]  /*10450*/  CS2R R66, SRZ ;  /* 0x0000000000427805 */ /* 0x000fc4000001ff00 */
[----:B------:R-:W-:Y:S01]  /*10460*/  CS2R R64, SRZ ;  /* 0x0000000000407805 */ /* 0x000fe2000001ff00 */
[----:B------:R-:W-:Y:S01]  /*10470*/  STL [R1+0x14], R14 ;  /* 0x0000140e01007387 */ /* 0x000fe20000100800 */
        /* <DEDUP_REMOVED lines=19> */
[----:B--2---:R-:W-:-:S04]  /*105b0*/  VIMNMX R24, R24, R15, !PT ;  /* 0x0000000f18187248 */ /* 0x004fc80007fe0100 */
[----:B------:R-:W-:Y:S01]  /*105c0*/  ISETP.GE.AND P2, PT, R14, R24, PT ;  /* 0x000000180e00720c */ /* 0x000fe20003f46270 */
[----:B------:R1:W-:Y:S02]  /*105d0*/  STL [R1+0x30], R24 ;  /* 0x0000301801007387 */ /* 0x0003e40000100800 */
[----:B-1----:R-:W-:Y:S01]  /*105e0*/  CS2R R24, SRZ ;  /* 0x0000000000187805 */ /* 0x002fe2000001ff00 */
[----:B0-----:R-:W-:-:S09]  /*105f0*/  NOP ;  /* 0x0000000000007918 */ /* 0x001fd20000000000 */
[----:B------:R-:W-:Y:S05]  /*10600*/  @!P2 BRA `(.L_x_2443) ;  /* 0x0000005c0024a947 */ /* 0x000fea0003800000 */
[----:B------:R0:W5:Y:S01]  /*10610*/  LDL.LU R152, [R1+0x3c] ;  /* 0x00003c0001987983 */ /* 0x0001620000300800 */
[----:B------:R-:W-:Y:S02]  /*10620*/  IMAD.MOV.U32 R0, RZ, RZ, R14 ;  /* 0x000000ffff007224 */ /* 0x000fe400078e000e */
[----:B------:R-:W-:Y:S02]  /*10630*/  IMAD.MOV.U32 R145, RZ, RZ, R72 ;  /* 0x000000ffff917224 */ /* 0x000fe400078e0048 */
[----:B------:R-:W-:Y:S02]  /*10640*/  IMAD.MOV.U32 R15, RZ, RZ, R20 ;  /* 0x000000ffff0f7224 */ /* 0x000fe400078e0014 */
[----:B------:R-:W-:Y:S02]  /*10650*/  IMAD.MOV.U32 R14, RZ, RZ, R19 ;  /* 0x000000ffff0e7224 */ /* 0x000fe400078e0013 */
[----:B0-----:R-:W-:-:S07]  /*10660*/  IMAD.MOV.U32 R71, RZ, RZ, RZ ;  /* 0x000000ffff477224 */ /* 0x001fce00078e00ff */
.L_x_2454:
[----:B------:R-:W2:Y:S01]  /*10670*/  LDL R20, [R1+0x64] ;  /* 0x0000640001147983 */ /* 0x000ea20000100800 */
[----:B------:R-:W-:Y:S01]  /*10680*/  VIADD R19, R14, 0x1 ;  /* 0x000000010e137836 */ /* 0x000fe20000000000 */
[----:B------:R-:W-:Y:S05]  /*10690*/  YIELD ;  /* 0x0000000000007946 */ /* 0x000fea0003800000 */
[----:B------:R-:W-:-:S04]  /*106a0*/  ISETP.NE.AND P3, PT, R19, 0x2, PT ;  /* 0x000000021300780c */ /* 0x000fc80003f65270 */
[----:B------:R-:W-:Y:S02]  /*106b0*/  SEL R21, RZ, 0x1, P3 ;  /* 0x00000001ff157807 */ /* 0x000fe40001800000 */
[----:B------:R-:W-:Y:S02]  /*106c0*/  SEL R19, R19, RZ, P3 ;  /* 0x000000ff13137207 */ /* 0x000fe40001800000 */
[----:B-----5:R-:W-:-:S05]  /*106d0*/  LOP3.LUT R21, R152, R21, RZ, 0x3c, !PT ;  /* 0x0000001598157212 */ /* 0x020fca00078e3cff */
[----:B------:R0:W-:Y:S01]  /*106e0*/  STL [R1+0x3c], R21 ;  /* 0x00003c1501007387 */ /* 0x0001e20000100800 */
[----:B--2---:R-:W-:-:S13]  /*106f0*/  ISETP.NE.AND P2, PT, R20, RZ, PT ;  /* 0x000000ff1400720c */ /* 0x004fda0003f45270 */
[----:B0-----:R-:W-:Y:S05]  /*10700*/  @P2 BRA `(.L_x_2444) ;  /* 0x0000000000302947 */ /* 0x001fea0003800000 */
[----:B------:R-:W-:Y:S05]  /*10710*/  @!P1 BRA `(.L_x_2445) ;  /* 0x0000000000049947 */ /* 0x000fea0003800000 */
[----:B------:R-:W-:Y:S01]  /*10720*/  BPT.TRAP 0x1 ;  /* 0x000000040000795c */ /* 0x000fe20000300000 */
.L_x_2445:
[----:B------:R-:W-:Y:S01]  /*10730*/  IMAD R20, R19, 0x8, R16 ;  /* 0x0000000813147824 */ /* 0x000fe200078e0210 */
[----:B------:R-:W-:-:S04]  /*10740*/  SHF.L.U32 R21, R21, 0x1f, RZ ;  /* 0x0000001f15157819 */ /* 0x000fc800000006ff */
[----:B------:R0:W1:Y:S01]  /*10750*/  SYNCS.PHASECHK.TRANS64.TRYWAIT P3, [R20+URZ+0x31c30], R21 ;  /* 0x031c3015140075a7 */ /* 0x000062000806017f */
[----:B------:R-:W-:Y:S05]  /*10760*/  @!P1 BRA `(.L_x_2446) ;  /* 0x0000000000049947 */ /* 0x000fea0003800000 */
[----:B------:R-:W-:Y:S01]  /*10770*/  BPT.TRAP 0x1 ;  /* 0x000000040000795c */ /* 0x000fe20000300000 */
.L_x_2446:
[----:B------:R-:W-:Y:S04]  /*10780*/  BSSY B0, `(.L_x_2444) ;  /* 0x0000004000007945 */ /* 0x000fe80003800000 */
[----:B-1----:R-:W-:Y:S05]  /*10790*/  @P3 BRA `(.L_x_2447) ;  /* 0x0000000000083947 */ /* 0x002fea0003800000 */
[----:B------:R-:W1:Y:S02]  /*107a0*/  SYNCS.PHASECHK.TRANS64.TRYWAIT P3, [R20+URZ+0x31c30], R21 ;  /* 0x031c3015140075a7 */ /* 0x000e64000806017f */
[----:B-1----:R-:W-:Y:S05]  /*107b0*/  @!P3 BRA `(.L_x_2448) ;  /* 0x0000017400f4b947 */ /* 0x002fea0003800000 */
.L_x_2447:
[----:B------:R-:W-:Y:S05]  /*107c0*/  BSYNC B0 ;  /* 0x0000000000007941 */ /* 0x000fea0003800000 */
.L_x_2444:
[----:B01----:R-:W2:Y:S01]  /*107d0*/  LDL R20, [R1+0x70] ;  /* 0x0000700001147983 */ /* 0x003ea20000100800 */
[----:B------:R-:W0:Y:S01]  /*107e0*/  S2R R72, SR_TID.X ;  /* 0x0000000000487919 */ /* 0x000e220000002100 */
[----:B------:R-:W-:Y:S01]  /*107f0*/  IMAD.MOV.U32 R73, RZ, RZ, -0x7fffffe0 ;  /* 0x80000020ff497424 */ /* 0x000fe200078e00ff */
[----:B------:R-:W-:Y:S05]  /*10800*/  WARPSYNC.ALL ;  /* 0x0000000000007948 */ /* 0x000fea0003800000 */
[----:B------:R-:W-:Y:S01]  /*10810*/  R2UR UR59, R73 ;  /* 0x00000000493b72ca */ /* 0x000fe200000e0000 */
[----:B------:R-:W-:Y:S01]  /*10820*/  IMAD.MOV.U32 R149, RZ, RZ, -0x7fffffe0 ;  /* 0x80000020ff957424 */ /* 0x000fe200078e00ff */
[----:B0-----:R-:W-:-:S05]  /*10830*/  SHF.R.U32.HI R72, RZ, 0x7, R72 ;  /* 0x00000007ff487819 */ /* 0x001fca0000011648 */
[----:B------:R-:W-:-:S05]  /*10840*/  VIADD R76, R72, 0x8 ;  /* 0x00000008484c7836 */ /* 0x000fca0000000000 */
[----:B------:R0:W-:Y:S01]  /*10850*/  BAR.SYNC.DEFER_BLOCKING R76, 0x100 ;  /* 0x0004004c0000751d */ /* 0x0001e20000010000 */
[----:B------:R-:W-:Y:S02]  /*10860*/  MOV R82, UR59 ;  /* 0x0000003b00527c02 */ /* 0x000fe40008000f00 */
[----:B------:R-:W-:Y:S02]  /*10870*/  R2UR UR59, R149 ;  /* 0x00000000953b72ca */ /* 0x000fe400000e0000 */
[----:B------:R-:W-:Y:S02]  /*10880*/  R2UR UR56, R8 ;  /* 0x00000000083872ca */ /* 0x000fe400000e0000 */
[----:B------:R-:W-:Y:S01]  /*10890*/  R2UR UR57, R9 ;  /* 0x00000000093972ca */ /* 0x000fe200000e0000 */
[----:B------:R-:W-:Y:S01]  /*108a0*/  WARPGROUP.ARRIVE ;  /* 0x00000000000079c5 */ /* 0x000fe20000000000 */
[----:B------:R-:W-:Y:S02]  /*108b0*/  IMAD.MOV.U32 R75, RZ, RZ, -0x7fffffe0 ;  /* 0x80000020ff4b7424 */ /* 0x000fe400078e00ff */
[----:B------:R-:W-:-:S03]  /*108c0*/  IMAD.MOV.U32 R21, RZ, RZ, -0x7fffffe0 ;  /* 0x80000020ff157424 */ /* 0x000fc600078e00ff */
[C---:B------:R-:W-:Y:S02]  /*108d0*/  R2UR UR7, R75.reuse ;  /* 0x000000004b0772ca */ /* 0x040fe400000e0000 */
[----:B------:R-:W-:Y:S02]  /*108e0*/  R2UR UR11, R75 ;  /* 0x000000004b0b72ca */ /* 0x000fe400000e0000 */
[C---:B------:R-:W-:Y:S02]  /*108f0*/  R2UR UR9, R21.reuse ;  /* 0x00000000150972ca */ /* 0x040fe400000e0000 */
[----:B------:R-:W-:-:S07]  /*10900*/  R2UR UR5, R21 ;  /* 0x00000000150572ca */ /* 0x000fce00000e0000 */
[----:B0-----:R-:W-:Y:S02]  /*10910*/  MOV R76, UR7 ;  /* 0x00000007004c7c02 */ /* 0x001fe40008000f00 */
[----:B------:R-:W-:Y:S01]  /*10920*/  UMOV UR7, UR11 ;  /* 0x0000000b00077c82 */ /* 0x000fe20008000000 */
[----:B------:R-:W-:Y:S02]  /*10930*/  R2UR UR11, R73 ;  /* 0x00000000490b72ca */ /* 0x000fe400000e0000 */
[----:B------:R-:W-:Y:S02]  /*10940*/  MOV R79, UR9 ;  /* 0x00000009004f7c02 */ /* 0x000fe40008000f00 */
[----:B------:R-:W-:-:S09]  /*10950*/  R2UR UR9, R9 ;  /* 0x00000000090972ca */ /* 0x000fd200000e0000 */
[----:B------:R-:W-:Y:S01]  /*10960*/  MOV R81, UR11 ;  /* 0x0000000b00517c02 */ /* 0x000fe20008000f00 */
[----:B------:R-:W-:Y:S01]  /*10970*/  UMOV UR11, UR5 ;  /* 0x00000005000b7c82 */ /* 0x000fe20008000000 */
[----:B------:R-:W-:Y:S02]  /*10980*/  R2UR UR5, R75 ;  /* 0x000000004b0572ca */ /* 0x000fe400000e0000 */
[C---:B------:R-:W-:Y:S02]  /*10990*/  R2UR UR15, R21.reuse ;  /* 0x00000000150f72ca */ /* 0x040fe400000e0000 */
[C---:B------:R-:W-:Y:S02]  /*109a0*/  R2UR UR23, R21.reuse ;  /* 0x00000000151772ca */ /* 0x040fe400000e0000 */
[C---:B------:R-:W-:Y:S02]  /*109b0*/  R2UR UR35, R21.reuse ;  /* 0x00000000152372ca */ /* 0x040fe400000e0000 */
[----:B------:R-:W-:-:S02]  /*109c0*/  R2UR UR47, R21 ;  /* 0x00000000152f72ca */ /* 0x000fc400000e0000 */
[----:B------:R-:W-:-:S03]  /*109d0*/  R2UR UR55, R21 ;  /* 0x00000000153772ca */ /* 0x000fc600000e0000 */
[----:B------:R-:W-:Y:S01]  /*109e0*/  IMAD.U32 R21, RZ, RZ, UR5 ;  /* 0x00000005ff157e24 */ /* 0x000fe2000f8e00ff */
[----:B------:R-:W-:Y:S01]  /*109f0*/  R2UR UR5, R9 ;  /* 0x00000000090572ca */ /* 0x000fe200000e0000 */
[----:B--2---:R-:W-:-:S04]  /*10a00*/  IMAD R148, R19, 0x6c0, R20 ;  /* 0x000006c013947824 */ /* 0x004fc800078e0214 */
[----:B------:R-:W-:-:S05]  /*10a10*/  VIADD R72, R148, 0xc0 ;  /* 0x000000c094487836 */ /* 0x000fca0000000000 */
[----:B------:R-:W-:-:S13]  /*10a20*/  R2UR UR58, R72 ;  /* 0x00000000483a72ca */ /* 0x000fda00000e0000 */
[----:B------:R-:W-:Y:S02]  /*10a30*/  MOV R83, UR58 ;  /* 0x0000003a00537c02 */ /* 0x000fe40008000f00 */
[----:B------:R-:W-:-:S13]  /*10a40*/  R2UR UR58, R148 ;  /* 0x00000000943a72ca */ /* 0x000fda00000e0000 */
[----:B------:R-:W-:Y:S01]  /*10a50*/  HGMMA.64x16x16.F32 R136, gdesc[UR56], RZ, !UPT, gsb0 ;  /* 0x00200000388879f0 */ /* 0x000fe2000c0008ff */
[C---:B------:R-:W-:Y:S02]  /*10a60*/  VIADD R74, R148.reuse, 0x80 ;  /* 0x00000080944a7836 */ /* 0x040fe40000000000 */
[----:B------:R-:W-:-:S03]  /*10a70*/  VIADD R20, R148, 0x40 ;  /* 0x0000004094147836 */ /* 0x000fc60000000000 */
[----:B------:R-:W-:Y:S01]  /*10a80*/  R2UR UR10, R74 ;  /* 0x000000004a0a72ca */ /* 0x000fe200000e0000 */
[----:B------:R-:W-:Y:S01]  /*10a90*/  VIADD R74, R148, 0x140 ;  /* 0x00000140944a7836 */ /* 0x000fe20000000000 */
[----:B------:R-:W-:Y:S01]  /*10aa0*/  R2UR UR4, R20 ;  /* 0x00000000140472ca */ /* 0x000fe200000e0000 */
[----:B------:R-:W-:-:S03]  /*10ab0*/  VIADD R20, R148, 0x100 ;  /* 0x0000010094147836 */ /* 0x000fc60000000000 */
[----:B------:R-:W-:Y:S02]  /*10ac0*/  R2UR UR6, R74 ;  /* 0x000000004a0672ca */ /* 0x000fe400000e0000 */
[----:B------:R-:W-:Y:S01]  /*10ad0*/  R2UR UR8, R20 ;  /* 0x00000000140872ca */ /* 0x000fe200000e0000 */
[----:B------:R-:W-:-:S10]  /*10ae0*/  VIADD R72, R148, 0x180 ;  /* 0x0000018094487836 */ /* 0x000fd40000000000 */
[----:B------:R-:W-:Y:S01]  /*10af0*/  MOV R77, UR6 ;  /* 0x00000006004d7c02 */ /* 0x000fe20008000f00 */
[----:B------:R-:W-:Y:S01]  /*10b00*/  UMOV UR6, UR10 ;  /* 0x0000000a00067c82 */ /* 0x000fe20008000000 */
[----:B------:R-:W-:Y:S02]  /*10b10*/  R2UR UR10, R72 ;  /* 0x00000000480a72ca */ /* 0x000fe400000e0000 */
[----:B------:R-:W-:Y:S02]  /*10b20*/  MOV R78, UR8 ;  /* 0x00000008004e7c02 */ /* 0x000fe40008000f00 */
[----:B------:R-:W-:-:S09]  /*10b30*/  R2UR UR8, R8 ;  /* 0x00000000080872ca */ /* 0x000fd200000e0000 */
[----:B------:R-:W-:Y:S01]  /*10b40*/  MOV R80, UR10 ;  /* 0x0000000a00507c02 */ /* 0x000fe20008000f00 */
[----:B------:R-:W-:Y:S01]  /*10b50*/  UMOV UR10, UR4 ;  /* 0x00000004000a7c82 */ /* 0x000fe20008000000 */
[----:B------:R-:W-:Y:S02]  /*10b60*/  WARPGROUP.DEPBAR.LE gsb0, 0x0 ;  /* 0x00008000000079c5 */ /* 0x000fe40000010000 */
[----:B------:R-:W-:-:S06]  /*10b70*/  WARPGROUP.ARRIVE ;  /* 0x00000000000079c5 */ /* 0x000fcc0000000000 */
[----:B------:R-:W-:Y:S01]  /*10b80*/  HGMMA.64x16x16.F32 R128, gdesc[UR8], RZ, !UPT, gsb0 ;  /* 0x00200000088079f0 */ /* 0x000fe2000c0008ff */
[C---:B------:R-:W-:Y:S02]  /*10b90*/  VIADD R20, R148.reuse, 0x1c0 ;  /* 0x000001c094147836 */ /* 0x040fe40000000000 */
[----:B------:R-:W-:-:S03]  /*10ba0*/  VIADD R74, R148, 0x42 ;  /* 0x00000042944a7836 */ /* 0x000fc60000000000 */
[----:B------:R-:W-:Y:S01]  /*10bb0*/  R2UR UR14, R20 ;  /* 0x00000000140e72ca */ /* 0x000fe200000e0000 */
[----:B------:R-:W-:Y:S01]  /*10bc0*/  VIADD R20, R148, 0x2 ;  /* 0x0000000294147836 */ /* 0x000fe20000000000 */
[----:B------:R-:W-:Y:S01]  /*10bd0*/  R2UR UR26, R74 ;  /* 0x000000004a1a72ca */ /* 0x000fe200000e0000 */
[----:B------:R-:W-:-:S03]  /*10be0*/  VIADD R74, R148, 0x142 ;  /* 0x00000142944a7836 */ /* 0x000fc60000000000 */
[----:B------:R-:W-:Y:S01]  /*10bf0*/  R2UR UR22, R20 ;  /* 0x00000000141672ca */ /* 0x000fe200000e0000 */
[----:B------:R-:W-:Y:S01]  /*10c00*/  VIADD R20, R148, 0xc2 ;  /* 0x000000c294147836 */ /* 0x000fe20000000000 */
[----:B------:R-:W-:Y:S01]  /*10c10*/  R2UR UR42, R74 ;  /* 0x000000004a2a72ca */ /* 0x000fe200000e0000 */
[----:B------:R-:W-:-:S03]  /*10c20*/  VIADD R74, R148, 0x240 ;  /* 0x00000240944a7836 */ /* 0x000fc60000000000 */
[----:B------:R-:W-:Y:S01]  /*10c30*/  R2UR UR34, R20 ;  /* 0x00000000142272ca */ /* 0x000fe200000e0000 */
[----:B------:R-:W-:Y:S01]  /*10c40*/  VIADD R20, R148, 0x182 ;  /* 0x0000018294147836 */ /* 0x000fe20000000000 */
[----:B------:R-:W-:-:S04]  /*10c50*/  R2UR UR4, R74 ;  /* 0x000000004a0472ca */ /* 0x000fc800000e0000 */
[----:B------:R-:W-:Y:S01]  /*10c60*/  R2UR UR46, R20 ;  /* 0x00000000142e72ca */ /* 0x000fe200000e0000 */
[----:B------:R-:W-:-:S05]  /*10c70*/  VIADD R20, R148, 0x202 ;  /* 0x0000020294147836 */ /* 0x000fca0000000000 */
[----:B------:R-:W-:-:S03]  /*10c80*/  R2UR UR54, R20 ;  /* 0x00000000143672ca */ /* 0x000fc600000e0000 */
[----:B------:R-:W-:Y:S01]  /*10c90*/  IMAD.U32 R20, RZ, RZ, UR4 ;  /* 0x00000004ff147e24 */ /* 0x000fe2000f8e00ff */
[----:B------:R-:W-:Y:S01]  /*10ca0*/  R2UR UR4, R8 ;  /* 0x00000000080472ca */ /* 0x000fe200000e0000 */
[----:B------:R-:W-:Y:S02]  /*10cb0*/  WARPGROUP.DEPBAR.LE gsb0, 0x0 ;  /* 0x00008000000079c5 */ /* 0x000fe40000010000 */
[----:B------:R-:W-:-:S10]  /*10cc0*/  WARPGROUP.ARRIVE ;  /* 0x00000000000079c5 */ /* 0x000fd40000000000 */
[----:B------:R-:W-:Y:S01]  /*10cd0*/  HGMMA.64x16x16.F32 R120, gdesc[UR4], RZ, !UPT, gsb0 ;  /* 0x00200000047879f0 */ /* 0x000fe2000c0008ff */
[----:B------:R-:W-:Y:S02]  /*10ce0*/  R2UR UR59, R82 ;  /* 0x00000000523b72ca */ /* 0x000fe400000e0000 */
[----:B------:R-:W-:Y:S02]  /*10cf0*/  R2UR UR58, R83 ;  /* 0x00000000533a72ca */ /* 0x000fe400000e0000 */
[----:B------:R-:W-:Y:S02]  /*10d00*/  R2UR UR56, R8 ;  /* 0x00000000083872ca */ /* 0x000fe400000e0000 */
[----:B------:R-:W-:Y:S01]  /*10d10*/  R2UR UR57, R9 ;  /* 0x00000000093972ca */ /* 0x000fe200000e0000 */
[----:B------:R-:W-:-:S05]  /*10d20*/  VIADD R74, R148, 0x2c0 ;  /* 0x000002c0944a7836 */ /* 0x000fca0000000000 */
[----:B------:R-:W-:Y:S01]  /*10d30*/  R2UR UR40, R74 ;  /* 0x000000004a2872ca */ /* 0x000fe200000e0000 */
[----:B------:R-:W-:Y:S01]  /*10d40*/  VIADD R74, R148, 0x340 ;  /* 0x00000340944a7836 */ /* 0x000fe20000000000 */
[----:B------:R-:W-:Y:S02]  /*10d50*/  WARPGROUP.DEPBAR.LE gsb0, 0x0 ;  /* 0x00008000000079c5 */ /* 0x000fe40000010000 */
[----:B------:R-:W-:-:S06]  /*10d60*/  WARPGROUP.ARRIVE ;  /* 0x00000000000079c5 */ /* 0x000fcc0000000000 */
[----:B------:R-:W-:Y:S01]  /*10d70*/  HGMMA.64x16x16.F32 R112, gdesc[UR56], RZ, !UPT, gsb0 ;  /* 0x00200000387079f0 */ /* 0x000fe2000c0008ff */
[C---:B------:R-:W-:Y:S02]  /*10d80*/  R2UR UR27, R75.reuse ;  /* 0x000000004b1b72ca */ /* 0x040fe400000e0000 */
[C---:B------:R-:W-:Y:S02]  /*10d90*/  R2UR UR43, R75.reuse ;  /* 0x000000004b2b72ca */ /* 0x040fe400000e0000 */
[C---:B------:R-:W-:Y:S02]  /*10da0*/  R2UR UR41, R75.reuse ;  /* 0x000000004b2972ca */ /* 0x040fe400000e0000 */
        /* <DEDUP_REMOVED lines=9> */
[----:B------:R-:W-:Y:S02]  /*10e40*/  R2UR UR58, R74 ;  /* 0x000000004a3a72ca */ /* 0x000fe400000e0000 */
[----:B------:R-:W-:Y:S02]  /*10e50*/  R2UR UR59, R75 ;  /* 0x000000004b3b72ca */ /* 0x000fe400000e0000 */
[----:B------:R-:W-:-:S02]  /*10e60*/  R2UR UR8, R78 ;  /* 0x000000004e0872ca */ /* 0x000fc400000e0000 */
[----:B------:R-:W-:Y:S02]  /*10e70*/  R2UR UR56, R8 ;  /* 0x00000000083872ca */ /* 0x000fe400000e0000 */
[----:B------:R-:W-:Y:S01]  /*10e80*/  R2UR UR57, R9 ;  /* 0x00000000093972ca */ /* 0x000fe200000e0000 */
[----:B------:R0:W-:Y:S06]  /*10e90*/  STL [R1+0xfc], R17 ;  /* 0x0000fc1101007387 */ /* 0x0001ec0000100800 */
[----:B------:R-:W-:Y:S01]  /*10ea0*/  MOV R153, UR59 ;  /* 0x0000003b00997c02 */ /* 0x000fe20008000f00 */
[----:B------:R-:W-:Y:S01]  /*10eb0*/  UMOV UR59, UR9 ;  /* 0x00000009003b7c82 */ /* 0x000fe20008000000 */
[----:B0-----:R-:W-:Y:S01]  /*10ec0*/  MOV R17, UR58 ;  /* 0x0000003a00117c02 */ /* 0x001fe20008000f00 */
[----:B------:R-:W-:Y:S01]  /*10ed0*/  UMOV UR58, UR8 ;  /* 0x00000008003a7c82 */ /* 0x000fe20008000000 */
[----:B------:R-:W-:-:S02]  /*10ee0*/  WARPGROUP.DEPBAR.LE gsb0, 0x0 ;  /* 0x00008000000079c5 */ /* 0x000fc40000010000 */
[----:B------:R-:W-:-:S06]  /*10ef0*/  WARPGROUP.ARRIVE ;  /* 0x00000000000079c5 */ /* 0x000fcc0000000000 */
[----:B------:R-:W-:Y:S01]  /*10f00*/  HGMMA.64x16x16.F32 R104, gdesc[UR56], RZ, !UPT, gsb0 ;  /* 0x00200000386879f0 */ /* 0x000fe2000c0008ff */
[----:B------:R-:W-:Y:S02]  /*10f10*/  R2UR UR7, R76 ;  /* 0x000000004c0772ca */ /* 0x000fe400000e0000 */
[----:B------:R-:W-:Y:S02]  /*10f20*/  R2UR UR6, R77 ;  /* 0x000000004d0672ca */ /* 0x000fe400000e0000 */
[----:B------:R-:W-:Y:S02]  /*10f30*/  R2UR UR4, R8 ;  /* 0x00000000080472ca */ /* 0x000fe400000e0000 */
        /* <DEDUP_REMOVED lines=11> */
[----:B------:R-:W-:Y:S01]  /*10ff0*/  VIADD R72, R148, 0x200 ;  /* 0x0000020094487836 */ /* 0x000fe20000000000 */
[----:B------:R-:W-:Y:S02]  /*11000*/  R2UR UR12, R8 ;  /* 0x00000000080c72ca */ /* 0x000fe400000e0000 */
[----:B------:R-:W-:Y:S02]  /*11010*/  R2UR UR13, R9 ;  /* 0x00000000090d72ca */ /* 0x000fe400000e0000 */
[----:B------:R-:W-:Y:S01]  /*11020*/  R2UR UR18, R72 ;  /* 0x00000000481272ca */ /* 0x000fe200000e0000 */
[----:B------:R-:W-:-:S05]  /*11030*/  VIADD R72, R148, 0x82 ;  /* 0x0000008294487836 */ /* 0x000fca0000000000 */
[----:B------:R-:W-:Y:S01]  /*11040*/  R2UR UR30, R72 ;  /* 0x00000000481e72ca */ /* 0x000fe200000e0000 */
[----:B------:R-:W-:-:S05]  /*11050*/  VIADD R72, R148, 0x102 ;  /* 0x0000010294487836 */ /* 0x000fca0000000000 */
[----:B------:R-:W-:Y:S01]  /*11060*/  R2UR UR38, R72 ;  /* 0x00000000482672ca */ /* 0x000fe200000e0000 */
[----:B------:R-:W-:-:S05]  /*11070*/  VIADD R72, R148, 0x1c2 ;  /* 0x000001c294487836 */ /* 0x000fca0000000000 */
[----:B------:R-:W-:Y:S01]  /*11080*/  R2UR UR50, R72 ;  /* 0x00000000483272ca */ /* 0x000fe200000e0000 */
[----:B------:R-:W-:Y:S01]  /*11090*/  VIADD R72, R148, 0x280 ;  /* 0x0000028094487836 */ /* 0x000fe20000000000 */
[----:B------:R-:W-:Y:S02]  /*110a0*/  WARPGROUP.DEPBAR.LE gsb0, 0x0 ;  /* 0x00008000000079c5 */ /* 0x000fe40000010000 */
[----:B------:R-:W-:-:S06]  /*110b0*/  WARPGROUP.ARRIVE ;  /* 0x00000000000079c5 */ /* 0x000fcc0000000000 */
[----:B------:R-:W-:Y:S01]  /*110c0*/  HGMMA.64x16x16.F32 R80, gdesc[UR12], RZ, !UPT, gsb0 ;  /* 0x002000000c5079f0 */ /* 0x000fe2000c0008ff */
[----:B------:R-:W-:Y:S01]  /*110d0*/  R2UR UR28, R72 ;  /* 0x00000000481c72ca */ /* 0x000fe200000e0000 */
[----:B------:R-:W-:-:S05]  /*110e0*/  VIADD R72, R148, 0x300 ;  /* 0x0000030094487836 */ /* 0x000fca0000000000 */
[----:B------:R-:W-:Y:S01]  /*110f0*/  R2UR UR48, R72 ;  /* 0x00000000483072ca */ /* 0x000fe200000e0000 */
[----:B------:R-:W-:Y:S01]  /*11100*/  VIADD R72, R148, 0x380 ;  /* 0x0000038094487836 */ /* 0x000fe20000000000 */
[C---:B------:R-:W-:Y:S02]  /*11110*/  R2UR UR19, R73.reuse ;  /* 0x00000000491372ca */ /* 0x040fe400000e0000 */
[C---:B------:R-:W-:Y:S02]  /*11120*/  R2UR UR31, R73.reuse ;  /* 0x00000000491f72ca */ /* 0x040fe400000e0000 */
[C---:B------:R-:W-:Y:S02]  /*11130*/  R2UR UR39, R73.reuse ;  /* 0x00000000492772ca */ /* 0x040fe400000e0000 */
[C---:B------:R-:W-:Y:S02]  /*11140*/  R2UR UR51, R73.reuse ;  /* 0x00000000493372ca */ /* 0x040fe400000e0000 */
[----:B------:R-:W-:-:S02]  /*11150*/  R2UR UR29, R73 ;  /* 0x00000000491d72ca */ /* 0x000fc400000e0000 */
[C---:B------:R-:W-:Y:S02]  /*11160*/  R2UR UR49, R73.reuse ;  /* 0x00000000493172ca */ /* 0x040fe400000e0000 */
[----:B------:R-:W-:Y:S01]  /*11170*/  R2UR UR36, R72 ;  /* 0x00000000482472ca */ /* 0x000fe200000e0000 */
[----:B------:R-:W-:Y:S01]  /*11180*/  VIADD R72, R148, 0x400 ;  /* 0x0000040094487836 */ /* 0x000fe20000000000 */
[----:B------:R-:W-:Y:S01]  /*11190*/  R2UR UR37, R73 ;  /* 0x00000000492572ca */ /* 0x000fe200000e0000 */
[----:B------:R-:W-:-:S03]  /*111a0*/  IMAD.MOV.U32 R73, RZ, RZ, -0x7fffffe0 ;  /* 0x80000020ff497424 */ /* 0x000fc600078e00ff */
[----:B------:R-:W-:Y:S01]  /*111b0*/  R2UR UR32, R72 ;  /* 0x00000000482072ca */ /* 0x000fe200000e0000 */
[C---:B------:R-:W-:Y:S01]  /*111c0*/  VIADD R72, R148.reuse, 0x242 ;  /* 0x0000024294487836 */ /* 0x040fe20000000000 */
[----:B------:R-:W-:Y:S01]  /*111d0*/  R2UR UR33, R73 ;  /* 0x00000000492172ca */ /* 0x000fe200000e0000 */
[----:B------:R-:W-:Y:S01]  /*111e0*/  IMAD.MOV.U32 R73, RZ, RZ, -0x7fffffe0 ;  /* 0x80000020ff497424 */ /* 0x000fe200078e00ff */
[----:B------:R0:W-:Y:S01]  /*111f0*/  STL [R1+0xf8], R16 ;  /* 0x0000f81001007387 */ /* 0x0001e20000100800 */
[----:B------:R-:W-:-:S03]  /*11200*/  VIADD R74, R148, 0x282 ;  /* 0x00000282944a7836 */ /* 0x000fc60000000000 */
[----:B------:R1:W-:Y:S01]  /*11210*/  STL [R1+0xf4], R15 ;  /* 0x0000f40f01007387 */ /* 0x0003e20000100800 */
[----:B------:R-:W-:Y:S01]  /*11220*/  IMAD.MOV.U32 R75, RZ, RZ, -0x7fffffe0 ;  /* 0x80000020ff4b7424 */ /* 0x000fe200078e00ff */
[----:B0-----:R-:W-:Y:S02]  /*11230*/  MOV R16, UR61 ;  /* 0x0000003d00107c02 */ /* 0x001fe40008000f00 */
[----:B------:R-:W-:Y:S02]  /*11240*/  R2UR UR61, R73 ;  /* 0x00000000493d72ca */ /* 0x000fe400000e0000 */
[----:B-1----:R-:W-:Y:S01]  /*11250*/  MOV R15, UR60 ;  /* 0x0000003c000f7c02 */ /* 0x002fe20008000f00 */
        /* <DEDUP_REMOVED lines=12> */
[----:B------:R-:W-:Y:S01]  /*11320*/  R2UR UR17, R9 ;  /* 0x00000000091172ca */ /* 0x000fe200000e0000 */
[----:B------:R-:W-:Y:S02]  /*11330*/  WARPGROUP.DEPBAR.LE gsb0, 0x0 ;  /* 0x00008000000079c5 */ /* 0x000fe40000010000 */
[----:B------:R-:W-:Y:S02]  /*11340*/  R2UR UR8, R74 ;  /* 0x000000004a0872ca */ /* 0x000fe400000e0000 */
[----:B------:R-:W-:Y:S02]  /*11350*/  R2UR UR9, R75 ;  /* 0x000000004b0972ca */ /* 0x000fe400000e0000 */
[----:B------:R-:W-:Y:S02]  /*11360*/  R2UR UR56, R72 ;  /* 0x00000000483872ca */ /* 0x000fe400000e0000 */
[----:B------:R-:W-:Y:S02]  /*11370*/  R2UR UR57, R73 ;  /* 0x00000000493972ca */ /* 0x000fe400000e0000 */
[----:B------:R-:W-:-:S06]  /*11380*/  WARPGROUP.ARRIVE ;  /* 0x00000000000079c5 */ /* 0x000fcc0000000000 */
[----:B------:R-:W-:Y:S01]  /*11390*/  HGMMA.64x16x16.F32 R72, gdesc[UR16], RZ, !UPT, gsb0 ;  /* 0x00200000104879f0 */ /* 0x000fe2000c0008ff */
[----:B------:R-:W-:Y:S02]  /*113a0*/  R2UR UR20, R6 ;  /* 0x00000000061472ca */ /* 0x000fe400000e0000 */
[----:B------:R-:W-:Y:S01]  /*113b0*/  R2UR UR21, R7 ;  /* 0x00000000071572ca */ /* 0x000fe200000e0000 */
[----:B------:R-:W-:Y:S02]  /*113c0*/  WARPGROUP.DEPBAR.LE gsb0, 0x0 ;  /* 0x00008000000079c5 */ /* 0x000fe40000010000 */
[----:B------:R-:W-:-:S10]  /*113d0*/  WARPGROUP.ARRIVE ;  /* 0x00000000000079c5 */ /* 0x000fd40000000000 */
[----:B------:R-:W-:Y:S01]  /*113e0*/  HGMMA.64x16x16.F32 R136, gdesc[UR20], R136, gsb0 ;  /* 0x00200000148879f0 */ /* 0x000fe20008000888 */
[----:B------:R-:W-:Y:S01]  /*113f0*/  UMOV UR16, UR24 ;  /* 0x0000001800107c82 */ /* 0x000fe20008000000 */
[----:B------:R-:W-:Y:S01]  /*11400*/  UMOV UR17, UR25 ;  /* 0x0000001900117c82 */ /* 0x000fe20008000000 */
        /* <DEDUP_REMOVED lines=33> */
[----:B------:R-:W-:Y:S01]  /*11620*/  IMAD.U32 R146, RZ, RZ, UR4 ;  /* 0x00000004ff927e24 */ /* 0x000fe2000f8e00ff */
[----:B------:R-:W-:Y:S01]  /*11630*/  UMOV UR4, UR44 ;  /* 0x0000002c00047c82 */ /* 0x000fe20008000000 */
[----:B------:R-:W-:Y:S01]  /*11640*/  IMAD.U32 R147, RZ, RZ, UR5 ;  /* 0x00000005ff937e24 */ /* 0x000fe2000f8e00ff */
[----:B------:R-:W-:Y:S01]  /*11650*/  UMOV UR5, UR45 ;  /* 0x0000002d00057c82 */ /* 0x000fe20008000000 */
[----:B------:R-:W-:Y:S02]  /*11660*/  R2UR UR44, R6 ;  /* 0x00000000062c72ca */ /* 0x000fe400000e0000 */
[----:B------:R-:W-:Y:S01]  /*11670*/  R2UR UR45, R7 ;  /* 0x00000000072d72ca */ /* 0x000fe200000e0000 */
[----:B------:R-:W-:Y:S02]  /*11680*/  VIADD R150, R148, 0x382 ;  /* 0x0000038294967836 */ /* 0x000fe40000000000 */
[----:B------:R-:W-:-:S03]  /*11690*/  IMAD.MOV.U32 R151, RZ, RZ, -0x7fffffe0 ;  /* 0x80000020ff977424 */ /* 0x000fc600078e00ff */
[----:B------:R-:W-:Y:S01]  /*116a0*/  R2UR UR6, R150 ;  /* 0x00000000960672ca */ /* 0x000fe200000e0000 */
[----:B------:R-:W-:Y:S02]  /*116b0*/  WARPGROUP.DEPBAR.LE gsb0, 0x0 ;  /* 0x00008000000079c5 */ /* 0x000fe40000010000 */
[----:B------:R-:W-:-:S06]  /*116c0*/  WARPGROUP.ARRIVE ;  /* 0x00000000000079c5 */ /* 0x000fcc0000000000 */
[----:B------:R-:W-:Y:S01]  /*116d0*/  HGMMA.64x16x16.F32 R88, gdesc[UR44], R88, gsb0 ;  /* 0x002000002c5879f0 */ /* 0x000fe20008000858 */
[----:B------:R-:W-:-:S03]  /*116e0*/  R2UR UR7, R151 ;  /* 0x00000000970772ca */ /* 0x000fc600000e0000 */
[----:B------:R-:W-:Y:S01]  /*116f0*/  MOV R156, UR6 ;  /* 0x00000006009c7c02 */ /* 0x000fe20008000f00 */
[----:B------:R-:W-:Y:S01]  /*11700*/  UMOV UR6, UR48 ;  /* 0x0000003000067c82 */ /* 0x000fe20008000000 */
[----:B------:R-:W-:-:S08]  /*11710*/  R2UR UR48, R6 ;  /* 0x00000000063072ca */ /* 0x000fd000000e0000 */
[----:B------:R-:W-:Y:S01]  /*11720*/  MOV R157, UR7 ;  /* 0x00000007009d7c02 */ /* 0x000fe20008000f00 */
[----:B------:R-:W-:Y:S01]  /*11730*/  UMOV UR7, UR49 ;  /* 0x0000003100077c82 */ /* 0x000fe20008000000 */
[----:B------:R-:W-:Y:S01]  /*11740*/  R2UR UR49, R7 ;  /* 0x00000000073172ca */ /* 0x000fe200000e0000 */
[----:B------:R-:W-:Y:S02]  /*11750*/  WARPGROUP.DEPBAR.LE gsb0, 0x0 ;  /* 0x00008000000079c5 */ /* 0x000fe40000010000 */
[----:B------:R-:W-:-:S10]  /*11760*/  WARPGROUP.ARRIVE ;  /* 0x00000000000079c5 */ /* 0x000fd40000000000 */
[----:B------:R-:W-:Y:S01]  /*11770*/  HGMMA.64x16x16.F32 R80, gdesc[UR48], R80, gsb0 ;  /* 0x00200000305079f0 */ /* 0x000fe20008000850 */
[----:B------:R-:W-:Y:S02]  /*11780*/  R2UR UR52, R6 ;  /* 0x00000000063472ca */ /* 0x000fe400000e0000 */
[----:B------:R-:W-:Y:S01]  /*11790*/  R2UR UR53, R7 ;  /* 0x00000000073572ca */ /* 0x000fe200000e0000 */
[----:B------:R-:W-:Y:S02]  /*117a0*/  VIADD R150, R148, 0x3c2 ;  /* 0x000003c294967836 */ /* 0x000fe40000000000 */
        /* <DEDUP_REMOVED lines=13> */
[----:B------:R-:W-:Y:S02]  /*11880*/  WARPGROUP.DEPBAR.LE gsb0, 0x0 ;  /* 0x00008000000079c5 */ /* 0x000fe40000010000 */
[----:B------:R-:W-:-:S06]  /*11890*/  WARPGROUP.ARRIVE ;  /* 0x00000000000079c5 */ /* 0x000fcc0000000000 */
[----:B------:R-:W-:Y:S01]  /*118a0*/  HGMMA.64x16x16.F32 R72, gdesc[UR52], R72, gsb0 ;  /* 0x00200000344879f0 */ /* 0x000fe20008000848 */
[----:B------:R-:W-:Y:S01]  /*118b0*/  UMOV UR42, UR22 ;  /* 0x00000016002a7c82 */ /* 0x000fe20008000000 */
[----:B------:R-:W-:Y:S01]  /*118c0*/  UMOV UR43, UR23 ;  /* 0x00000017002b7c82 */ /* 0x000fe20008000000 */
[----:B------:R-:W-:Y:S01]  /*118d0*/  R2UR UR22, R150 ;  /* 0x00000000961672ca */ /* 0x000fe200000e0000 */
[----:B------:R-:W-:Y:S01]  /*118e0*/  VIADD R150, R148, 0x4c0 ;  /* 0x000004c094967836 */ /* 0x000fe20000000000 */
[----:B------:R-:W-:Y:S01]  /*118f0*/  R2UR UR23, R151 ;  /* 0x00000000971772ca */ /* 0x000fe200000e0000 */
[----:B------:R-:W-:-:S03]  /*11900*/  IMAD.MOV.U32 R151, RZ, RZ, -0x7fffffe0 ;  /* 0x80000020ff977424 */ /* 0x000fc600078e00ff */
[----:B------:R-:W-:Y:S02]  /*11910*/  R2UR UR38, R150 ;  /* 0x00000000962672ca */ /* 0x000fe400000e0000 */
[----:B------:R-:W-:Y:S02]  /*11920*/  R2UR UR39, R151 ;  /* 0x00000000972772ca */ /* 0x000fe400000e0000 */
[----:B------:R-:W-:Y:S02]  /*11930*/  R2UR UR36, R12 ;  /* 0x000000000c2472ca */ /* 0x000fe400000e0000 */
[----:B------:R-:W-:-:S07]  /*11940*/  R2UR UR37, R13 ;  /* 0x000000000d2572ca */ /* 0x000fce00000e0000 */
[----:B------:R-:W-:Y:S02]  /*11950*/  MOV R154, UR38 ;  /* 0x00000026009a7c02 */ /* 0x000fe40008000f00 */
[----:B------:R-:W-:Y:S02]  /*11960*/  MOV R155, UR39 ;  /* 0x00000027009b7c02 */ /* 0x000fe40008000f00 */
[----:B------:R-:W-:Y:S02]  /*11970*/  R2UR UR38, R20 ;  /* 0x00000000142672ca */ /* 0x000fe400000e0000 */
[----:B------:R-:W-:Y:S01]  /*11980*/  R2UR UR39, R21 ;  /* 0x00000000152772ca */ /* 0x000fe200000e0000 */
[----:B------:R-:W-:Y:S02]  /*11990*/  WARPGROUP.DEPBAR.LE gsb0, 0x0 ;  /* 0x00008000000079c5 */ /* 0x000fe40000010000 */
[----:B------:R-:W-:-:S10]  /*119a0*/  WARPGROUP.ARRIVE ;  /* 0x00000000000079c5 */ /* 0x000fd40000000000 */
[----:B------:R-:W-:Y:S01]  /*119b0*/  HGMMA.64x16x16.F32 R136, gdesc[UR36], R136, gsb0 ;  /* 0x00200000248879f0 */ /* 0x000fe20008000888 */
[----:B------:R0:W-:Y:S04]  /*119c0*/  STL [R1+0xf0], R14 ;  /* 0x0000f00e01007387 */ /* 0x0001e80000100800 */
[----:B------:R1:W-:Y:S01]  /*119d0*/  STL [R1+0xec], R0 ;  /* 0x0000ec0001007387 */ /* 0x0003e20000100800 */
[----:B0-----:R-:W-:Y:S01]  /*119e0*/  MOV R14, UR23 ;  /* 0x00000017000e7c02 */ /* 0x001fe20008000f00 */
[----:B------:R-:W-:Y:S01]  /*119f0*/  UMOV UR23, UR21 ;  /* 0x0000001500177c82 */ /* 0x000fe20008000000 */
[----:B------:R-:W-:Y:S02]  /*11a00*/  R2UR UR21, R13 ;  /* 0x000000000d1572ca */ /* 0x000fe400000e0000 */
[----:B-1----:R-:W-:Y:S01]  /*11a10*/  MOV R0, UR22 ;  /* 0x0000001600007c02 */ /* 0x002fe20008000f00 */
[----:B------:R-:W-:Y:S01]  /*11a20*/  UMOV UR22, UR20 ;  /* 0x0000001400167c82 */ /* 0x000fe20008000000 */
[----:B------:R-:W-:Y:S01]  /*11a30*/  R2UR UR20, R12 ;  /* 0x000000000c1472ca */ /* 0x000fe200000e0000 */
[----:B------:R-:W-:-:S02]  /*11a40*/  WARPGROUP.DEPBAR.LE gsb0, 0x0 ;  /* 0x00008000000079c5 */ /* 0x000fc40000010000 */
[----:B------:R-:W-:-:S10]  /*11a50*/  WARPGROUP.ARRIVE ;  /* 0x00000000000079c5 */ /* 0x000fd40000000000 */
[----:B------:R-:W-:Y:S01]  /*11a60*/  HGMMA.64x16x16.F32 R128, gdesc[UR20], R128, gsb0 ;  /* 0x00200000148079f0 */ /* 0x000fe20008000880 */
        /* <DEDUP_REMOVED lines=12> */
[----:B------:R-:W-:Y:S02]  /*11b30*/  R2UR UR52, R12 ;  /* 0x000000000c3472ca */ /* 0x000fe400000e0000 */
[----:B------:R-:W-:Y:S01]  /*11b40*/  R2UR UR53, R13 ;  /* 0x000000000d3572ca */ /* 0x000fe200000e0000 */
[----:B------:R-:W-:Y:S02]  /*11b50*/  WARPGROUP.DEPBAR.LE gsb0, 0x0 ;  /* 0x00008000000079c5 */ /* 0x000fe40000010000 */
[----:B------:R-:W-:-:S10]  /*11b60*/  WARPGROUP.ARRIVE ;  /* 0x00000000000079c5 */ /* 0x000fd40000000000 */
[----:B------:R-:W-:Y:S01]  /*11b70*/  HGMMA.64x16x16.F32 R104, gdesc[UR52], R104, gsb0 ;  /* 0x00200000346879f0 */ /* 0x000fe20008000868 */
[----:B------:R-:W-:Y:S02]  /*11b80*/  R2UR UR48, R12 ;  /* 0x000000000c3072ca */ /* 0x000fe400000e0000 */
[----:B------:R-:W-:Y:S01]  /*11b90*/  R2UR UR49, R13 ;  /* 0x000000000d3172ca */ /* 0x000fe200000e0000 */
[----:B------:R-:W-:Y:S01]  /*11ba0*/  UMOV UR50, UR12 ;  /* 0x0000000c00327c82 */ /* 0x000fe20008000000 */
[----:B------:R-:W-:Y:S01]  /*11bb0*/  UMOV UR51, UR13 ;  /* 0x0000000d00337c82 */ /* 0x000fe20008000000 */
[----:B------:R-:W-:Y:S02]  /*11bc0*/  WARPGROUP.DEPBAR.LE gsb0, 0x0 ;  /* 0x00008000000079c5 */ /* 0x000fe40000010000 */
[----:B------:R-:W-:-:S08]  /*11bd0*/  WARPGROUP.ARRIVE ;  /* 0x00000000000079c5 */ /* 0x000fd00000000000 */
        /* <DEDUP_REMOVED lines=10> */
[----:B------:R-:W-:Y:S02]  /*11c80*/  VIADD R20, R148, 0x500 ;  /* 0x0000050094147836 */ /* 0x000fe40000000000 */
[----:B------:R-:W-:-:S03]  /*11c90*/  IMAD.MOV.U32 R21, RZ, RZ, -0x7fffffe0 ;  /* 0x80000020ff157424 */ /* 0x000fc600078e00ff */
[----:B------:R-:W-:Y:S02]  /*11ca0*/  R2UR UR30, R20 ;  /* 0x00000000141e72ca */ /* 0x000fe400000e0000 */
[----:B------:R-:W-:Y:S01]  /*11cb0*/  R2UR UR31, R21 ;  /* 0x00000000151f72ca */ /* 0x000fe200000e0000 */
[----:B------:R-:W-:Y:S02]  /*11cc0*/  WARPGROUP.DEPBAR.LE gsb0, 0x0 ;  /* 0x00008000000079c5 */ /* 0x000fe40000010000 */
[----:B------:R-:W-:-:S06]  /*11cd0*/  WARPGROUP.ARRIVE ;  /* 0x00000000000079c5 */ /* 0x000fcc0000000000 */
[----:B------:R-:W-:Y:S01]  /*11ce0*/  HGMMA.64x16x16.F32 R80, gdesc[UR40], R80, gsb0 ;  /* 0x00200000285079f0 */ /* 0x000fe20008000850 */
[----:B------:R-:W-:Y:S02]  /*11cf0*/  VIADD R20, R148, 0x540 ;  /* 0x0000054094147836 */ /* 0x000fe40000000000 */
[----:B------:R-:W-:-:S03]  /*11d00*/  IMAD.MOV.U32 R150, RZ, RZ, R153 ;  /* 0x000000ffff967224 */ /* 0x000fc600078e0099 */
[----:B------:R-:W-:Y:S01]  /*11d10*/  R2UR UR26, R20 ;  /* 0x00000000141a72ca */ /* 0x000fe200000e0000 */
[----:B------:R-:W-:Y:S01]  /*11d20*/  IMAD.MOV.U32 R20, RZ, RZ, R150 ;  /* 0x000000ffff147224 */ /* 0x000fe200078e0096 */
[----:B------:R-:W-:Y:S01]  /*11d30*/  MOV R153, UR31 ;  /* 0x0000001f00997c02 */ /* 0x000fe20008000f00 */
[----:B------:R-:W-:Y:S01]  /*11d40*/  UMOV UR31, UR59 ;  /* 0x0000003b001f7c82 */ /* 0x000fe20008000000 */
[----:B------:R-:W-:Y:S01]  /*11d50*/  MOV R151, UR30 ;  /* 0x0000001e00977c02 */ /* 0x000fe20008000f00 */
[----:B------:R-:W-:Y:S01]  /*11d60*/  UMOV UR30, UR58 ;  /* 0x0000003a001e7c82 */ /* 0x000fe20008000000 */
[----:B------:R-:W-:Y:S01]  /*11d70*/  UMOV UR22, UR56 ;  /* 0x0000003800167c82 */ /* 0x000fe20008000000 */
[----:B------:R-:W-:Y:S01]  /*11d80*/  UMOV UR23, UR57 ;  /* 0x0000003900177c82 */ /* 0x000fe20008000000 */
[----:B------:R-:W-:Y:S02]  /*11d90*/  R2UR UR59, R20 ;  /* 0x00000000143b72ca */ /* 0x000fe400000e0000 */
[----:B------:R-:W-:-:S02]  /*11da0*/  R2UR UR58, R17 ;  /* 0x00000000113a72ca */ /* 0x000fc400000e0000 */
[----:B------:R-:W-:Y:S02]  /*11db0*/  R2UR UR56, R12 ;  /* 0x000000000c3872ca */ /* 0x000fe400000e0000 */
[----:B------:R-:W-:Y:S01]  /*11dc0*/  R2UR UR57, R13 ;  /* 0x000000000d3972ca */ /* 0x000fe200000e0000 */
[----:B------:R-:W-:Y:S02]  /*11dd0*/  WARPGROUP.DEPBAR.LE gsb0, 0x0 ;  /* 0x00008000000079c5 */ /* 0x000fe40000010000 */
[----:B------:R-:W-:Y:S01]  /*11de0*/  WARPGROUP.ARRIVE ;  /* 0x00000000000079c5 */ /* 0x000fe20000000000 */
[----:B------:R-:W-:Y:S01]  /*11df0*/  IMAD.MOV.U32 R21, RZ, RZ, -0x7fffffe0 ;  /* 0x80000020ff157424 */ /* 0x000fe200078e00ff */
[----:B------:R-:W-:Y:S02]  /*11e00*/  MOV R149, UR26 ;  /* 0x0000001a00957c02 */ /* 0x000fe40008000f00 */
[----:B------:R-:W-:Y:S02]  /*11e10*/  R2UR UR24, R10 ;  /* 0x000000000a1872ca */ /* 0x000fe400000e0000 */
[----:B------:R-:W-:-:S04]  /*11e20*/  R2UR UR25, R11 ;  /* 0x000000000b1972ca */ /* 0x000fc800000e0000 */
[----:B------:R-:W-:Y:S01]  /*11e30*/  HGMMA.64x16x16.F32 R72, gdesc[UR56], R72, gsb0 ;  /* 0x00200000384879f0 */ /* 0x000fe20008000848 */
[C---:B------:R-:W-:Y:S02]  /*11e40*/  R2UR UR56, R10.reuse ;  /* 0x000000000a3872ca */ /* 0x040fe400000e0000 */
[C---:B------:R-:W-:Y:S02]  /*11e50*/  R2UR UR28, R10.reuse ;  /* 0x000000000a1c72ca */ /* 0x040fe400000e0000 */
[C---:B------:R-:W-:Y:S02]  /*11e60*/  R2UR UR29, R11.reuse ;  /* 0x000000000b1d72ca */ /* 0x040fe400000e0000 */
[C---:B------:R-:W-:Y:S02]  /*11e70*/  R2UR UR36, R10.reuse ;  /* 0x000000000a2472ca */ /* 0x040fe400000e0000 */
[C---:B------:R-:W-:Y:S01]  /*11e80*/  R2UR UR37, R11.reuse ;  /* 0x000000000b2572ca */ /* 0x040fe200000e0000 */
[----:B------:R-:W-:Y:S01]  /*11e90*/  UMOV UR38, UR8 ;  /* 0x0000000800267c82 */ /* 0x000fe20008000000 */
[----:B------:R-:W-:Y:S01]  /*11ea0*/  R2UR UR57, R11 ;  /* 0x000000000b3972ca */ /* 0x000fe200000e0000 */
[----:B------:R-:W-:Y:S01]  /*11eb0*/  UMOV UR58, UR60 ;  /* 0x0000003c003a7c82 */ /* 0x000fe20008000000 */
[----:B------:R-:W-:Y:S01]  /*11ec0*/  UMOV UR59, UR61 ;  /* 0x0000003d003b7c82 */ /* 0x000fe20008000000 */
[----:B------:R-:W-:Y:S01]  /*11ed0*/  UMOV UR39, UR9 ;  /* 0x0000000900277c82 */ /* 0x000fe20008000000 */
[----:B------:R-:W-:-:S02]  /*11ee0*/  R2UR UR20, R10 ;  /* 0x000000000a1472ca */ /* 0x000fc400000e0000 */
[----:B------:R-:W-:Y:S02]  /*11ef0*/  R2UR UR21, R11 ;  /* 0x000000000b1572ca */ /* 0x000fe400000e0000 */
[----:B------:R-:W-:Y:S02]  /*11f00*/  R2UR UR7, R157 ;  /* 0x000000009d0772ca */ /* 0x000fe400000e0000 */
[----:B------:R-:W-:Y:S02]  /*11f10*/  R2UR UR6, R156 ;  /* 0x000000009c0672ca */ /* 0x000fe400000e0000 */
[C---:B------:R-:W-:Y:S02]  /*11f20*/  R2UR UR4, R10.reuse ;  /* 0x000000000a0472ca */ /* 0x040fe400000e0000 */
[----:B------:R-:W-:Y:S02]  /*11f30*/  R2UR UR5, R11 ;  /* 0x000000000b0572ca */ /* 0x000fe400000e0000 */
[----:B------:R-:W-:-:S02]  /*11f40*/  R2UR UR12, R10 ;  /* 0x000000000a0c72ca */ /* 0x000fc400000e0000 */
[C---:B------:R-:W-:Y:S02]  /*11f50*/  R2UR UR13, R11.reuse ;  /* 0x000000000b0d72ca */ /* 0x040fe400000e0000 */
[----:B------:R-:W-:Y:S02]  /*11f60*/  R2UR UR16, R10 ;  /* 0x000000000a1072ca */ /* 0x000fe400000e0000 */
[----:B------:R-:W-:Y:S01]  /*11f70*/  R2UR UR17, R11 ;  /* 0x000000000b1172ca */ /* 0x000fe200000e0000 */
[----:B------:R-:W-:Y:S01]  /*11f80*/  VIADD R20, R148, 0x580 ;  /* 0x0000058094147836 */ /* 0x000fe20000000000 */
[----:B------:R-:W-:Y:S01]  /*11f90*/  R2UR UR32, R4 ;  /* 0x00000000042072ca */ /* 0x000fe200000e0000 */
[----:B------:R0:W5:Y:S01]  /*11fa0*/  LDL.LU R17, [R1+0xfc] ;  /* 0x0000fc0001117983 */ /* 0x0001620000300800 */
[----:B------:R-:W-:Y:S02]  /*11fb0*/  WARPGROUP.DEPBAR.LE gsb0, 0x0 ;  /* 0x00008000000079c5 */ /* 0x000fe40000010000 */
[----:B------:R-:W-:-:S06]  /*11fc0*/  WARPGROUP.ARRIVE ;  /* 0x00000000000079c5 */ /* 0x000fcc0000000000 */
[----:B------:R-:W-:Y:S01]  /*11fd0*/  HGMMA.64x16x16.F32 R136, gdesc[UR56], R136, gsb0 ;  /* 0x00200000388879f0 */ /* 0x000fe20008000888 */
[----:B------:R-:W-:Y:S02]  /*11fe0*/  R2UR UR27, R21 ;  /* 0x00000000151b72ca */ /* 0x000fe400000e0000 */
[----:B------:R-:W-:-:S11]  /*11ff0*/  R2UR UR26, R146 ;  /* 0x00000000921a72ca */ /* 0x000fd600000e0000 */
[----:B------:R-:W-:Y:S02]  /*12000*/  MOV R150, UR27 ;  /* 0x0000001b00967c02 */ /* 0x000fe40008000f00 */
[----:B------:R-:W-:Y:S01]  /*12010*/  R2UR UR27, R147 ;  /* 0x00000000931b72ca */ /* 0x000fe200000e0000 */
[----:B------:R-:W-:Y:S02]  /*12020*/  WARPGROUP.DEPBAR.LE gsb0, 0x0 ;  /* 0x00008000000079c5 */ /* 0x000fe40000010000 */
[----:B------:R-:W-:-:S10]  /*12030*/  WARPGROUP.ARRIVE ;  /* 0x00000000000079c5 */ /* 0x000fd40000000000 */
        /* <DEDUP_REMOVED lines=52> */
[----:B------:R-:W-:Y:S01]  /*12380*/  IMAD.MOV.U32 R21, RZ, RZ, -0x7fffffe0 ;  /* 0x80000020ff157424 */ /* 0x000fe200078e00ff */
        /* <DEDUP_REMOVED lines=83> */
[----:B------:R-:W-:-:S02]  /*128c0*/  R2UR UR17, R3 ;  /* 0x00000000031172ca */ /* 0x000fc400000e0000 */
[----:B------:R-:W-:Y:S02]  /*128d0*/  R2UR UR61, R16 ;  /* 0x00000000103d72ca */ /* 0x000fe400000e0000 */
[----:B------:R0:W5:Y:S01]  /*128e0*/  LDL.LU R16, [R1+0xf8] ;  /* 0x0000f80001107983 */ /* 0x0001620000300800 */
[----:B------:R-:W-:-:S03]  /*128f0*/  R2UR UR60, R15 ;  /* 0x000000000f3c72ca */ /* 0x000fc600000e0000 */
[----:B------:R0:W5:Y:S04]  /*12900*/  LDL.LU R15, [R1+0xf4] ;  /* 0x0000f400010f7983 */ /* 0x0001680000300800 */
[----:B------:R0:W5:Y:S04]  /*12910*/  LDL.LU R14, [R1+0xf0] ;  /* 0x0000f000010e7983 */ /* 0x0001680000300800 */
[----:B------:R0:W5:Y:S01]  /*12920*/  LDL.LU R0, [R1+0xec] ;  /* 0x0000ec0001007983 */ /* 0x0001620000300800 */
[----:B------:R-:W-:Y:S02]  /*12930*/  WARPGROUP.DEPBAR.LE gsb0, 0x0 ;  /* 0x00008000000079c5 */ /* 0x000fe40000010000 */
[----:B------:R-:W-:-:S06]  /*12940*/  WARPGROUP.ARRIVE ;  /* 0x00000000000079c5 */ /* 0x000fcc0000000000 */
        /* <DEDUP_REMOVED lines=41> */
.L_x_2450:
[----:B------:R-:W-:Y:S01]  /*12be0*/  SHF.L.U32 R20, R152, 0x1f, RZ ;  /* 0x0000001f98147819 */ /* 0x000fe200000006ff */
[----:B-----5:R-:W-:-:S04]  /*12bf0*/  IMAD R21, R14, 0x8, R16 ;  /* 0x000000080e157824 */ /* 0x020fc800078e0210 */
[----:B------:R0:W1:Y:S01]  /*12c00*/  SYNCS.PHASECHK.TRANS64.TRYWAIT P2, [R21+URZ+0x31c50], R20 ;  /* 0x031c5014150075a7 */ /* 0x000062000804017f */
[----:B------:R-:W-:Y:S05]  /*12c10*/  @!P1 BRA `(.L_x_2451) ;  /* 0x0000000000049947 */ /* 0x000fea0003800000 */
[----:B------:R-:W-:Y:S01]  /*12c20*/  BPT.TRAP 0x1 ;  /* 0x000000040000795c */ /* 0x000fe20000300000 */
.L_x_2451:
[----:B------:R-:W-:Y:S04]  /*12c30*/  BSSY B0, `(.L_x_2449) ;  /* 0x0000004000007945 */ /* 0x000fe80003800000 */
[----:B-1----:R-:W-:Y:S05]  /*12c40*/  @P2 BRA `(.L_x_2452) ;  /* 0x0000000000082947 */ /* 0x002fea0003800000 */
[----:B------:R-:W1:Y:S02]  /*12c50*/  SYNCS.PHASECHK.TRANS64.TRYWAIT P2, [R21+URZ+0x31c50], R20 ;  /* 0x031c5014150075a7 */ /* 0x000e64000804017f */
[----:B-1----:R-:W-:Y:S05]  /*12c60*/  @!P2 BRA `(.L_x_2453) ;  /* 0x0000015000dca947 */ /* 0x002fea0003800000 */
.L_x_2452:
[----:B------:R-:W-:Y:S05]  /*12c70*/  BSYNC B0 ;  /* 0x0000000000007941 */ /* 0x000fea0003800000 */
.L_x_2449:
[----:B------:R-:W2:Y:S01]  /*12c80*/  LDL R147, [R1+0x88] ;  /* 0x0000880001937983 */ /* 0x000ea20000100800 */
[----:B01----:R-:W0:Y:S03]  /*12c90*/  LDC R21, c[0x0][0x448] ;  /* 0x00011200ff157b82 */ /* 0x003e260000000800 */
[----:B------:R-:W2:Y:S01]  /*12ca0*/  LDL R20, [R1+0x94] ;  /* 0x0000940001147983 */ /* 0x000ea20000100800 */
[----:B------:R-:W-:Y:S01]  /*12cb0*/  FMUL.FTZ R142, R142, UR60 ;  /* 0x0000003c8e8e7c20 */ /* 0x000fe20008410000 */
[----:B------:R-:W-:-:S03]  /*12cc0*/  FMUL.FTZ R153, R119, UR60 ;  /* 0x0000003c77997c20 */ /* 0x000fc60008410000 */
[----:B------:R1:W-:Y:S01]  /*12cd0*/  MUFU.TANH R149, R142 ;  /* 0x0000008e00957308 */ /* 0x0003e20000002400 */
[----:B------:R-:W-:Y:S01]  /*12ce0*/  FMUL.FTZ R119, R98, UR60 ;  /* 0x0000003c62777c20 */ /* 0x000fe20008410000 */
[----:B------:R-:W-:Y:S01]  /*12cf0*/  FMUL.FTZ R98, R101, UR60 ;  /* 0x0000003c65627c20 */ /* 0x000fe20008410000 */
[----:B------:R-:W-:Y:S01]  /*12d00*/  FMUL.FTZ R155, R115, UR60 ;  /* 0x0000003c739b7c20 */ /* 0x000fe20008410000 */
[----:B------:R-:W-:Y:S01]  /*12d10*/  FMUL.FTZ R101, R92, UR60 ;  /* 0x0000003c5c657c20 */ /* 0x000fe20008410000 */
[----:B------:R-:W3:Y:S01]  /*12d20*/  LDL R115, [R1+0x34] ;  /* 0x0000340001737983 */ /* 0x000ee20000100800 */
[----:B-1----:R-:W-:-:S03]  /*12d30*/  FMUL.FTZ R142, R95, UR60 ;  /* 0x0000003c5f8e7c20 */ /* 0x002fc60008410000 */
[----:B------:R-:W3:Y:S04]  /*12d40*/  LDL R92, [R1+0x40] ;  /* 0x00004000015c7983 */ /* 0x000ee80000100800 */
[----:B------:R-:W4:Y:S01]  /*12d50*/  LDL R95, [R1+0x84] ;  /* 0x00008400015f7983 */ /* 0x000f220000100800 */
[----:B0-----:R-:W-:-:S13]  /*12d60*/  ISETP.NE.AND P2, PT, R21, 0x1, PT ;  /* 0x000000011500780c */ /* 0x001fda0003f45270 */
[----:B------:R-:W0:Y:S08]  /*12d70*/  @P2 LDC R146, c[0x0][0x44c] ;  /* 0x00011300ff922b82 */ /* 0x000e300000000800 */
[----:B------:R-:W1:Y:S01]  /*12d80*/  @P2 LDC R21, c[0x0][0x450] ;  /* 0x00011400ff152b82 */ /* 0x000e620000000800 */
[----:B------:R-:W-:-:S04]  /*12d90*/  FMUL.FTZ R130, R130, UR60 ;  /* 0x0000003c82827c20 */ /* 0x000fc80008410000 */
[----:B------:R0:W-:Y:S01]  /*12da0*/  MUFU.TANH R152, R130 ;  /* 0x0000008200987308 */ /* 0x0001e20000002400 */
[----:B------:R-:W-:Y:S05]  /*12db0*/  WARPSYNC.ALL ;  /* 0x0000000000007948 */ /* 0x000fea0003800000 */
        /* <DEDUP_REMOVED lines=14> */
[----:B------:R-:W-:Y:S01]  /*12ea0*/  FMUL.FTZ R123, R123, UR60 ;  /* 0x0000003c7b7b7c20 */ /* 0x000fe20008410000 */
        /* <DEDUP_REMOVED lines=12> */
[----:B------:R-:W-:-:S02]  /*12f70*/  ULDC UR4, c[0x0][0x988] ;  /* 0x0002620000047ab9 */ /* 0x000fc40000000800 */
[----:B------:R-:W-:Y:S08]  /*12f80*/  MUFU.TANH R148, R139 ;  /* 0x0000008b00947308 */ /* 0x000ff00000002400 */
[----:B------:R-:W-:Y:S01]  /*12f90*/  MUFU.TANH R139, R122 ;  /* 0x0000007a008b7308 */ /* 0x000fe20000002400 */
[----:B------:R-:W-:-:S07]  /*12fa0*/  FMUL.FTZ R118, R111, UR60 ;  /* 0x0000003c6f767c20 */ /* 0x000fce0008410000 */
[----:B------:R-:W1:Y:S01]  /*12fb0*/  MUFU.TANH R122, R126 ;  /* 0x0000007e007a7308 */ /* 0x000e620000002400 */
[----:B------:R-:W-:-:S07]  /*12fc0*/  FMUL.FTZ R111, R91, UR60 ;  /* 0x0000003c5b6f7c20 */ /* 0x000fce0008410000 */
[----:B------:R0:W-:Y:S08]  /*12fd0*/  MUFU.TANH R151, R131 ;  /* 0x0000008300977308 */ /* 0x0001f00000002400 */
[----:B------:R-:W-:Y:S01]  /*12fe0*/  MUFU.TANH R129, R129 ;  /* 0x0000008100817308 */ /* 0x000fe20000002400 */
[----:B0-----:R-:W-:Y:S01]  /*12ff0*/  FMUL.FTZ R131, R121, UR60 ;  /* 0x0000003c79837c20 */ /* 0x001fe20008410000 */
[----:B------:R-:W-:-:S06]  /*13000*/  FMUL.FTZ R121, R124, UR60 ;  /* 0x0000003c7c797c20 */ /* 0x000fcc0008410000 */
[----:B------:R-:W-:Y:S01]  /*13010*/  MUFU.TANH R130, R130 ;  /* 0x0000008200827308 */ /* 0x000fe20000002400 */
[----:B------:R-:W-:Y:S02]  /*13020*/  IMAD.MOV.U32 R124, RZ, RZ, R150 ;  /* 0x000000ffff7c7224 */ /* 0x000fe400078e0096 */
[----:B------:R-:W-:Y:S01]  /*13030*/  FMUL.FTZ R127, R113, UR60 ;  /* 0x0000003c717f7c20 */ /* 0x000fe20008410000 */
[----:B------:R-:W-:-:S04]  /*13040*/  FMUL.FTZ R150, R110, UR60 ;  /* 0x0000003c6e967c20 */ /* 0x000fc80008410000 */
[----:B------:R-:W-:Y:S01]  /*13050*/  MUFU.TANH R132, R132 ;  /* 0x0000008400847308 */ /* 0x000fe20000002400 */
[----:B------:R-:W-:Y:S01]  /*13060*/  FMUL.FTZ R113, R117, UR60 ;  /* 0x0000003c75717c20 */ /* 0x000fe20008410000 */
[----:B------:R-:W-:Y:S01]  /*13070*/  FMUL.FTZ R110, R97, UR60 ;  /* 0x0000003c616e7c20 */ /* 0x000fe20008410000 */
[----:B-1----:R-:W-:-:S05]  /*13080*/  IMAD.MOV.U32 R97, RZ, RZ, R122 ;  /* 0x000000ffff617224 */ /* 0x002fca00078e007a */
[----:B------:R-:W-:Y:S01]  /*13090*/  MUFU.TANH R131, R131 ;  /* 0x0000008300837308 */ /* 0x000fe20000002400 */
[----:B------:R-:W-:Y:S01]  /*130a0*/  FMUL.FTZ R122, R103, UR60 ;  /* 0x0000003c677a7c20 */ /* 0x000fe20008410000 */
[----:B------:R-:W-:Y:S01]  /*130b0*/  FMUL.FTZ R114, R85, UR60 ;  /* 0x0000003c55727c20 */ /* 0x000fe20008410000 */
[----:B------:R-:W-:-:S05]  /*130c0*/  FMUL.FTZ R103, R84, UR60 ;  /* 0x0000003c54677c20 */ /* 0x000fca0008410000 */
[----:B------:R-:W-:Y:S08]  /*130d0*/  MUFU.TANH R128, R128 ;  /* 0x0000008000807308 */ /* 0x000ff00000002400 */
        /* <DEDUP_REMOVED lines=9> */
[----:B------:R-:W-:Y:S01]  /*13170*/  MUFU.TANH R110, R110 ;  /* 0x0000006e006e7308 */ /* 0x000fe20000002400 */
[----:B--2---:R-:W-:-:S04]  /*13180*/  IMAD.IADD R20, R20, 0x1, R147 ;  /* 0x0000000114147824 */ /* 0x004fc800078e0293 */
[----:B------:R-:W-:-:S05]  /*13190*/  @P2 IMAD.HI.U32 R146, R20, R146, RZ ;  /* 0x0000009214922227 */ /* 0x000fca00078e00ff */
[----:B------:R-:W-:-:S05]  /*131a0*/  @P2 SHF.R.U32.HI R20, RZ, R21, R146 ;  /* 0x00000015ff142219 */ /* 0x000fca0000011692 */
[----:B------:R-:W0:Y:S01]  /*131b0*/  SHFL.IDX PT, R116, R20, RZ, 0x1c1f ;  /* 0x001c1fff14747589 */ /* 0x000e2200000e0000 */
[----:B------:R1:W-:Y:S01]  /*131c0*/  MUFU.TANH R146, R134 ;  /* 0x0000008600927308 */ /* 0x0003e20000002400 */
[----:B------:R-:W-:Y:S01]  /*131d0*/  FMUL.FTZ R21, R137, UR60 ;  /* 0x0000003c89157c20 */ /* 0x000fe20008410000 */
[----:B------:R-:W-:Y:S01]  /*131e0*/  FMUL.FTZ R137, R141, UR60 ;  /* 0x0000003c8d897c20 */ /* 0x000fe20008410000 */
[----:B-1----:R-:W-:Y:S02]  /*131f0*/  IMAD.MOV.U32 R134, RZ, RZ, R152 ;  /* 0x000000ffff867224 */ /* 0x002fe400078e0098 */
[----:B------:R-:W-:Y:S01]  /*13200*/  FMUL.FTZ R152, R106, UR60 ;  /* 0x0000003c6a987c20 */ /* 0x000fe20008410000 */
[----:B------:R-:W-:Y:S01]  /*13210*/  FMUL.FTZ R106, R108, UR60 ;  /* 0x0000003c6c6a7c20 */ /* 0x000fe20008410000 */
[----:B------:R-:W-:Y:S01]  /*13220*/  FMUL.FTZ R108, R72, UR60 ;  /* 0x0000003c486c7c20 */ /* 0x000fe20008410000 */
[----:B-----5:R-:W-:Y:S01]  /*13230*/  IMAD R72, R0, -0x90, RZ ;  /* 0xffffff7000487824 */ /* 0x020fe200078e02ff */
[----:B------:R-:W1:Y:S04]  /*13240*/  MUFU.TANH R141, R135 ;  /* 0x00000087008d7308 */ /* 0x000e680000002400 */
[----:B----4-:R-:W-:-:S04]  /*13250*/  IADD3 R72, -R95, 0x1, R72 ;  /* 0x000000015f487810 */ /* 0x010fc80007ffe148 */
[----:B------:R2:W-:Y:S01]  /*13260*/  MUFU.TANH R147, R138 ;  /* 0x0000008a00937308 */ /* 0x0005e20000002400 */
[----:B---3--:R-:W-:Y:S01]  /*13270*/  IADD3 R115, -R115, R72, R92 ;  /* 0x0000004873737210 */ /* 0x008fe20007ffe15c */
[----:B--2---:R-:W-:-:S06]  /*13280*/  FMUL.FTZ R138, R140, UR60 ;  /* 0x0000003c8c8a7c20 */ /* 0x004fcc0008410000 */
[----:B------:R-:W-:Y:S01]  /*13290*/  MUFU.TANH R137, R137 ;  /* 0x0000008900897308 */ /* 0x000fe20000002400 */
[----:B0-----:R-:W-:-:S07]  /*132a0*/  IMAD.IADD R116, R115, 0x1, R116 ;  /* 0x0000000173747824 */ /* 0x001fce00078e0274 */
[----:B------:R-:W0:Y:S08]  /*132b0*/  MUFU.TANH R138, R138 ;  /* 0x0000008a008a7308 */ /* 0x000e300000002400 */
[----:B------:R-:W2:Y:S01]  /*132c0*/  MUFU.TANH R140, R123 ;  /* 0x0000007b008c7308 */ /* 0x000ea20000002400 */
[----:B-1----:R-:W-:-:S07]  /*132d0*/  IMAD.MOV.U32 R91, RZ, RZ, R141 ;  /* 0x000000ffff5b7224 */ /* 0x002fce00078e008d */
[----:B------:R-:W1:Y:S01]  /*132e0*/  MUFU.TANH R21, R21 ;  /* 0x0000001500157308 */ /* 0x000e620000002400 */
[C---:B------:R-:W-:Y:S01]  /*132f0*/  ISETP.GT.AND P3, PT, R116.reuse, RZ, PT ;  /* 0x000000ff7400720c */ /* 0x040fe20003f64270 */
[----:B------:R-:W-:Y:S01]  /*13300*/  IMAD.MOV.U32 R92, RZ, RZ, R91 ;  /* 0x000000ffff5c7224 */ /* 0x000fe200078e005b */
[----:B------:R-:W-:Y:S02]  /*13310*/  ISETP.GT.AND P2, PT, R116, 0x8, PT ;  /* 0x000000087400780c */ /* 0x000fe40003f44270 */
[----:B------:R-:W-:Y:S02]  /*13320*/  FSEL R91, R136, -INF , P3 ;  /* 0xff800000885b7808 */ /* 0x000fe40001800000 */
[C---:B------:R-:W-:Y:S02]  /*13330*/  ISETP.GT.AND P3, PT, R116.reuse, 0x9, PT ;  /* 0x000000097400780c */ /* 0x040fe40003f64270 */
[----:B------:R-:W-:Y:S01]  /*13340*/  ISETP.GT.AND P4, PT, R116, 0x1, PT ;  /* 0x000000017400780c */ /* 0x000fe20003f84270 */
[----:B------:R-:W-:Y:S01]  /*13350*/  IMAD.MOV.U32 R135, RZ, RZ, R151 ;  /* 0x000000ffff877224 */ /* 0x000fe200078e0097 */
[----:B0-----:R-:W-:Y:S01]  /*13360*/  FSEL R72, R138, -INF , P2 ;  /* 0xff8000008a487808 */ /* 0x001fe20001000000 */
[----:B--2---:R-:W-:Y:S01]  /*13370*/  IMAD.MOV.U32 R126, RZ, RZ, R140 ;  /* 0x000000ffff7e7224 */ /* 0x004fe200078e008c */
[----:B------:R-:W-:-:S02]  /*13380*/  ISETP.GT.AND P2, PT, R116, 0x11, PT ;  /* 0x000000117400780c */ /* 0x000fc40003f44270 */
[----:B------:R-:W-:Y:S02]  /*13390*/  FSEL R85, R137, -INF , P3 ;  /* 0xff80000089557808 */ /* 0x000fe40001800000 */
[----:B-1----:R-:W-:Y:S01]  /*133a0*/  FSEL R84, R21, -INF , P4 ;  /* 0xff80000015547808 */ /* 0x002fe20002000000 */
[----:B------:R-:W-:Y:S01]  /*133b0*/  IMAD.MOV.U32 R21, RZ, RZ, R97 ;  /* 0x000000ffff157224 */ /* 0x000fe200078e0061 */
[C---:B------:R-:W-:Y:S01]  /*133c0*/  ISETP.GT.AND P3, PT, R116.reuse, 0x18, PT ;  /* 0x000000187400780c */ /* 0x040fe20003f64270 */
[----:B------:R-:W-:Y:S02]  /*133d0*/  IMAD.MOV.U32 R138, RZ, RZ, R126 ;  /* 0x000000ffff8a7224 */ /* 0x000fe400078e007e */
[----:B------:R-:W-:Y:S01]  /*133e0*/  IMAD.MOV.U32 R97, RZ, RZ, R135 ;  /* 0x000000ffff617224 */ /* 0x000fe200078e0087 */
[----:B------:R-:W-:Y:S01]  /*133f0*/  FSEL R135, R129, -INF , P2 ;  /* 0xff80000081877808 */ /* 0x000fe20001000000 */
[----:B------:R-:W-:Y:S01]  /*13400*/  IMAD.MOV.U32 R126, RZ, RZ, R134 ;  /* 0x000000ffff7e7224 */ /* 0x000fe200078e0086 */
[----:B------:R-:W-:-:S02]  /*13410*/  ISETP.GT.AND P2, PT, R116, 0x20, PT ;  /* 0x000000207400780c */ /* 0x000fc40003f44270 */
[----:B------:R-:W-:Y:S02]  /*13420*/  FSEL R134, R130, -INF , P3 ;  /* 0xff80000082867808 */ /* 0x000fe40001800000 */
[----:B------:R-:W-:Y:S01]  /*13430*/  ISETP.GT.AND P3, PT, R116, 0x21, PT ;  /* 0x000000217400780c */ /* 0x000fe20003f64270 */
[----:B------:R-:W0:Y:S01]  /*13440*/  MUFU.TANH R106, R106 ;  /* 0x0000006a006a7308 */ /* 0x000e220000002400 */
[----:B------:R-:W-:Y:S01]  /*13450*/  IMAD.MOV.U32 R123, RZ, RZ, R149 ;  /* 0x000000ffff7b7224 */ /* 0x000fe200078e0095 */
[----:B------:R-:W-:Y:S01]  /*13460*/  FSEL R132, R132, -INF , P2 ;  /* 0xff80000084847808 */ /* 0x000fe20001000000 */
[----:B------:R-:W-:Y:S01]  /*13470*/  FMUL.FTZ R149, R99, UR60 ;  /* 0x0000003c63957c20 */ /* 0x000fe20008410000 */
[----:B------:R-:W-:Y:S01]  /*13480*/  ISETP.GT.AND P4, PT, R116, 0x10, PT ;  /* 0x000000107400780c */ /* 0x000fe20003f84270 */
[----:B------:R-:W-:Y:S01]  /*13490*/  FMUL.FTZ R99, R100, UR60 ;  /* 0x0000003c64637c20 */ /* 0x000fe20008410000 */
[----:B------:R-:W-:Y:S02]  /*134a0*/  ISETP.GT.AND P2, PT, R116, 0x29, PT ;  /* 0x000000297400780c */ /* 0x000fe40003f44270 */
[----:B------:R-:W-:Y:S01]  /*134b0*/  FSEL R131, R131, -INF , P3 ;  /* 0xff80000083837808 */ /* 0x000fe20001800000 */
[----:B------:R-:W-:Y:S01]  /*134c0*/  FMUL.FTZ R100, R88, UR60 ;  /* 0x0000003c58647c20 */ /* 0x000fe20008410000 */
[----:B------:R-:W-:Y:S01]  /*134d0*/  ISETP.GT.AND P3, PT, R116, 0x30, PT ;  /* 0x000000307400780c */ /* 0x000fe20003f64270 */
[----:B------:R-:W-:Y:S01]  /*134e0*/  FMUL.FTZ R151, R107, UR60 ;  /* 0x0000003c6b977c20 */ /* 0x000fe20008410000 */
[----:B------:R-:W-:-:S02]  /*134f0*/  FSEL R136, R128, -INF , P4 ;  /* 0xff80000080887808 */ /* 0x000fc40002000000 */
[----:B------:R-:W-:Y:S01]  /*13500*/  FSEL R129, R120, -INF , P2 ;  /* 0xff80000078817808 */ /* 0x000fe20001000000 */
[----:B------:R-:W-:Y:S01]  /*13510*/  FMUL.FTZ R107, R109, UR60 ;  /* 0x0000003c6d6b7c20 */ /* 0x000fe20008410000 */
[----:B------:R-:W-:Y:S01]  /*13520*/  ISETP.GT.AND P4, PT, R116, 0x19, PT ;  /* 0x000000197400780c */ /* 0x000fe20003f84270 */
[----:B------:R-:W-:Y:S01]  /*13530*/  FMUL.FTZ R140, R90, UR60 ;  /* 0x0000003c5a8c7c20 */ /* 0x000fe20008410000 */
[----:B------:R-:W-:Y:S02]  /*13540*/  ISETP.GT.AND P2, PT, R116, 0x38, PT ;  /* 0x000000387400780c */ /* 0x000fe40003f44270 */
[----:B------:R-:W-:Y:S01]  /*13550*/  FSEL R128, R112, -INF , P3 ;  /* 0xff80000070807808 */ /* 0x000fe20001800000 */
[----:B------:R-:W1:Y:S01]  /*13560*/  MUFU.TANH R104, R104 ;  /* 0x0000006800687308 */ /* 0x000e620000002400 */
[----:B------:R-:W-:Y:S01]  /*13570*/  ISETP.GT.AND P3, PT, R116, 0x39, PT ;  /* 0x000000397400780c */ /* 0x000fe20003f64270 */
[----:B------:R-:W-:Y:S01]  /*13580*/  FMUL.FTZ R90, R93, UR60 ;  /* 0x0000003c5d5a7c20 */ /* 0x000fe20008410000 */
[----:B------:R-:W-:Y:S01]  /*13590*/  FMUL.FTZ R88, R89, UR60 ;  /* 0x0000003c59587c20 */ /* 0x000fe20008410000 */
[----:B------:R-:W-:Y:S01]  /*135a0*/  FMUL.FTZ R93, R81, UR60 ;  /* 0x0000003c515d7c20 */ /* 0x000fe20008410000 */
[----:B------:R-:W-:-:S03]  /*135b0*/  FSEL R133, R133, -INF , P4 ;  /* 0xff80000085857808 */ /* 0x000fc60002000000 */
[----:B------:R-:W2:Y:S01]  /*135c0*/  MUFU.TANH R98, R98 ;  /* 0x0000006200627308 */ /* 0x000ea20000002400 */
[----:B------:R-:W-:Y:S01]  /*135d0*/  FSEL R125, R125, -INF , P2 ;  /* 0xff8000007d7d7808 */ /* 0x000fe20001000000 */
[----:B------:R-:W-:Y:S01]  /*135e0*/  IMAD.MOV.U32 R89, RZ, RZ, R146 ;  /* 0x000000ffff597224 */ /* 0x000fe200078e0092 */
[C---:B------:R-:W-:Y:S02]  /*135f0*/  ISETP.GT.AND P4, PT, R116.reuse, 0x28, PT ;  /* 0x000000287400780c */ /* 0x040fe40003f84270 */
[----:B------:R-:W-:-:S03]  /*13600*/  ISETP.GT.AND P2, PT, R116, 0x41, PT ;  /* 0x000000417400780c */ /* 0x000fc60003f44270 */
[----:B------:R-:W3:Y:S01]  /*13610*/  MUFU.TANH R100, R100 ;  /* 0x0000006400647308 */ /* 0x000ee20000002400 */
[----:B------:R-:W-:Y:S01]  /*13620*/  FSEL R81, R113, -INF , P3 ;  /* 0xff80000071517808 */ /* 0x000fe20001800000 */
[----:B------:R-:W-:Y:S01]  /*13630*/  FMUL.FTZ R143, R94, UR60 ;  /* 0x0000003c5e8f7c20 */ /* 0x000fe20008410000 */
[----:B------:R-:W-:Y:S01]  /*13640*/  ISETP.GT.AND P3, PT, R116, 0x48, PT ;  /* 0x000000487400780c */ /* 0x000fe20003f64270 */
[----:B------:R-:W4:Y:S01]  /*13650*/  SHFL.IDX PT, R20, R20, 0x1, 0x1c1f ;  /* 0x003c1f0014147f89 */ /* 0x000f2200000e0000 */
[----:B------:R-:W-:Y:S01]  /*13660*/  FMUL.FTZ R94, R80, UR60 ;  /* 0x0000003c505e7c20 */ /* 0x000fe20008410000 */
[----:B------:R-:W-:Y:S02]  /*13670*/  FSEL R130, R121, -INF , P4 ;  /* 0xff80000079827808 */ /* 0x000fe40002000000 */
[----:B------:R-:W-:Y:S01]  /*13680*/  MUFU.TANH R107, R107 ;  /* 0x0000006b006b7308 */ /* 0x000fe20000002400 */
[----:B------:R-:W-:Y:S01]  /*13690*/  IMAD.MOV.U32 R112, RZ, RZ, R89 ;  /* 0x000000ffff707224 */ /* 0x000fe200078e0059 */
[----:B------:R-:W-:Y:S01]  /*136a0*/  FSEL R80, R105, -INF , P2 ;  /* 0xff80000069507808 */ /* 0x000fe20001000000 */
[----:B------:R-:W-:Y:S01]  /*136b0*/  IMAD.MOV.U32 R117, RZ, RZ, R139 ;  /* 0x000000ffff757224 */ /* 0x000fe200078e008b */
[----:B------:R-:W-:-:S04]  /*136c0*/  ISETP.GT.AND P4, PT, R116, 0x31, PT ;  /* 0x000000317400780c */ /* 0x000fc80003f84270 */
[----:B------:R-:W4:Y:S01]  /*136d0*/  MUFU.TANH R101, R101 ;  /* 0x0000006500657308 */ /* 0x000f220000002400 */
[----:B------:R-:W-:Y:S01]  /*136e0*/  ISETP.GT.AND P2, PT, R116, 0x50, PT ;  /* 0x000000507400780c */ /* 0x000fe20003f44270 */
[----:B------:R-:W-:Y:S01]  /*136f0*/  FMUL.FTZ R139, R102, UR60 ;  /* 0x0000003c668b7c20 */ /* 0x000fe20008410000 */
[----:B0-----:R-:W-:Y:S01]  /*13700*/  FSEL R89, R106, -INF , P3 ;  /* 0xff8000006a597808 */ /* 0x001fe20001800000 */
[----:B------:R-:W-:Y:S01]  /*13710*/  FMUL.FTZ R102, R73, UR60 ;  /* 0x0000003c49667c20 */ /* 0x000fe20008410000 */
[----:B------:R-:W-:-:S03]  /*13720*/  ISETP.GT.AND P3, PT, R116, 0x51, PT ;  /* 0x000000517400780c */ /* 0x000fc60003f64270 */
[----:B------:R-:W0:Y:S01]  /*13730*/  MUFU.TANH R90, R90 ;  /* 0x0000005a005a7308 */ /* 0x000e220000002400 */
[----:B------:R-:W-:Y:S01]  /*13740*/  IMAD.MOV.U32 R113, RZ, RZ, R97 ;  /* 0x000000ffff717224 */ /* 0x000fe200078e0061 */
[----:B------:R-:W-:Y:S02]  /*13750*/  FSEL R127, R127, -INF , P4 ;  /* 0xff8000007f7f7808 */ /* 0x000fe40002000000 */
[----:B------:R-:W-:-:S04]  /*13760*/  FSEL R97, R96, -INF , P2 ;  /* 0xff80000060617808 */ /* 0x000fc80001000000 */
[----:B------:R-:W-:Y:S01]  /*13770*/  MUFU.TANH R99, R99 ;  /* 0x0000006300637308 */ /* 0x000fe20000002400 */
[C---:B------:R-:W-:Y:S02]  /*13780*/  ISETP.GT.AND P4, PT, R116.reuse, 0x40, PT ;  /* 0x000000407400780c */ /* 0x040fe40003f84270 */
[----:B------:R-:W-:Y:S02]  /*13790*/  ISETP.GT.AND P2, PT, R116, 0x59, PT ;  /* 0x000000597400780c */ /* 0x000fe40003f44270 */
[----:B------:R-:W-:-:S03]  /*137a0*/  FSEL R110, R110, -INF , P3 ;  /* 0xff8000006e6e7808 */ /* 0x000fc60001800000 */
[----:B------:R-:W0:Y:S01]  /*137b0*/  MUFU.TANH R93, R93 ;  /* 0x0000005d005d7308 */ /* 0x000e220000002400 */
[----:B------:R-:W-:Y:S01]  /*137c0*/  ISETP.GT.AND P3, PT, R116, 0x60, PT ;  /* 0x000000607400780c */ /* 0x000fe20003f64270 */
[----:B------:R-:W-:-:S06]  /*137d0*/  FMUL.FTZ R109, R76, UR60 ;  /* 0x0000003c4c6d7c20 */ /* 0x000fcc0008410000 */
[----:B------:R-:W0:Y:S01]  /*137e0*/  MUFU.TANH R103, R103 ;  /* 0x0000006700677308 */ /* 0x000e220000002400 */
[----:B------:R-:W-:Y:S01]  /*137f0*/  IMAD.MOV.U32 R95, RZ, RZ, R117 ;  /* 0x000000ffff5f7224 */ /* 0x000fe200078e0075 */
[----:B-1----:R-:W-:Y:S01]  /*13800*/  FSEL R76, R104, -INF , P4 ;  /* 0xff800000684c7808 */ /* 0x002fe20002000000 */
[----:B------:R-:W-:Y:S01]  /*13810*/  IMAD.MOV.U32 R120, RZ, RZ, R92 ;  /* 0x000000ffff787224 */ /* 0x000fe200078e005c */
[----:B--2---:R-:W-:-:S04]  /*13820*/  FSEL R73, R98, -INF , P2 ;  /* 0xff80000062497808 */ /* 0x004fc80001000000 */
[----:B------:R-:W1:Y:S01]  /*13830*/  MUFU.TANH R88, R88 ;  /* 0x0000005800587308 */ /* 0x000e620000002400 */
[C---:B------:R-:W-:Y:S02]  /*13840*/  ISETP.GT.AND P4, PT, R116.reuse, 0x49, PT ;  /* 0x000000497400780c */ /* 0x040fe40003f84270 */
[----:B------:R-:W-:Y:S02]  /*13850*/  ISETP.GT.AND P2, PT, R116, 0x68, PT ;  /* 0x000000687400780c */ /* 0x000fe40003f44270 */
[----:B---3--:R-:W-:-:S03]  /*13860*/  FSEL R92, R100, -INF , P3 ;  /* 0xff800000645c7808 */ /* 0x008fc60001800000 */
[----:B------:R-:W2:Y:S01]  /*13870*/  MUFU.TANH R102, R102 ;  /* 0x0000006600667308 */ /* 0x000ea20000002400 */
[----:B------:R-:W-:Y:S01]  /*13880*/  ISETP.GT.AND P3, PT, R116, 0x69, PT ;  /* 0x000000697400780c */ /* 0x000fe20003f64270 */
[----:B------:R-:W-:Y:S01]  /*13890*/  FMUL.FTZ R117, R86, UR60 ;  /* 0x0000003c56757c20 */ /* 0x000fe20008410000 */
[----:B------:R-:W-:Y:S02]  /*138a0*/  IMAD.MOV.U32 R121, RZ, RZ, R95 ;  /* 0x000000ffff797224 */ /* 0x000fe400078e005f */
[----:B------:R-:W-:Y:S01]  /*138b0*/  FMUL.FTZ R141, R82, UR60 ;  /* 0x0000003c528d7c20 */ /* 0x000fe20008410000 */
[----:B----4-:R-:W-:Y:S02]  /*138c0*/  FSEL R95, R101, -INF , P2 ;  /* 0xff800000655f7808 */ /* 0x010fe40001000000 */
[----:B------:R-:W3:Y:S01]  /*138d0*/  MUFU.TANH R94, R94 ;  /* 0x0000005e005e7308 */ /* 0x000ee20000002400 */
[----:B------:R-:W-:Y:S02]  /*138e0*/  ISETP.GT.AND P2, PT, R116, 0x71, PT ;  /* 0x000000717400780c */ /* 0x000fe40003f44270 */
[----:B0-----:R-:W-:-:S02]  /*138f0*/  FSEL R82, R90, -INF , P3 ;  /* 0xff8000005a527808 */ /* 0x001fc40001800000 */
[----:B------:R-:W-:-:S03]  /*13900*/  ISETP.GT.AND P3, PT, R116, 0x78, PT ;  /* 0x000000787400780c */ /* 0x000fc60003f64270 */
[----:B------:R0:W-:Y:S01]  /*13910*/  MUFU.TANH R86, R77 ;  /* 0x0000004d00567308 */ /* 0x0001e20000002400 */
[----:B------:R-:W-:Y:S01]  /*13920*/  FSEL R101, R93, -INF , P2 ;  /* 0xff8000005d657808 */ /* 0x000fe20001000000 */
[----:B------:R-:W-:Y:S01]  /*13930*/  IMAD.IADD R20, R115, 0x1, R20 ;  /* 0x0000000173147824 */ /* 0x000fe200078e0214 */
[----:B------:R-:W-:Y:S02]  /*13940*/  FSEL R93, R103, -INF , P3 ;  /* 0xff800000675d7808 */ /* 0x000fe40001800000 */
[----:B0-----:R-:W-:Y:S02]  /*13950*/  FSEL R77, R107, -INF , P4 ;  /* 0xff8000006b4d7808 */ /* 0x001fe40002000000 */
[C---:B------:R-:W-:Y:S01]  /*13960*/  ISETP.GT.AND P4, PT, R116.reuse, 0x58, PT ;  /* 0x000000587400780c */ /* 0x040fe20003f84270 */
[----:B------:R-:W0:Y:S01]  /*13970*/  MUFU.TANH R114, R114 ;  /* 0x0000007200727308 */ /* 0x000e220000002400 */
[----:B------:R-:W-:Y:S02]  /*13980*/  ISETP.GT.AND P3, PT, R116, 0x81, PT ;  /* 0x000000817400780c */ /* 0x000fe40003f64270 */
[----:B------:R-:W-:-:S02]  /*13990*/  FSEL R96, R99, -INF , P4 ;  /* 0xff80000063607808 */ /* 0x000fc40002000000 */
[----:B------:R-:W-:Y:S01]  /*139a0*/  ISETP.GT.AND P4, PT, R116, 0x61, PT ;  /* 0x000000617400780c */ /* 0x000fe20003f84270 */
[----:B------:R-:W-:Y:S02]  /*139b0*/  FMUL.FTZ R146, R83, UR60 ;  /* 0x0000003c53927c20 */ /* 0x000fe40008410000 */
[----:B------:R-:W4:Y:S01]  /*139c0*/  MUFU.TANH R109, R109 ;  /* 0x0000006d006d7308 */ /* 0x000f220000002400 */
[----:B------:R-:W-:Y:S01]  /*139d0*/  IMAD.MOV.U32 R137, RZ, RZ, R126 ;  /* 0x000000ffff897224 */ /* 0x000fe200078e007e */
[----:B-1----:R-:W-:Y:S01]  /*139e0*/  FSEL R83, R88, -INF , P4 ;  /* 0xff80000058537808 */ /* 0x002fe20002000000 */
[----:B------:R-:W-:Y:S01]  /*139f0*/  IMAD.MOV.U32 R126, RZ, RZ, R147 ;  /* 0x000000ffff7e7224 */ /* 0x000fe200078e0093 */
[----:B------:R-:W-:Y:S02]  /*13a00*/  ISETP.GT.AND P4, PT, R116, 0x70, PT ;  /* 0x000000707400780c */ /* 0x000fe40003f84270 */
[----:B--2---:R-:W-:Y:S02]  /*13a10*/  FSEL R99, R102, -INF , P3 ;  /* 0xff80000066637808 */ /* 0x004fe40001800000 */
[----:B------:R-:W-:-:S02]  /*13a20*/  ISETP.GT.AND P3, PT, R20, RZ, PT ;  /* 0x000000ff1400720c */ /* 0x000fc40003f64270 */
[----:B---3--:R-:W-:Y:S02]  /*13a30*/  FSEL R88, R94, -INF , P4 ;  /* 0xff8000005e587808 */ /* 0x008fe40002000000 */
[----:B------:R-:W-:Y:S02]  /*13a40*/  ISETP.GT.AND P4, PT, R116, 0x79, PT ;  /* 0x000000797400780c */ /* 0x000fe40003f84270 */
[----:B------:R-:W-:Y:S02]  /*13a50*/  FSEL R126, R126, -INF , P3 ;  /* 0xff8000007e7e7808 */ /* 0x000fe40001800000 */
[----:B------:R-:W-:Y:S02]  /*13a60*/  ISETP.GT.AND P3, PT, R20, 0x9, PT ;  /* 0x000000091400780c */ /* 0x000fe40003f64270 */
[----:B0-----:R-:W-:Y:S02]  /*13a70*/  FSEL R100, R114, -INF , P4 ;  /* 0xff80000072647808 */ /* 0x001fe40002000000 */
[----:B------:R-:W-:-:S02]  /*13a80*/  ISETP.GT.AND P4, PT, R116, 0x88, PT ;  /* 0x000000887400780c */ /* 0x000fc40003f84270 */
[----:B------:R-:W-:Y:S02]  /*13a90*/  FSEL R124, R124, -INF , P3 ;  /* 0xff8000007c7c7808 */ /* 0x000fe40001800000 */
[C---:B------:R-:W-:Y:S01]  /*13aa0*/  ISETP.GT.AND P3, PT, R20.reuse, 0x18, PT ;  /* 0x000000181400780c */ /* 0x040fe20003f64270 */
[----:B------:R-:W-:Y:S01]  /*13ab0*/  IMAD.MOV.U32 R104, RZ, RZ, R148 ;  /* 0x000000ffff687224 */ /* 0x000fe200078e0094 */
[----:B----4-:R-:W-:Y:S02]  /*13ac0*/  FSEL R90, R109, -INF , P4 ;  /* 0xff8000006d5a7808 */ /* 0x010fe40002000000 */
[----:B------:R-:W-:Y:S02]  /*13ad0*/  ISETP.GT.AND P4, PT, R20, 0x1, PT ;  /* 0x000000011400780c */ /* 0x000fe40003f84270 */
[----:B------:R-:W-:Y:S02]  /*13ae0*/  FSEL R112, R112, -INF , P3 ;  /* 0xff80000070707808 */ /* 0x000fe40001800000 */
[----:B------:R-:W-:Y:S01]  /*13af0*/  ISETP.GT.AND P3, PT, R20, 0x21, PT ;  /* 0x000000211400780c */ /* 0x000fe20003f64270 */
[----:B------:R-:W-:Y:S01]  /*13b00*/  FMUL.FTZ R148, R87, UR60 ;  /* 0x0000003c57947c20 */ /* 0x000fe20008410000 */
[----:B------:R-:W-:-:S02]  /*13b10*/  FSEL R87, R104, -INF , P4 ;  /* 0xff80000068577808 */ /* 0x000fc40002000000 */
[----:B------:R-:W-:Y:S02]  /*13b20*/  FSEL R104, R138, -INF , P3 ;  /* 0xff8000008a687808 */ /* 0x000fe40001800000 */
[----:B------:R-:W2:Y:S01]  /*13b30*/  LDL.LU R138, [R1+0x18] ;  /* 0x00001800018a7983 */ /* 0x000ea20000300800 */
[----:B------:R-:W-:-:S04]  /*13b40*/  ISETP.GT.AND P4, PT, R20, 0x10, PT ;  /* 0x000000101400780c */ /* 0x000fc80003f84270 */
[----:B------:R-:W-:Y:S02]  /*13b50*/  FSEL R137, R137, -INF , P4 ;  /* 0xff80000089897808 */ /* 0x000fe40002000000 */
[----:B------:R-:W-:-:S04]  /*13b60*/  ISETP.GT.AND P4, PT, R20, 0x19, PT ;  /* 0x000000191400780c */ /* 0x000fc80003f84270 */
[----:B------:R-:W-:Y:S02]  /*13b70*/  FSEL R102, R120, -INF , P4 ;  /* 0xff80000078667808 */ /* 0x000fe40002000000 */
[----:B------:R-:W-:-:S04]  /*13b80*/  ISETP.GT.AND P4, PT, R20, 0x28, PT ;  /* 0x000000281400780c */ /* 0x000fc80003f84270 */
[----:B------:R-:W-:Y:S02]  /*13b90*/  FSEL R105, R21, -INF , P4 ;  /* 0xff80000015697808 */ /* 0x000fe40002000000 */
        /* <DEDUP_REMOVED lines=16> */
[----:B------:R-:W-:-:S04]  /*13ca0*/  FMNMX.FTZ R21, R81, R21, !PT ;  /* 0x0000001551157209 */ /* 0x000fc80007810000 */
[----:B------:R-:W-:-:S04]  /*13cb0*/  FMNMX.FTZ R21, R76, R21, !PT ;  /* 0x000000154c157209 */ /* 0x000fc80007810000 */
[----:B------:R-:W-:-:S04]  /*13cc0*/  FMNMX.FTZ R21, R80, R21, !PT ;  /* 0x0000001550157209 */ /* 0x000fc80007810000 */
[----:B------:R-:W-:Y:S02]  /*13cd0*/  FMNMX.FTZ R21, R89, R21, !PT ;  /* 0x0000001559157209 */ /* 0x000fe40007810000 */
[----:B------:R-:W-:Y:S02]  /*13ce0*/  ISETP.GT.AND P2, PT, R116, 0x80, PT ;  /* 0x000000807400780c */ /* 0x000fe40003f44270 */
[----:B------:R-:W-:Y:S02]  /*13cf0*/  FMNMX.FTZ R21, R77, R21, !PT ;  /* 0x000000154d157209 */ /* 0x000fe40007810000 */
[----:B0-----:R-:W-:Y:S02]  /*13d00*/  FSEL R94, R108, -INF , P2 ;  /* 0xff8000006c5e7808 */ /* 0x001fe40001000000 */
[----:B------:R-:W-:Y:S02]  /*13d10*/  ISETP.GT.AND P2, PT, R116, 0x89, PT ;  /* 0x000000897400780c */ /* 0x000fe40003f44270 */
[----:B------:R-:W-:-:S02]  /*13d20*/  FMNMX.FTZ R21, R97, R21, !PT ;  /* 0x0000001561157209 */ /* 0x000fc40007810000 */
[----:B------:R-:W-:Y:S02]  /*13d30*/  FSEL R98, R86, -INF , P2 ;  /* 0xff80000056627808 */ /* 0x000fe40001000000 */
[----:B------:R-:W-:Y:S02]  /*13d40*/  FMNMX.FTZ R21, R110, R21, !PT ;  /* 0x000000156e157209 */ /* 0x000fe40007810000 */
[----:B------:R-:W-:Y:S01]  /*13d50*/  ISETP.GT.AND P2, PT, R20, 0x8, PT ;  /* 0x000000081400780c */ /* 0x000fe20003f44270 */
[----:B------:R-:W0:Y:S01]  /*13d60*/  MUFU.TANH R157, R157 ;  /* 0x0000009d009d7308 */ /* 0x000e220000002400 */
[----:B------:R-:W-:Y:S02]  /*13d70*/  FMNMX.FTZ R21, R96, R21, !PT ;  /* 0x0000001560157209 */ /* 0x000fe40007810000 */
[----:B------:R-:W-:Y:S02]  /*13d80*/  FSEL R123, R123, -INF , P2 ;  /* 0xff8000007b7b7808 */ /* 0x000fe40001000000 */
[----:B------:R-:W-:-:S03]  /*13d90*/  ISETP.GT.AND P2, PT, R20, 0x11, PT ;  /* 0x000000111400780c */ /* 0x000fc60003f44270 */
[----:B------:R-:W1:Y:S01]  /*13da0*/  MUFU.TANH R156, R156 ;  /* 0x0000009c009c7308 */ /* 0x000e620000002400 */
[----:B------:R-:W-:-:S07]  /*13db0*/  FMNMX.FTZ R21, R73, R21, !PT ;  /* 0x0000001549157209 */ /* 0x000fce0007810000 */
[----:B------:R-:W3:Y:S01]  /*13dc0*/  MUFU.TANH R155, R155 ;  /* 0x0000009b009b7308 */ /* 0x000ee20000002400 */
[----:B------:R-:W-:Y:S02]  /*13dd0*/  FSEL R113, R113, -INF , P2 ;  /* 0xff80000071717808 */ /* 0x000fe40001000000 */
[----:B------:R-:W-:-:S05]  /*13de0*/  ISETP.GT.AND P2, PT, R20, 0x20, PT ;  /* 0x000000201400780c */ /* 0x000fca0003f44270 */
[----:B------:R-:W4:Y:S01]  /*13df0*/  MUFU.TANH R154, R154 ;  /* 0x0000009a009a7308 */ /* 0x000f220000002400 */
[----:B------:R-:W-:-:S07]  /*13e00*/  FMNMX.FTZ R21, R92, R21, !PT ;  /* 0x000000155c157209 */ /* 0x000fce0007810000 */
[----:B------:R-:W4:Y:S01]  /*13e10*/  MUFU.TANH R153, R153 ;  /* 0x0000009900997308 */ /* 0x000f220000002400 */
[----:B------:R-:W-:-:S07]  /*13e20*/  FSEL R103, R121, -INF , P2 ;  /* 0xff80000079677808 */ /* 0x000fce0001000000 */
[----:B------:R-:W4:Y:S01]  /*13e30*/  MUFU.TANH R152, R152 ;  /* 0x0000009800987308 */ /* 0x000f220000002400 */
[C---:B------:R-:W-:Y:S02]  /*13e40*/  ISETP.GT.AND P2, PT, R20.reuse, 0x29, PT ;  /* 0x000000291400780c */ /* 0x040fe40003f44270 */
[C---:B------:R-:W-:Y:S02]  /*13e50*/  ISETP.GT.AND P3, PT, R20.reuse, 0x30, PT ;  /* 0x000000301400780c */ /* 0x040fe40003f64270 */
[----:B------:R-:W-:-:S03]  /*13e60*/  ISETP.GT.AND P4, PT, R20, 0x31, PT ;  /* 0x000000311400780c */ /* 0x000fc60003f84270 */
[----:B------:R-:W4:Y:S01]  /*13e70*/  MUFU.TANH R151, R151 ;  /* 0x0000009700977308 */ /* 0x000f220000002400 */
[----:B------:R-:W-:-:S07]  /*13e80*/  FMNMX.FTZ R21, R83, R21, !PT ;  /* 0x0000001553157209 */ /* 0x000fce0007810000 */
[----:B------:R-:W-:Y:S01]  /*13e90*/  MUFU.TANH R150, R150 ;  /* 0x0000009600967308 */ /* 0x000fe20000002400 */
[----:B0-----:R-:W-:-:S07]  /*13ea0*/  FSEL R106, R157, -INF , P2 ;  /* 0xff8000009d6a7808 */ /* 0x001fce0001000000 */
[----:B------:R-:W0:Y:S01]  /*13eb0*/  MUFU.TANH R118, R118 ;  /* 0x0000007600767308 */ /* 0x000e220000002400 */
[----:B-1----:R-:W-:Y:S02]  /*13ec0*/  FSEL R107, R156, -INF , P3 ;  /* 0xff8000009c6b7808 */ /* 0x002fe40001800000 */
[----:B---3--:R-:W-:Y:S02]  /*13ed0*/  FSEL R108, R155, -INF , P4 ;  /* 0xff8000009b6c7808 */ /* 0x008fe40002000000 */
[----:B------:R-:W-:-:S03]  /*13ee0*/  FMNMX.FTZ R21, R95, R21, !PT ;  /* 0x000000155f157209 */ /* 0x000fc60007810000 */
[----:B------:R-:W1:Y:S01]  /*13ef0*/  MUFU.TANH R119, R119 ;  /* 0x0000007700777308 */ /* 0x000e620000002400 */
[C---:B------:R-:W-:Y:S02]  /*13f00*/  ISETP.GT.AND P2, PT, R20.reuse, 0x38, PT ;  /* 0x000000381400780c */ /* 0x040fe40003f44270 */
[C---:B------:R-:W-:Y:S02]  /*13f10*/  ISETP.GT.AND P3, PT, R20.reuse, 0x39, PT ;  /* 0x000000391400780c */ /* 0x040fe40003f64270 */
[----:B------:R-:W-:-:S03]  /*13f20*/  ISETP.GT.AND P4, PT, R20, 0x40, PT ;  /* 0x000000401400780c */ /* 0x000fc60003f84270 */
[----:B------:R-:W-:Y:S01]  /*13f30*/  MUFU.TANH R149, R149 ;  /* 0x0000009500957308 */ /* 0x000fe20000002400 */
[----:B------:R-:W-:-:S07]  /*13f40*/  FMNMX.FTZ R21, R82, R21, !PT ;  /* 0x0000001552157209 */ /* 0x000fce0007810000 */
[----:B------:R-:W3:Y:S01]  /*13f50*/  MUFU.TANH R139, R139 ;  /* 0x0000008b008b7308 */ /* 0x000ee20000002400 */
[----:B----4-:R-:W-:Y:S02]  /*13f60*/  FSEL R109, R154, -INF , P2 ;  /* 0xff8000009a6d7808 */ /* 0x010fe40001000000 */
[----:B------:R-:W-:Y:S02]  /*13f70*/  FSEL R114, R153, -INF , P3 ;  /* 0xff80000099727808 */ /* 0x000fe40001800000 */
[----:B------:R-:W-:-:S03]  /*13f80*/  FSEL R115, R152, -INF , P4 ;  /* 0xff80000098737808 */ /* 0x000fc60002000000 */
[----:B------:R-:W4:Y:S01]  /*13f90*/  MUFU.TANH R122, R122 ;  /* 0x0000007a007a7308 */ /* 0x000f220000002400 */
[C---:B------:R-:W-:Y:S02]  /*13fa0*/  ISETP.GT.AND P2, PT, R20.reuse, 0x41, PT ;  /* 0x000000411400780c */ /* 0x040fe40003f44270 */
[C---:B------:R-:W-:Y:S02]  /*13fb0*/  ISETP.GT.AND P3, PT, R20.reuse, 0x48, PT ;  /* 0x000000481400780c */ /* 0x040fe40003f64270 */
[----:B------:R-:W-:-:S03]  /*13fc0*/  ISETP.GT.AND P4, PT, R20, 0x49, PT ;  /* 0x000000491400780c */ /* 0x000fc60003f84270 */
[----:B------:R-:W4:Y:S01]  /*13fd0*/  MUFU.TANH R140, R140 ;  /* 0x0000008c008c7308 */ /* 0x000f220000002400 */
[----:B------:R-:W-:-:S07]  /*13fe0*/  FMNMX.FTZ R21, R88, R21, !PT ;  /* 0x0000001558157209 */ /* 0x000fce0007810000 */
[----:B------:R-:W4:Y:S01]  /*13ff0*/  MUFU.TANH R111, R111 ;  /* 0x0000006f006f7308 */ /* 0x000f220000002400 */
[----:B------:R-:W-:Y:S02]  /*14000*/  FSEL R116, R151, -INF , P2 ;  /* 0xff80000097747808 */ /* 0x000fe40001000000 */
[----:B0-----:R-:W-:Y:S02]  /*14010*/  FSEL R118, R118, -INF , P4 ;  /* 0xff80000076767808 */ /* 0x001fe40002000000 */
[----:B------:R-:W-:-:S03]  /*14020*/  ISETP.GT.AND P2, PT, R20, 0x50, PT ;  /* 0x000000501400780c */ /* 0x000fc60003f44270 */
[----:B------:R-:W0:Y:S01]  /*14030*/  MUFU.TANH R143, R143 ;  /* 0x0000008f008f7308 */ /* 0x000e220000002400 */
[----:B------:R-:W-:Y:S02]  /*14040*/  ISETP.GT.AND P4, PT, R20, 0x58, PT ;  /* 0x000000581400780c */ /* 0x000fe40003f84270 */
[----:B------:R-:W-:-:S05]  /*14050*/  FMNMX.FTZ R21, R101, R21, !PT ;  /* 0x0000001565157209 */ /* 0x000fca0007810000 */
[----:B------:R-:W0:Y:S01]  /*14060*/  MUFU.TANH R142, R142 ;  /* 0x0000008e008e7308 */ /* 0x000e220000002400 */
[----:B-1----:R-:W-:-:S07]  /*14070*/  FSEL R119, R119, -INF , P2 ;  /* 0xff80000077777808 */ /* 0x002fce0001000000 */
[----:B------:R-:W1:Y:S01]  /*14080*/  MUFU.TANH R141, R141 ;  /* 0x0000008d008d7308 */ /* 0x000e620000002400 */
[----:B---3--:R-:W-:-:S07]  /*14090*/  FSEL R121, R139, -INF , P4 ;  /* 0xff8000008b797808 */ /* 0x008fce0002000000 */
[----:B------:R3:W-:Y:S01]  /*140a0*/  MUFU.TANH R147, R117 ;  /* 0x0000007500937308 */ /* 0x0007e20000002400 */
[C---:B------:R-:W-:Y:S02]  /*140b0*/  ISETP.GT.AND P2, PT, R20.reuse, 0x59, PT ;  /* 0x000000591400780c */ /* 0x040fe40003f44270 */
[----:B------:R-:W-:Y:S02]  /*140c0*/  ISETP.GT.AND P4, PT, R20, 0x61, PT ;  /* 0x000000611400780c */ /* 0x000fe40003f84270 */
[----:B---3--:R-:W-:Y:S02]  /*140d0*/  FSEL R117, R150, -INF , P3 ;  /* 0xff80000096757808 */ /* 0x008fe40001800000 */
[----:B------:R-:W-:Y:S01]  /*140e0*/  ISETP.GT.AND P3, PT, R20, 0x51, PT ;  /* 0x000000511400780c */ /* 0x000fe20003f64270 */
[----:B------:R-:W3:Y:S01]  /*140f0*/  MUFU.TANH R146, R146 ;  /* 0x0000009200927308 */ /* 0x000ee20000002400 */
[----:B------:R-:W-:Y:S02]  /*14100*/  FMNMX.FTZ R21, R93, R21, !PT ;  /* 0x000000155d157209 */ /* 0x000fe40007810000 */
[----:B------:R-:W-:-:S02]  /*14110*/  FSEL R120, R149, -INF , P3 ;  /* 0xff80000095787808 */ /* 0x000fc40001800000 */
[----:B------:R-:W-:-:S03]  /*14120*/  ISETP.GT.AND P3, PT, R20, 0x60, PT ;  /* 0x000000601400780c */ /* 0x000fc60003f64270 */
[----:B------:R-:W3:Y:S01]  /*14130*/  MUFU.TANH R148, R148 ;  /* 0x0000009400947308 */ /* 0x000ee20000002400 */
[----:B----4-:R-:W-:Y:S02]  /*14140*/  FSEL R122, R122, -INF , P2 ;  /* 0xff8000007a7a7808 */ /* 0x010fe40001000000 */
[----:B------:R-:W-:Y:S02]  /*14150*/  FSEL R140, R140, -INF , P3 ;  /* 0xff8000008c8c7808 */ /* 0x000fe40001800000 */
[----:B------:R-:W-:Y:S02]  /*14160*/  FSEL R111, R111, -INF , P4 ;  /* 0xff8000006f6f7808 */ /* 0x000fe40002000000 */
[----:B------:R-:W-:Y:S02]  /*14170*/  FMNMX.FTZ R21, R100, R21, !PT ;  /* 0x0000001564157209 */ /* 0x000fe40007810000 */
[C---:B------:R-:W-:Y:S02]  /*14180*/  ISETP.GT.AND P2, PT, R20.reuse, 0x68, PT ;  /* 0x000000681400780c */ /* 0x040fe40003f44270 */
[----:B------:R-:W-:-:S02]  /*14190*/  ISETP.GT.AND P3, PT, R20, 0x69, PT ;  /* 0x000000691400780c */ /* 0x000fc40003f64270 */
[----:B------:R-:W-:Y:S02]  /*141a0*/  ISETP.GT.AND P4, PT, R20, 0x70, PT ;  /* 0x000000701400780c */ /* 0x000fe40003f84270 */
[----:B------:R-:W-:Y:S02]  /*141b0*/  FMNMX.FTZ R21, R94, R21, !PT ;  /* 0x000000155e157209 */ /* 0x000fe40007810000 */
[----:B0-----:R-:W-:Y:S02]  /*141c0*/  FSEL R143, R143, -INF , P2 ;  /* 0xff8000008f8f7808 */ /* 0x001fe40001000000 */
[----:B------:R-:W-:Y:S02]  /*141d0*/  FSEL R142, R142, -INF , P3 ;  /* 0xff8000008e8e7808 */ /* 0x000fe40001800000 */
[----:B-1----:R-:W-:Y:S02]  /*141e0*/  FSEL R141, R141, -INF , P4 ;  /* 0xff8000008d8d7808 */ /* 0x002fe40002000000 */
[----:B------:R-:W-:-:S02]  /*141f0*/  ISETP.GT.AND P2, PT, R20, 0x71, PT ;  /* 0x000000711400780c */ /* 0x000fc40003f44270 */
[C---:B------:R-:W-:Y:S02]  /*14200*/  ISETP.GT.AND P3, PT, R20.reuse, 0x78, PT ;  /* 0x000000781400780c */ /* 0x040fe40003f64270 */
[----:B------:R-:W-:Y:S02]  /*14210*/  ISETP.GT.AND P4, PT, R20, 0x79, PT ;  /* 0x000000791400780c */ /* 0x000fe40003f84270 */
[----:B------:R-:W-:Y:S02]  /*14220*/  FMNMX.FTZ R21, R99, R21, !PT ;  /* 0x0000001563157209 */ /* 0x000fe40007810000 */
[----:B---3--:R-:W-:Y:S02]  /*14230*/  FSEL R146, R146, -INF , P2 ;  /* 0xff80000092927808 */ /* 0x008fe40001000000 */
[----:B------:R-:W-:Y:S02]  /*14240*/  FSEL R147, R147, -INF , P3 ;  /* 0xff80000093937808 */ /* 0x000fe40001800000 */
[----:B------:R-:W-:-:S02]  /*14250*/  FSEL R148, R148, -INF , P4 ;  /* 0xff80000094947808 */ /* 0x000fc40002000000 */
[C---:B------:R-:W-:Y:S02]  /*14260*/  ISETP.GT.AND P2, PT, R20.reuse, 0x80, PT ;  /* 0x000000801400780c */ /* 0x040fe40003f44270 */
[C---:B------:R-:W-:Y:S02]  /*14270*/  ISETP.GT.AND P3, PT, R20.reuse, 0x81, PT ;  /* 0x000000811400780c */ /* 0x040fe40003f64270 */
[C---:B------:R-:W-:Y:S02]  /*14280*/  ISETP.GT.AND P4, PT, R20.reuse, 0x88, PT ;  /* 0x000000881400780c */ /* 0x040fe40003f84270 */
[----:B------:R-:W-:Y:S02]  /*14290*/  ISETP.GT.AND P5, PT, R20, 0x89, PT ;  /* 0x000000891400780c */ /* 0x000fe40003fa4270 */
        /* <DEDUP_REMOVED lines=9> */
[----:B------:R-:W-:-:S04]  /*14330*/  IMAD.U32 R21, RZ, RZ, UR4 ;  /* 0x00000004ff157e24 */ /* 0x000fc8000f8e00ff */
[----:B------:R-:W-:Y:S01]  /*14340*/  FMUL.FTZ R86, R20, R21 ;  /* 0x0000001514567220 */ /* 0x000fe20000410000 */
[----:B------:R-:W-:-:S04]  /*14350*/  FMUL.FTZ R74, R74, UR60 ;  /* 0x0000003c4a4a7c20 */ /* 0x000fc80008410000 */
[----:B------:R-:W-:Y:S01]  /*14360*/  FSEL R86, R86, RZ, P6 ;  /* 0x000000ff56567208 */ /* 0x000fe20003000000 */
[----:B------:R-:W-:-:S04]  /*14370*/  FMUL.FTZ R15, R15, R21 ;  /* 0x000000150f0f7220 */ /* 0x000fc80000410000 */
[-CC-:B------:R-:W-:Y:S01]  /*14380*/  FFMA.FTZ R91, R91, R21.reuse, -R86.reuse ;  /* 0x000000155b5b7223 */ /* 0x180fe20000010856 */
[----:B------:R-:W0:Y:S08]  /*14390*/  MUFU.TANH R74, R74 ;  /* 0x0000004a004a7308 */ /* 0x000e300000002400 */
[----:B------:R-:W-:Y:S08]  /*143a0*/  MUFU.EX2 R91, R91 ;  /* 0x0000005b005b7308 */ /* 0x000ff00000000800 */
[----:B------:R-:W2:Y:S01]  /*143b0*/  MUFU.EX2 R15, R15 ;  /* 0x0000000f000f7308 */ /* 0x000ea20000000800 */
[----:B0-----:R-:W-:Y:S01]  /*143c0*/  FSEL R149, R74, -INF , P2 ;  /* 0xff8000004a957808 */ /* 0x001fe20001000000 */
        /* <DEDUP_REMOVED lines=35> */
[----:B--2---:R-:W-:-:S02]  /*14600*/  FFMA.FTZ R86, R15, R138, R91 ;  /* 0x0000008a0f567223 */ /* 0x004fc4000001005b */
[----:B------:R-:W2:Y:S01]  /*14610*/  LDL R138, [R1+0x7c] ;  /* 0x00007c00018a7983 */ /* 0x000ea20000100800 */
[----:B------:R-:W0:Y:S08]  /*14620*/  MUFU.EX2 R84, R84 ;  /* 0x0000005400547308 */ /* 0x000e300000000800 */
[----:B------:R-:W1:Y:S08]  /*14630*/  MUFU.EX2 R72, R72 ;  /* 0x0000004800487308 */ /* 0x000e700000000800 */
[----:B------:R-:W3:Y:S01]  /*14640*/  MUFU.EX2 R85, R85 ;  /* 0x0000005500557308 */ /* 0x000ee20000000800 */
[C---:B0-----:R-:W-:Y:S01]  /*14650*/  FADD.FTZ R86, R84.reuse, R86 ;  /* 0x0000005654567221 */ /* 0x041fe20000010000 */
[----:B------:R-:W-:-:S03]  /*14660*/  F2FP.F16.F32.PACK_AB R84, R84, R91 ;  /* 0x0000005b5454723e */ /* 0x000fc600000000ff */
[----:B-1----:R-:W-:-:S04]  /*14670*/  FADD.FTZ R86, R72, R86 ;  /* 0x0000005648567221 */ /* 0x002fc80000010000 */
[C---:B---3--:R-:W-:Y:S01]  /*14680*/  FADD.FTZ R91, R85.reuse, R86 ;  /* 0x00000056555b7221 */ /* 0x048fe20000010000 */
[----:B------:R-:W-:Y:S02]  /*14690*/  F2FP.F16.F32.PACK_AB R86, R85, R72 ;  /* 0x000000485556723e */ /* 0x000fe400000000ff */
        /* <DEDUP_REMOVED lines=26> */
[----:B------:R-:W-:-:S03]  /*14840*/  FMUL.FTZ R150, R75, UR60 ;  /* 0x0000003c4b967c20 */ /* 0x000fc60008410000 */
[----:B------:R-:W-:Y:S01]  /*14850*/  FMNMX.FTZ R72, R143, R72, !PT ;  /* 0x000000488f487209 */ /* 0x000fe20007810000 */
[----:B------:R-:W-:-:S03]  /*14860*/  FMUL.FTZ R151, R78, UR60 ;  /* 0x0000003c4e977c20 */ /* 0x000fc60008410000 */
[----:B------:R-:W-:Y:S01]  /*14870*/  FMNMX.FTZ R72, R142, R72, !PT ;  /* 0x000000488e487209 */ /* 0x000fe20007810000 */
[----:B------:R-:W0:Y:S01]  /*14880*/  MUFU.TANH R150, R150 ;  /* 0x0000009600967308 */ /* 0x000e220000002400 */
[----:B------:R-:W-:Y:S02]  /*14890*/  FMUL.FTZ R152, R79, UR60 ;  /* 0x0000003c4f987c20 */ /* 0x000fe40008410000 */
[----:B------:R-:W-:-:S04]  /*148a0*/  FMNMX.FTZ R72, R141, R72, !PT ;  /* 0x000000488d487209 */ /* 0x000fc80007810000 */
[----:B------:R-:W-:Y:S01]  /*148b0*/  FMNMX.FTZ R72, R146, R72, !PT ;  /* 0x0000004892487209 */ /* 0x000fe20007810000 */
[----:B------:R-:W1:Y:S03]  /*148c0*/  MUFU.TANH R151, R151 ;  /* 0x0000009700977308 */ /* 0x000e660000002400 */
[----:B------:R-:W-:-:S05]  /*148d0*/  FMNMX.FTZ R72, R147, R72, !PT ;  /* 0x0000004893487209 */ /* 0x000fca0007810000 */
[----:B------:R-:W3:Y:S01]  /*148e0*/  MUFU.TANH R152, R152 ;  /* 0x0000009800987308 */ /* 0x000ee20000002400 */
[----:B------:R-:W-:Y:S02]  /*148f0*/  FMNMX.FTZ R72, R148, R72, !PT ;  /* 0x0000004894487209 */ /* 0x000fe40007810000 */
[----:B0-----:R-:W-:Y:S02]  /*14900*/  FSEL R150, R150, -INF , P3 ;  /* 0xff80000096967808 */ /* 0x001fe40001800000 */
[----:B------:R-:W-:Y:S02]  /*14910*/  FMNMX.FTZ R72, R149, R72, !PT ;  /* 0x0000004895487209 */ /* 0x000fe40007810000 */
[----:B-1----:R-:W-:Y:S02]  /*14920*/  FSEL R151, R151, -INF , P4 ;  /* 0xff80000097977808 */ /* 0x002fe40002000000 */
[----:B------:R-:W-:-:S04]  /*14930*/  FMNMX.FTZ R72, R150, R72, !PT ;  /* 0x0000004896487209 */ /* 0x000fc80007810000 */
[----:B------:R-:W-:Y:S02]  /*14940*/  FMNMX.FTZ R72, R151, R72, !PT ;  /* 0x0000004897487209 */ /* 0x000fe40007810000 */
[----:B---3--:R-:W-:-:S04]  /*14950*/  FSEL R152, R152, -INF , P5 ;  /* 0xff80000098987808 */ /* 0x008fc80002800000 */
[----:B------:R-:W-:-:S05]  /*14960*/  FMNMX.FTZ R72, R152, R72, !PT ;  /* 0x0000004898487209 */ /* 0x000fca0007810000 */
[----:B------:R-:W0:Y:S02]  /*14970*/  SHFL.BFLY PT, R75, R72, 0x2, 0x1f ;  /* 0x0c401f00484b7f89 */ /* 0x000e2400000e0000 */
[----:B0-----:R-:W-:-:S05]  /*14980*/  FMNMX.FTZ R72, R72, R75, !PT ;  /* 0x0000004b48487209 */ /* 0x001fca0007810000 */
[----:B------:R-:W0:Y:S02]  /*14990*/  SHFL.BFLY PT, R75, R72, 0x1, 0x1f ;  /* 0x0c201f00484b7f89 */ /* 0x000e2400000e0000 */
[----:B0-----:R-:W-:-:S04]  /*149a0*/  FMNMX.FTZ R72, R72, R75, !PT ;  /* 0x0000004b48487209 */ /* 0x001fc80007810000 */
[C---:B------:R-:W-:Y:S01]  /*149b0*/  FSETP.NEU.FTZ.AND P2, PT, R72.reuse, -INF , PT ;  /* 0xff8000004800780b */ /* 0x040fe20003f5d000 */
[----:B------:R-:W-:-:S03]  /*149c0*/  FMUL.FTZ R110, R72, R21 ;  /* 0x00000015486e7220 */ /* 0x000fc60000410000 */
[----:B------:R-:W-:Y:S02]  /*149d0*/  FSEL R85, R72, RZ, P2 ;  /* 0x000000ff48557208 */ /* 0x000fe40001000000 */
[----:B------:R-:W-:-:S03]  /*149e0*/  FSEL R110, R110, RZ, P2 ;  /* 0x000000ff6e6e7208 */ /* 0x000fc60001000000 */
[----:B------:R-:W-:Y:S02]  /*149f0*/  FADD.FTZ R85, -R85, R145 ;  /* 0x0000009155557221 */ /* 0x000fe40000010100 */
        /* <DEDUP_REMOVED lines=36> */
[----:B------:R-:W-:Y:S01]  /*14c40*/  WARPGROUP.ARRIVE ;  /* 0x00000000000079c5 */ /* 0x000fe20000000000 */
[----:B------:R-:W3:Y:S01]  /*14c50*/  LDL.LU R137, [R1+0x38] ;  /* 0x0000380001897983 */ /* 0x000ee20000300800 */
[----:B--2---:R-:W-:-:S05]  /*14c60*/  LOP3.LUT R110, R138, 0x10000, RZ, 0xfc, !PT ;  /* 0x000100008a6e7812 */ /* 0x004fca00078efcff */
        /* <DEDUP_REMOVED lines=10> */
[C---:B------:R-:W-:Y:S01]  /*14d10*/  VIADD R112, R110.reuse, 0x900 ;  /* 0x000009006e707836 */ /* 0x040fe20000000000 */
[----:B------:R-:W-:-:S04]  /*14d20*/  R2UR UR4, R110 ;  /* 0x000000006e0472ca */ /* 0x000fc800000e0000 */
[----:B------:R-:W-:Y:S01]  /*14d30*/  R2UR UR28, R112 ;  /* 0x00000000701c72ca */ /* 0x000fe200000e0000 */
[C---:B------:R-:W-:Y:S02]  /*14d40*/  VIADD R112, R110.reuse, 0xa80 ;  /* 0x00000a806e707836 */ /* 0x040fe40000000000 */
[----:B------:R-:W-:-:S05]  /*14d50*/  VIADD R110, R110, 0xc00 ;  /* 0x00000c006e6e7836 */ /* 0x000fca0000000000 */
[----:B------:R-:W-:Y:S01]  /*14d60*/  R2UR UR36, R110 ;  /* 0x000000006e2472ca */ /* 0x000fe200000e0000 */
[----:B------:R-:W-:-:S05]  /*14d70*/  VIADD R110, R16, 0x200 ;  /* 0x00000200106e7836 */ /* 0x000fca0000000000 */
[----:B------:R-:W-:Y:S01]  /*14d80*/  SHF.R.U32.HI R110, RZ, 0x4, R110 ;  /* 0x00000004ff6e7819 */ /* 0x000fe2000001166e */
[----:B------:R-:W-:-:S03]  /*14d90*/  IMAD.MOV.U32 R111, RZ, RZ, -0x3ffffff0 ;  /* 0xc0000010ff6f7424 */ /* 0x000fc600078e00ff */
[----:B------:R-:W-:-:S04]  /*14da0*/  LOP3.LUT R110, R110, 0x3fff, RZ, 0xc0, !PT ;  /* 0x00003fff6e6e7812 */ /* 0x000fc800078ec0ff */
[----:B------:R-:W-:Y:S02]  /*14db0*/  LOP3.LUT R110, R110, 0x2400000, RZ, 0xfc, !PT ;  /* 0x024000006e6e7812 */ /* 0x000fe400078efcff */
[C---:B------:R-:W-:Y:S02]  /*14dc0*/  R2UR UR5, R111.reuse ;  /* 0x000000006f0572ca */ /* 0x040fe400000e0000 */
[----:B------:R-:W-:Y:S01]  /*14dd0*/  R2UR UR37, R111 ;  /* 0x000000006f2572ca */ /* 0x000fe200000e0000 */
[----:B------:R-:W-:Y:S02]  /*14de0*/  IMAD R110, R14, 0x6c0, R110 ;  /* 0x000006c00e6e7824 */ /* 0x000fe400078e026e */
[----:B------:R-:W-:-:S03]  /*14df0*/  IMAD.MOV.U32 R111, RZ, RZ, -0x7fffffe0 ;  /* 0x80000020ff6f7424 */ /* 0x000fc600078e00ff */
[----:B------:R-:W-:Y:S02]  /*14e00*/  R2UR UR6, R110 ;  /* 0x000000006e0672ca */ /* 0x000fe400000e0000 */
[----:B------:R-:W-:-:S13]  /*14e10*/  R2UR UR7, R111 ;  /* 0x000000006f0772ca */ /* 0x000fda00000e0000 */
[----:B------:R-:W-:Y:S01]  /*14e20*/  HGMMA.64x96x16.F32 R24, gdesc[UR4].tnspB, R24, gsb0 ;  /* 0x41600000041879f0 */ /* 0x000fe20008000818 */
[----:B------:R-:W-:Y:S01]  /*14e30*/  IMAD.MOV.U32 R113, RZ, RZ, -0x3ffffff0 ;  /* 0xc0000010ff717424 */ /* 0x000fe200078e00ff */
[----:B------:R-:W-:Y:S01]  /*14e40*/  R2UR UR32, R112 ;  /* 0x00000000702072ca */ /* 0x000fe200000e0000 */
[----:B------:R-:W-:-:S03]  /*14e50*/  VIADD R112, R110, 0x40 ;  /* 0x000000406e707836 */ /* 0x000fc60000000000 */
[C---:B------:R-:W-:Y:S02]  /*14e60*/  R2UR UR9, R113.reuse ;  /* 0x00000000710972ca */ /* 0x040fe400000e0000 */
[C---:B------:R-:W-:Y:S02]  /*14e70*/  R2UR UR13, R113.reuse ;  /* 0x00000000710d72ca */ /* 0x040fe400000e0000 */
[C---:B------:R-:W-:Y:S02]  /*14e80*/  R2UR UR17, R113.reuse ;  /* 0x00000000711172ca */ /* 0x040fe400000e0000 */
[C---:B------:R-:W-:Y:S02]  /*14e90*/  R2UR UR21, R113.reuse ;  /* 0x00000000711572ca */ /* 0x040fe400000e0000 */
[C---:B------:R-:W-:Y:S02]  /*14ea0*/  R2UR UR25, R113.reuse ;  /* 0x00000000711972ca */ /* 0x040fe400000e0000 */
[----:B------:R-:W-:-:S02]  /*14eb0*/  R2UR UR29, R113 ;  /* 0x00000000711d72ca */ /* 0x000fc400000e0000 */
[----:B------:R-:W-:Y:S01]  /*14ec0*/  R2UR UR33, R113 ;  /* 0x00000000712172ca */ /* 0x000fe200000e0000 */
[----:B------:R-:W-:Y:S01]  /*14ed0*/  IMAD.MOV.U32 R113, RZ, RZ, -0x7fffffe0 ;  /* 0x80000020ff717424 */ /* 0x000fe200078e00ff */
[----:B------:R-:W-:-:S04]  /*14ee0*/  R2UR UR10, R112 ;  /* 0x00000000700a72ca */ /* 0x000fc800000e0000 */
[----:B------:R-:W-:Y:S01]  /*14ef0*/  R2UR UR11, R113 ;  /* 0x00000000710b72ca */ /* 0x000fe200000e0000 */
[----:B------:R-:W-:Y:S02]  /*14f00*/  WARPGROUP.DEPBAR.LE gsb0, 0x0 ;  /* 0x00008000000079c5 */ /* 0x000fe40000010000 */
[----:B------:R-:W-:-:S10]  /*14f10*/  WARPGROUP.ARRIVE ;  /* 0x00000000000079c5 */ /* 0x000fd40000000000 */
[----:B------:R-:W-:Y:S01]  /*14f20*/  HGMMA.64x96x16.F32 R24, gdesc[UR8].tnspB, R24, gsb0 ;  /* 0x41600000081879f0 */ /* 0x000fe20008000818 */
[----:B------:R-:W-:Y:S02]  /*14f30*/  VIADD R112, R110, 0x80 ;  /* 0x000000806e707836 */ /* 0x000fe40000000000 */
[----:B------:R-:W-:-:S03]  /*14f40*/  IMAD.MOV.U32 R113, RZ, RZ, -0x7fffffe0 ;  /* 0x80000020ff717424 */ /* 0x000fc600078e00ff */
[----:B------:R-:W-:Y:S02]  /*14f50*/  R2UR UR14, R112 ;  /* 0x00000000700e72ca */ /* 0x000fe400000e0000 */
[----:B------:R-:W-:Y:S01]  /*14f60*/  R2UR UR15, R113 ;  /* 0x00000000710f72ca */ /* 0x000fe200000e0000 */
[----:B------:R-:W-:Y:S02]  /*14f70*/  VIADD R112, R110, 0xc0 ;  /* 0x000000c06e707836 */ /* 0x000fe40000000000 */
[----:B------:R-:W-:Y:S01]  /*14f80*/  IMAD.MOV.U32 R113, RZ, RZ, -0x7fffffe0 ;  /* 0x80000020ff717424 */ /* 0x000fe200078e00ff */
[----:B------:R-:W-:Y:S02]  /*14f90*/  WARPGROUP.DEPBAR.LE gsb0, 0x0 ;  /* 0x00008000000079c5 */ /* 0x000fe40000010000 */
[----:B------:R-:W-:-:S07]  /*14fa0*/  WARPGROUP.ARRIVE ;  /* 0x00000000000079c5 */ /* 0x000fce0000000000 */
[----:B------:R-:W-:Y:S01]  /*14fb0*/  HGMMA.64x96x16.F32 R24, gdesc[UR12].tnspB, R24, gsb0 ;  /* 0x416000000c1879f0 */ /* 0x000fe20008000818 */
[----:B------:R-:W-:Y:S02]  /*14fc0*/  R2UR UR18, R112 ;  /* 0x00000000701272ca */ /* 0x000fe400000e0000 */
[----:B------:R-:W-:Y:S01]  /*14fd0*/  R2UR UR19, R113 ;  /* 0x00000000711372ca */ /* 0x000fe200000e0000 */
[----:B------:R-:W-:Y:S02]  /*14fe0*/  VIADD R112, R110, 0x100 ;  /* 0x000001006e707836 */ /* 0x000fe40000000000 */
[----:B------:R-:W-:-:S03]  /*14ff0*/  IMAD.MOV.U32 R113, RZ, RZ, -0x7fffffe0 ;  /* 0x80000020ff717424 */ /* 0x000fc600078e00ff */
[----:B------:R-:W-:Y:S01]  /*15000*/  R2UR UR22, R112 ;  /* 0x00000000701672ca */ /* 0x000fe200000e0000 */
[----:B------:R-:W-:Y:S02]  /*15010*/  WARPGROUP.DEPBAR.LE gsb0, 0x0 ;  /* 0x00008000000079c5 */ /* 0x000fe40000010000 */
[----:B------:R-:W-:-:S06]  /*15020*/  WARPGROUP.ARRIVE ;  /* 0x00000000000079c5 */ /* 0x000fcc0000000000 */
        /* <DEDUP_REMOVED lines=30> */
[----:B------:R-:W-:Y:S01]  /*15210*/  FMUL.FTZ R85, R85, R21 ;  /* 0x0000001555557220 */ /* 0x000fe20000410000 */
[----:B------:R-:W-:Y:S08]  /*15220*/  MUFU.EX2 R126, R126 ;  /* 0x0000007e007e7308 */ /* 0x000ff00000000800 */
[----:B------:R-:W3:Y:S08]  /*15230*/  MUFU.EX2 R110, R85 ;  /* 0x00000055006e7308 */ /* 0x000ef00000000800 */
[----:B------:R-:W0:Y:S08]  /*15240*/  MUFU.EX2 R87, R87 ;  /* 0x0000005700577308 */ /* 0x000e300000000800 */
[----:B------:R-:W1:Y:S01]  /*15250*/  MUFU.EX2 R123, R123 ;  /* 0x0000007b007b7308 */ /* 0x000e620000000800 */
[----:B------:R-:W2:Y:S01]  /*15260*/  S2R R155, SR_TID.X ;  /* 0x00000000009b7919 */ /* 0x000ea20000002100 */
[----:B---3--:R-:W-:-:S06]  /*15270*/  FFMA.FTZ R111, R110, R137, R126 ;  /* 0x000000896e6f7223 */ /* 0x008fcc000001007e */
[----:B------:R-:W3:Y:S08]  /*15280*/  MUFU.EX2 R136, R136 ;  /* 0x0000008800887308 */ /* 0x000ef00000000800 */
[----:B------:R-:W4:Y:S01]  /*15290*/  MUFU.EX2 R124, R124 ;  /* 0x0000007c007c7308 */ /* 0x000f220000000800 */
[----:B0-----:R-:W-:-:S07]  /*152a0*/  FADD.FTZ R111, R87, R111 ;  /* 0x0000006f576f7221 */ /* 0x001fce0000010000 */
[----:B------:R-:W0:Y:S01]  /*152b0*/  MUFU.EX2 R135, R135 ;  /* 0x0000008700877308 */ /* 0x000e220000000800 */
[----:B------:R-:W-:Y:S02]  /*152c0*/  WARPGROUP.DEPBAR.LE gsb0, 0x0 ;  /* 0x00008000000079c5 */ /* 0x000fe40000010000 */
[----:B------:R-:W-:-:S06]  /*152d0*/  WARPGROUP.ARRIVE ;  /* 0x00000000000079c5 */ /* 0x000fcc0000000000 */
[----:B------:R-:W-:Y:S01]  /*152e0*/  HGMMA.64x96x16.F32 R24, gdesc[UR36].tnspB, R24, gsb0 ;  /* 0x41600000241879f0 */ /* 0x000fe20008000818 */
[----:B------:R-:W2:Y:S01]  /*152f0*/  MUFU.EX2 R75, R75 ;  /* 0x0000004b004b7308 */ /* 0x000ea20000000800 */
[----:B------:R-:W-:Y:S02]  /*15300*/  @!P0 IMAD R112, R14, 0x8, R16 ;  /* 0x000000080e708824 */ /* 0x000fe400078e0210 */
[----:B-1----:R-:W-:-:S05]  /*15310*/  FADD.FTZ R14, R123, R111 ;  /* 0x0000006f7b0e7221 */ /* 0x002fca0000010000 */
[----:B------:R-:W1:Y:S08]  /*15320*/  MUFU.EX2 R134, R134 ;  /* 0x0000008600867308 */ /* 0x000e700000000800 */
[----:B------:R-:W1:Y:S01]  /*15330*/  MUFU.EX2 R78, R78 ;  /* 0x0000004e004e7308 */ /* 0x000e620000000800 */
[----:B---3--:R-:W-:Y:S01]  /*15340*/  FADD.FTZ R91, R136, R91 ;  /* 0x0000005b885b7221 */ /* 0x008fe20000010000 */
[----:B----4-:R-:W-:-:S06]  /*15350*/  FADD.FTZ R14, R124, R14 ;  /* 0x0000000e7c0e7221 */ /* 0x010fcc0000010000 */
[----:B------:R-:W3:Y:S08]  /*15360*/  MUFU.EX2 R133, R133 ;  /* 0x0000008500857308 */ /* 0x000ef00000000800 */
[----:B------:R-:W4:Y:S01]  /*15370*/  MUFU.EX2 R79, R79 ;  /* 0x0000004f004f7308 */ /* 0x000f220000000800 */
[----:B0-----:R-:W-:Y:S01]  /*15380*/  FADD.FTZ R91, R135, R91 ;  /* 0x0000005b875b7221 */ /* 0x001fe20000010000 */
[----:B--2---:R-:W-:-:S06]  /*15390*/  FADD.FTZ R14, R75, R14 ;  /* 0x0000000e4b0e7221 */ /* 0x004fcc0000010000 */
[----:B------:R-:W0:Y:S08]  /*153a0*/  MUFU.EX2 R132, R132 ;  /* 0x0000008400847308 */ /* 0x000e300000000800 */
[----:B------:R-:W2:Y:S01]  /*153b0*/  MUFU.EX2 R102, R102 ;  /* 0x0000006600667308 */ /* 0x000ea20000000800 */
[----:B-1----:R-:W-:Y:S01]  /*153c0*/  FADD.FTZ R91, R134, R91 ;  /* 0x0000005b865b7221 */ /* 0x002fe20000010000 */
[----:B------:R-:W-:-:S06]  /*153d0*/  FADD.FTZ R14, R78, R14 ;  /* 0x0000000e4e0e7221 */ /* 0x000fcc0000010000 */
        /* <DEDUP_REMOVED lines=10> */
[----:B------:R-:W-:Y:S01]  /*15480*/  SHF.R.U32.HI R138, RZ, 0x7, R155 ;  /* 0x00000007ff8a7819 */ /* 0x000fe2000001169b */
[----:B-1----:R-:W-:-:S06]  /*15490*/  FADD.FTZ R91, R131, R91 ;  /* 0x0000005b835b7221 */ /* 0x002fcc0000010000 */
[----:B------:R-:W1:Y:S01]  /*154a0*/  MUFU.EX2 R128, R128 ;  /* 0x0000008000807308 */ /* 0x000e620000000800 */
[----:B------:R-:W-:-:S07]  /*154b0*/  FADD.FTZ R14, R103, R14 ;  /* 0x0000000e670e7221 */ /* 0x000fce0000010000 */
[----:B------:R-:W1:Y:S01]  /*154c0*/  MUFU.EX2 R106, R106 ;  /* 0x0000006a006a7308 */ /* 0x000e620000000800 */
[----:B---3--:R-:W-:Y:S01]  /*154d0*/  FADD.FTZ R91, R130, R91 ;  /* 0x0000005b825b7221 */ /* 0x008fe20000010000 */
[----:B------:R-:W-:-:S06]  /*154e0*/  VIADD R85, R138, 0x9 ;  /* 0x000000098a557836 */ /* 0x000fcc0000000000 */
[----:B------:R-:W3:Y:S01]  /*154f0*/  MUFU.EX2 R127, R127 ;  /* 0x0000007f007f7308 */ /* 0x000ee20000000800 */
[----:B----4-:R-:W-:Y:S01]  /*15500*/  FADD.FTZ R14, R104, R14 ;  /* 0x0000000e680e7221 */ /* 0x010fe20000010000 */
[----:B------:R-:W-:-:S06]  /*15510*/  ISETP.GE.U32.AND P2, PT, R155, 0x180, PT ;  /* 0x000001809b00780c */ /* 0x000fcc0003f46070 */
[----:B------:R-:W4:Y:S01]  /*15520*/  MUFU.EX2 R107, R107 ;  /* 0x0000006b006b7308 */ /* 0x000f220000000800 */
[----:B------:R-:W-:Y:S02]  /*15530*/  @!P0 IMAD R113, R19, 0x8, R16 ;  /* 0x0000000813718824 */ /* 0x000fe400078e0210 */
[----:B0-----:R-:W-:-:S05]  /*15540*/  FADD.FTZ R91, R129, R91 ;  /* 0x0000005b815b7221 */ /* 0x001fca0000010000 */
[----:B------:R-:W0:Y:S01]  /*15550*/  MUFU.EX2 R125, R125 ;  /* 0x0000007d007d7308 */ /* 0x000e220000000800 */
[----:B--2---:R-:W-:Y:S01]  /*15560*/  FADD.FTZ R14, R105, R14 ;  /* 0x0000000e690e7221 */ /* 0x004fe20000010000 */
[----:B------:R-:W-:-:S06]  /*15570*/  SEL R85, R85, 0x9, !P2 ;  /* 0x0000000955557807 */ /* 0x000fcc0005000000 */
[----:B------:R-:W2:Y:S01]  /*15580*/  MUFU.EX2 R108, R108 ;  /* 0x0000006c006c7308 */ /* 0x000ea20000000800 */
[----:B------:R-:W-:Y:S01]  /*15590*/  @!P0 VIADD R113, R113, 0x31c40 ;  /* 0x00031c4071718836 */ /* 0x000fe20000000000 */
[----:B------:R-:W-:Y:S01]  /*155a0*/  F2FP.F16.F32.PACK_AB R137, R78, R75 ;  /* 0x0000004b4e89723e */ /* 0x000fe200000000ff */
[----:B------:R-:W-:-:S05]  /*155b0*/  @!P0 VIADD R112, R112, 0x31c60 ;  /* 0x00031c6070708836 */ /* 0x000fca0000000000 */
[----:B------:R-:W2:Y:S01]  /*155c0*/  MUFU.EX2 R81, R81 ;  /* 0x0000005100517308 */ /* 0x000ea20000000800 */
[----:B-1----:R-:W-:Y:S01]  /*155d0*/  FADD.FTZ R75, R128, R91 ;  /* 0x0000005b804b7221 */ /* 0x002fe20000010000 */
[----:B------:R-:W-:-:S06]  /*155e0*/  FADD.FTZ R14, R106, R14 ;  /* 0x0000000e6a0e7221 */ /* 0x000fcc0000010000 */
[----:B------:R-:W1:Y:S01]  /*155f0*/  MUFU.EX2 R109, R109 ;  /* 0x0000006d006d7308 */ /* 0x000e620000000800 */
[----:B------:R-:W-:Y:S02]  /*15600*/  WARPGROUP.DEPBAR.LE gsb0, 0x0 ;  /* 0x00008000000079c5 */ /* 0x000fe40000010000 */
[----:B------:R4:W-:Y:S06]  /*15610*/  BAR.ARV R85, 0x100 ;  /* 0x000400550000751d */ /* 0x0009ec0000002000 */
[----:B------:R-:W1:Y:S01]  /*15620*/  MUFU.EX2 R76, R76 ;  /* 0x0000004c004c7308 */ /* 0x000e620000000800 */
[----:B------:R-:W-:Y:S01]  /*15630*/  @!P0 PRMT R113, RZ, 0x654, R113 ;  /* 0x00000654ff718816 */ /* 0x000fe20000000071 */
[----:B---3--:R-:W-:Y:S01]  /*15640*/  FADD.FTZ R75, R127, R75 ;  /* 0x0000004b7f4b7221 */ /* 0x008fe20000010000 */
[----:B----4-:R-:W-:-:S05]  /*15650*/  F2FP.F16.F32.PACK_AB R85, R87, R126 ;  /* 0x0000007e5755723e */ /* 0x010fca00000000ff */
[----:B------:R-:W3:Y:S01]  /*15660*/  MUFU.EX2 R114, R114 ;  /* 0x0000007200727308 */ /* 0x000ee20000000800 */
[----:B------:R-:W-:Y:S01]  /*15670*/  @!P0 PRMT R112, RZ, 0x654, R112 ;  /* 0x00000654ff708816 */ /* 0x000fe20000000070 */
[----:B------:R-:W-:Y:S01]  /*15680*/  FADD.FTZ R14, R107, R14 ;  /* 0x0000000e6b0e7221 */ /* 0x000fe20000010000 */
[----:B------:R-:W-:Y:S01]  /*15690*/  F2FP.F16.F32.PACK_AB R87, R124, R123 ;  /* 0x0000007b7c57723e */ /* 0x000fe200000000ff */
[----:B------:R4:W-:Y:S04]  /*156a0*/  @!P0 SYNCS.ARRIVE.TRANS64.RED.A1T0 RZ, [R113+URZ], RZ ;  /* 0x000000ff71ff89a7 */ /* 0x0009e8000810043f */
[----:B------:R-:W4:Y:S01]  /*156b0*/  MUFU.EX2 R80, R80 ;  /* 0x0000005000507308 */ /* 0x000f220000000800 */
[----:B0-----:R-:W-:Y:S01]  /*156c0*/  FADD.FTZ R75, R125, R75 ;  /* 0x0000004b7d4b7221 */ /* 0x001fe20000010000 */
[----:B--2---:R-:W-:Y:S01]  /*156d0*/  FADD.FTZ R14, R108, R14 ;  /* 0x0000000e6c0e7221 */ /* 0x004fe20000010000 */
[----:B------:R0:W-:Y:S05]  /*156e0*/  @!P0 SYNCS.ARRIVE.TRANS64.RED.A1T0 RZ, [R112+URZ], RZ ;  /* 0x000000ff70ff89a7 */ /* 0x0001ea000810043f */
[----:B------:R-:W2:Y:S01]  /*156f0*/  MUFU.EX2 R115, R115 ;  /* 0x0000007300737308 */ /* 0x000ea20000000800 */
[----:B------:R0:W-:Y:S01]  /*15700*/  STSM.16.M88.4 [R17+0x24300], R84 ;  /* 0x0243005411007844 */ /* 0x0001e20000000200 */
[----:B------:R-:W-:-:S06]  /*15710*/  FADD.FTZ R75, R81, R75 ;  /* 0x0000004b514b7221 */ /* 0x000fcc0000010000 */
[----:B------:R-:W2:Y:S01]  /*15720*/  MUFU.EX2 R89, R89 ;  /* 0x0000005900597308 */ /* 0x000ea20000000800 */
[----:B-1----:R-:W-:-:S07]  /*15730*/  FADD.FTZ R14, R109, R14 ;  /* 0x0000000e6d0e7221 */ /* 0x002fce0000010000 */
[----:B------:R-:W1:Y:S01]  /*15740*/  MUFU.EX2 R116, R116 ;  /* 0x0000007400747308 */ /* 0x000e620000000800 */
[----:B------:R-:W-:Y:S01]  /*15750*/  FADD.FTZ R78, R76, R75 ;  /* 0x0000004b4c4e7221 */ /* 0x000fe20000010000 */
[----:B---3--:R-:W-:-:S06]  /*15760*/  FADD.FTZ R75, R114, R14 ;  /* 0x0000000e724b7221 */ /* 0x008fcc0000010000 */
[----:B------:R-:W3:Y:S08]  /*15770*/  MUFU.EX2 R77, R77 ;  /* 0x0000004d004d7308 */ /* 0x000ef00000000800 */
[----:B0-----:R-:W-:Y:S08]  /*15780*/  MUFU.EX2 R84, R83 ;  /* 0x0000005300547308 */ /* 0x001ff00000000800 */
[----:B------:R-:W0:Y:S01]  /*15790*/  MUFU.EX2 R83, R117 ;  /* 0x0000007500537308 */ /* 0x000e220000000800 */
[----:B----4-:R-:W-:Y:S01]  /*157a0*/  FADD.FTZ R14, R80, R78 ;  /* 0x0000004e500e7221 */ /* 0x010fe20000010000 */
[----:B--2---:R-:W-:-:S06]  /*157b0*/  FADD.FTZ R75, R115, R75 ;  /* 0x0000004b734b7221 */ /* 0x004fcc0000010000 */
[----:B------:R-:W2:Y:S08]  /*157c0*/  MUFU.EX2 R97, R97 ;  /* 0x0000006100617308 */ /* 0x000eb00000000800 */
[----:B------:R-:W4:Y:S01]  /*157d0*/  MUFU.EX2 R118, R118 ;  /* 0x0000007600767308 */ /* 0x000f220000000800 */
[----:B------:R-:W-:Y:S01]  /*157e0*/  FADD.FTZ R14, R89, R14 ;  /* 0x0000000e590e7221 */ /* 0x000fe20000010000 */
[----:B-1----:R-:W-:-:S06]  /*157f0*/  FADD.FTZ R75, R116, R75 ;  /* 0x0000004b744b7221 */ /* 0x002fcc0000010000 */
[----:B------:R-:W1:Y:S08]  /*15800*/  MUFU.EX2 R74, R74 ;  /* 0x0000004a004a7308 */ /* 0x000e700000000800 */
[----:B------:R-:W1:Y:S01]  /*15810*/  MUFU.EX2 R119, R119 ;  /* 0x0000007700777308 */ /* 0x000e620000000800 */
[----:B---3--:R-:W-:Y:S01]  /*15820*/  FADD.FTZ R14, R77, R14 ;  /* 0x0000000e4d0e7221 */ /* 0x008fe20000010000 */
[----:B0-----:R-:W-:-:S06]  /*15830*/  FADD.FTZ R75, R83, R75 ;  /* 0x0000004b534b7221 */ /* 0x001fcc0000010000 */
[----:B------:R-:W0:Y:S08]  /*15840*/  MUFU.EX2 R96, R96 ;  /* 0x0000006000607308 */ /* 0x000e300000000800 */
[----:B------:R-:W3:Y:S01]  /*15850*/  MUFU.EX2 R120, R120 ;  /* 0x0000007800787308 */ /* 0x000ee20000000800 */
[----:B--2---:R-:W-:Y:S01]  /*15860*/  FADD.FTZ R14, R97, R14 ;  /* 0x0000000e610e7221 */ /* 0x004fe20000010000 */
[----:B----4-:R-:W-:-:S06]  /*15870*/  FADD.FTZ R75, R118, R75 ;  /* 0x0000004b764b7221 */ /* 0x010fcc0000010000 */
[----:B------:R-:W2:Y:S08]  /*15880*/  MUFU.EX2 R73, R73 ;  /* 0x0000004900497308 */ /* 0x000eb00000000800 */
[----:B------:R-:W4:Y:S01]  /*15890*/  MUFU.EX2 R121, R121 ;  /* 0x0000007900797308 */ /* 0x000f220000000800 */
[----:B-1----:R-:W-:Y:S01]  /*158a0*/  FADD.FTZ R14, R74, R14 ;  /* 0x0000000e4a0e7221 */ /* 0x002fe20000010000 */
[----:B------:R-:W-:-:S06]  /*158b0*/  FADD.FTZ R75, R119, R75 ;  /* 0x0000004b774b7221 */ /* 0x000fcc0000010000 */
[----:B------:R-:W1:Y:S08]  /*158c0*/  MUFU.EX2 R92, R92 ;  /* 0x0000005c005c7308 */ /* 0x000e700000000800 */
[----:B------:R-:W1:Y:S01]  /*158d0*/  MUFU.EX2 R122, R122 ;  /* 0x0000007a007a7308 */ /* 0x000e620000000800 */
[----:B0-----:R-:W-:Y:S01]  /*158e0*/  FADD.FTZ R14, R96, R14 ;  /* 0x0000000e600e7221 */ /* 0x001fe20000010000 */
[----:B---3--:R-:W-:-:S06]  /*158f0*/  FADD.FTZ R75, R120, R75 ;  /* 0x0000004b784b7221 */ /* 0x008fcc0000010000 */
[----:B------:R-:W0:Y:S01]  /*15900*/  MUFU.EX2 R140, R140 ;  /* 0x0000008c008c7308 */ /* 0x000e220000000800 */
[----:B--2---:R-:W-:Y:S01]  /*15910*/  FADD.FTZ R14, R73, R14 ;  /* 0x0000000e490e7221 */ /* 0x004fe20000010000 */
[----:B----4-:R-:W-:-:S06]  /*15920*/  FADD.FTZ R75, R121, R75 ;  /* 0x0000004b794b7221 */ /* 0x010fcc0000010000 */
[----:B------:R-:W2:Y:S08]  /*15930*/  MUFU.EX2 R95, R95 ;  /* 0x0000005f005f7308 */ /* 0x000eb00000000800 */
[----:B------:R-:W3:Y:S01]  /*15940*/  MUFU.EX2 R145, R145 ;  /* 0x0000009100917308 */ /* 0x000ee20000000800 */
[----:B-1----:R-:W-:Y:S01]  /*15950*/  FADD.FTZ R14, R92, R14 ;  /* 0x0000000e5c0e7221 */ /* 0x002fe20000010000 */
[----:B------:R-:W-:-:S06]  /*15960*/  FADD.FTZ R75, R122, R75 ;  /* 0x0000004b7a4b7221 */ /* 0x000fcc0000010000 */
[----:B------:R-:W1:Y:S08]  /*15970*/  MUFU.EX2 R85, R82 ;  /* 0x0000005200557308 */ /* 0x000e700000000800 */
[----:B------:R-:W4:Y:S01]  /*15980*/  MUFU.EX2 R143, R143 ;  /* 0x0000008f008f7308 */ /* 0x000f220000000800 */
[----:B------:R-:W-:Y:S01]  /*15990*/  FADD.FTZ R14, R84, R14 ;  /* 0x0000000e540e7221 */ /* 0x000fe20000010000 */
[----:B0-----:R-:W-:-:S06]  /*159a0*/  FADD.FTZ R75, R140, R75 ;  /* 0x0000004b8c4b7221 */ /* 0x001fcc0000010000 */
[----:B------:R-:W0:Y:S08]  /*159b0*/  MUFU.EX2 R88, R88 ;  /* 0x0000005800587308 */ /* 0x000e300000000800 */
[----:B------:R-:W0:Y:S01]  /*159c0*/  MUFU.EX2 R142, R142 ;  /* 0x0000008e008e7308 */ /* 0x000e220000000800 */
[----:B--2---:R-:W-:Y:S01]  /*159d0*/  FADD.FTZ R14, R95, R14 ;  /* 0x0000000e5f0e7221 */ /* 0x004fe20000010000 */
[----:B---3--:R-:W-:-:S06]  /*159e0*/  FADD.FTZ R75, R145, R75 ;  /* 0x0000004b914b7221 */ /* 0x008fcc0000010000 */
[----:B------:R-:W2:Y:S08]  /*159f0*/  MUFU.EX2 R101, R101 ;  /* 0x0000006500657308 */ /* 0x000eb00000000800 */
[----:B------:R-:W3:Y:S01]  /*15a00*/  MUFU.EX2 R141, R141 ;  /* 0x0000008d008d7308 */ /* 0x000ee20000000800 */
[----:B-1----:R-:W-:Y:S01]  /*15a10*/  FADD.FTZ R14, R85, R14 ;  /* 0x0000000e550e7221 */ /* 0x002fe20000010000 */
[----:B----4-:R-:W-:-:S06]  /*15a20*/  FADD.FTZ R75, R143, R75 ;  /* 0x0000004b8f4b7221 */ /* 0x010fcc0000010000 */
[----:B------:R-:W1:Y:S01]  /*15a30*/  MUFU.EX2 R93, R93 ;  /* 0x0000005d005d7308 */ /* 0x000e620000000800 */
[----:B------:R-:W-:-:S07]  /*15a40*/  F2FP.F16.F32.PACK_AB R80, R80, R76 ;  /* 0x0000004c5050723e */ /* 0x000fce00000000ff */
[----:B------:R-:W4:Y:S01]  /*15a50*/  MUFU.EX2 R146, R146 ;  /* 0x0000009200927308 */ /* 0x000f220000000800 */
[----:B------:R-:W-:Y:S01]  /*15a60*/  F2FP.F16.F32.PACK_AB R76, R74, R97 ;  /* 0x000000614a4c723e */ /* 0x000fe200000000ff */
[----:B0-----:R-:W-:Y:S01]  /*15a70*/  FADD.FTZ R14, R88, R14 ;  /* 0x0000000e580e7221 */ /* 0x001fe20000010000 */
[----:B------:R-:W-:-:S05]  /*15a80*/  FADD.FTZ R74, R142, R75 ;  /* 0x0000004b8e4a7221 */ /* 0x000fca0000010000 */
[----:B------:R-:W0:Y:S01]  /*15a90*/  MUFU.EX2 R91, R147 ;  /* 0x00000093005b7308 */ /* 0x000e220000000800 */
[----:B------:R-:W-:Y:S01]  /*15aa0*/  F2FP.F16.F32.PACK_AB R78, R73, R96 ;  /* 0x00000060494e723e */ /* 0x000fe200000000ff */
[----:B--2---:R-:W-:Y:S01]  /*15ab0*/  FADD.FTZ R14, R101, R14 ;  /* 0x0000000e650e7221 */ /* 0x004fe20000010000 */
[----:B---3--:R-:W-:-:S05]  /*15ac0*/  FADD.FTZ R73, R141, R74 ;  /* 0x0000004a8d497221 */ /* 0x008fca0000010000 */
[----:B------:R-:W2:Y:S01]  /*15ad0*/  MUFU.EX2 R148, R148 ;  /* 0x0000009400947308 */ /* 0x000ea20000000800 */
[----:B-1----:R-:W-:Y:S01]  /*15ae0*/  FADD.FTZ R75, R93, R14 ;  /* 0x0000000e5d4b7221 */ /* 0x002fe20000010000 */
[----:B----4-:R-:W-:-:S06]  /*15af0*/  FADD.FTZ R14, R146, R73 ;  /* 0x00000049920e7221 */ /* 0x010fcc0000010000 */
[----:B------:R-:W1:Y:S01]  /*15b00*/  MUFU.EX2 R149, R149 ;  /* 0x0000009500957308 */ /* 0x000e620000000800 */
[----:B0-----:R-:W-:-:S07]  /*15b10*/  FADD.FTZ R73, R91, R14 ;  /* 0x0000000e5b497221 */ /* 0x001fce0000010000 */
[----:B------:R-:W0:Y:S08]  /*15b20*/  MUFU.EX2 R100, R100 ;  /* 0x0000006400647308 */ /* 0x000e300000000800 */
[----:B------:R-:W3:Y:S01]  /*15b30*/  MUFU.EX2 R150, R150 ;  /* 0x0000009600967308 */ /* 0x000ee20000000800 */
[----:B--2---:R-:W-:-:S07]  /*15b40*/  FADD.FTZ R14, R148, R73 ;  /* 0x00000049940e7221 */ /* 0x004fce0000010000 */
[----:B------:R-:W2:Y:S01]  /*15b50*/  MUFU.EX2 R94, R94 ;  /* 0x0000005e005e7308 */ /* 0x000ea20000000800 */
[----:B-1----:R-:W-:-:S07]  /*15b60*/  FADD.FTZ R73, R149, R14 ;  /* 0x0000000e95497221 */ /* 0x002fce0000010000 */
[----:B------:R-:W1:Y:S01]  /*15b70*/  MUFU.EX2 R99, R99 ;  /* 0x0000006300637308 */ /* 0x000e620000000800 */
[----:B0-----:R-:W-:-:S07]  /*15b80*/  FADD.FTZ R75, R100, R75 ;  /* 0x0000004b644b7221 */ /* 0x001fce0000010000 */
[----:B------:R-:W0:Y:S08]  /*15b90*/  MUFU.EX2 R86, R90 ;  /* 0x0000005a00567308 */ /* 0x000e300000000800 */
[----:B------:R-:W-:Y:S08]  /*15ba0*/  MUFU.EX2 R151, R151 ;  /* 0x0000009700977308 */ /* 0x000ff00000000800 */
[----:B------:R-:W4:Y:S01]  /*15bb0*/  MUFU.EX2 R152, R152 ;  /* 0x0000009800987308 */ /* 0x000f220000000800 */
[----:B---3--:R-:W-:Y:S01]  /*15bc0*/  FADD.FTZ R14, R150, R73 ;  /* 0x00000049960e7221 */ /* 0x008fe20000010000 */
[----:B--2---:R-:W-:Y:S01]  /*15bd0*/  FADD.FTZ R74, R94, R75 ;  /* 0x0000004b5e4a7221 */ /* 0x004fe20000010000 */
[----:B------:R-:W2:Y:S05]  /*15be0*/  LDL R73, [R1+0x30] ;  /* 0x0000300001497983 */ /* 0x000eaa0000100800 */
[----:B------:R-:W3:Y:S01]  /*15bf0*/  MUFU.EX2 R98, R98 ;  /* 0x0000006200627308 */ /* 0x000ee20000000800 */
[----:B-1----:R-:W-:-:S04]  /*15c00*/  FADD.FTZ R75, R99, R74 ;  /* 0x0000004a634b7221 */ /* 0x002fc80000010000 */
[----:B0-----:R-:W-:Y:S01]  /*15c10*/  FADD.FTZ R75, R86, R75 ;  /* 0x0000004b564b7221 */ /* 0x001fe20000010000 */
[----:B----4-:R-:W-:Y:S01]  /*15c20*/  F2FP.F16.F32.PACK_AB R87, R152, R151 ;  /* 0x000000979857723e */ /* 0x010fe200000000ff */
[----:B------:R-:W-:-:S04]  /*15c30*/  FADD.FTZ R151, R151, R14 ;  /* 0x0000000e97977221 */ /* 0x000fc80000010000 */
[----:B------:R-:W-:Y:S01]  /*15c40*/  FADD.FTZ R14, R152, R151 ;  /* 0x00000097980e7221 */ /* 0x000fe20000010000 */
[----:B---3--:R-:W-:-:S05]  /*15c50*/  FADD.FTZ R74, R98, R75 ;  /* 0x0000004b624a7221 */ /* 0x008fca0000010000 */
[----:B------:R-:W-:Y:S04]  /*15c60*/  STL [R1+0x18], R74 ;  /* 0x0000184a01007387 */ /* 0x000fe80000100800 */
[----:B------:R-:W-:Y:S04]  /*15c70*/  STL [R1+0x38], R14 ;  /* 0x0000380e01007387 */ /* 0x000fe80000100800 */
[----:B------:R0:W5:Y:S01]  /*15c80*/  LDL R152, [R1+0x3c] ;  /* 0x00003c0001987983 */ /* 0x0001620000100800 */
[----:B------:R-:W-:Y:S02]  /*15c90*/  F2FP.F16.F32.PACK_AB R136, R135, R136 ;  /* 0x000000888788723e */ /* 0x000fe400000000ff */
[----:B------:R-:W-:-:S02]  /*15ca0*/  F2FP.F16.F32.PACK_AB R138, R133, R134 ;  /* 0x00000086858a723e */ /* 0x000fc400000000ff */
[----:B------:R-:W-:Y:S02]  /*15cb0*/  F2FP.F16.F32.PACK_AB R139, R102, R79 ;  /* 0x0000004f668b723e */ /* 0x000fe400000000ff */
[----:B------:R-:W-:Y:S02]  /*15cc0*/  F2FP.F16.F32.PACK_AB R132, R131, R132 ;  /* 0x000000848384723e */ /* 0x000fe400000000ff */
        /* <DEDUP_REMOVED lines=8> */
[----:B------:R-:W-:Y:S02]  /*15d50*/  F2FP.F16.F32.PACK_AB R82, R77, R89 ;  /* 0x000000594d52723e */ /* 0x000fe400000000ff */
[----:B------:R-:W-:Y:S01]  /*15d60*/  F2FP.F16.F32.PACK_AB R83, R118, R83 ;  /* 0x000000537653723e */ /* 0x000fe200000000ff */
[----:B------:R-:W-:Y:S01]  /*15d70*/  STSM.16.M88.4 [R17+0x25b00], R136 ;  /* 0x025b008811007844 */ /* 0x000fe20000000200 */
[----:B------:R-:W-:-:S03]  /*15d80*/  F2FP.F16.F32.PACK_AB R77, R120, R119 ;  /* 0x00000077784d723e */ /* 0x000fc600000000ff */
[----:B------:R-:W-:Y:S01]  /*15d90*/  STSM.16.M88.4 [R17+0x27300], R132 ;  /* 0x0273008411007844 */ /* 0x000fe20000000200 */
[----:B------:R-:W-:-:S03]  /*15da0*/  F2FP.F16.F32.PACK_AB R79, R122, R121 ;  /* 0x000000797a4f723e */ /* 0x000fc600000000ff */
[----:B------:R-:W-:Y:S01]  /*15db0*/  STSM.16.M88.4 [R17+0x28b00], R128 ;  /* 0x028b008011007844 */ /* 0x000fe20000000200 */
[----:B------:R-:W-:-:S03]  /*15dc0*/  F2FP.F16.F32.PACK_AB R88, R101, R88 ;  /* 0x000000586558723e */ /* 0x000fc600000000ff */
[----:B------:R1:W-:Y:S01]  /*15dd0*/  STSM.16.M88.4 [R17+0x2a300], R80 ;  /* 0x02a3005011007844 */ /* 0x0003e20000000200 */
[----:B------:R-:W-:Y:S02]  /*15de0*/  F2FP.F16.F32.PACK_AB R89, R146, R141 ;  /* 0x0000008d9259723e */ /* 0x000fe400000000ff */
[----:B------:R-:W-:Y:S02]  /*15df0*/  F2FP.F16.F32.PACK_AB R90, R100, R93 ;  /* 0x0000005d645a723e */ /* 0x000fe400000000ff */
[----:B------:R-:W-:Y:S02]  /*15e00*/  F2FP.F16.F32.PACK_AB R91, R148, R91 ;  /* 0x0000005b945b723e */ /* 0x000fe400000000ff */
[----:B------:R-:W-:Y:S01]  /*15e10*/  F2FP.F16.F32.PACK_AB R86, R98, R86 ;  /* 0x000000566256723e */ /* 0x000fe200000000ff */
[----:B------:R0:W-:Y:S01]  /*15e20*/  STSM.16.M88.4 [R17+0x2bb00], R76 ;  /* 0x02bb004c11007844 */ /* 0x0001e20000000200 */
[----:B-1----:R-:W-:Y:S02]  /*15e30*/  F2FP.F16.F32.PACK_AB R80, R84, R92 ;  /* 0x0000005c5450723e */ /* 0x002fe400000000ff */
[----:B------:R-:W-:-:S02]  /*15e40*/  F2FP.F16.F32.PACK_AB R81, R145, R140 ;  /* 0x0000008c9151723e */ /* 0x000fc400000000ff */
[----:B------:R-:W-:Y:S02]  /*15e50*/  F2FP.F16.F32.PACK_AB R82, R85, R95 ;  /* 0x0000005f5552723e */ /* 0x000fe400000000ff */
[----:B------:R-:W-:Y:S02]  /*15e60*/  F2FP.F16.F32.PACK_AB R83, R142, R143 ;  /* 0x0000008f8e53723e */ /* 0x000fe400000000ff */
[----:B------:R-:W-:Y:S02]  /*15e70*/  F2FP.F16.F32.PACK_AB R84, R99, R94 ;  /* 0x0000005e6354723e */ /* 0x000fe400000000ff */
[----:B------:R-:W-:Y:S01]  /*15e80*/  F2FP.F16.F32.PACK_AB R85, R150, R149 ;  /* 0x000000959655723e */ /* 0x000fe200000000ff */
[----:B------:R0:W-:Y:S04]  /*15e90*/  STSM.16.M88.4 [R17+0x2d300], R80 ;  /* 0x02d3005011007844 */ /* 0x0001e80000000200 */
        /* <DEDUP_REMOVED lines=58> */
[----:B------:R-:W-:Y:S01]  /*16240*/  IMAD.MOV.U32 R15, RZ, RZ, R20 ;  /* 0x000000ffff0f7224 */ /* 0x000fe200078e0014 */
[C---:B--2---:R-:W-:Y:S01]  /*16250*/  ISETP.GT.AND P2, PT, R0.reuse, R73, PT ;  /* 0x000000490000720c */ /* 0x044fe20003f44270 */
[----:B------:R-:W-:Y:S01]  /*16260*/  VIADD R0, R0, 0xffffffff ;  /* 0xffffffff00007836 */ /* 0x000fe20000000000 */
[----:B-1----:R-:W-:-:S11]  /*16270*/  NOP ;  /* 0x0000000000007918 */ /* 0x002fd60000000000 */
[----:B0-----:R-:W-:Y:S05]  /*16280*/  @P2 BRA `(.L_x_2454) ;  /* 0xffffffa000f82947 */ /* 0x001fea000383ffff */
[----:B------:R0:W-:Y:S02]  /*16290*/  STL [R1+0x14], R0 ;  /* 0x0000140001007387 */ /* 0x0001e40000100800 */
.L_x_2443:
[----:B------:R-:W2:Y:S04]  /*162a0*/  LDL R14, [R1+0x8c] ;  /* 0x00008c00010e7983 */ /* 0x000ea80000100800 */
[----:B0-----:R-:W2:Y:S02]  /*162b0*/  LDL R0, [R1+0x14] ;  /* 0x0000140001007983 */ /* 0x001ea40000100800 */
[----:B--2---:R-:W-:-:S13]  /*162c0*/  ISETP.GE.AND P2, PT, R0, R14, PT ;  /* 0x0000000e0000720c */ /* 0x004fda0003f46270 */
[----:B------:R-:W-:Y:S05]  /*162d0*/  @!P2 BRA `(.L_x_2455) ;  /* 0x00000050007ca947 */ /* 0x000fea0003800000 */
[----:B------:R0:W5:Y:S01]  /*162e0*/  LDL.LU R145, [R1+0x3c] ;  /* 0x00003c0001917983 */ /* 0x0001620000300800 */
[----:B------:R-:W-:Y:S02]  /*162f0*/  IMAD.MOV.U32 R15, RZ, RZ, R72 ;  /* 0x000000ffff0f7224 */ /* 0x000fe400078e0048 */
[----:B------:R-:W-:Y:S02]  /*16300*/  IMAD.MOV.U32 R0, RZ, RZ, R20 ;  /* 0x000000ffff007224 */ /* 0x000fe400078e0014 */
[----:B------:R-:W-:-:S07]  /*16310*/  IMAD.MOV.U32 R14, RZ, RZ, R19 ;  /* 0x000000ffff0e7224 */ /* 0x000fce00078e0013 */
.L_x_2466:
        /* <DEDUP_REMOVED lines=9> */
[----:B------:R-:W-:Y:S05]  /*163b0*/  @P2 BRA `(.L_x_2456) ;  /* 0x0000000000302947 */ /* 0x000fea0003800000 */
[----:B------:R-:W-:Y:S05]  /*163c0*/  @!P1 BRA `(.L_x_2457) ;  /* 0x0000000000049947 */ /* 0x000fea0003800000 */
[----:B------:R-:W-:Y:S01]  /*163d0*/  BPT.TRAP 0x1 ;  /* 0x000000040000795c */ /* 0x000fe20000300000 */
.L_x_2457:
[----:B------:R-:W-:Y:S01]  /*163e0*/  IMAD R20, R19, 0x8, R16 ;  /* 0x0000000813147824 */ /* 0x000fe200078e0210 */
[----:B-1----:R-:W-:-:S04]  /*163f0*/  SHF.L.U32 R21, R21, 0x1f, RZ ;  /* 0x0000001f15157819 */ /* 0x002fc800000006ff */
[----:B------:R1:W2:Y:S01]  /*16400*/  SYNCS.PHASECHK.TRANS64.TRYWAIT P3, [R20+URZ+0x31c30], R21 ;  /* 0x031c3015140075a7 */ /* 0x0002a2000806017f */
[----:B------:R-:W-:Y:S05]  /*16410*/  @!P1 BRA `(.L_x_2458) ;  /* 0x0000000000049947 */ /* 0x000fea0003800000 */
[----:B------:R-:W-:Y:S01]  /*16420*/  BPT.TRAP 0x1 ;  /* 0x000000040000795c */ /* 0x000fe20000300000 */
.L_x_2458:
[----:B------:R-:W-:Y:S04]  /*16430*/  BSSY B0, `(.L_x_2456) ;  /* 0x0000004000007945 */ /* 0x000fe80003800000 */
[----:B--2---:R-:W-:Y:S05]  /*16440*/  @P3 BRA `(.L_x_2459) ;  /* 0x0000000000083947 */ /* 0x004fea0003800000 */
[----:B------:R-:W2:Y:S02]  /*16450*/  SYNCS.PHASECHK.TRANS64.TRYWAIT P3, [R20+URZ+0x31c30], R21 ;  /* 0x031c3015140075a7 */ /* 0x000ea4000806017f */
[----:B--2---:R-:W-:Y:S05]  /*16460*/  @!P3 BRA `(.L_x_2460) ;  /* 0x0000011800f0b947 */ /* 0x004fea0003800000 */
.L_x_2459:
[----:B------:R-:W-:Y:S05]  /*16470*/  BSYNC B0 ;  /* 0x0000000000007941 */ /* 0x000fea0003800000 */
.L_x_2456:
[----:B-12---:R-:W2:Y:S01]  /*16480*/  LDL R20, [R1+0x70] ;  /* 0x0000700001147983 */ /* 0x006ea20000100800 */
[----:B------:R-:W1:Y:S01]  /*16490*/  S2R R72, SR_TID.X ;  /* 0x0000000000487919 */ /* 0x000e620000002100 */
[----:B------:R-:W-:Y:S01]  /*164a0*/  IMAD.MOV.U32 R73, RZ, RZ, -0x7fffffe0 ;  /* 0x80000020ff497424 */ /* 0x000fe200078e00ff */
[----:B------:R-:W-:Y:S05]  /*164b0*/  WARPSYNC.ALL ;  /* 0x0000000000007948 */ /* 0x000fea0003800000 */
[----:B------:R-:W-:Y:S01]  /*164c0*/  R2UR UR59, R73 ;  /* 0x00000000493b72ca */ /* 0x000fe200000e0000 */
[----:B------:R-:W-:Y:S01]  /*164d0*/  IMAD.MOV.U32 R149, RZ, RZ, -0x7fffffe0 ;  /* 0x80000020ff957424 */ /* 0x000fe200078e00ff */
[----:B-1----:R-:W-:-:S05]  /*164e0*/  SHF.R.U32.HI R72, RZ, 0x7, R72 ;  /* 0x00000007ff487819 */ /* 0x002fca0000011648 */
        /* <DEDUP_REMOVED lines=13> */
[----:B-1----:R-:W-:Y:S02]  /*165c0*/  MOV R76, UR7 ;  /* 0x00000007004c7c02 */ /* 0x002fe40008000f00 */
        /* <DEDUP_REMOVED lines=86> */
[----:B------:R-:W-:-:S05]  /*16b30*/  R2UR UR57, R9 ;  /* 0x00000000093972ca */ /* 0x000fca00000e0000 */
[----:B------:R-:W-:Y:S02]  /*16b40*/  MOV R157, UR58 ;  /* 0x0000003a009d7c02 */ /* 0x000fe40008000f00 */
[----:B------:R-:W-:Y:S01]  /*16b50*/  MOV R152, UR59 ;  /* 0x0000003b00987c02 */ /* 0x000fe20008000f00 */
[----:B------:R-:W-:Y:S01]  /*16b60*/  UMOV UR59, UR9 ;  /* 0x00000009003b7c82 */ /* 0x000fe20008000000 */
[----:B------:R-:W-:Y:S01]  /*16b70*/  UMOV UR58, UR8 ;  /* 0x00000008003a7c82 */ /* 0x000fe20008000000 */
        /* <DEDUP_REMOVED lines=53> */
[----:B-1----:R-:W-:Y:S02]  /*16ed0*/  MOV R17, UR61 ;  /* 0x0000003d00117c02 */ /* 0x002fe40008000f00 */
[----:B------:R-:W-:Y:S02]  /*16ee0*/  R2UR UR61, R73 ;  /* 0x00000000493d72ca */ /* 0x000fe400000e0000 */
[----:B--2---:R-:W-:Y:S01]  /*16ef0*/  MOV R16, UR60 ;  /* 0x0000003c00107c02 */ /* 0x004fe20008000f00 */
        /* <DEDUP_REMOVED lines=120> */
[----:B-1----:R-:W-:Y:S01]  /*17680*/  MOV R15, UR23 ;  /* 0x00000017000f7c02 */ /* 0x002fe20008000f00 */
[----:B------:R-:W-:Y:S01]  /*17690*/  UMOV UR23, UR21 ;  /* 0x0000001500177c82 */ /* 0x000fe20008000000 */
[----:B------:R-:W-:Y:S02]  /*176a0*/  R2UR UR21, R13 ;  /* 0x000000000d1572ca */ /* 0x000fe400000e0000 */
[----:B--2---:R-:W-:Y:S01]  /*176b0*/  MOV R14, UR22 ;  /* 0x00000016000e7c02 */ /* 0x004fe20008000f00 */
        /* <DEDUP_REMOVED lines=66> */
[----:B------:R-:W-:-:S05]  /*17ae0*/  IMAD.MOV.U32 R21, RZ, RZ, -0x7fffffe0 ;  /* 0x80000020ff157424 */ /* 0x000fca00078e00ff */
[----:B------:R-:W-:Y:S01]  /*17af0*/  R2UR UR27, R21 ;  /* 0x00000000151b72ca */ /* 0x000fe200000e0000 */
[----:B------:R-:W-:Y:S02]  /*17b00*/  WARPGROUP.DEPBAR.LE gsb0, 0x0 ;  /* 0x00008000000079c5 */ /* 0x000fe40000010000 */
[----:B------:R-:W-:-:S06]  /*17b10*/  WARPGROUP.ARRIVE ;  /* 0x00000000000079c5 */ /* 0x000fcc0000000000 */
[----:B------:R-:W-:Y:S04]  /*17b20*/  HGMMA.64x16x16.F32 R136, gdesc[UR56], R136, gsb0 ;  /* 0x00200000388879f0 */ /* 0x000fe80008000888 */
[----:B------:R-:W-:Y:S02]  /*17b30*/  MOV R150, UR27 ;  /* 0x0000001b00967c02 */ /* 0x000fe40008000f00 */
[----:B------:R-:W-:Y:S02]  /*17b40*/  MOV R149, UR26 ;  /* 0x0000001a00957c02 */ /* 0x000fe40008000f00 */
        /* <DEDUP_REMOVED lines=207> */
[----:B-1----:R-:W-:Y:S05]  /*18840*/  @P2 BRA `(.L_x_2461) ;  /* 0x0000000000302947 */ /* 0x002fea0003800000 */
[----:B------:R-:W-:Y:S05]  /*18850*/  @!P1 BRA `(.L_x_2462) ;  /* 0x0000000000049947 */ /* 0x000fea0003800000 */
[----:B------:R-:W-:Y:S01]  /*18860*/  BPT.TRAP 0x1 ;  /* 0x000000040000795c */ /* 0x000fe20000300000 */
.L_x_2462:
[----:B------:R-:W-:Y:S01]  /*18870*/  SHF.L.U32 R20, R145, 0x1f, RZ ;  /* 0x0000001f91147819 */ /* 0x000fe200000006ff */
[----:B-----5:R-:W-:-:S04]  /*18880*/  IMAD R21, R14, 0x8, R16 ;  /* 0x000000080e157824 */ /* 0x020fc800078e0210 */
[----:B------:R1:W2:Y:S01]  /*18890*/  SYNCS.PHASECHK.TRANS64.TRYWAIT P2, [R21+URZ+0x31c50], R20 ;  /* 0x031c5014150075a7 */ /* 0x0002a2000804017f */
[----:B------:R-:W-:Y:S05]  /*188a0*/  @!P1 BRA `(.L_x_2463) ;  /* 0x0000000000049947 */ /* 0x000fea0003800000 */
[----:B------:R-:W-:Y:S01]  /*188b0*/  BPT.TRAP 0x1 ;  /* 0x000000040000795c */ /* 0x000fe20000300000 */
.L_x_2463:
[----:B------:R-:W-:Y:S04]  /*188c0*/  BSSY B0, `(.L_x_2461) ;  /* 0x0000004000007945 */ /* 0x000fe80003800000 */
[----:B--2---:R-:W-:Y:S05]  /*188d0*/  @P2 BRA `(.L_x_2464) ;  /* 0x0000000000082947 */ /* 0x004fea0003800000 */
[----:B------:R-:W2:Y:S02]  /*188e0*/  SYNCS.PHASECHK.TRANS64.TRYWAIT P2, [R21+URZ+0x31c50], R20 ;  /* 0x031c5014150075a7 */ /* 0x000ea4000804017f */
[----:B--2---:R-:W-:Y:S05]  /*188f0*/  @!P2 BRA `(.L_x_2465) ;  /* 0x000000f400e0a947 */ /* 0x004fea0003800000 */
.L_x_2464:
[----:B------:R-:W-:Y:S05]  /*18900*/  BSYNC B0 ;  /* 0x0000000000007941 */ /* 0x000fea0003800000 */
.L_x_2461:
        /* <DEDUP_REMOVED lines=8> */
[----:B------:R-:W-:Y:S01]  /*18990*/  STL [R1+0xf0], R3 ;  /* 0x0000f00301007387 */ /* 0x000fe20000100800 */
[----:B------:R-:W-:Y:S01]  /*189a0*/  FMUL.FTZ R137, R120, UR61 ;  /* 0x0000003d78897c20 */ /* 0x000fe20008410000 */
[----:B------:R-:W-:Y:S01]  /*189b0*/  FMUL.FTZ R136, R121, UR61 ;  /* 0x0000003d79887c20 */ /* 0x000fe20008410000 */
[----:B------:R-:W-:Y:S01]  /*189c0*/  FMUL.FTZ R129, R124, UR61 ;  /* 0x0000003d7c817c20 */ /* 0x000fe20008410000 */
[----:B------:R3:W-:Y:S01]  /*189d0*/  STL [R1+0xec], R2 ;  /* 0x0000ec0201007387 */ /* 0x0007e20000100800 */
[----:B------:R-:W-:Y:S01]  /*189e0*/  FMUL.FTZ R128, R125, UR61 ;  /* 0x0000003d7d807c20 */ /* 0x000fe20008410000 */
[----:B------:R-:W4:Y:S01]  /*189f0*/  MUFU.TANH R155, R155 ;  /* 0x0000009b009b7308 */ /* 0x000f220000002400 */
        /* <DEDUP_REMOVED lines=8> */
[----:B-12---:R-:W-:Y:S01]  /*18a80*/  FMNMX.FTZ R20, R156, R0, !PT ;  /* 0x000000009c147209 */ /* 0x006fe20007810000 */
[----:B------:R-:W-:Y:S01]  /*18a90*/  FMUL.FTZ R109, R109, UR61 ;  /* 0x0000003d6d6d7c20 */ /* 0x000fe20008410000 */
[----:B------:R-:W-:Y:S01]  /*18aa0*/  FMUL.FTZ R96, R96, UR61 ;  /* 0x0000003d60607c20 */ /* 0x000fe20008410000 */
[----:B------:R-:W-:Y:S01]  /*18ab0*/  FMUL.FTZ R97, R97, UR61 ;  /* 0x0000003d61617c20 */ /* 0x000fe20008410000 */
[----:B------:R-:W-:Y:S01]  /*18ac0*/  FMUL.FTZ R117, R100, UR61 ;  /* 0x0000003d64757c20 */ /* 0x000fe20008410000 */
[----:B------:R-:W-:Y:S01]  /*18ad0*/  FMUL.FTZ R101, R101, UR61 ;  /* 0x0000003d65657c20 */ /* 0x000fe20008410000 */
[----:B------:R-:W-:Y:S01]  /*18ae0*/  FMUL.FTZ R88, R88, UR61 ;  /* 0x0000003d58587c20 */ /* 0x000fe20008410000 */
[----:B------:R-:W1:Y:S01]  /*18af0*/  MUFU.TANH R145, R145 ;  /* 0x0000009100917308 */ /* 0x000e620000002400 */
[----:B----4-:R-:W-:Y:S01]  /*18b00*/  FMNMX.FTZ R20, R155, R20, !PT ;  /* 0x000000149b147209 */ /* 0x010fe20007810000 */
        /* <DEDUP_REMOVED lines=13> */
[----:B------:R-:W-:Y:S05]  /*18be0*/  WARPSYNC.ALL ;  /* 0x0000000000007948 */ /* 0x000fea0003800000 */
[----:B---3--:R0:W3:Y:S01]  /*18bf0*/  MUFU.TANH R2, R138 ;  /* 0x0000008a00027308 */ /* 0x0080e20000002400 */
[----:B-1----:R-:W-:Y:S01]  /*18c00*/  FMNMX.FTZ R20, R145, R20, !PT ;  /* 0x0000001491147209 */ /* 0x002fe20007810000 */
[----:B------:R-:W-:Y:S01]  /*18c10*/  FMUL.FTZ R134, R134, UR61 ;  /* 0x0000003d86867c20 */ /* 0x000fe20008410000 */
[----:B------:R-:W-:Y:S01]  /*18c20*/  FMUL.FTZ R139, R139, UR61 ;  /* 0x0000003d8b8b7c20 */ /* 0x000fe20008410000 */
[----:B------:R-:W-:Y:S01]  /*18c30*/  ULDC UR4, c[0x0][0x988] ;  /* 0x0002620000047ab9 */ /* 0x000fe20000000800 */
[----:B--2---:R-:W-:Y:S01]  /*18c40*/  FMNMX.FTZ R20, R141, R20, !PT ;  /* 0x000000148d147209 */ /* 0x004fe20007810000 */
[----:B------:R-:W-:Y:S01]  /*18c50*/  FMUL.FTZ R126, R126, UR61 ;  /* 0x0000003d7e7e7c20 */ /* 0x000fe20008410000 */
[----:B------:R-:W-:Y:S01]  /*18c60*/  FMUL.FTZ R123, R123, UR61 ;  /* 0x0000003d7b7b7c20 */ /* 0x000fe20008410000 */
[----:B------:R-:W1:Y:S01]  /*18c70*/  MUFU.TANH R140, R140 ;  /* 0x0000008c008c7308 */ /* 0x000e620000002400 */
[----:B0-----:R-:W-:Y:S01]  /*18c80*/  FMUL.FTZ R138, R132, UR61 ;  /* 0x0000003d848a7c20 */ /* 0x001fe20008410000 */
[----:B------:R-:W-:Y:S01]  /*18c90*/  FMUL.FTZ R132, R133, UR61 ;  /* 0x0000003d85847c20 */ /* 0x000fe20008410000 */
[----:B------:R-:W-:Y:S01]  /*18ca0*/  FMUL.FTZ R114, R114, UR61 ;  /* 0x0000003d72727c20 */ /* 0x000fe20008410000 */
[----:B------:R-:W-:Y:S01]  /*18cb0*/  FMUL.FTZ R157, R115, UR61 ;  /* 0x0000003d739d7c20 */ /* 0x000fe20008410000 */
[----:B------:R-:W-:Y:S01]  /*18cc0*/  FMUL.FTZ R143, R143, UR61 ;  /* 0x0000003d8f8f7c20 */ /* 0x000fe20008410000 */
[----:B------:R-:W-:Y:S01]  /*18cd0*/  FMUL.FTZ R122, R122, UR61 ;  /* 0x0000003d7a7a7c20 */ /* 0x000fe20008410000 */
[----:B------:R-:W-:Y:S01]  /*18ce0*/  FMUL.FTZ R131, R131, UR61 ;  /* 0x0000003d83837c20 */ /* 0x000fe20008410000 */
[----:B------:R-:W0:Y:S01]  /*18cf0*/  MUFU.TANH R138, R138 ;  /* 0x0000008a008a7308 */ /* 0x000e220000002400 */
[----:B---3--:R-:W-:Y:S01]  /*18d00*/  STL [R1+0x40], R2 ;  /* 0x0000400201007387 */ /* 0x008fe20000100800 */
[----:B------:R-:W-:Y:S01]  /*18d10*/  FMUL.FTZ R142, R142, UR61 ;  /* 0x0000003d8e8e7c20 */ /* 0x000fe20008410000 */
[----:B------:R-:W-:Y:S01]  /*18d20*/  FMUL.FTZ R130, R130, UR61 ;  /* 0x0000003d82827c20 */ /* 0x000fe20008410000 */
[----:B------:R-:W-:Y:S01]  /*18d30*/  FMUL.FTZ R135, R135, UR61 ;  /* 0x0000003d87877c20 */ /* 0x000fe20008410000 */
[----:B------:R-:W-:-:S03]  /*18d40*/  FMUL.FTZ R127, R127, UR61 ;  /* 0x0000003d7f7f7c20 */ /* 0x000fc60008410000 */
        /* <DEDUP_REMOVED lines=60> */
[----:B------:R2:W-:Y:S01]  /*19110*/  MUFU.TANH R3, R139 ;  /* 0x0000008b00037308 */ /* 0x0005e20000002400 */
[----:B-1----:R-:W-:-:S05]  /*19120*/  FMNMX.FTZ R20, R147, R20, !PT ;  /* 0x0000001493147209 */ /* 0x002fca0007810000 */
[----:B------:R-:W1:Y:S02]  /*19130*/  SHFL.BFLY PT, R21, R20, 0x2, 0x1f ;  /* 0x0c401f0014157f89 */ /* 0x000e6400000e0000 */
[----:B------:R-:W-:Y:S01]  /*19140*/  MUFU.TANH R93, R126 ;  /* 0x0000007e005d7308 */ /* 0x000fe20000002400 */
[----:B--2---:R-:W-:Y:S01]  /*19150*/  FMUL.FTZ R139, R118, UR61 ;  /* 0x0000003d768b7c20 */ /* 0x004fe20008410000 */
[----:B0-----:R-:W-:-:S06]  /*19160*/  IMAD.MOV.U32 R118, RZ, RZ, R152 ;  /* 0x000000ffff767224 */ /* 0x001fcc00078e0098 */
[----:B------:R-:W-:Y:S08]  /*19170*/  MUFU.TANH R81, R123 ;  /* 0x0000007b00517308 */ /* 0x000ff00000002400 */
[----:B------:R-:W-:Y:S01]  /*19180*/  MUFU.TANH R100, R114 ;  /* 0x0000007200647308 */ /* 0x000fe20000002400 */
[----:B-1----:R-:W-:-:S07]  /*19190*/  FMNMX.FTZ R20, R20, R21, !PT ;  /* 0x0000001514147209 */ /* 0x002fce0007810000 */
[----:B------:R-:W0:Y:S01]  /*191a0*/  MUFU.TANH R133, R143 ;  /* 0x0000008f00857308 */ /* 0x000e220000002400 */
[----:B------:R-:W1:Y:S07]  /*191b0*/  SHFL.BFLY PT, R21, R20, 0x1, 0x1f ;  /* 0x0c201f0014157f89 */ /* 0x000e6e00000e0000 */
[----:B------:R0:W-:Y:S08]  /*191c0*/  MUFU.TANH R84, R122 ;  /* 0x0000007a00547308 */ /* 0x0001f00000002400 */
[----:B------:R-:W-:Y:S01]  /*191d0*/  MUFU.TANH R143, R131 ;  /* 0x00000083008f7308 */ /* 0x000fe20000002400 */
[----:B0-----:R-:W-:-:S07]  /*191e0*/  IMAD.MOV.U32 R122, RZ, RZ, R133 ;  /* 0x000000ffff7a7224 */ /* 0x001fce00078e0085 */
[----:B------:R-:W-:Y:S01]  /*191f0*/  MUFU.TANH R2, R142 ;  /* 0x0000008e00027308 */ /* 0x000fe20000002400 */
[----:B-1----:R-:W-:Y:S01]  /*19200*/  FMNMX.FTZ R20, R20, R21, !PT ;  /* 0x0000001514147209 */ /* 0x002fe20007810000 */
[----:B------:R-:W-:-:S04]  /*19210*/  IMAD.U32 R21, RZ, RZ, UR4 ;  /* 0x00000004ff157e24 */ /* 0x000fc8000f8e00ff */
[CC--:B------:R-:W-:Y:S01]  /*19220*/  FMUL.FTZ R152, R20.reuse, R21.reuse ;  /* 0x0000001514987220 */ /* 0x0c0fe20000410000 */
[----:B------:R-:W-:Y:S01]  /*19230*/  FADD.FTZ R0, -R20, R0 ;  /* 0x0000000014007221 */ /* 0x000fe20000010100 */
[----:B------:R0:W-:Y:S02]  /*19240*/  MUFU.TANH R142, R130 ;  /* 0x00000082008e7308 */ /* 0x0001e40000002400 */
[-CC-:B------:R-:W-:Y:S01]  /*19250*/  FFMA.FTZ R126, R113, R21.reuse, -R152.reuse ;  /* 0x00000015717e7223 */ /* 0x180fe20000010898 */
[-C--:B------:R-:W-:Y:S01]  /*19260*/  FMUL.FTZ R0, R0, R21.reuse ;  /* 0x0000001500007220 */ /* 0x080fe20000410000 */
[----:B------:R-:W2:Y:S01]  /*19270*/  LDL.LU R113, [R1+0x18] ;  /* 0x0000180001717983 */ /* 0x000ea20000300800 */
[-CC-:B------:R-:W-:Y:S01]  /*19280*/  FFMA.FTZ R114, R156, R21.reuse, -R152.reuse ;  /* 0x000000159c727223 */ /* 0x180fe20000010898 */
[-CC-:B------:R-:W-:Y:S01]  /*19290*/  FFMA.FTZ R115, R155, R21.reuse, -R152.reuse ;  /* 0x000000159b737223 */ /* 0x180fe20000010898 */
[-CC-:B------:R-:W-:Y:S01]  /*192a0*/  FFMA.FTZ R77, R104, R21.reuse, -R152.reuse ;  /* 0x00000015684d7223 */ /* 0x180fe20000010898 */
[----:B------:R-:W3:Y:S01]  /*192b0*/  LDL.LU R123, [R1+0x40] ;  /* 0x00004000017b7983 */ /* 0x000ee20000300800 */
[----:B------:R-:W-:Y:S01]  /*192c0*/  MUFU.EX2 R0, R0 ;  /* 0x0000000000007308 */ /* 0x000fe20000000800 */
[-CC-:B------:R-:W-:Y:S01]  /*192d0*/  FFMA.FTZ R72, R146, R21.reuse, -R152.reuse ;  /* 0x0000001592487223 */ /* 0x180fe20000010898 */
[-CC-:B------:R-:W-:Y:S01]  /*192e0*/  FFMA.FTZ R145, R145, R21.reuse, -R152.reuse ;  /* 0x0000001591917223 */ /* 0x180fe20000010898 */
[-CC-:B------:R-:W-:Y:S01]  /*192f0*/  FFMA.FTZ R76, R97, R21.reuse, -R152.reuse ;  /* 0x00000015614c7223 */ /* 0x180fe20000010898 */
[-CC-:B------:R-:W-:Y:S01]  /*19300*/  FFMA.FTZ R73, R101, R21.reuse, -R152.reuse ;  /* 0x0000001565497223 */ /* 0x180fe20000010898 */
[----:B0-----:R-:W-:-:S03]  /*19310*/  FFMA.FTZ R130, R136, R21, -R152 ;  /* 0x0000001588827223 */ /* 0x001fc60000010898 */
[----:B------:R0:W1:Y:S01]  /*19320*/  MUFU.TANH R80, R135 ;  /* 0x0000008700507308 */ /* 0x0000620000002400 */
[-CC-:B------:R-:W-:Y:S01]  /*19330*/  FFMA.FTZ R85, R121, R21.reuse, -R152.reuse ;  /* 0x0000001579557223 */ /* 0x180fe20000010898 */
[-CC-:B------:R-:W-:Y:S01]  /*19340*/  FFMA.FTZ R131, R137, R21.reuse, -R152.reuse ;  /* 0x0000001589837223 */ /* 0x180fe20000010898 */
[-CC-:B------:R-:W-:Y:S01]  /*19350*/  FFMA.FTZ R133, R138, R21.reuse, -R152.reuse ;  /* 0x000000158a857223 */ /* 0x180fe20000010898 */
[-C--:B------:R-:W-:Y:S01]  /*19360*/  FFMA.FTZ R134, R140, R21.reuse, -R152 ;  /* 0x000000158c867223 */ /* 0x080fe20000010898 */
[----:B------:R-:W-:Y:S02]  /*19370*/  IMAD.MOV.U32 R155, RZ, RZ, R100 ;  /* 0x000000ffff9b7224 */ /* 0x000fe400078e0064 */
[----:B------:R-:W-:Y:S01]  /*19380*/  FMUL.FTZ R82, R82, UR61 ;  /* 0x0000003d52527c20 */ /* 0x000fe20008410000 */
[----:B------:R-:W-:Y:S01]  /*19390*/  FMUL.FTZ R83, R83, UR61 ;  /* 0x0000003d53537c20 */ /* 0x000fe20008410000 */
[----:B------:R4:W-:Y:S01]  /*193a0*/  MUFU.EX2 R104, R114 ;  /* 0x0000007200687308 */ /* 0x0009e20000000800 */
[-CC-:B------:R-:W-:Y:S01]  /*193b0*/  FFMA.FTZ R97, R117, R21.reuse, -R152.reuse ;  /* 0x0000001575617223 */ /* 0x180fe20000010898 */
[----:B------:R-:W-:Y:S01]  /*193c0*/  FMUL.FTZ R86, R86, UR61 ;  /* 0x0000003d56567c20 */ /* 0x000fe20008410000 */
[----:B------:R-:W-:Y:S01]  /*193d0*/  FMUL.FTZ R87, R87, UR61 ;  /* 0x0000003d57577c20 */ /* 0x000fe20008410000 */
[-CC-:B------:R-:W-:Y:S01]  /*193e0*/  FFMA.FTZ R132, R132, R21.reuse, -R152.reuse ;  /* 0x0000001584847223 */ /* 0x180fe20000010898 */
[-CC-:B------:R-:W-:Y:S01]  /*193f0*/  FFMA.FTZ R129, R129, R21.reuse, -R152.reuse ;  /* 0x0000001581817223 */ /* 0x180fe20000010898 */
[----:B------:R-:W-:-:S02]  /*19400*/  FFMA.FTZ R128, R128, R21, -R152 ;  /* 0x0000001580807223 */ /* 0x000fc40000010898 */
[----:B------:R-:W-:Y:S01]  /*19410*/  MUFU.EX2 R115, R115 ;  /* 0x0000007300737308 */ /* 0x000fe20000000800 */
[----:B------:R-:W-:Y:S01]  /*19420*/  FMUL.FTZ R117, R106, UR61 ;  /* 0x0000003d6a757c20 */ /* 0x000fe20008410000 */
[----:B------:R-:W-:Y:S02]  /*19430*/  IMAD.MOV.U32 R136, RZ, RZ, R93 ;  /* 0x000000ffff887224 */ /* 0x000fe400078e005d */
[----:B0-----:R-:W-:-:S04]  /*19440*/  FFMA.FTZ R135, R141, R21, -R152 ;  /* 0x000000158d877223 */ /* 0x001fc80000010898 */
[----:B------:R-:W-:Y:S01]  /*19450*/  MUFU.EX2 R72, R72 ;  /* 0x0000004800487308 */ /* 0x000fe20000000800 */
[----:B------:R-:W-:Y:S01]  /*19460*/  FMUL.FTZ R121, R98, UR61 ;  /* 0x0000003d62797c20 */ /* 0x000fe20008410000 */
[----:B-1----:R-:W-:Y:S02]  /*19470*/  IMAD.MOV.U32 R137, RZ, RZ, R80 ;  /* 0x000000ffff897224 */ /* 0x002fe400078e0050 */
[----:B------:R-:W-:-:S04]  /*19480*/  IMAD.MOV.U32 R138, RZ, RZ, R81 ;  /* 0x000000ffff8a7224 */ /* 0x000fc800078e0051 */
[----:B------:R-:W-:Y:S01]  /*19490*/  MUFU.EX2 R106, R145 ;  /* 0x00000091006a7308 */ /* 0x000fe20000000800 */
[-CC-:B------:R-:W-:Y:S01]  /*194a0*/  FFMA.FTZ R93, R88, R21.reuse, -R152.reuse ;  /* 0x00000015585d7223 */ /* 0x180fe20000010898 */
[-C--:B------:R-:W-:Y:S01]  /*194b0*/  FFMA.FTZ R88, R89, R21.reuse, -R152 ;  /* 0x0000001559587223 */ /* 0x080fe20000010898 */
[----:B------:R-:W-:Y:S02]  /*194c0*/  IMAD.MOV.U32 R141, RZ, RZ, R84 ;  /* 0x000000ffff8d7224 */ /* 0x000fe400078e0054 */
[-C--:B------:R-:W-:Y:S01]  /*194d0*/  FFMA.FTZ R89, R124, R21.reuse, -R152 ;  /* 0x000000157c597223 */ /* 0x080fe20000010898 */
[----:B------:R-:W-:Y:S02]  /*194e0*/  IMAD.MOV.U32 R124, RZ, RZ, R122 ;  /* 0x000000ffff7c7224 */ /* 0x000fe400078e007a */
[----:B------:R-:W-:Y:S02]  /*194f0*/  IMAD.MOV.U32 R122, RZ, RZ, R143 ;  /* 0x000000ffff7a7224 */ /* 0x000fe400078e008f */
[----:B------:R-:W-:Y:S01]  /*19500*/  FFMA.FTZ R143, R153, R21, -R152 ;  /* 0x00000015998f7223 */ /* 0x000fe20000010898 */
[----:B------:R-:W-:Y:S01]  /*19510*/  IMAD.MOV.U32 R153, RZ, RZ, R141 ;  /* 0x000000ffff997224 */ /* 0x000fe200078e008d */
[----:B------:R0:W1:Y:S01]  /*19520*/  MUFU.TANH R92, R127 ;  /* 0x0000007f005c7308 */ /* 0x0000620000002400 */
[----:B------:R-:W-:-:S02]  /*19530*/  IMAD.MOV.U32 R98, RZ, RZ, R142 ;  /* 0x000000ffff627224 */ /* 0x000fc400078e008e */
[----:B----4-:R-:W-:Y:S02]  /*19540*/  IMAD.MOV.U32 R114, RZ, RZ, R137 ;  /* 0x000000ffff727224 */ /* 0x010fe400078e0089 */
[-C--:B------:R-:W-:Y:S01]  /*19550*/  FFMA.FTZ R140, R154, R21.reuse, -R152 ;  /* 0x000000159a8c7223 */ /* 0x080fe20000010898 */
[----:B------:R-:W-:Y:S02]  /*19560*/  IMAD.MOV.U32 R154, RZ, RZ, R138 ;  /* 0x000000ffff9a7224 */ /* 0x000fe400078e008a */
[-C--:B------:R-:W-:Y:S01]  /*19570*/  FFMA.FTZ R80, R109, R21.reuse, -R152 ;  /* 0x000000156d507223 */ /* 0x080fe20000010898 */
[----:B------:R-:W-:Y:S01]  /*19580*/  IMAD.MOV.U32 R109, RZ, RZ, R136 ;  /* 0x000000ffff6d7224 */ /* 0x000fe200078e0088 */
[----:B------:R-:W4:Y:S01]  /*19590*/  MUFU.TANH R157, R157 ;  /* 0x0000009d009d7308 */ /* 0x000f220000002400 */
[-CC-:B0-----:R-:W-:Y:S01]  /*195a0*/  FFMA.FTZ R127, R112, R21.reuse, -R152.reuse ;  /* 0x00000015707f7223 */ /* 0x181fe20000010898 */
[----:B------:R-:W-:Y:S01]  /*195b0*/  FFMA.FTZ R84, R116, R21, -R152 ;  /* 0x0000001574547223 */ /* 0x000fe20000010898 */
[----:B------:R-:W-:-:S05]  /*195c0*/  FMUL.FTZ R116, R119, UR61 ;  /* 0x0000003d77747c20 */ /* 0x000fca0008410000 */
[----:B------:R-:W0:Y:S01]  /*195d0*/  MUFU.TANH R139, R139 ;  /* 0x0000008b008b7308 */ /* 0x000e220000002400 */
[----:B-1----:R-:W-:Y:S02]  /*195e0*/  IMAD.MOV.U32 R112, RZ, RZ, R92 ;  /* 0x000000ffff707224 */ /* 0x002fe400078e005c */
[----:B------:R-:W-:Y:S02]  /*195f0*/  FFMA.FTZ R92, R108, R21, -R152 ;  /* 0x000000156c5c7223 */ /* 0x000fe40000010898 */
[----:B------:R-:W-:-:S03]  /*19600*/  IMAD.MOV.U32 R108, RZ, RZ, R112 ;  /* 0x000000ffff6c7224 */ /* 0x000fc600078e0070 */
[----:B------:R-:W1:Y:S01]  /*19610*/  MUFU.TANH R116, R116 ;  /* 0x0000007400747308 */ /* 0x000e620000002400 */
[----:B------:R-:W-:Y:S01]  /*19620*/  FMUL.FTZ R119, R110, UR61 ;  /* 0x0000003d6e777c20 */ /* 0x000fe20008410000 */
[-CC-:B------:R-:W-:Y:S01]  /*19630*/  FFMA.FTZ R100, R96, R21.reuse, -R152.reuse ;  /* 0x0000001560647223 */ /* 0x180fe20000010898 */
[----:B------:R-:W-:-:S05]  /*19640*/  FFMA.FTZ R96, R120, R21, -R152 ;  /* 0x0000001578607223 */ /* 0x000fca0000010898 */
[----:B------:R-:W1:Y:S01]  /*19650*/  MUFU.TANH R117, R117 ;  /* 0x0000007500757308 */ /* 0x000e620000002400 */
[----:B------:R-:W-:-:S07]  /*19660*/  FMUL.FTZ R120, R111, UR61 ;  /* 0x0000003d6f787c20 */ /* 0x000fce0008410000 */
[----:B------:R-:W-:Y:S01]  /*19670*/  MUFU.TANH R119, R119 ;  /* 0x0000007700777308 */ /* 0x000fe20000002400 */
        /* <DEDUP_REMOVED lines=9> */
[----:B------:R-:W-:Y:S08]  /*19710*/  MUFU.TANH R112, R112 ;  /* 0x0000007000707308 */ /* 0x000ff00000002400 */
[----:B------:R-:W-:Y:S08]  /*19720*/  MUFU.TANH R136, R136 ;  /* 0x0000008800887308 */ /* 0x000ff00000002400 */
[----:B------:R-:W-:Y:S08]  /*19730*/  MUFU.TANH R137, R137 ;  /* 0x0000008900897308 */ /* 0x000ff00000002400 */
[----:B------:R-:W-:Y:S01]  /*19740*/  MUFU.TANH R82, R82 ;  /* 0x0000005200527308 */ /* 0x000fe20000002400 */
[----:B------:R-:W-:-:S07]  /*19750*/  FMUL.FTZ R142, R74, UR61 ;  /* 0x0000003d4a8e7c20 */ /* 0x000fce0008410000 */
[----:B------:R-:W-:Y:S01]  /*19760*/  MUFU.TANH R83, R83 ;  /* 0x0000005300537308 */ /* 0x000fe20000002400 */
[----:B------:R-:W-:-:S07]  /*19770*/  FMUL.FTZ R145, R75, UR61 ;  /* 0x0000003d4b917c20 */ /* 0x000fce0008410000 */
[----:B------:R-:W-:Y:S01]  /*19780*/  MUFU.TANH R86, R86 ;  /* 0x0000005600567308 */ /* 0x000fe20000002400 */
[----:B--2---:R-:W-:-:S04]  /*19790*/  FFMA.FTZ R101, R0, R113, R104 ;  /* 0x0000007100657223 */ /* 0x004fc80000010068 */
[----:B------:R-:W-:-:S04]  /*197a0*/  FADD.FTZ R101, R115, R101 ;  /* 0x0000006573657221 */ /* 0x000fc80000010000 */
[----:B------:R-:W-:-:S04]  /*197b0*/  FADD.FTZ R101, R72, R101 ;  /* 0x0000006548657221 */ /* 0x000fc80000010000 */
[C---:B------:R-:W-:Y:S01]  /*197c0*/  FADD.FTZ R141, R106.reuse, R101 ;  /* 0x000000656a8d7221 */ /* 0x040fe20000010000 */
[----:B------:R-:W-:Y:S02]  /*197d0*/  F2FP.F16.F32.PACK_AB R106, R106, R72 ;  /* 0x000000486a6a723e */ /* 0x000fe400000000ff */
[----:B---3-5:R-:W-:-:S04]  /*197e0*/  FMNMX.FTZ R72, R123, R15, !PT ;  /* 0x0000000f7b487209 */ /* 0x028fc80007810000 */
[----:B------:R-:W-:-:S04]  /*197f0*/  FMNMX.FTZ R72, R3, R72, !PT ;  /* 0x0000004803487209 */ /* 0x000fc80007810000 */
[----:B------:R-:W-:Y:S01]  /*19800*/  FMNMX.FTZ R72, R2, R72, !PT ;  /* 0x0000004802487209 */ /* 0x000fe20007810000 */
[----:B------:R-:W-:-:S03]  /*19810*/  IMAD.MOV.U32 R101, RZ, RZ, R122 ;  /* 0x000000ffff657224 */ /* 0x000fc600078e007a */
[----:B------:R-:W-:Y:S02]  /*19820*/  FMNMX.FTZ R72, R124, R72, !PT ;  /* 0x000000487c487209 */ /* 0x000fe40007810000 */
[----:B------:R-:W-:Y:S02]  /*19830*/  F2FP.F16.F32.PACK_AB R104, R115, R104 ;  /* 0x000000687368723e */ /* 0x000fe400000000ff */
[----:B------:R-:W-:Y:S01]  /*19840*/  FMNMX.FTZ R72, R98, R72, !PT ;  /* 0x0000004862487209 */ /* 0x000fe20007810000 */
[----:B------:R-:W-:-:S03]  /*19850*/  IMAD.MOV.U32 R115, RZ, RZ, R118 ;  /* 0x000000ffff737224 */ /* 0x000fc600078e0076 */
[----:B------:R-:W-:-:S04]  /*19860*/  FMNMX.FTZ R72, R101, R72, !PT ;  /* 0x0000004865487209 */ /* 0x000fc80007810000 */
[----:B------:R-:W-:-:S04]  /*19870*/  FMNMX.FTZ R72, R115, R72, !PT ;  /* 0x0000004873487209 */ /* 0x000fc80007810000 */
[----:B------:R-:W-:-:S04]  /*19880*/  FMNMX.FTZ R72, R114, R72, !PT ;  /* 0x0000004872487209 */ /* 0x000fc80007810000 */
[----:B------:R-:W-:-:S04]  /*19890*/  FMNMX.FTZ R72, R153, R72, !PT ;  /* 0x0000004899487209 */ /* 0x000fc80007810000 */
[----:B------:R-:W-:-:S04]  /*198a0*/  FMNMX.FTZ R72, R154, R72, !PT ;  /* 0x000000489a487209 */ /* 0x000fc80007810000 */
[----:B------:R-:W-:Y:S01]  /*198b0*/  FMNMX.FTZ R72, R109, R72, !PT ;  /* 0x000000486d487209 */ /* 0x000fe20007810000 */
[----:B------:R-:W-:-:S03]  /*198c0*/  FMUL.FTZ R118, R107, UR61 ;  /* 0x0000003d6b767c20 */ /* 0x000fc60008410000 */
[----:B------:R-:W-:-:S04]  /*198d0*/  FMNMX.FTZ R72, R108, R72, !PT ;  /* 0x000000486c487209 */ /* 0x000fc80007810000 */
[----:B------:R-:W-:Y:S01]  /*198e0*/  FMNMX.FTZ R72, R155, R72, !PT ;  /* 0x000000489b487209 */ /* 0x000fe20007810000 */
[----:B------:R-:W2:Y:S03]  /*198f0*/  MUFU.TANH R118, R118 ;  /* 0x0000007600767308 */ /* 0x000ea60000002400 */
[----:B----4-:R-:W-:-:S04]  /*19900*/  FMNMX.FTZ R72, R157, R72, !PT ;  /* 0x000000489d487209 */ /* 0x010fc80007810000 */
[----:B0-----:R-:W-:Y:S01]  /*19910*/  FMNMX.FTZ R72, R139, R72, !PT ;  /* 0x000000488b487209 */ /* 0x001fe20007810000 */
[----:B------:R-:W-:-:S03]  /*19920*/  FMUL.FTZ R122, R99, UR61 ;  /* 0x0000003d637a7c20 */ /* 0x000fc60008410000 */
[----:B-1----:R-:W-:-:S04]  /*19930*/  FMNMX.FTZ R72, R116, R72, !PT ;  /* 0x0000004874487209 */ /* 0x002fc80007810000 */
[----:B------:R-:W-:Y:S01]  /*19940*/  FMNMX.FTZ R72, R117, R72, !PT ;  /* 0x0000004875487209 */ /* 0x000fe20007810000 */
[----:B------:R-:W0:Y:S03]  /*19950*/  MUFU.TANH R122, R122 ;  /* 0x0000007a007a7308 */ /* 0x000e260000002400 */
[----:B--2---:R-:W-:-:S04]  /*19960*/  FMNMX.FTZ R72, R118, R72, !PT ;  /* 0x0000004876487209 */ /* 0x004fc80007810000 */
[----:B------:R-:W-:Y:S01]  /*19970*/  FMNMX.FTZ R72, R119, R72, !PT ;  /* 0x0000004877487209 */ /* 0x000fe20007810000 */
[----:B------:R-:W-:-:S03]  /*19980*/  FMUL.FTZ R113, R91, UR61 ;  /* 0x0000003d5b717c20 */ /* 0x000fc60008410000 */
[----:B------:R-:W-:-:S04]  /*19990*/  FMNMX.FTZ R72, R120, R72, !PT ;  /* 0x0000004878487209 */ /* 0x000fc80007810000 */
[----:B------:R-:W-:Y:S01]  /*199a0*/  FMNMX.FTZ R72, R121, R72, !PT ;  /* 0x0000004879487209 */ /* 0x000fe20007810000 */
[----:B------:R-:W1:Y:S03]  /*199b0*/  MUFU.TANH R113, R113 ;  /* 0x0000007100717308 */ /* 0x000e660000002400 */
[----:B0-----:R-:W-:-:S04]  /*199c0*/  FMNMX.FTZ R72, R122, R72, !PT ;  /* 0x000000487a487209 */ /* 0x001fc80007810000 */
[----:B------:R-:W-:-:S04]  /*199d0*/  FMNMX.FTZ R72, R110, R72, !PT ;  /* 0x000000486e487209 */ /* 0x000fc80007810000 */
[----:B------:R-:W-:-:S04]  /*199e0*/  FMNMX.FTZ R72, R111, R72, !PT ;  /* 0x000000486f487209 */ /* 0x000fc80007810000 */
[----:B------:R-:W-:-:S04]  /*199f0*/  FMNMX.FTZ R72, R112, R72, !PT ;  /* 0x0000004870487209 */ /* 0x000fc80007810000 */
[----:B-1----:R-:W-:Y:S01]  /*19a00*/  FMNMX.FTZ R72, R113, R72, !PT ;  /* 0x0000004871487209 */ /* 0x002fe20007810000 */
[----:B------:R-:W0:Y:S03]  /*19a10*/  MUFU.TANH R87, R87 ;  /* 0x0000005700577308 */ /* 0x000e260000002400 */
[----:B------:R-:W-:Y:S01]  /*19a20*/  FMNMX.FTZ R72, R136, R72, !PT ;  /* 0x0000004888487209 */ /* 0x000fe20007810000 */
[----:B------:R-:W-:-:S03]  /*19a30*/  FFMA.FTZ R125, R125, R21, -R152 ;  /* 0x000000157d7d7223 */ /* 0x000fc60000010898 */
[----:B------:R-:W-:Y:S01]  /*19a40*/  FMNMX.FTZ R72, R137, R72, !PT ;  /* 0x0000004889487209 */ /* 0x000fe20007810000 */
[-CC-:B------:R-:W-:Y:S01]  /*19a50*/  FFMA.FTZ R81, R105, R21.reuse, -R152.reuse ;  /* 0x0000001569517223 */ /* 0x180fe20000010898 */
[-CC-:B------:R-:W-:Y:S01]  /*19a60*/  FFMA.FTZ R146, R148, R21.reuse, -R152.reuse ;  /* 0x0000001594927223 */ /* 0x180fe20000010898 */
[-CC-:B------:R-:W-:Y:S01]  /*19a70*/  FFMA.FTZ R149, R149, R21.reuse, -R152.reuse ;  /* 0x0000001595957223 */ /* 0x180fe20000010898 */
[-CC-:B------:R-:W-:Y:S01]  /*19a80*/  FFMA.FTZ R150, R150, R21.reuse, -R152.reuse ;  /* 0x0000001596967223 */ /* 0x180fe20000010898 */
[-CC-:B------:R-:W-:Y:S01]  /*19a90*/  FFMA.FTZ R151, R151, R21.reuse, -R152.reuse ;  /* 0x0000001597977223 */ /* 0x180fe20000010898 */
[----:B------:R-:W1:Y:S01]  /*19aa0*/  MUFU.TANH R142, R142 ;  /* 0x0000008e008e7308 */ /* 0x000e620000002400 */
[----:B------:R-:W-:Y:S01]  /*19ab0*/  FFMA.FTZ R152, R147, R21, -R152 ;  /* 0x0000001593987223 */ /* 0x000fe20000010898 */
[----:B------:R-:W-:Y:S01]  /*19ac0*/  FMNMX.FTZ R72, R82, R72, !PT ;  /* 0x0000004852487209 */ /* 0x000fe20007810000 */
[----:B------:R-:W-:Y:S01]  /*19ad0*/  FMUL.FTZ R147, R78, UR61 ;  /* 0x0000003d4e937c20 */ /* 0x000fe20008410000 */
[----:B------:R-:W-:-:S02]  /*19ae0*/  FMUL.FTZ R148, R79, UR61 ;  /* 0x0000003d4f947c20 */ /* 0x000fc40008410000 */
[----:B------:R-:W-:Y:S02]  /*19af0*/  FMNMX.FTZ R72, R83, R72, !PT ;  /* 0x0000004853487209 */ /* 0x000fe40007810000 */
[----:B------:R-:W2:Y:S02]  /*19b00*/  MUFU.TANH R145, R145 ;  /* 0x0000009100917308 */ /* 0x000ea40000002400 */
[----:B------:R-:W-:-:S06]  /*19b10*/  FMNMX.FTZ R72, R86, R72, !PT ;  /* 0x0000004856487209 */ /* 0x000fcc0007810000 */
[----:B------:R-:W3:Y:S01]  /*19b20*/  MUFU.TANH R147, R147 ;  /* 0x0000009300937308 */ /* 0x000ee20000002400 */
[----:B0-----:R-:W-:-:S07]  /*19b30*/  FMNMX.FTZ R72, R87, R72, !PT ;  /* 0x0000004857487209 */ /* 0x001fce0007810000 */
[----:B------:R-:W0:Y:S01]  /*19b40*/  MUFU.TANH R148, R148 ;  /* 0x0000009400947308 */ /* 0x000e220000002400 */
[----:B-1----:R-:W-:-:S04]  /*19b50*/  FMNMX.FTZ R72, R142, R72, !PT ;  /* 0x000000488e487209 */ /* 0x002fc80007810000 */
[----:B--2---:R-:W-:-:S04]  /*19b60*/  FMNMX.FTZ R72, R145, R72, !PT ;  /* 0x0000004891487209 */ /* 0x004fc80007810000 */
[----:B---3--:R-:W-:-:S04]  /*19b70*/  FMNMX.FTZ R72, R147, R72, !PT ;  /* 0x0000004893487209 */ /* 0x008fc80007810000 */
[----:B0-----:R-:W-:-:S05]  /*19b80*/  FMNMX.FTZ R72, R148, R72, !PT ;  /* 0x0000004894487209 */ /* 0x001fca0007810000 */
[----:B------:R-:W0:Y:S02]  /*19b90*/  SHFL.BFLY PT, R74, R72, 0x2, 0x1f ;  /* 0x0c401f00484a7f89 */ /* 0x000e2400000e0000 */
[----:B0-----:R-:W-:-:S05]  /*19ba0*/  FMNMX.FTZ R72, R72, R74, !PT ;  /* 0x0000004a48487209 */ /* 0x001fca0007810000 */
[----:B------:R-:W0:Y:S02]  /*19bb0*/  SHFL.BFLY PT, R74, R72, 0x1, 0x1f ;  /* 0x0c201f00484a7f89 */ /* 0x000e2400000e0000 */
[----:B0-----:R-:W-:-:S05]  /*19bc0*/  FMNMX.FTZ R72, R72, R74, !PT ;  /* 0x0000004a48487209 */ /* 0x001fca0007810000 */
[----:B------:R-:W-:-:S04]  /*19bd0*/  FMUL.FTZ R138, R72, R21 ;  /* 0x00000015488a7220 */ /* 0x000fc80000410000 */
[-CC-:B------:R-:W-:Y:S01]  /*19be0*/  FFMA.FTZ R105, R123, R21.reuse, -R138.reuse ;  /* 0x000000157b697223 */ /* 0x180fe2000001088a */
[-CC-:B------:R-:W-:Y:S01]  /*19bf0*/  FFMA.FTZ R107, R3, R21.reuse, -R138.reuse ;  /* 0x00000015036b7223 */ /* 0x180fe2000001088a */
[-CC-:B------:R-:W-:Y:S01]  /*19c00*/  FFMA.FTZ R123, R2, R21.reuse, -R138.reuse ;  /* 0x00000015027b7223 */ /* 0x180fe2000001088a */
[----:B------:R1:W5:Y:S01]  /*19c10*/  LDL.LU R3, [R1+0xf0] ;  /* 0x0000f00001037983 */ /* 0x0003620000300800 */
[-CC-:B------:R-:W-:Y:S01]  /*19c20*/  FFMA.FTZ R95, R101, R21.reuse, -R138.reuse ;  /* 0x00000015655f7223 */ /* 0x180fe2000001088a */
[-CC-:B------:R-:W-:Y:S02]  /*19c30*/  FFMA.FTZ R101, R153, R21.reuse, -R138.reuse ;  /* 0x0000001599657223 */ /* 0x180fe4000001088a */
[----:B------:R1:W5:Y:S04]  /*19c40*/  LDL.LU R2, [R1+0xec] ;  /* 0x0000ec0001027983 */ /* 0x0003680000300800 */
[----:B------:R-:W2:Y:S01]  /*19c50*/  LDL R153, [R1+0x7c] ;  /* 0x00007c0001997983 */ /* 0x000ea20000100800 */
[----:B------:R-:W-:Y:S01]  /*19c60*/  FFMA.FTZ R91, R110, R21, -R138 ;  /* 0x000000156e5b7223 */ /* 0x000fe2000001088a */
[----:B------:R-:W-:-:S05]  /*19c70*/  VIADD R110, R16, 0x200 ;  /* 0x00000200106e7836 */ /* 0x000fca0000000000 */
        /* <DEDUP_REMOVED lines=19> */
[----:B------:R-:W-:Y:S01]  /*19db0*/  R2UR UR30, R112 ;  /* 0x00000000701e72ca */ /* 0x000fe200000e0000 */
[C---:B------:R-:W-:Y:S02]  /*19dc0*/  VIADD R112, R110.reuse, 0x1c0 ;  /* 0x000001c06e707836 */ /* 0x040fe40000000000 */
        /* <DEDUP_REMOVED lines=54> */
[----:B------:R-:W-:Y:S01]  /*1a130*/  FFMA.FTZ R78, R136, R21, -R138 ;  /* 0x00000015884e7223 */ /* 0x000fe2000001088a */
        /* <DEDUP_REMOVED lines=20> */
[-CC-:B------:R-:W-:Y:S01]  /*1a280*/  FFMA.FTZ R103, R109, R21.reuse, -R138.reuse ;  /* 0x000000156d677223 */ /* 0x180fe2000001088a */
[----:B------:R-:W-:Y:S02]  /*1a290*/  FFMA.FTZ R109, R155, R21, -R138 ;  /* 0x000000159b6d7223 */ /* 0x000fe4000001088a */
[----:B------:R-:W0:Y:S01]  /*1a2a0*/  S2R R155, SR_TID.X ;  /* 0x00000000009b7919 */ /* 0x000e220000002100 */
[----:B------:R-:W-:-:S04]  /*1a2b0*/  FADD.FTZ R15, -R72, R15 ;  /* 0x0000000f480f7221 */ /* 0x000fc80000010100 */
[-C--:B------:R-:W-:Y:S01]  /*1a2c0*/  FMUL.FTZ R15, R15, R21.reuse ;  /* 0x000000150f0f7220 */ /* 0x080fe20000410000 */
[----:B------:R-:W-:Y:S01]  /*1a2d0*/  MUFU.EX2 R105, R105 ;  /* 0x0000006900697308 */ /* 0x000fe20000000800 */
[----:B------:R-:W-:-:S07]  /*1a2e0*/  FFMA.FTZ R79, R137, R21, -R138 ;  /* 0x00000015894f7223 */ /* 0x000fce000001088a */
[----:B------:R-:W2:Y:S01]  /*1a2f0*/  MUFU.EX2 R15, R15 ;  /* 0x0000000f000f7308 */ /* 0x000ea20000000800 */
[----:B------:R-:W-:Y:S02]  /*1a300*/  WARPGROUP.DEPBAR.LE gsb0, 0x0 ;  /* 0x00008000000079c5 */ /* 0x000fe40000010000 */
[----:B------:R-:W-:-:S06]  /*1a310*/  WARPGROUP.ARRIVE ;  /* 0x00000000000079c5 */ /* 0x000fcc0000000000 */
[----:B------:R-:W-:Y:S01]  /*1a320*/  HGMMA.64x96x16.F32 R24, gdesc[UR36].tnspB, R24, gsb0 ;  /* 0x41600000241879f0 */ /* 0x000fe20008000818 */
[----:B------:R-:W3:Y:S01]  /*1a330*/  MUFU.EX2 R110, R107 ;  /* 0x0000006b006e7308 */ /* 0x000ee20000000800 */
[----:B0-----:R-:W-:Y:S01]  /*1a340*/  SHF.R.U32.HI R137, RZ, 0x7, R155 ;  /* 0x00000007ff897819 */ /* 0x001fe2000001169b */
[----:B------:R-:W-:Y:S01]  /*1a350*/  FFMA.FTZ R124, R124, R21, -R138 ;  /* 0x000000157c7c7223 */ /* 0x000fe2000001088a */
[----:B------:R-:W-:-:S03]  /*1a360*/  ISETP.GE.U32.AND P2, PT, R155, 0x180, PT ;  /* 0x000001809b00780c */ /* 0x000fc60003f46070 */
[----:B------:R-:W-:Y:S02]  /*1a370*/  VIADD R111, R137, 0x9 ;  /* 0x00000009896f7836 */ /* 0x000fe40000000000 */
[----:B------:R-:W-:Y:S01]  /*1a380*/  MUFU.EX2 R107, R123 ;  /* 0x0000007b006b7308 */ /* 0x000fe20000000800 */
[----:B--2---:R-:W-:Y:S02]  /*1a390*/  FFMA.FTZ R112, R15, R136, R105 ;  /* 0x000000880f707223 */ /* 0x004fe40000010069 */
[----:B------:R-:W-:-:S05]  /*1a3a0*/  SEL R111, R111, 0x9, !P2 ;  /* 0x000000096f6f7807 */ /* 0x000fca0005000000 */
[----:B------:R-:W-:Y:S01]  /*1a3b0*/  MUFU.EX2 R124, R124 ;  /* 0x0000007c007c7308 */ /* 0x000fe20000000800 */
[----:B---3--:R-:W-:Y:S01]  /*1a3c0*/  F2FP.F16.F32.PACK_AB R105, R110, R105 ;  /* 0x000000696e69723e */ /* 0x008fe200000000ff */
[----:B------:R-:W-:-:S06]  /*1a3d0*/  FFMA.FTZ R94, R98, R21, -R138 ;  /* 0x00000015625e7223 */ /* 0x000fcc000001088a */
[----:B------:R-:W0:Y:S01]  /*1a3e0*/  MUFU.EX2 R135, R135 ;  /* 0x0000008700877308 */ /* 0x000e220000000800 */
[----:B------:R-:W-:-:S07]  /*1a3f0*/  FFMA.FTZ R98, R115, R21, -R138 ;  /* 0x0000001573627223 */ /* 0x000fce000001088a */
[----:B------:R-:W2:Y:S01]  /*1a400*/  MUFU.EX2 R134, R134 ;  /* 0x0000008600867308 */ /* 0x000ea20000000800 */
[----:B------:R-:W-:-:S07]  /*1a410*/  FFMA.FTZ R99, R114, R21, -R138 ;  /* 0x0000001572637223 */ /* 0x000fce000001088a */
[----:B------:R-:W3:Y:S01]  /*1a420*/  MUFU.EX2 R133, R133 ;  /* 0x0000008500857308 */ /* 0x000ee20000000800 */
[----:B0-----:R-:W-:-:S07]  /*1a430*/  FADD.FTZ R141, R135, R141 ;  /* 0x0000008d878d7221 */ /* 0x001fce0000010000 */
[----:B------:R-:W-:Y:S08]  /*1a440*/  MUFU.EX2 R136, R76 ;  /* 0x0000004c00887308 */ /* 0x000ff00000000800 */
[----:B------:R-:W-:Y:S08]  /*1a450*/  MUFU.EX2 R76, R95 ;  /* 0x0000005f004c7308 */ /* 0x000ff00000000800 */
[----:B------:R-:W0:Y:S01]  /*1a460*/  MUFU.EX2 R132, R132 ;  /* 0x0000008400847308 */ /* 0x000e220000000800 */
[----:B------:R-:W-:Y:S01]  /*1a470*/  FFMA.FTZ R102, R154, R21, -R138 ;  /* 0x000000159a667223 */ /* 0x000fe2000001088a */
[----:B--2---:R-:W-:-:S06]  /*1a480*/  FADD.FTZ R141, R134, R141 ;  /* 0x0000008d868d7221 */ /* 0x004fcc0000010000 */
        /* <DEDUP_REMOVED lines=12> */
[----:B------:R-:W-:Y:S02]  /*1a550*/  @!P0 SYNCS.ARRIVE.TRANS64.RED.A1T0 RZ, [R112+URZ], RZ ;  /* 0x000000ff70ff89a7 */ /* 0x000fe4000810043f */
[----:B------:R2:W-:Y:S01]  /*1a560*/  @!P0 SYNCS.ARRIVE.TRANS64.RED.A1T0 RZ, [R110+URZ], RZ ;  /* 0x000000ff6eff89a7 */ /* 0x0005e2000810043f */
[----:B------:R4:W-:Y:S01]  /*1a570*/  STSM.16.M88.4 [R17+0x24300], R104 ;  /* 0x0243006811007844 */ /* 0x0009e20000000200 */
[----:B------:R-:W-:Y:S08]  /*1a580*/  MUFU.EX2 R131, R131 ;  /* 0x0000008300837308 */ /* 0x000ff00000000800 */
[----:B----4-:R-:W-:Y:S08]  /*1a590*/  MUFU.EX2 R105, R100 ;  /* 0x0000006400697308 */ /* 0x010ff00000000800 */
[----:B------:R-:W-:Y:S08]  /*1a5a0*/  MUFU.EX2 R100, R93 ;  /* 0x0000005d00647308 */ /* 0x000ff00000000800 */
[----:B------:R-:W4:Y:S01]  /*1a5b0*/  MUFU.EX2 R93, R94 ;  /* 0x0000005e005d7308 */ /* 0x000f220000000800 */
[----:B------:R-:W-:Y:S01]  /*1a5c0*/  FADD.FTZ R124, R124, R14 ;  /* 0x0000000e7c7c7221 */ /* 0x000fe20000010000 */
[-CC-:B------:R-:W-:Y:S01]  /*1a5d0*/  FFMA.FTZ R108, R108, R21.reuse, -R138.reuse ;  /* 0x000000156c6c7223 */ /* 0x180fe2000001088a */
[-CC-:B------:R-:W-:Y:S01]  /*1a5e0*/  FFMA.FTZ R114, R157, R21.reuse, -R138.reuse ;  /* 0x000000159d727223 */ /* 0x180fe2000001088a */
[-CC-:B------:R-:W-:Y:S01]  /*1a5f0*/  FFMA.FTZ R115, R139, R21.reuse, -R138.reuse ;  /* 0x000000158b737223 */ /* 0x180fe2000001088a */
[----:B------:R-:W-:-:S03]  /*1a600*/  FFMA.FTZ R116, R116, R21, -R138 ;  /* 0x0000001574747223 */ /* 0x000fc6000001088a */
[----:B------:R-:W1:Y:S01]  /*1a610*/  MUFU.EX2 R99, R99 ;  /* 0x0000006300637308 */ /* 0x000e620000000800 */
[-CC-:B------:R-:W-:Y:S01]  /*1a620*/  FFMA.FTZ R117, R117, R21.reuse, -R138.reuse ;  /* 0x0000001575757223 */ /* 0x180fe2000001088a */
[-CC-:B------:R-:W-:Y:S01]  /*1a630*/  FFMA.FTZ R118, R118, R21.reuse, -R138.reuse ;  /* 0x0000001576767223 */ /* 0x180fe2000001088a */
[-CC-:B------:R-:W-:Y:S01]  /*1a640*/  FFMA.FTZ R119, R119, R21.reuse, -R138.reuse ;  /* 0x0000001577777223 */ /* 0x180fe2000001088a */
[-CC-:B------:R-:W-:Y:S01]  /*1a650*/  FFMA.FTZ R120, R120, R21.reuse, -R138.reuse ;  /* 0x0000001578787223 */ /* 0x180fe2000001088a */
[-CC-:B------:R-:W-:Y:S01]  /*1a660*/  FFMA.FTZ R121, R121, R21.reuse, -R138.reuse ;  /* 0x0000001579797223 */ /* 0x180fe2000001088a */
[-CC-:B------:R-:W-:Y:S02]  /*1a670*/  FFMA.FTZ R122, R122, R21.reuse, -R138.reuse ;  /* 0x000000157a7a7223 */ /* 0x180fe4000001088a */
[----:B------:R-:W2:Y:S01]  /*1a680*/  MUFU.EX2 R130, R130 ;  /* 0x0000008200827308 */ /* 0x000ea20000000800 */
        /* <DEDUP_REMOVED lines=8> */
[----:B------:R-:W-:Y:S01]  /*1a710*/  MUFU.EX2 R107, R77 ;  /* 0x0000004d006b7308 */ /* 0x000fe20000000800 */
[----:B---3--:R-:W-:-:S07]  /*1a720*/  FADD.FTZ R141, R133, R141 ;  /* 0x0000008d858d7221 */ /* 0x008fce0000010000 */
[----:B------:R4:W-:Y:S01]  /*1a730*/  MUFU.EX2 R138, R88 ;  /* 0x00000058008a7308 */ /* 0x0009e20000000800 */
[----:B0-----:R-:W-:-:S07]  /*1a740*/  FADD.FTZ R141, R132, R141 ;  /* 0x0000008d848d7221 */ /* 0x001fce0000010000 */
[----:B------:R-:W0:Y:S01]  /*1a750*/  MUFU.EX2 R77, R101 ;  /* 0x00000065004d7308 */ /* 0x000e220000000800 */
[----:B----4-:R-:W-:-:S07]  /*1a760*/  FADD.FTZ R88, R93, R124 ;  /* 0x0000007c5d587221 */ /* 0x010fce0000010000 */
[----:B------:R-:W3:Y:S01]  /*1a770*/  MUFU.EX2 R129, R129 ;  /* 0x0000008100817308 */ /* 0x000ee20000000800 */
[----:B------:R-:W-:Y:S01]  /*1a780*/  FADD.FTZ R88, R76, R88 ;  /* 0x000000584c587221 */ /* 0x000fe20000010000 */
[----:B------:R-:W-:-:S06]  /*1a790*/  FADD.FTZ R141, R131, R141 ;  /* 0x0000008d838d7221 */ /* 0x000fcc0000010000 */
[----:B------:R-:W4:Y:S01]  /*1a7a0*/  MUFU.EX2 R102, R102 ;  /* 0x0000006600667308 */ /* 0x000f220000000800 */
[----:B------:R-:W-:-:S07]  /*1a7b0*/  FADD.FTZ R88, R95, R88 ;  /* 0x000000585f587221 */ /* 0x000fce0000010000 */
[----:B------:R-:W4:Y:S01]  /*1a7c0*/  MUFU.EX2 R128, R128 ;  /* 0x0000008000807308 */ /* 0x000f220000000800 */
[----:B-1----:R-:W-:Y:S01]  /*1a7d0*/  FADD.FTZ R88, R99, R88 ;  /* 0x0000005863587221 */ /* 0x002fe20000010000 */
[----:B--2---:R-:W-:-:S06]  /*1a7e0*/  FADD.FTZ R141, R130, R141 ;  /* 0x0000008d828d7221 */ /* 0x004fcc0000010000 */
[----:B------:R-:W1:Y:S08]  /*1a7f0*/  MUFU.EX2 R103, R103 ;  /* 0x0000006700677308 */ /* 0x000e700000000800 */
[----:B------:R-:W-:Y:S01]  /*1a800*/  MUFU.EX2 R127, R127 ;  /* 0x0000007f007f7308 */ /* 0x000fe20000000800 */
[----:B0-----:R-:W-:Y:S01]  /*1a810*/  FADD.FTZ R88, R77, R88 ;  /* 0x000000584d587221 */ /* 0x001fe20000010000 */
[----:B---3--:R-:W-:-:S06]  /*1a820*/  FADD.FTZ R141, R129, R141 ;  /* 0x0000008d818d7221 */ /* 0x008fcc0000010000 */
[----:B------:R-:W0:Y:S08]  /*1a830*/  MUFU.EX2 R108, R108 ;  /* 0x0000006c006c7308 */ /* 0x000e300000000800 */
[----:B------:R-:W2:Y:S01]  /*1a840*/  MUFU.EX2 R126, R126 ;  /* 0x0000007e007e7308 */ /* 0x000ea20000000800 */
[----:B----4-:R-:W-:-:S07]  /*1a850*/  FADD.FTZ R88, R102, R88 ;  /* 0x0000005866587221 */ /* 0x010fce0000010000 */
[----:B------:R-:W-:Y:S01]  /*1a860*/  MUFU.EX2 R110, R89 ;  /* 0x00000059006e7308 */ /* 0x000fe20000000800 */
[----:B------:R-:W-:-:S07]  /*1a870*/  FADD.FTZ R141, R128, R141 ;  /* 0x0000008d808d7221 */ /* 0x000fce0000010000 */
[----:B------:R-:W3:Y:S08]  /*1a880*/  MUFU.EX2 R89, R109 ;  /* 0x0000006d00597308 */ /* 0x000ef00000000800 */
[----:B------:R-:W4:Y:S01]  /*1a890*/  MUFU.EX2 R125, R125 ;  /* 0x0000007d007d7308 */ /* 0x000f220000000800 */
[----:B-1----:R-:W-:-:S07]  /*1a8a0*/  FADD.FTZ R88, R103, R88 ;  /* 0x0000005867587221 */ /* 0x002fce0000010000 */
[----:B------:R-:W-:Y:S08]  /*1a8b0*/  MUFU.EX2 R112, R84 ;  /* 0x0000005400707308 */ /* 0x000ff00000000800 */
[----:B------:R-:W1:Y:S01]  /*1a8c0*/  MUFU.EX2 R114, R114 ;  /* 0x0000007200727308 */ /* 0x000e620000000800 */
[----:B0-----:R-:W-:Y:S01]  /*1a8d0*/  FADD.FTZ R88, R108, R88 ;  /* 0x000000586c587221 */ /* 0x001fe20000010000 */
[----:B------:R-:W-:-:S06]  /*1a8e0*/  F2FP.F16.F32.PACK_AB R95, R99, R95 ;  /* 0x0000005f635f723e */ /* 0x000fcc00000000ff */
[----:B------:R-:W0:Y:S08]  /*1a8f0*/  MUFU.EX2 R115, R115 ;  /* 0x0000007300737308 */ /* 0x000e300000000800 */
[----:B------:R2:W-:Y:S02]  /*1a900*/  MUFU.EX2 R98, R90 ;  /* 0x0000005a00627308 */ /* 0x0005e40000000800 */
[----:B--2---:R-:W-:-:S06]  /*1a910*/  FADD.FTZ R90, R127, R141 ;  /* 0x0000008d7f5a7221 */ /* 0x004fcc0000010000 */
[----:B------:R-:W-:Y:S01]  /*1a920*/  MUFU.EX2 R113, R81 ;  /* 0x0000005100717308 */ /* 0x000fe20000000800 */
[----:B------:R-:W-:-:S07]  /*1a930*/  FADD.FTZ R90, R126, R90 ;  /* 0x0000005a7e5a7221 */ /* 0x000fce0000010000 */
[----:B------:R-:W2:Y:S08]  /*1a940*/  MUFU.EX2 R116, R116 ;  /* 0x0000007400747308 */ /* 0x000eb00000000800 */
[----:B------:R-:W-:Y:S08]  /*1a950*/  MUFU.EX2 R99, R75 ;  /* 0x0000004b00637308 */ /* 0x000ff00000000800 */
[----:B------:R3:W-:Y:S08]  /*1a960*/  MUFU.EX2 R75, R78 ;  /* 0x0000004e004b7308 */ /* 0x0007f00000000800 */
[----:B------:R-:W-:Y:S01]  /*1a970*/  MUFU.EX2 R106, R92 ;  /* 0x0000005c006a7308 */ /* 0x000fe20000000800 */
[----:B---3--:R-:W-:Y:S01]  /*1a980*/  FADD.FTZ R78, R89, R88 ;  /* 0x00000058594e7221 */ /* 0x008fe20000010000 */
[----:B----4-:R-:W-:-:S06]  /*1a990*/  FADD.FTZ R88, R125, R90 ;  /* 0x0000005a7d587221 */ /* 0x010fcc0000010000 */
[----:B------:R-:W3:Y:S01]  /*1a9a0*/  MUFU.EX2 R117, R117 ;  /* 0x0000007500757308 */ /* 0x000ee20000000800 */
[----:B-1----:R-:W-:Y:S01]  /*1a9b0*/  FADD.FTZ R78, R114, R78 ;  /* 0x0000004e724e7221 */ /* 0x002fe20000010000 */
[----:B------:R-:W-:-:S06]  /*1a9c0*/  FADD.FTZ R88, R112, R88 ;  /* 0x0000005870587221 */ /* 0x000fcc0000010000 */
[----:B------:R-:W-:Y:S01]  /*1a9d0*/  MUFU.EX2 R123, R80 ;  /* 0x00000050007b7308 */ /* 0x000fe20000000800 */
[----:B0-----:R-:W-:-:S07]  /*1a9e0*/  FADD.FTZ R78, R115, R78 ;  /* 0x0000004e734e7221 */ /* 0x001fce0000010000 */
[----:B------:R-:W0:Y:S08]  /*1a9f0*/  MUFU.EX2 R118, R118 ;  /* 0x0000007600767308 */ /* 0x000e300000000800 */
[----:B------:R-:W1:Y:S08]  /*1aa00*/  MUFU.EX2 R119, R119 ;  /* 0x0000007700777308 */ /* 0x000e700000000800 */
[----:B------:R4:W-:Y:S02]  /*1aa10*/  MUFU.EX2 R101, R79 ;  /* 0x0000004f00657308 */ /* 0x0009e40000000800 */
[----:B----4-:R-:W-:-:S06]  /*1aa20*/  FADD.FTZ R79, R107, R88 ;  /* 0x000000586b4f7221 */ /* 0x010fcc0000010000 */
[----:B------:R-:W4:Y:S01]  /*1aa30*/  MUFU.EX2 R120, R120 ;  /* 0x0000007800787308 */ /* 0x000f220000000800 */
[----:B--2---:R-:W-:Y:S01]  /*1aa40*/  FADD.FTZ R88, R116, R78 ;  /* 0x0000004e74587221 */ /* 0x004fe20000010000 */
[----:B------:R-:W-:-:S03]  /*1aa50*/  FADD.FTZ R79, R113, R79 ;  /* 0x0000004f714f7221 */ /* 0x000fc60000010000 */
[----:B---3--:R-:W-:Y:S01]  /*1aa60*/  FADD.FTZ R88, R117, R88 ;  /* 0x0000005875587221 */ /* 0x008fe20000010000 */
[----:B------:R-:W-:Y:S02]  /*1aa70*/  FADD.FTZ R90, R106, R79 ;  /* 0x0000004f6a5a7221 */ /* 0x000fe40000010000 */
[----:B------:R-:W-:Y:S01]  /*1aa80*/  MUFU.EX2 R104, R97 ;  /* 0x0000006100687308 */ /* 0x000fe20000000800 */
[----:B0-----:R-:W-:Y:S01]  /*1aa90*/  FADD.FTZ R88, R118, R88 ;  /* 0x0000005876587221 */ /* 0x001fe20000010000 */
[----:B------:R-:W-:Y:S01]  /*1aaa0*/  F2FP.F16.F32.PACK_AB R92, R134, R135 ;  /* 0x00000087865c723e */ /* 0x000fe200000000ff */
[----:B------:R-:W-:-:S05]  /*1aab0*/  FADD.FTZ R90, R123, R90 ;  /* 0x0000005a7b5a7221 */ /* 0x000fca0000010000 */
[----:B------:R-:W0:Y:S01]  /*1aac0*/  MUFU.EX2 R121, R121 ;  /* 0x0000007900797308 */ /* 0x000e220000000800 */
[----:B------:R-:W-:Y:S02]  /*1aad0*/  F2FP.F16.F32.PACK_AB R93, R76, R93 ;  /* 0x0000005d4c5d723e */ /* 0x000fe400000000ff */
[----:B------:R-:W-:Y:S02]  /*1aae0*/  F2FP.F16.F32.PACK_AB R94, R132, R133 ;  /* 0x00000085845e723e */ /* 0x000fe400000000ff */
[----:B------:R-:W-:-:S03]  /*1aaf0*/  F2FP.F16.F32.PACK_AB R76, R130, R131 ;  /* 0x00000083824c723e */ /* 0x000fc600000000ff */
[----:B------:R-:W-:Y:S01]  /*1ab00*/  MUFU.EX2 R137, R73 ;  /* 0x0000004900897308 */ /* 0x000fe20000000800 */
[----:B------:R-:W-:Y:S02]  /*1ab10*/  F2FP.F16.F32.PACK_AB R77, R102, R77 ;  /* 0x0000004d664d723e */ /* 0x000fe400000000ff */
[----:B------:R-:W-:Y:S02]  /*1ab20*/  F2FP.F16.F32.PACK_AB R78, R128, R129 ;  /* 0x00000081804e723e */ /* 0x000fe400000000ff */
[----:B------:R-:W-:-:S03]  /*1ab30*/  F2FP.F16.F32.PACK_AB R79, R108, R103 ;  /* 0x000000676c4f723e */ /* 0x000fc600000000ff */
[----:B------:R-:W2:Y:S01]  /*1ab40*/  MUFU.EX2 R122, R122 ;  /* 0x0000007a007a7308 */ /* 0x000ea20000000800 */
[----:B------:R-:W-:Y:S01]  /*1ab50*/  FADD.FTZ R90, R105, R90 ;  /* 0x0000005a695a7221 */ /* 0x000fe20000010000 */
[----:B------:R-:W-:Y:S06]  /*1ab60*/  STSM.16.M88.4 [R17+0x25b00], R92 ;  /* 0x025b005c11007844 */ /* 0x000fec0000000200 */
[----:B------:R1:W3:Y:S01]  /*1ab70*/  MUFU.EX2 R14, R91 ;  /* 0x0000005b000e7308 */ /* 0x0002e20000000800 */
[----:B------:R0:W-:Y:S01]  /*1ab80*/  STSM.16.M88.4 [R17+0x27300], R76 ;  /* 0x0273004c11007844 */ /* 0x0001e20000000200 */
[----:B-1----:R-:W-:-:S06]  /*1ab90*/  FADD.FTZ R91, R119, R88 ;  /* 0x00000058775b7221 */ /* 0x002fcc0000010000 */
[----:B------:R-:W-:Y:S01]  /*1aba0*/  MUFU.EX2 R97, R96 ;  /* 0x0000006000617308 */ /* 0x000fe20000000800 */
[----:B----4-:R-:W-:Y:S01]  /*1abb0*/  FADD.FTZ R91, R120, R91 ;  /* 0x0000005b785b7221 */ /* 0x010fe20000010000 */
[----:B0-----:R-:W-:-:S06]  /*1abc0*/  FADD.FTZ R76, R136, R90 ;  /* 0x0000005a884c7221 */ /* 0x001fcc0000010000 */
[----:B------:R-:W0:Y:S01]  /*1abd0*/  MUFU.EX2 R74, R74 ;  /* 0x0000004a004a7308 */ /* 0x000e220000000800 */
[----:B------:R-:W-:Y:S01]  /*1abe0*/  FADD.FTZ R77, R121, R91 ;  /* 0x0000005b794d7221 */ /* 0x000fe20000010000 */
[----:B------:R-:W-:-:S03]  /*1abf0*/  FADD.FTZ R76, R104, R76 ;  /* 0x0000004c684c7221 */ /* 0x000fc60000010000 */
[----:B--2---:R-:W-:Y:S01]  /*1ac00*/  FADD.FTZ R77, R122, R77 ;  /* 0x0000004d7a4d7221 */ /* 0x004fe20000010000 */
[----:B------:R-:W-:Y:S02]  /*1ac10*/  FADD.FTZ R76, R137, R76 ;  /* 0x0000004c894c7221 */ /* 0x000fe40000010000 */
[----:B------:R-:W1:Y:S01]  /*1ac20*/  MUFU.EX2 R139, R85 ;  /* 0x00000055008b7308 */ /* 0x000e620000000800 */
[----:B---3--:R-:W-:Y:S01]  /*1ac30*/  FADD.FTZ R77, R14, R77 ;  /* 0x0000004d0e4d7221 */ /* 0x008fe20000010000 */
[----:B------:R-:W-:-:S03]  /*1ac40*/  FADD.FTZ R76, R100, R76 ;  /* 0x0000004c644c7221 */ /* 0x000fc60000010000 */
[----:B------:R-:W-:Y:S01]  /*1ac50*/  FADD.FTZ R77, R98, R77 ;  /* 0x0000004d624d7221 */ /* 0x000fe20000010000 */
[----:B------:R-:W-:Y:S02]  /*1ac60*/  FADD.FTZ R76, R138, R76 ;  /* 0x0000004c8a4c7221 */ /* 0x000fe40000010000 */
[----:B------:R-:W2:Y:S01]  /*1ac70*/  MUFU.EX2 R111, R140 ;  /* 0x0000008c006f7308 */ /* 0x000ea20000000800 */
[----:B0-----:R-:W-:Y:S01]  /*1ac80*/  FADD.FTZ R77, R74, R77 ;  /* 0x0000004d4a4d7221 */ /* 0x001fe20000010000 */
[----:B------:R-:W-:-:S06]  /*1ac90*/  FADD.FTZ R78, R97, R76 ;  /* 0x0000004c614e7221 */ /* 0x000fcc0000010000 */
[----:B------:R-:W-:Y:S01]  /*1aca0*/  MUFU.EX2 R85, R143 ;  /* 0x0000008f00557308 */ /* 0x000fe20000000800 */
[----:B------:R-:W-:Y:S01]  /*1acb0*/  FADD.FTZ R102, R99, R77 ;  /* 0x0000004d63667221 */ /* 0x000fe20000010000 */
[----:B-1----:R-:W-:-:S06]  /*1acc0*/  FADD.FTZ R79, R139, R78 ;  /* 0x0000004e8b4f7221 */ /* 0x002fcc0000010000 */
[----:B------:R-:W0:Y:S01]  /*1acd0*/  MUFU.EX2 R82, R82 ;  /* 0x0000005200527308 */ /* 0x000e220000000800 */
[----:B------:R-:W-:Y:S02]  /*1ace0*/  F2FP.F16.F32.PACK_AB R88, R126, R127 ;  /* 0x0000007f7e58723e */ /* 0x000fe400000000ff */
[----:B------:R-:W-:Y:S02]  /*1acf0*/  F2FP.F16.F32.PACK_AB R89, R114, R89 ;  /* 0x000000597259723e */ /* 0x000fe400000000ff */
[----:B------:R-:W-:-:S03]  /*1ad00*/  F2FP.F16.F32.PACK_AB R90, R112, R125 ;  /* 0x0000007d705a723e */ /* 0x000fc600000000ff */
[----:B------:R-:W-:Y:S01]  /*1ad10*/  MUFU.EX2 R96, R146 ;  /* 0x0000009200607308 */ /* 0x000fe20000000800 */
[----:B------:R-:W-:Y:S01]  /*1ad20*/  F2FP.F16.F32.PACK_AB R91, R116, R115 ;  /* 0x00000073745b723e */ /* 0x000fe200000000ff */
[----:B------:R-:W-:Y:S01]  /*1ad30*/  FADD.FTZ R102, R75, R102 ;  /* 0x000000664b667221 */ /* 0x000fe20000010000 */
[----:B------:R-:W-:-:S05]  /*1ad40*/  F2FP.F16.F32.PACK_AB R94, R123, R106 ;  /* 0x0000006a7b5e723e */ /* 0x000fca00000000ff */
[----:B------:R-:W1:Y:S01]  /*1ad50*/  MUFU.EX2 R83, R83 ;  /* 0x0000005300537308 */ /* 0x000e620000000800 */
[----:B------:R-:W-:Y:S01]  /*1ad60*/  FADD.FTZ R106, R110, R79 ;  /* 0x0000004f6e6a7221 */ /* 0x000fe20000010000 */
[----:B------:R-:W-:Y:S01]  /*1ad70*/  F2FP.F16.F32.PACK_AB R92, R113, R107 ;  /* 0x0000006b715c723e */ /* 0x000fe200000000ff */
[----:B------:R3:W-:Y:S01]  /*1ad80*/  STSM.16.M88.4 [R17+0x28b00], R88 ;  /* 0x028b005811007844 */ /* 0x0007e20000000200 */
[----:B------:R-:W-:-:S04]  /*1ad90*/  F2FP.F16.F32.PACK_AB R93, R118, R117 ;  /* 0x00000075765d723e */ /* 0x000fc800000000ff */
[----:B------:R-:W-:Y:S01]  /*1ada0*/  MUFU.EX2 R81, R149 ;  /* 0x0000009500517308 */ /* 0x000fe20000000800 */
[----:B------:R-:W-:Y:S01]  /*1adb0*/  F2FP.F16.F32.PACK_AB R95, R120, R119 ;  /* 0x00000077785f723e */ /* 0x000fe200000000ff */
[----:B--2---:R-:W-:-:S06]  /*1adc0*/  FADD.FTZ R106, R111, R106 ;  /* 0x0000006a6f6a7221 */ /* 0x004fcc0000010000 */
[----:B------:R-:W2:Y:S01]  /*1add0*/  MUFU.EX2 R86, R86 ;  /* 0x0000005600567308 */ /* 0x000ea20000000800 */
[----:B---3--:R-:W-:Y:S01]  /*1ade0*/  FADD.FTZ R89, R101, R102 ;  /* 0x0000006665597221 */ /* 0x008fe20000010000 */
[----:B------:R3:W-:Y:S06]  /*1adf0*/  STSM.16.M88.4 [R17+0x2a300], R92 ;  /* 0x02a3005c11007844 */ /* 0x0007ec0000000200 */
[----:B------:R-:W-:Y:S01]  /*1ae00*/  MUFU.EX2 R84, R150 ;  /* 0x0000009600547308 */ /* 0x000fe20000000800 */
[----:B------:R-:W-:Y:S01]  /*1ae10*/  F2FP.F16.F32.PACK_AB R79, R98, R14 ;  /* 0x0000000e624f723e */ /* 0x000fe200000000ff */
[----:B0-----:R-:W-:-:S06]  /*1ae20*/  FADD.FTZ R14, R82, R89 ;  /* 0x00000059520e7221 */ /* 0x001fcc0000010000 */
[----:B------:R-:W0:Y:S01]  /*1ae30*/  MUFU.EX2 R87, R87 ;  /* 0x0000005700577308 */ /* 0x000e220000000800 */
[----:B------:R-:W-:Y:S01]  /*1ae40*/  F2FP.F16.F32.PACK_AB R89, R99, R74 ;  /* 0x0000004a6359723e */ /* 0x000fe200000000ff */
[----:B---3--:R-:W-:-:S06]  /*1ae50*/  FADD.FTZ R93, R85, R106 ;  /* 0x0000006a555d7221 */ /* 0x008fcc0000010000 */
[----:B------:R-:W3:Y:S01]  /*1ae60*/  MUFU.EX2 R142, R142 ;  /* 0x0000008e008e7308 */ /* 0x000ee20000000800 */
[----:B-1----:R-:W-:Y:S01]  /*1ae70*/  FADD.FTZ R91, R83, R14 ;  /* 0x0000000e535b7221 */ /* 0x002fe20000010000 */
[----:B------:R-:W-:-:S06]  /*1ae80*/  FADD.FTZ R74, R96, R93 ;  /* 0x0000005d604a7221 */ /* 0x000fcc0000010000 */
[----:B------:R-:W1:Y:S01]  /*1ae90*/  MUFU.EX2 R73, R151 ;  /* 0x0000009700497308 */ /* 0x000e620000000800 */
[----:B--2---:R-:W-:Y:S01]  /*1aea0*/  FADD.FTZ R14, R86, R91 ;  /* 0x0000005b560e7221 */ /* 0x004fe20000010000 */
[----:B------:R-:W-:Y:S01]  /*1aeb0*/  FADD.FTZ R95, R81, R74 ;  /* 0x0000004a515f7221 */ /* 0x000fe20000010000 */
[----:B------:R-:W-:Y:S02]  /*1aec0*/  F2FP.F16.F32.PACK_AB R91, R101, R75 ;  /* 0x0000004b655b723e */ /* 0x000fe400000000ff */
[----:B0-----:R-:W-:Y:S01]  /*1aed0*/  FADD.FTZ R75, R87, R14 ;  /* 0x0000000e574b7221 */ /* 0x001fe20000010000 */
[C---:B------:R-:W-:Y:S01]  /*1aee0*/  FADD.FTZ R74, R84.reuse, R95 ;  /* 0x0000005f544a7221 */ /* 0x040fe20000010000 */
[----:B------:R-:W-:Y:S02]  /*1aef0*/  F2FP.F16.F32.PACK_AB R84, R84, R81 ;  /* 0x000000515454723e */ /* 0x000fe400000000ff */
[----:B---3--:R-:W-:Y:S01]  /*1af00*/  FADD.FTZ R14, R142, R75 ;  /* 0x0000004b8e0e7221 */ /* 0x008fe20000010000 */
[----:B------:R-:W2:Y:S01]  /*1af10*/  LDL R81, [R1+0x8c] ;  /* 0x00008c0001517983 */ /* 0x000ea20000100800 */
[----:B-1----:R-:W-:-:S03]  /*1af20*/  FADD.FTZ R75, R73, R74 ;  /* 0x0000004a494b7221 */ /* 0x002fc60000010000 */
[----:B------:R-:W2:Y:S01]  /*1af30*/  LDL.LU R74, [R1+0x14] ;  /* 0x00001400014a7983 */ /* 0x000ea20000300800 */
[----:B------:R-:W-:Y:S08]  /*1af40*/  MUFU.EX2 R80, R152 ;  /* 0x0000009800507308 */ /* 0x000ff00000000800 */
[----:B------:R-:W0:Y:S08]  /*1af50*/  MUFU.EX2 R145, R145 ;  /* 0x0000009100917308 */ /* 0x000e300000000800 */
[----:B------:R-:W-:Y:S08]  /*1af60*/  MUFU.EX2 R147, R147 ;  /* 0x0000009300937308 */ /* 0x000ff00000000800 */
[----:B------:R-:W1:Y:S01]  /*1af70*/  MUFU.EX2 R148, R148 ;  /* 0x0000009400947308 */ /* 0x000e620000000800 */
        /* <DEDUP_REMOVED lines=9> */
[C---:B0-----:R-:W-:Y:S02]  /*1b010*/  F2FP.F16.F32.PACK_AB R85, R145.reuse, R142 ;  /* 0x0000008e9155723e */ /* 0x041fe400000000ff */
[----:B------:R-:W-:Y:S02]  /*1b020*/  F2FP.F16.F32.PACK_AB R86, R80, R73 ;  /* 0x000000495056723e */ /* 0x000fe400000000ff */
[----:B-1----:R-:W-:Y:S01]  /*1b030*/  F2FP.F16.F32.PACK_AB R87, R148, R147 ;  /* 0x000000939457723e */ /* 0x002fe200000000ff */
[----:B------:R-:W-:Y:S04]  /*1b040*/  STSM.16.M88.4 [R17+0x2bb00], R76 ;  /* 0x02bb004c11007844 */ /* 0x000fe80000000200 */
[----:B------:R-:W-:Y:S04]  /*1b050*/  STSM.16.M88.4 [R17+0x2d300], R88 ;  /* 0x02d3005811007844 */ /* 0x000fe80000000200 */
[----:B------:R-:W-:Y:S04]  /*1b060*/  STSM.16.M88.4 [R17+0x2eb00], R92 ;  /* 0x02eb005c11007844 */ /* 0x000fe80000000200 */
[----:B------:R-:W-:Y:S01]  /*1b070*/  STSM.16.M88.4 [R17+0x30300], R84 ;  /* 0x0303005411007844 */ /* 0x000fe20000000200 */
[----:B------:R-:W-:Y:S01]  /*1b080*/  @!PT LDS RZ, [RZ] ;  /* 0x00000000fffff984 */ /* 0x000fe20000000800 */
[----:B------:R-:W-:Y:S01]  /*1b090*/  @!PT LDS RZ, [RZ] ;  /* 0x00000000fffff984 */ /* 0x000fe20000000800 */
[----:B------:R-:W-:Y:S01]  /*1b0a0*/  @!PT LDS RZ, [RZ] ;  /* 0x00000000fffff984 */ /* 0x000fe20000000800 */
[----:B------:R-:W-:Y:S01]  /*1b0b0*/  @!PT LDS RZ, [RZ] ;  /* 0x00000000fffff984 */ /* 0x000fe20000000800 */
[----:B------:R0:W-:Y:S06]  /*1b0c0*/  MEMBAR.ALL.CTA ;  /* 0x0000000000007992 */ /* 0x0001ec0000008000 */
[----:B0-----:R-:W0:Y:S01]  /*1b0d0*/  FENCE.VIEW.ASYNC.S ;  /* 0x00000000000073c6 */ /* 0x001e220000000000 */
[----:B------:R-:W-:Y:S01]  /*1b0e0*/  FADD.FTZ R14, R145, R14 ;  /* 0x0000000e910e7221 */ /* 0x000fe20000010000 */
[----:B------:R-:W-:-:S03]  /*1b0f0*/  FADD.FTZ R75, R80, R75 ;  /* 0x0000004b504b7221 */ /* 0x000fc60000010000 */
[----:B------:R-:W-:Y:S01]  /*1b100*/  FADD.FTZ R147, R147, R14 ;  /* 0x0000000e93937221 */ /* 0x000fe20000010000 */
[-C--:B------:R-:W-:Y:S01]  /*1b110*/  FMUL.FTZ R24, R24, R0.reuse ;  /* 0x0000000018187220 */ /* 0x080fe20000410000 */
        /* <DEDUP_REMOVED lines=24> */
[----:B------:R-:W-:Y:S01]  /*1b2a0*/  STL [R1+0x18], R75 ;  /* 0x0000184b01007387 */ /* 0x000fe20000100800 */
[-C--:B------:R-:W-:Y:S01]  /*1b2b0*/  FMUL.FTZ R26, R26, R15.reuse ;  /* 0x0000000f1a1a7220 */ /* 0x080fe20000410000 */
[----:B------:R-:W-:-:S02]  /*1b2c0*/  FMUL.FTZ R27, R27, R15 ;  /* 0x0000000f1b1b7220 */ /* 0x000fc40000410000 */
[----:B------:R1:W-:Y:S01]  /*1b2d0*/  STL [R1+0x38], R14 ;  /* 0x0000380e01007387 */ /* 0x0003e20000100800 */
[-C--:B------:R-:W-:Y:S01]  /*1b2e0*/  FMUL.FTZ R30, R30, R15.reuse ;  /* 0x0000000f1e1e7220 */ /* 0x080fe20000410000 */
[-C--:B------:R-:W-:Y:S01]  /*1b2f0*/  FMUL.FTZ R31, R31, R15.reuse ;  /* 0x0000000f1f1f7220 */ /* 0x080fe20000410000 */
[-C--:B------:R-:W-:Y:S01]  /*1b300*/  FMUL.FTZ R34, R34, R15.reuse ;  /* 0x0000000f22227220 */ /* 0x080fe20000410000 */
        /* <DEDUP_REMOVED lines=20> */
[----:B-1----:R-:W-:-:S02]  /*1b450*/  IMAD.MOV.U32 R14, RZ, RZ, R19 ;  /* 0x000000ffff0e7224 */ /* 0x002fc400078e0013 */
[----:B------:R-:W-:Y:S01]  /*1b460*/  IMAD.MOV.U32 R15, RZ, RZ, R72 ;  /* 0x000000ffff0f7224 */ /* 0x000fe200078e0048 */
[C---:B--2---:R-:W-:Y:S01]  /*1b470*/  ISETP.GT.AND P2, PT, R74.reuse, R81, PT ;  /* 0x000000514a00720c */ /* 0x044fe20003f44270 */
[----:B------:R-:W-:-:S05]  /*1b480*/  VIADD R0, R74, 0xffffffff ;  /* 0xffffffff4a007836 */ /* 0x000fca0000000000 */
[----:B------:R1:W-:Y:S02]  /*1b490*/  STL [R1+0x14], R0 ;  /* 0x0000140001007387 */ /* 0x0003e40000100800 */
[----:B-1----:R-:W-:Y:S01]  /*1b4a0*/  IMAD.MOV.U32 R0, RZ, RZ, R20 ;  /* 0x000000ffff007224 */ /* 0x002fe200078e0014 */
[----:B0-----:R-:W-:-:S04]  /*1b4b0*/  NOP ;  /* 0x0000000000007918 */ /* 0x001fc80000000000 */
[----:B---3--:R-:W-:Y:S05]  /*1b4c0*/  @P2 BRA `(.L_x_2466) ;  /* 0xffffffac00942947 */ /* 0x008fea000383ffff */
.L_x_2455:
[----:B------:R-:W-:Y:S05]  /*1b4d0*/  WARPSYNC.ALL ;  /* 0x0000000000007948 */ /* 0x000fea0003800000 */
[----:B------:R-:W-:Y:S06]  /*1b4e0*/  BAR.ARV 0x8, 0x200 ;  /* 0x0208000000007b1d */ /* 0x000fec0000002000 */
[----:B------:R-:W-:Y:S05]  /*1b4f0*/  @!P1 BRA `(.L_x_2467) ;  /* 0x0000000000049947 */ /* 0x000fea0003800000 */
[----:B------:R-:W-:Y:S01]  /*1b500*/  BPT.TRAP 0x1 ;  /* 0x000000040000795c */ /* 0x000fe20000300000 */
.L_x_2467:
[----:B-----5:R-:W2:Y:S01]  /*1b510*/  LDL R2, [R1+0x3c] ;  /* 0x00003c0001027983 */ /* 0x020ea20000100800 */
[----:B------:R-:W-:Y:S01]  /*1b520*/  IMAD R0, R19, 0x8, R16 ;  /* 0x0000000813007824 */ /* 0x000fe200078e0210 */
[----:B--2---:R-:W-:-:S04]  /*1b530*/  SHF.L.U32 R3, R2, 0x1f, RZ ;  /* 0x0000001f02037819 */ /* 0x004fc800000006ff */
[----:B------:R0:W1:Y:S01]  /*1b540*/  SYNCS.PHASECHK.TRANS64.TRYWAIT P2, [R0+URZ+0x31c50], R3 ;  /* 0x031c5003000075a7 */ /* 0x000062000804017f */
[----:B------:R-:W-:Y:S05]  /*1b550*/  @!P1 BRA `(.L_x_2468) ;  /* 0x0000000000049947 */ /* 0x000fea0003800000 */
[----:B------:R-:W-:Y:S01]  /*1b560*/  BPT.TRAP 0x1 ;  /* 0x000000040000795c */ /* 0x000fe20000300000 */
.L_x_2468:
[----:B------:R-:W2:Y:S01]  /*1b570*/  LDL.LU R2, [R1+0x7c] ;  /* 0x00007c0001027983 */ /* 0x000ea20000300800 */
[----:B------:R-:W-:Y:S02]  /*1b580*/  VIADD R16, R16, 0x200 ;  /* 0x0000020010107836 */ /* 0x000fe40000000000 */
[----:B------:R-:W-:-:S03]  /*1b590*/  IMAD.MOV.U32 R5, RZ, RZ, -0x3ffffff0 ;  /* 0xc0000010ff057424 */ /* 0x000fc600078e00ff */
[----:B------:R-:W-:-:S04]  /*1b5a0*/  SHF.R.U32.HI R16, RZ, 0x4, R16 ;  /* 0x00000004ff107819 */ /* 0x000fc80000011610 */
[----:B------:R-:W-:-:S04]  /*1b5b0*/  LOP3.LUT R16, R16, 0x3fff, RZ, 0xc0, !PT ;  /* 0x00003fff10107812 */ /* 0x000fc800078ec0ff */
[----:B------:R-:W-:Y:S02]  /*1b5c0*/  LOP3.LUT R16, R16, 0x2400000, RZ, 0xfc, !PT ;  /* 0x0240000010107812 */ /* 0x000fe400078efcff */
[----:B--2---:R-:W-:Y:S01]  /*1b5d0*/  LOP3.LUT R4, R2, 0x10000, RZ, 0xfc, !PT ;  /* 0x0001000002047812 */ /* 0x004fe200078efcff */
[----:B-1----:R-:W-:Y:S06]  /*1b5e0*/  @P2 BRA `(.L_x_2469) ;  /* 0x0000000000082947 */ /* 0x002fec0003800000 */
[----:B------:R-:W1:Y:S02]  /*1b5f0*/  SYNCS.PHASECHK.TRANS64.TRYWAIT P1, [R0+URZ+0x31c50], R3 ;  /* 0x031c5003000075a7 */ /* 0x000e64000802017f */
[----:B-1----:R-:W-:Y:S05]  /*1b600*/  @!P1 BRA `(.L_x_2470) ;  /* 0x000000c800b09947 */ /* 0x002fea0003800000 */
.L_x_2469:
[----:B------:R-:W-:Y:S01]  /*1b610*/  IMAD R2, R19, 0x6c0, R16 ;  /* 0x000006c013027824 */ /* 0x000fe200078e0210 */
[----:B------:R-:W2:Y:S01]  /*1b620*/  LDL.LU R11, [R1+0x18] ;  /* 0x00001800010b7983 */ /* 0x000ea20000300800 */
[----:B01----:R-:W-:Y:S01]  /*1b630*/  IMAD.MOV.U32 R3, RZ, RZ, -0x7fffffe0 ;  /* 0x80000020ff037424 */ /* 0x003fe200078e00ff */
        /* <DEDUP_REMOVED lines=10> */
[----:B------:R-:W3:Y:S01]  /*1b6e0*/  LDL.LU R10, [R1+0x38] ;  /* 0x00003800010a7983 */ /* 0x000ee20000300800 */
[----:B------:R-:W-:-:S02]  /*1b6f0*/  IMAD.MOV.U32 R3, RZ, RZ, -0x7fffffe0 ;  /* 0x80000020ff037424 */ /* 0x000fc400078e00ff */
[----:B------:R-:W-:Y:S01]  /*1b700*/  IMAD.MOV.U32 R5, RZ, RZ, -0x3ffffff0 ;  /* 0xc0000010ff057424 */ /* 0x000fe200078e00ff */
[----:B------:R-:W4:Y:S01]  /*1b710*/  LDL.LU R12, [R1+0x3c] ;  /* 0x00003c00010c7983 */ /* 0x000f220000300800 */
[----:B------:R-:W-:-:S05]  /*1b720*/  VIADD R19, R19, 0x1 ;  /* 0x0000000113137836 */ /* 0x000fca0000000000 */
        /* <DEDUP_REMOVED lines=62> */
[C---:B------:R-:W-:Y:S01]  /*1bb10*/  VIADD R8, R2.reuse, 0x1c0 ;  /* 0x000001c002087836 */ /* 0x040fe20000000000 */
        /* <DEDUP_REMOVED lines=15> */
[----:B--2---:R-:W0:Y:S01]  /*1bc10*/  SHFL.BFLY PT, R2, R11, 0x2, 0x1f ;  /* 0x0c401f000b027f89 */ /* 0x004e2200000e0000 */
[----:B------:R-:W-:Y:S02]  /*1bc20*/  R2UR UR7, R3 ;  /* 0x00000000030772ca */ /* 0x000fe400000e0000 */
[----:B------:R-:W-:Y:S01]  /*1bc30*/  R2UR UR4, R4 ;  /* 0x00000000040472ca */ /* 0x000fe200000e0000 */
[----:B---3--:R-:W1:Y:S01]  /*1bc40*/  SHFL.BFLY PT, R3, R10, 0x2, 0x1f ;  /* 0x0c401f000a037f89 */ /* 0x008e6200000e0000 */
[----:B------:R-:W-:Y:S01]  /*1bc50*/  R2UR UR5, R5 ;  /* 0x00000000050572ca */ /* 0x000fe200000e0000 */
[----:B0-----:R-:W-:Y:S01]  /*1bc60*/  FADD.FTZ R2, R2, R11 ;  /* 0x0000000b02027221 */ /* 0x001fe20000010000 */
[----:B-1----:R-:W-:-:S04]  /*1bc70*/  FADD.FTZ R4, R3, R10 ;  /* 0x0000000a03047221 */ /* 0x002fc80000010000 */
[----:B------:R-:W0:Y:S04]  /*1bc80*/  SHFL.BFLY PT, R3, R2, 0x1, 0x1f ;  /* 0x0c201f0002037f89 */ /* 0x000e2800000e0000 */
[----:B------:R-:W1:Y:S01]  /*1bc90*/  SHFL.BFLY PT, R5, R4, 0x1, 0x1f ;  /* 0x0c201f0004057f89 */ /* 0x000e6200000e0000 */
[----:B0-----:R-:W-:Y:S01]  /*1bca0*/  FADD.FTZ R10, R2, R3 ;  /* 0x00000003020a7221 */ /* 0x001fe20000010000 */
[----:B------:R-:W-:Y:S01]  /*1bcb0*/  SEL R2, RZ, 0x1, P1 ;  /* 0x00000001ff027807 */ /* 0x000fe20000800000 */
[----:B-1----:R-:W-:-:S03]  /*1bcc0*/  FADD.FTZ R11, R4, R5 ;  /* 0x00000005040b7221 */ /* 0x002fc60000010000 */
[----:B------:R-:W-:Y:S01]  /*1bcd0*/  FSETP.NE.FTZ.AND P2, PT, R10, RZ, PT ;  /* 0x000000ff0a00720b */ /* 0x000fe20003f55000 */
[----:B------:R-:W-:Y:S01]  /*1bce0*/  IMAD.MOV.U32 R5, RZ, RZ, RZ ;  /* 0x000000ffff057224 */ /* 0x000fe200078e00ff */
[----:B----4-:R-:W-:Y:S02]  /*1bcf0*/  LOP3.LUT R12, R12, R2, RZ, 0x3c, !PT ;  /* 0x000000020c0c7212 */ /* 0x010fe400078e3cff */
[----:B------:R-:W-:-:S09]  /*1bd00*/  FSETP.NE.FTZ.AND P3, PT, R11, RZ, PT ;  /* 0x000000ff0b00720b */ /* 0x000fd20003f75000 */
[----:B------:R-:W0:Y:S08]  /*1bd10*/  @P2 MUFU.LG2 R6, R10 ;  /* 0x0000000a00062308 */ /* 0x000e300000000c00 */
[----:B------:R1:W-:Y:S01]  /*1bd20*/  @P2 MUFU.RCP R5, R10 ;  /* 0x0000000a00052308 */ /* 0x0003e20000001000 */
[----:B------:R-:W-:Y:S02]  /*1bd30*/  WARPGROUP.DEPBAR.LE gsb0, 0x0 ;  /* 0x00008000000079c5 */ /* 0x000fe40000010000 */
[----:B-1----:R-:W2:Y:S01]  /*1bd40*/  LDL.LU R10, [R1+0xac] ;  /* 0x0000ac00010a7983 */ /* 0x002ea20000300800 */
[----:B------:R-:W-:Y:S01]  /*1bd50*/  WARPGROUP.ARRIVE ;  /* 0x00000000000079c5 */ /* 0x000fe20000000000 */
[----:B------:R-:W-:-:S03]  /*1bd60*/  IMAD.MOV.U32 R3, RZ, RZ, RZ ;  /* 0x000000ffff037224 */ /* 0x000fc600078e00ff */
[----:B------:R-:W1:Y:S02]  /*1bd70*/  @P3 MUFU.LG2 R8, R11 ;  /* 0x0000000b00083308 */ /* 0x000e640000000c00 */
[----:B------:R-:W-:Y:S01]  /*1bd80*/  HGMMA.64x96x16.F32 R24, gdesc[UR4].tnspB, R24, gsb0 ;  /* 0x41600000041879f0 */ /* 0x000fe20008000818 */
[----:B------:R3:W-:Y:S05]  /*1bd90*/  STL [R1+0x3c], R12 ;  /* 0x00003c0c01007387 */ /* 0x0007ea0000100800 */
[----:B------:R-:W4:Y:S01]  /*1bda0*/  @P3 MUFU.RCP R3, R11 ;  /* 0x0000000b00033308 */ /* 0x000f220000001000 */
[----:B------:R-:W-:Y:S02]  /*1bdb0*/  @!P0 VIADD R4, R0, 0x31c60 ;  /* 0x00031c6000048836 */ /* 0x000fe40000000000 */
[----:B------:R-:W-:Y:S01]  /*1bdc0*/  @P2 FMUL.FTZ R7, R21, 0.69314718246459960938 ;  /* 0x3f31721815072820 */ /* 0x000fe20000410000 */
[----:B0-----:R-:W-:-:S02]  /*1bdd0*/  @P2 FMUL.FTZ R6, R6, 0.69314718246459960938 ;  /* 0x3f31721806062820 */ /* 0x001fc40000410000 */
[----:B------:R-:W-:Y:S01]  /*1bde0*/  @!P0 PRMT R4, RZ, 0x654, R4 ;  /* 0x00000654ff048816 */ /* 0x000fe20000000004 */
[----:B---3--:R-:W-:Y:S01]  /*1bdf0*/  @P3 FMUL.FTZ R12, R21, 0.69314718246459960938 ;  /* 0x3f317218150c3820 */ /* 0x008fe20000410000 */
[----:B-1----:R-:W-:Y:S01]  /*1be00*/  @P3 FMUL.FTZ R9, R8, 0.69314718246459960938 ;  /* 0x3f31721808093820 */ /* 0x002fe20000410000 */
[----:B------:R-:W-:Y:S02]  /*1be10*/  IMAD.MOV.U32 R0, RZ, RZ, -0x800000 ;  /* 0xff800000ff007424 */ /* 0x000fe400078e00ff */
[----:B------:R-:W-:Y:S01]  /*1be20*/  @P2 FFMA.FTZ R0, R7, R20, R6 ;  /* 0x0000001407002223 */ /* 0x000fe20000010006 */
[----:B------:R-:W-:Y:S02]  /*1be30*/  IMAD.MOV.U32 R2, RZ, RZ, -0x800000 ;  /* 0xff800000ff027424 */ /* 0x000fe400078e00ff */
[----:B------:R-:W-:Y:S01]  /*1be40*/  @P3 FFMA.FTZ R2, R12, R72, R9 ;  /* 0x000000480c023223 */ /* 0x000fe20000010009 */
[----:B------:R-:W-:Y:S01]  /*1be50*/  SEL R19, R19, RZ, P1 ;  /* 0x000000ff13137207 */ /* 0x000fe20000800000 */
[----:B------:R-:W-:-:S02]  /*1be60*/  WARPGROUP.DEPBAR.LE gsb0, 0x0 ;  /* 0x00008000000079c5 */ /* 0x000fc40000010000 */
        /* <DEDUP_REMOVED lines=25> */
[----:B------:R-:W-:Y:S01]  /*1c000*/  PLOP3.LUT P0, PT, PT, PT, PT, 0x8, 0x0 ;  /* 0x000000000000781c */ /* 0x000fe20003f0e170 */
[-C--:B----4-:R-:W-:Y:S01]  /*1c010*/  FMUL.FTZ R26, R26, R3.reuse ;  /* 0x000000031a1a7220 */ /* 0x090fe20000410000 */
        /* <DEDUP_REMOVED lines=23> */
[----:B--2---:R-:W-:-:S05]  /*1c190*/  VIADD R10, R10, 0x1 ;  /* 0x000000010a0a7836 */ /* 0x004fca0000000000 */
[----:B------:R0:W-:Y:S02]  /*1c1a0*/  STL [R1+0xac], R10 ;  /* 0x0000ac0a01007387 */ /* 0x0001e40000100800 */
.L_x_2402:
[----:B------:R-:W-:Y:S05]  /*1c1b0*/  WARPSYNC.ALL ;  /* 0x0000000000007948 */ /* 0x000fea0003800000 */
[----:B------:R-:W1:Y:S08]  /*1c1c0*/  S2UR UR5, SR_CgaCtaId ;  /* 0x00000000000579c3 */ /* 0x000e700000008800 */
[----:B------:R-:W-:Y:S06]  /*1c1d0*/  BAR.SYNC.DEFER_BLOCKING 0x5, 0x200 ;  /* 0x0148000000007b1d */ /* 0x000fec0000010000 */
[----:B------:R-:W-:Y:S01]  /*1c1e0*/  UMOV UR4, 0x400 ;  /* 0x0000040000047882 */ /* 0x000fe20000000000 */
[----:B------:R-:W-:Y:S01]  /*1c1f0*/  BSSY B0, `(.L_x_2471) ;  /* 0x00002c9000007945 */ /* 0x000fe20003800000 */
[----:B-1----:R-:W-:-:S06]  /*1c200*/  ULEA UR4, UR5, UR4, 0x18 ;  /* 0x0000000405047291 */ /* 0x002fcc000f8ec03f */
[----:B------:R-:W-:-:S05]  /*1c210*/  IMAD.U32 R16, RZ, RZ, UR4 ;  /* 0x00000004ff107e24 */ /* 0x000fca000f8e00ff */
[----:B------:R1:W2:Y:S01]  /*1c220*/  LDS.128 R108, [R16+0x31cd0] ;  /* 0x031cd000106c7984 */ /* 0x0002a20000000c00 */
[----:B------:R-:W-:Y:S06]  /*1c230*/  BAR.ARV 0x4, 0x200 ;  /* 0x0108000000007b1d */ /* 0x000fec0000002000 */
[----:B------:R-:W-:Y:S05]  /*1c240*/  @P0 BRA `(.L_x_2472) ;  /* 0x0000002000180947 */ /* 0x000fea0003800000 */
[----:B0-----:R-:W3:Y:S01]  /*1c250*/  LDL R4, [R1+0xe8] ;  /* 0x0000e80001047983 */ /* 0x001ee20000100800 */
[----:B------:R-:W-:-:S03]  /*1c260*/  ULDC UR4, c[0x0][0xad4] ;  /* 0x0002b50000047ab9 */ /* 0x000fc60000000800 */
[----:B------:R-:W4:Y:S04]  /*1c270*/  LDL.LU R76, [R1+0x9c] ;  /* 0x00009c00014c7983 */ /* 0x000f280000300800 */
[----:B------:R-:W2:Y:S04]  /*1c280*/  LDL.LU R82, [R1+0xa4] ;  /* 0x0000a40001527983 */ /* 0x000ea80000300800 */
[----:B------:R-:W2:Y:S01]  /*1c290*/  LDL.LU R81, [R1+0xa8] ;  /* 0x0000a80001517983 */ /* 0x000ea20000300800 */
[----:B------:R-:W0:Y:S01]  /*1c2a0*/  S2R R3, SR_SWINHI ;  /* 0x0000000000037919 */ /* 0x000e220000002f00 */
[----:B------:R-:W-:-:S02]  /*1c2b0*/  MOV R74, R16 ;  /* 0x00000010004a7202 */ /* 0x000fc40000000f00 */
[----:B0-----:R-:W-:-:S03]  /*1c2c0*/  MOV R75, R3 ;  /* 0x00000003004b7202 */ /* 0x001fc60000000f00 */
[----:B---3--:R-:W-:-:S03]  /*1c2d0*/  IMAD.WIDE R4, R4, 0x2, R74 ;  /* 0x0000000204047825 */ /* 0x008fc600078e024a */
[C---:B------:R-:W-:Y:S02]  /*1c2e0*/  IADD3 R77, P0, R4.reuse, 0x6020, RZ ;  /* 0x00006020044d7810 */ /* 0x040fe40007f1e0ff */
[----:B------:R-:W-:-:S03]  /*1c2f0*/  LOP3.LUT R3, R4, 0x180, RZ, 0xc0, !PT ;  /* 0x0000018004037812 */ /* 0x000fc600078ec0ff */
[----:B------:R-:W-:Y:S01]  /*1c300*/  IMAD.X R11, RZ, RZ, R5, P0 ;  /* 0x000000ffff0b7224 */ /* 0x000fe200000e0605 */
[----:B----4-:R-:W-:Y:S02]  /*1c310*/  ISETP.NE.AND P0, PT, R76, RZ, PT ;  /* 0x000000ff4c00720c */ /* 0x010fe40003f05270 */
[----:B------:R-:W-:Y:S02]  /*1c320*/  IADD3 R8, P4, R4, 0x20, RZ ;  /* 0x0000002004087810 */ /* 0x000fe40007f9e0ff */
[----:B------:R-:W-:Y:S01]  /*1c330*/  SEL R80, R76, UR4, P0 ;  /* 0x000000044c507c07 */ /* 0x000fe20008000000 */
[----:B------:R-:W-:Y:S05]  /*1c340*/  WARPSYNC.ALL ;  /* 0x0000000000007948 */ /* 0x000fea0003800000 */
[----:B------:R-:W-:-:S02]  /*1c350*/  SHF.R.U64 R3, R3, 0x3, RZ ;  /* 0x0000000303037819 */ /* 0x000fc400000012ff */
[----:B------:R-:W-:Y:S02]  /*1c360*/  LOP3.LUT R6, R8, 0x180, RZ, 0xc0, !PT ;  /* 0x0000018008067812 */ /* 0x000fe400078ec0ff */
        /* <DEDUP_REMOVED lines=18> */
[--C-:B------:R-:W-:Y:S01]  /*1c490*/  IMAD.X R41, RZ, RZ, R5.reuse, P2 ;  /* 0x000000ffff297224 */ /* 0x100fe200010e0605 */
[----:B------:R-:W-:Y:S01]  /*1c4a0*/  SHF.R.U64 R42, R42, 0x3, RZ ;  /* 0x000000032a2a7819 */ /* 0x000fe200000012ff */
[----:B------:R-:W-:Y:S01]  /*1c4b0*/  IMAD.X R9, RZ, RZ, R5, P1 ;  /* 0x000000ffff097224 */ /* 0x000fe200008e0605 */
[----:B------:R-:W-:-:S02]  /*1c4c0*/  LOP3.LUT R40, R6, R7, RZ, 0x3c, !PT ;  /* 0x0000000706287212 */ /* 0x000fc400078e3cff */
[----:B------:R-:W-:Y:S02]  /*1c4d0*/  MOV R43, R4 ;  /* 0x00000004002b7202 */ /* 0x000fe40000000f00 */
[----:B------:R-:W-:Y:S02]  /*1c4e0*/  LOP3.LUT R14, R3, R10, RZ, 0x3c, !PT ;  /* 0x0000000a030e7212 */ /* 0x000fe400078e3cff */
[----:B------:R-:W-:Y:S02]  /*1c4f0*/  F2FP.F16.F32.PACK_AB R4, R25, R24 ;  /* 0x000000181904723e */ /* 0x000fe400000000ff */
[----:B------:R-:W-:Y:S02]  /*1c500*/  F2FP.F16.F32.PACK_AB R5, R27, R26 ;  /* 0x0000001a1b05723e */ /* 0x000fe400000000ff */
[----:B------:R-:W-:Y:S02]  /*1c510*/  F2FP.F16.F32.PACK_AB R6, R29, R28 ;  /* 0x0000001c1d06723e */ /* 0x000fe400000000ff */
[----:B------:R-:W-:Y:S01]  /*1c520*/  F2FP.F16.F32.PACK_AB R7, R31, R30 ;  /* 0x0000001e1f07723e */ /* 0x000fe200000000ff */
[----:B------:R-:W-:Y:S01]  /*1c530*/  BAR.SYNC.DEFER_BLOCKING 0x1, 0x180 ;  /* 0x0046000000007b1d */ /* 0x000fe20000010000 */
[----:B------:R-:W-:-:S02]  /*1c540*/  LOP3.LUT R10, R42, R77, RZ, 0x3c, !PT ;  /* 0x0000004d2a0a7212 */ /* 0x000fc400078e3cff */
[----:B------:R-:W-:Y:S02]  /*1c550*/  MOV R79, R12 ;  /* 0x0000000c004f7202 */ /* 0x000fe40000000f00 */
[----:B------:R-:W-:Y:S02]  /*1c560*/  MOV R3, R14 ;  /* 0x0000000e00037202 */ /* 0x000fe40000000f00 */
[----:B------:R-:W-:Y:S02]  /*1c570*/  MOV R77, R40 ;  /* 0x00000028004d7202 */ /* 0x000fe40000000f00 */
[----:B------:R-:W-:Y:S02]  /*1c580*/  F2FP.F16.F32.PACK_AB R12, R33, R32 ;  /* 0x00000020210c723e */ /* 0x000fe400000000ff */
[----:B------:R-:W-:Y:S02]  /*1c590*/  F2FP.F16.F32.PACK_AB R13, R35, R34 ;  /* 0x00000022230d723e */ /* 0x000fe400000000ff */
[----:B------:R-:W-:-:S02]  /*1c5a0*/  F2FP.F16.F32.PACK_AB R14, R37, R36 ;  /* 0x00000024250e723e */ /* 0x000fc400000000ff */
[----:B------:R-:W-:Y:S02]  /*1c5b0*/  F2FP.F16.F32.PACK_AB R15, R39, R38 ;  /* 0x00000026270f723e */ /* 0x000fe400000000ff */
[----:B------:R-:W-:Y:S02]  /*1c5c0*/  F2FP.F16.F32.PACK_AB R40, R21, R20 ;  /* 0x000000141528723e */ /* 0x000fe400000000ff */
[----:B------:R-:W-:Y:S02]  /*1c5d0*/  F2FP.F16.F32.PACK_AB R41, R73, R72 ;  /* 0x000000484929723e */ /* 0x000fe400000000ff */
[----:B------:R-:W-:Y:S01]  /*1c5e0*/  F2FP.F16.F32.PACK_AB R42, R45, R44 ;  /* 0x0000002c2d2a723e */ /* 0x000fe200000000ff */
[----:B------:R0:W-:Y:S01]  /*1c5f0*/  STSM.16.M88.4 [R43], R4 ;  /* 0x000000042b007844 */ /* 0x0001e20000000200 */
[----:B------:R-:W-:Y:S02]  /*1c600*/  MOV R78, R8 ;  /* 0x00000008004e7202 */ /* 0x000fe40000000f00 */
[----:B------:R-:W-:-:S02]  /*1c610*/  MOV R76, R10 ;  /* 0x0000000a004c7202 */ /* 0x000fc40000000f00 */
[----:B------:R-:W-:Y:S02]  /*1c620*/  F2FP.F16.F32.PACK_AB R8, R57, R56 ;  /* 0x000000383908723e */ /* 0x000fe400000000ff */
[----:B------:R-:W-:Y:S02]  /*1c630*/  F2FP.F16.F32.PACK_AB R9, R59, R58 ;  /* 0x0000003a3b09723e */ /* 0x000fe400000000ff */
[----:B------:R-:W-:Y:S02]  /*1c640*/  F2FP.F16.F32.PACK_AB R10, R61, R60 ;  /* 0x0000003c3d0a723e */ /* 0x000fe400000000ff */
[----:B------:R-:W-:Y:S01]  /*1c650*/  F2FP.F16.F32.PACK_AB R11, R63, R62 ;  /* 0x0000003e3f0b723e */ /* 0x000fe200000000ff */
[----:B------:R-:W-:Y:S01]  /*1c660*/  STSM.16.M88.4 [R79], R12 ;  /* 0x0000000c4f007844 */ /* 0x000fe20000000200 */
[----:B0-----:R-:W-:Y:S02]  /*1c670*/  F2FP.F16.F32.PACK_AB R43, R47, R46 ;  /* 0x0000002e2f2b723e */ /* 0x001fe400000000ff */
[----:B------:R-:W-:-:S02]  /*1c680*/  F2FP.F16.F32.PACK_AB R4, R49, R48 ;  /* 0x000000303104723e */ /* 0x000fc400000000ff */
[----:B------:R-:W-:Y:S02]  /*1c690*/  F2FP.F16.F32.PACK_AB R5, R51, R50 ;  /* 0x000000323305723e */ /* 0x000fe400000000ff */
[----:B------:R-:W-:Y:S02]  /*1c6a0*/  F2FP.F16.F32.PACK_AB R6, R53, R52 ;  /* 0x000000343506723e */ /* 0x000fe400000000ff */
[----:B------:R-:W-:Y:S01]  /*1c6b0*/  F2FP.F16.F32.PACK_AB R7, R55, R54 ;  /* 0x000000363707723e */ /* 0x000fe200000000ff */
[----:B------:R-:W-:Y:S01]  /*1c6c0*/  STSM.16.M88.4 [R3], R40 ;  /* 0x0000002803007844 */ /* 0x000fe20000000200 */
[----:B------:R-:W-:-:S03]  /*1c6d0*/  ISETP.GT.AND P2, PT, R80, 0x1, PT ;  /* 0x000000015000780c */ /* 0x000fc60003f44270 */
[----:B------:R-:W-:Y:S04]  /*1c6e0*/  STSM.16.M88.4 [R77], R4 ;  /* 0x000000044d007844 */ /* 0x000fe80000000200 */
[----:B------:R0:W-:Y:S02]  /*1c6f0*/  STSM.16.M88.4 [R78], R8 ;  /* 0x000000084e007844 */ /* 0x0001e40000000200 */
[----:B0-----:R-:W-:-:S05]  /*1c700*/  IMAD.MOV.U32 R10, RZ, RZ, 0x9b8 ;  /* 0x000009b8ff0a7424 */ /* 0x001fca00078e00ff */
[----:B------:R-:W-:-:S04]  /*1c710*/  SEL R10, R10, 0x978, P2 ;  /* 0x000009780a0a7807 */ /* 0x000fc80001000000 */
[----:B------:R0:W3:Y:S08]  /*1c720*/  LDC.64 R4, c[0x0][R10+0x220] ;  /* 0x000088000a047b82 */ /* 0x0000f00000000a00 */
[----:B------:R0:W4:Y:S08]  /*1c730*/  LDC.64 R6, c[0x0][R10+0x218] ;  /* 0x000086000a067b82 */ /* 0x0001300000000a00 */
[----:B------:R0:W0:Y:S01]  /*1c740*/  LDC.64 R8, c[0x0][R10+0x228] ;  /* 0x00008a000a087b82 */ /* 0x0000220000000a00 */
[----:B------:R-:W-:-:S02]  /*1c750*/  F2FP.F16.F32.PACK_AB R12, R65, R64 ;  /* 0x00000040410c723e */ /* 0x000fc400000000ff */
[----:B------:R-:W-:Y:S02]  /*1c760*/  F2FP.F16.F32.PACK_AB R13, R67, R66 ;  /* 0x00000042430d723e */ /* 0x000fe400000000ff */
[----:B------:R-:W-:Y:S02]  /*1c770*/  F2FP.F16.F32.PACK_AB R14, R69, R68 ;  /* 0x00000044450e723e */ /* 0x000fe400000000ff */
[----:B------:R-:W-:Y:S02]  /*1c780*/  F2FP.F16.F32.PACK_AB R15, R71, R70 ;  /* 0x00000046470f723e */ /* 0x000fe400000000ff */
[----:B------:R-:W-:-:S03]  /*1c790*/  ISETP.NE.U32.AND P3, PT, RZ, UR6, PT ;  /* 0x00000006ff007c0c */ /* 0x000fc6000bf65070 */
[----:B------:R1:W-:Y:S01]  /*1c7a0*/  STSM.16.M88.4 [R76], R12 ;  /* 0x0000000c4c007844 */ /* 0x0003e20000000200 */
[----:B------:R-:W-:Y:S01]  /*1c7b0*/  BAR.SYNC.DEFER_BLOCKING 0x1, 0x180 ;  /* 0x0046000000007b1d */ /* 0x000fe20000010000 */
[----:B------:R-:W-:Y:S02]  /*1c7c0*/  ISETP.NE.AND.EX P3, PT, RZ, UR7, PT, P3 ;  /* 0x00000007ff007c0c */ /* 0x000fe4000bf65330 */
[----:B------:R-:W-:Y:S02]  /*1c7d0*/  ISETP.NE.U32.AND P0, PT, RZ, UR4, PT ;  /* 0x00000004ff007c0c */ /* 0x000fe4000bf05070 */
[----:B--2---:R-:W-:-:S03]  /*1c7e0*/  IADD3 R40, P1, R82, UR4, RZ ;  /* 0x0000000452287c10 */ /* 0x004fc6000ff3e0ff */
[----:B-1----:R-:W1:Y:S01]  /*1c7f0*/  LDC R14, c[0x0][0xbe8] ;  /* 0x0002fa00ff0e7b82 */ /* 0x002e620000000800 */
[----:B------:R-:W-:Y:S02]  /*1c800*/  ISETP.NE.AND.EX P0, PT, RZ, UR5, PT, P0 ;  /* 0x00000005ff007c0c */ /* 0x000fe4000bf05300 */
[----:B------:R-:W-:-:S03]  /*1c810*/  IADD3.X R41, R81, UR5, RZ, P1, !PT ;  /* 0x0000000551297c10 */ /* 0x000fc60008ffe4ff */
[----:B------:R-:W-:Y:S01]  /*1c820*/  @P3 IADD3 R42, P1, R82, UR6, RZ ;  /* 0x00000006522a3c10 */ /* 0x000fe2000ff3e0ff */
[----:B------:R-:W-:Y:S01]  /*1c830*/  ULDC UR6, c[0x0][0xa88] ;  /* 0x0002a20000067ab9 */ /* 0x000fe20000000800 */
[----:B------:R-:W-:Y:S02]  /*1c840*/  IMAD.MOV.U32 R3, RZ, RZ, RZ ;  /* 0x000000ffff037224 */ /* 0x000fe400078e00ff */
[----:B------:R-:W-:Y:S01]  /*1c850*/  IMAD.U32 R77, RZ, RZ, UR6 ;  /* 0x00000006ff4d7e24 */ /* 0x000fe2000f8e00ff */
[----:B------:R-:W-:Y:S01]  /*1c860*/  @P3 IADD3.X R43, R81, UR7, RZ, P1, !PT ;  /* 0x00000007512b3c10 */ /* 0x000fe20008ffe4ff */
[----:B------:R-:W-:Y:S02]  /*1c870*/  ULDC.64 UR8, c[0x0][0x208] ;  /* 0x0000820000087ab9 */ /* 0x000fe40000000a00 */
[----:B------:R2:W5:Y:S04]  /*1c880*/  @P0 LDG.E R3, desc[UR8][R40.64] ;  /* 0x0000000828030981 */ /* 0x000568000c1e1900 */
[----:B------:R2:W5:Y:S01]  /*1c890*/  @P3 LDG.E R77, desc[UR8][R42.64] ;  /* 0x000000082a4d3981 */ /* 0x000562000c1e1900 */
[----:B-1----:R-:W-:Y:S01]  /*1c8a0*/  ISETP.NE.AND P1, PT, R14, 0x1, PT ;  /* 0x000000010e00780c */ /* 0x002fe20003f25270 */
[----:B0-234-:R-:W-:-:S12]  /*1c8b0*/  @P3 BRA `(.L_x_2473) ;  /* 0x0000000000143947 */ /* 0x01dfd80003800000 */
[----:B------:R-:W-:Y:S05]  /*1c8c0*/  @!P0 BRA `(.L_x_2473) ;  /* 0x0000000000108947 */ /* 0x000fea0003800000 */
[----:B------:R-:W-:Y:S02]  /*1c8d0*/  ULDC.64 UR6, c[0x0][0x208] ;  /* 0x0000820000067ab9 */ /* 0x000fe40000000a00 */
[----:B------:R-:W2:Y:S04]  /*1c8e0*/  LDG.E R12, desc[UR6][R40.64] ;  /* 0x00000006280c7981 */ /* 0x000ea8000c1e1900 */
[----:B-----5:R-:W2:Y:S02]  /*1c8f0*/  LDG.E R77, desc[UR6][R40.64+0x4] ;  /* 0x00000406284d7981 */ /* 0x020ea4000c1e1900 */
[----:B--2---:R-:W-:-:S07]  /*1c900*/  IMAD.IADD R77, R77, 0x1, -R12 ;  /* 0x000000014d4d7824 */ /* 0x004fce00078e0a0c */
.L_x_2473:
[----:B------:R-:W2:Y:S01]  /*1c910*/  LDL.LU R12, [R1+0xa0] ;  /* 0x0000a000010c7983 */ /* 0x000ea20000300800 */
[----:B------:R-:W-:Y:S01]  /*1c920*/  ISETP.NE.U32.AND P0, PT, RZ, UR4, PT ;  /* 0x00000004ff007c0c */ /* 0x000fe2000bf05070 */
[----:B------:R-:W0:Y:S02]  /*1c930*/  LDC.64 R10, c[0x0][R10+0x210] ;  /* 0x000084000a0a7b82 */ /* 0x000e240000000a00 */
[----:B------:R-:W3:Y:S04]  /*1c940*/  LDL.LU R41, [R1+0xc8] ;  /* 0x0000c80001297983 */ /* 0x000ee80000300800 */
[----:B------:R-:W4:Y:S02]  /*1c950*/  LDL R42, [R1+0x94] ;  /* 0x00009400012a7983 */ /* 0x000f240000100800 */
[----:B------:R-:W1:Y:S02]  /*1c960*/  @P1 LDC R40, c[0x0][0xbec] ;  /* 0x0002fb00ff281b82 */ /* 0x000e640000000800 */
[----:B------:R-:W4:Y:S04]  /*1c970*/  LDL R82, [R1+0x88] ;  /* 0x0000880001527983 */ /* 0x000f280000100800 */
[----:B------:R-:W4:Y:S02]  /*1c980*/  LDL R80, [R1+0x98] ;  /* 0x0000980001507983 */ /* 0x000f240000100800 */
[----:B------:R-:W0:Y:S02]  /*1c990*/  @P1 LDC R83, c[0x0][0xbf0] ;  /* 0x0002fc00ff531b82 */ /* 0x000e240000000800 */
[----:B------:R-:W4:Y:S01]  /*1c9a0*/  LDL R78, [R1+0xb4] ;  /* 0x0000b400014e7983 */ /* 0x000f220000100800 */
[----:B------:R-:W-:-:S03]  /*1c9b0*/  ISETP.NE.AND.EX P0, PT, RZ, UR5, PT, P0 ;  /* 0x00000005ff007c0c */ /* 0x000fc6000bf05300 */
[----:B------:R-:W4:Y:S01]  /*1c9c0*/  LDL R84, [R1+0xe4] ;  /* 0x0000e40001547983 */ /* 0x000f220000100800 */
[----:B-----5:R-:W-:Y:S02]  /*1c9d0*/  SHF.R.S32.HI R76, RZ, 0x1f, R3 ;  /* 0x0000001fff4c7819 */ /* 0x020fe40000011403 */
[----:B--2---:R-:W-:Y:S02]  /*1c9e0*/  SEL R15, R12, RZ, !P0 ;  /* 0x000000ff0c0f7207 */ /* 0x004fe40004000000 */
[----:B------:R-:W2:Y:S01]  /*1c9f0*/  LDC.64 R12, c[0x0][0xba8] ;  /* 0x0002ea00ff0c7b82 */ /* 0x000ea20000000a00 */
[----:B---3--:R-:W-:Y:S02]  /*1ca00*/  SEL R41, R41, RZ, !P0 ;  /* 0x000000ff29297207 */ /* 0x008fe40004000000 */
[----:B------:R-:W-:-:S04]  /*1ca10*/  IMAD R5, R5, R15, RZ ;  /* 0x0000000f05057224 */ /* 0x000fc800078e02ff */
[C---:B------:R-:W-:Y:S02]  /*1ca20*/  IMAD R81, R4.reuse, R41, R5 ;  /* 0x0000002904517224 */ /* 0x040fe400078e0205 */
[----:B------:R-:W-:-:S04]  /*1ca30*/  IMAD.WIDE.U32 R4, R4, R15, RZ ;  /* 0x0000000f04047225 */ /* 0x000fc800078e00ff */
[----:B----4-:R-:W-:Y:S02]  /*1ca40*/  IMAD.IADD R41, R42, 0x1, R82 ;  /* 0x000000012a297824 */ /* 0x010fe400078e0252 */
[----:B------:R-:W3:Y:S01]  /*1ca50*/  LDL R42, [R1+0xd0] ;  /* 0x0000d000012a7983 */ /* 0x000ee20000100800 */
[-C--:B------:R-:W-:Y:S02]  /*1ca60*/  IMAD R79, R7, R80.reuse, RZ ;  /* 0x00000050074f7224 */ /* 0x080fe400078e02ff */
[----:B------:R-:W-:Y:S01]  /*1ca70*/  IMAD.WIDE.U32 R6, R6, R80, RZ ;  /* 0x0000005006067225 */ /* 0x000fe200078e00ff */
[----:B------:R-:W-:Y:S02]  /*1ca80*/  SEL R43, R78, RZ, P2 ;  /* 0x000000ff4e2b7207 */ /* 0x000fe40001000000 */
[----:B------:R-:W-:Y:S01]  /*1ca90*/  IADD3 R6, P0, P3, R4, R6, R3 ;  /* 0x0000000604067210 */ /* 0x000fe20007b1e003 */
[----:B-1----:R-:W-:Y:S01]  /*1caa0*/  @P1 IMAD.HI.U32 R4, R41, R40, RZ ;  /* 0x0000002829041227 */ /* 0x002fe200078e00ff */
[----:B--2---:R-:W1:Y:S03]  /*1cab0*/  @!P2 LDC R12, c[0x0][0xb50] ;  /* 0x0002d400ff0cab82 */ /* 0x004e660000000800 */
[----:B------:R-:W-:-:S02]  /*1cac0*/  IMAD.IADD R81, R5, 0x1, R81 ;  /* 0x0000000105517824 */ /* 0x000fc400078e0251 */
[----:B------:R-:W-:Y:S01]  /*1cad0*/  IMAD.MOV.U32 R5, RZ, RZ, R41 ;  /* 0x000000ffff057224 */ /* 0x000fe200078e0029 */
[----:B0-----:R-:W-:Y:S01]  /*1cae0*/  @P1 SHF.R.U32.HI R5, RZ, R83, R4 ;  /* 0x00000053ff051219 */ /* 0x001fe20000011604 */
[----:B------:R-:W-:Y:S01]  /*1caf0*/  IMAD.IADD R7, R7, 0x1, R79 ;  /* 0x0000000107077824 */ /* 0x000fe200078e024f */
[----:B------:R-:W0:Y:S01]  /*1cb00*/  @!P2 LDC R13, c[0x0][0xb54] ;  /* 0x0002d500ff0dab82 */ /* 0x000e220000000800 */
        /* <DEDUP_REMOVED lines=17> */
[----:B------:R-:W-:-:S03]  /*1cc20*/  IMAD.IADD R43, R84, 0x1, R82 ;  /* 0x00000001542b7824 */ /* 0x000fc600078e0252 */
[----:B------:R-:W-:Y:S04]  /*1cc30*/  SHFL.IDX PT, R4, R12, RZ, 0x1c1f ;  /* 0x001c1fff0c047589 */ /* 0x000fe800000e0000 */
[----:B------:R-:W0:Y:S04]  /*1cc40*/  SHFL.IDX PT, R5, R13, RZ, 0x1c1f ;  /* 0x001c1fff0d057589 */ /* 0x000e2800000e0000 */
[----:B------:R-:W1:Y:S01]  /*1cc50*/  SHFL.IDX PT, R7, R13, 0x1, 0x1c1f ;  /* 0x003c1f000d077f89 */ /* 0x000e6200000e0000 */
[----:B------:R-:W-:Y:S02]  /*1cc60*/  IMAD R8, R77, R14, RZ ;  /* 0x0000000e4d087224 */ /* 0x000fe400078e02ff */
[----:B------:R-:W-:Y:S01]  /*1cc70*/  VIADD R9, R43, 0x8 ;  /* 0x000000082b097836 */ /* 0x000fe20000000000 */
[----:B------:R-:W-:Y:S01]  /*1cc80*/  ULDC.64 UR6, c[0x0][0x208] ;  /* 0x0000820000067ab9 */ /* 0x000fe20000000a00 */
[----:B---3--:R-:W-:-:S04]  /*1cc90*/  LOP3.LUT P0, RZ, R42, 0x3, RZ, 0xc0, !PT ;  /* 0x000000032aff7812 */ /* 0x008fc8000780c0ff */
        /* <DEDUP_REMOVED lines=19> */
[C---:B------:R-:W-:Y:S02]  /*1cdd0*/  IADD3 R29, P2, R74.reuse, 0x3000, RZ ;  /* 0x000030004a1d7810 */ /* 0x040fe40007f5e0ff */
[C---:B------:R-:W-:Y:S02]  /*1cde0*/  IADD3 R33, P3, R74.reuse, 0x4800, RZ ;  /* 0x000048004a217810 */ /* 0x040fe40007f7e0ff */
[C---:B------:R-:W-:Y:S02]  /*1cdf0*/  IADD3 R37, P4, R74.reuse, 0x6000, RZ ;  /* 0x000060004a257810 */ /* 0x040fe40007f9e0ff */
[----:B------:R-:W-:Y:S02]  /*1ce00*/  IADD3 R5, P5, R74, 0x7800, RZ ;  /* 0x000078004a057810 */ /* 0x000fe40007fbe0ff */
[----:B------:R-:W-:-:S02]  /*1ce10*/  LOP3.LUT R24, R25, 0x180, RZ, 0xc0, !PT ;  /* 0x0000018019187812 */ /* 0x000fc400078ec0ff */
[----:B------:R-:W-:Y:S01]  /*1ce20*/  LOP3.LUT R28, R29, 0x180, RZ, 0xc0, !PT ;  /* 0x000001801d1c7812 */ /* 0x000fe200078ec0ff */
[----:B------:R-:W-:Y:S01]  /*1ce30*/  IMAD.X R41, RZ, RZ, R75, P5 ;  /* 0x000000ffff297224 */ /* 0x000fe200028e064b */
[----:B------:R-:W-:Y:S02]  /*1ce40*/  LOP3.LUT R32, R33, 0x180, RZ, 0xc0, !PT ;  /* 0x0000018021207812 */ /* 0x000fe400078ec0ff */
[----:B------:R-:W-:Y:S02]  /*1ce50*/  LOP3.LUT R36, R37, 0x180, RZ, 0xc0, !PT ;  /* 0x0000018025247812 */ /* 0x000fe400078ec0ff */
[----:B------:R-:W-:Y:S02]  /*1ce60*/  LOP3.LUT R0, R5, 0x180, RZ, 0xc0, !PT ;  /* 0x0000018005007812 */ /* 0x000fe400078ec0ff */
[----:B------:R-:W-:Y:S02]  /*1ce70*/  LOP3.LUT R7, R74, 0x180, RZ, 0xc0, !PT ;  /* 0x000001804a077812 */ /* 0x000fe400078ec0ff */
[----:B------:R-:W-:-:S02]  /*1ce80*/  SHF.R.U64 R24, R24, 0x3, RZ ;  /* 0x0000000318187819 */ /* 0x000fc400000012ff */
[----:B------:R-:W-:Y:S02]  /*1ce90*/  SHF.R.U64 R28, R28, 0x3, RZ ;  /* 0x000000031c1c7819 */ /* 0x000fe400000012ff */
[----:B------:R-:W-:Y:S02]  /*1cea0*/  SHF.R.U64 R32, R32, 0x3, RZ ;  /* 0x0000000320207819 */ /* 0x000fe400000012ff */
[----:B------:R-:W-:Y:S02]  /*1ceb0*/  SHF.R.U64 R36, R36, 0x3, RZ ;  /* 0x0000000324247819 */ /* 0x000fe400000012ff */
[----:B------:R-:W-:Y:S02]  /*1cec0*/  SHF.R.U64 R0, R0, 0x3, RZ ;  /* 0x0000000300007819 */ /* 0x000fe400000012ff */
[----:B------:R-:W-:Y:S02]  /*1ced0*/  SHF.R.U64 R7, R7, 0x3, RZ ;  /* 0x0000000307077819 */ /* 0x000fe400000012ff */
        /* <DEDUP_REMOVED lines=8> */
[----:B------:R-:W-:Y:S01]  /*1cf60*/  LOP3.LUT R40, R0, R5, RZ, 0x3c, !PT ;  /* 0x0000000500287212 */ /* 0x000fe200078e3cff */
[----:B------:R-:W5:Y:S01]  /*1cf70*/  LD.E.128 R24, desc[UR4][R24.64] ;  /* 0x0000000418187980 */ /* 0x000f62000c101d00 */
[----:B------:R-:W-:-:S03]  /*1cf80*/  LOP3.LUT R74, R7, R74, RZ, 0x3c, !PT ;  /* 0x0000004a074a7212 */ /* 0x000fc600078e3cff */
[----:B------:R-:W5:Y:S04]  /*1cf90*/  LD.E.128 R28, desc[UR4][R28.64] ;  /* 0x000000041c1c7980 */ /* 0x000f68000c101d00 */
[----:B------:R0:W5:Y:S04]  /*1cfa0*/  LD.E.128 R4, desc[UR4][R74.64] ;  /* 0x000000044a047980 */ /* 0x000168000c101d00 */
[----:B------:R-:W5:Y:S04]  /*1cfb0*/  LD.E.128 R32, desc[UR4][R32.64] ;  /* 0x0000000420207980 */ /* 0x000f68000c101d00 */
[----:B------:R-:W5:Y:S04]  /*1cfc0*/  LD.E.128 R36, desc[UR4][R36.64] ;  /* 0x0000000424247980 */ /* 0x000f68000c101d00 */
[----:B------:R-:W5:Y:S01]  /*1cfd0*/  LD.E.128 R40, desc[UR4][R40.64] ;  /* 0x0000000428287980 */ /* 0x000f62000c101d00 */
[----:B------:R-:W-:-:S02]  /*1cfe0*/  ULDC.64 UR4, c[0x0][0xaa0] ;  /* 0x0002a80000047ab9 */ /* 0x000fc40000000a00 */
[----:B------:R-:W-:Y:S01]  /*1cff0*/  IMAD R76, R76, UR4, RZ ;  /* 0x000000044c4c7c24 */ /* 0x000fe2000f8e02ff */
[----:B------:R-:W-:Y:S01]  /*1d000*/  SHF.R.S32.HI R12, RZ, 0x1f, R15 ;  /* 0x0000001fff0c7819 */ /* 0x000fe2000001140f */
[----:B------:R-:W-:Y:S01]  /*1d010*/  IMAD R0, R45, 0x60, R10 ;  /* 0x000000602d007824 */ /* 0x000fe200078e020a */
[----:B------:R-:W-:Y:S01]  /*1d020*/  @!PT LDS RZ, [RZ] ;  /* 0x00000000fffff984 */ /* 0x000fe20000000800 */
[----:B------:R-:W-:Y:S01]  /*1d030*/  @!PT LDS RZ, [RZ] ;  /* 0x00000000fffff984 */ /* 0x000fe20000000800 */
[----:B------:R-:W-:Y:S01]  /*1d040*/  @!PT LDS RZ, [RZ] ;  /* 0x00000000fffff984 */ /* 0x000fe20000000800 */
[----:B------:R-:W-:Y:S01]  /*1d050*/  @!PT LDS RZ, [RZ] ;  /* 0x00000000fffff984 */ /* 0x000fe20000000800 */
[----:B------:R3:W-:Y:S06]  /*1d060*/  MEMBAR.ALL.CTA ;  /* 0x0000000000007992 */ /* 0x0007ec0000008000 */
[----:B---3--:R-:W3:Y:S01]  /*1d070*/  FENCE.VIEW.ASYNC.S ;  /* 0x00000000000073c6 */ /* 0x008ee20000000000 */
[----:B------:R-:W-:-:S02]  /*1d080*/  IMAD R11, R3, UR5, R76 ;  /* 0x00000005030b7c24 */ /* 0x000fc4000f8e024c */
[----:B------:R-:W-:Y:S01]  /*1d090*/  IMAD.WIDE.U32 R2, R3, UR4, RZ ;  /* 0x0000000403027c25 */ /* 0x000fe2000f8e00ff */
[----:B------:R-:W-:-:S03]  /*1d0a0*/  ULDC.64 UR4, c[0x0][0xae8] ;  /* 0x0002ba0000047ab9 */ /* 0x000fc60000000a00 */
[----:B------:R-:W-:Y:S02]  /*1d0b0*/  IMAD.IADD R3, R3, 0x1, R11 ;  /* 0x0000000103037824 */ /* 0x000fe400078e020b */
[----:B------:R-:W-:Y:S02]  /*1d0c0*/  IMAD.IADD R20, R82, 0x1, R0 ;  /* 0x0000000152147824 */ /* 0x000fe400078e0200 */
[----:B------:R-:W-:-:S04]  /*1d0d0*/  IMAD.WIDE.U32 R2, R80, UR4, R2 ;  /* 0x0000000450027c25 */ /* 0x000fc8000f8e0002 */
[----:B-1----:R-:W-:-:S04]  /*1d0e0*/  @P1 IMAD.HI.U32 R0, R20, R13, RZ ;  /* 0x0000000d14001227 */ /* 0x002fc800078e00ff */
[----:B------:R-:W-:Y:S01]  /*1d0f0*/  IMAD R3, R80, UR5, R3 ;  /* 0x0000000550037c24 */ /* 0x000fe2000f8e0203 */
[----:B------:R-:W-:Y:S01]  /*1d100*/  ULDC.64 UR4, c[0x0][0xaf0] ;  /* 0x0002bc0000047ab9 */ /* 0x000fe20000000a00 */
[----:B------:R-:W-:Y:S01]  /*1d110*/  IMAD.MOV.U32 R11, RZ, RZ, R20 ;  /* 0x000000ffff0b7224 */ /* 0x000fe200078e0014 */
[----:B--2---:R-:W-:Y:S01]  /*1d120*/  @P1 SHF.R.U32.HI R11, RZ, R21, R0 ;  /* 0x00000015ff0b1219 */ /* 0x004fe20000011600 */
[----:B------:R-:W-:Y:S02]  /*1d130*/  IMAD R12, R12, UR4, RZ ;  /* 0x000000040c0c7c24 */ /* 0x000fe4000f8e02ff */
[----:B------:R-:W-:Y:S01]  /*1d140*/  IMAD.WIDE.U32 R2, R15, UR4, R2 ;  /* 0x000000040f027c25 */ /* 0x000fe2000f8e0002 */
[----:B------:R-:W-:-:S03]  /*1d150*/  SHF.R.S32.HI R0, RZ, 0x1f, R11 ;  /* 0x0000001fff007819 */ /* 0x000fc6000001140b */
[----:B------:R-:W-:Y:S01]  /*1d160*/  IMAD R13, R15, UR5, R12 ;  /* 0x000000050f0d7c24 */ /* 0x000fe2000f8e020c */
[----:B------:R-:W-:Y:S01]  /*1d170*/  ULDC.64 UR4, c[0x0][0xae0] ;  /* 0x0002b80000047ab9 */ /* 0x000fe20000000a00 */
[----:B------:R-:W-:Y:S02]  /*1d180*/  IMAD.MOV R15, RZ, RZ, -R11 ;  /* 0x000000ffff0f7224 */ /* 0x000fe400078e0a0b */
[----:B------:R-:W-:Y:S02]  /*1d190*/  IMAD.IADD R3, R3, 0x1, R13 ;  /* 0x0000000103037824 */ /* 0x000fe400078e020d */
[----:B------:R-:W-:Y:S02]  /*1d1a0*/  IMAD R0, R0, UR4, RZ ;  /* 0x0000000400007c24 */ /* 0x000fe4000f8e02ff */
        /* <DEDUP_REMOVED lines=9> */
[----:B------:R-:W-:-:S03]  /*1d240*/  IMAD.WIDE.U32 R2, R13, UR4, R2 ;  /* 0x000000040d027c25 */ /* 0x000fc6000f8e0002 */
[----:B---3--:R1:W-:Y:S01]  /*1d250*/  SYNCS.ARRIVE.TRANS64.RED.A1T0 RZ, [R0+URZ], RZ ;  /* 0x000000ff00ff79a7 */ /* 0x0083e2000810043f */
[----:B------:R-:W-:Y:S01]  /*1d260*/  IMAD R11, R13, UR5, R12 ;  /* 0x000000050d0b7c24 */ /* 0x000fe2000f8e020c */
[----:B------:R-:W-:-:S03]  /*1d270*/  ULDC.64 UR4, c[0x0][0xa80] ;  /* 0x0002a00000047ab9 */ /* 0x000fc60000000a00 */
[----:B------:R-:W-:Y:S01]  /*1d280*/  IMAD.IADD R3, R3, 0x1, R11 ;  /* 0x0000000103037824 */ /* 0x000fe200078e020b */
[C---:B-1----:R-:W-:Y:S01]  /*1d290*/  LEA R0, P0, R2.reuse, UR4, 0x1 ;  /* 0x0000000402007c11 */ /* 0x042fe2000f8008ff */
[C---:B------:R-:W-:Y:S01]  /*1d2a0*/  VIADD R44, R9.reuse, 0x20 ;  /* 0x00000020092c7836 */ /* 0x040fe20000000000 */
[----:B------:R-:W-:Y:S01]  /*1d2b0*/  UMOV UR4, 0xffffffff ;  /* 0xffffffff00047882 */ /* 0x000fe20000000000 */
[----:B------:R-:W-:Y:S01]  /*1d2c0*/  VIADD R47, R9, 0x40 ;  /* 0x00000040092f7836 */ /* 0x000fe20000000000 */
[----:B------:R-:W-:Y:S02]  /*1d2d0*/  LEA.HI.X R2, R2, UR5, R3, 0x1, P0 ;  /* 0x0000000502027c11 */ /* 0x000fe400080f0c03 */
[----:B------:R-:W-:Y:S02]  /*1d2e0*/  SHF.R.S32.HI R46, RZ, 0x1f, R44 ;  /* 0x0000001fff2e7819 */ /* 0x000fe4000001142c */
[----:B------:R-:W-:Y:S01]  /*1d2f0*/  SHF.R.S32.HI R48, RZ, 0x1f, R47 ;  /* 0x0000001fff307819 */ /* 0x000fe2000001142f */
[----:B0-----:R-:W-:Y:S06]  /*1d300*/  BRA.DIV UR4, `(.L_x_2475) ;  /* 0x000000ae04847947 */ /* 0x001fec000b800000 */
[----:B------:R0:W1:Y:S04]  /*1d310*/  SHFL.IDX PT, R3, R2, RZ, 0x1c1f ;  /* 0x001c1fff02037589 */ /* 0x00006800000e0000 */
[----:B------:R0:W2:Y:S02]  /*1d320*/  SHFL.IDX PT, R14, R0, RZ, 0x1c1f ;  /* 0x001c1fff000e7589 */ /* 0x0000a400000e0000 */
.L_x_2683:
[----:B------:R-:W-:Y:S01]  /*1d330*/  IMAD.IADD R45, R10, 0x1, R82 ;  /* 0x000000010a2d7824 */ /* 0x000fe200078e0252 */
[----:B------:R-:W-:Y:S04]  /*1d340*/  BSSY B1, `(.L_x_2476) ;  /* 0x0000011000017945 */ /* 0x000fe80003800000 */
[----:B------:R-:W-:-:S13]  /*1d350*/  ISETP.GE.AND P0, PT, R45, R8, PT ;  /* 0x000000082d00720c */ /* 0x000fda0003f06270 */
[----:B------:R-:W-:Y:S05]  /*1d360*/  @P0 BRA `(.L_x_2477) ;  /* 0x0000000000380947 */ /* 0x000fea0003800000 */
[----:B------:R-:W-:Y:S01]  /*1d370*/  ULDC UR4, c[0x0][0xac8] ;  /* 0x0002b20000047ab9 */ /* 0x000fe20000000800 */
[----:B------:R-:W-:Y:S01]  /*1d380*/  ULDC.64 UR6, c[0x0][0x208] ;  /* 0x0000820000067ab9 */ /* 0x000fe20000000a00 */
        /* <DEDUP_REMOVED lines=12> */
.L_x_2477:
[----:B------:R-:W-:Y:S05]  /*1d450*/  BSYNC B1 ;  /* 0x0000000000017941 */ /* 0x000fea0003800000 */
.L_x_2476:
[----:B------:R-:W-:-:S03]  /*1d460*/  UMOV UR4, 0xffffffff ;  /* 0xffffffff00047882 */ /* 0x000fc60000000000 */
[----:B------:R-:W-:Y:S05]  /*1d470*/  BRA.DIV UR4, `(.L_x_2478) ;  /* 0x000000ae045c7947 */ /* 0x000fea000b800000 */
[----:B-1----:R1:W4:Y:S04]  /*1d480*/  SHFL.IDX PT, R3, R2, 0x1, 0x1c1f ;  /* 0x003c1f0002037f89 */ /* 0x00232800000e0000 */
[----:B--2---:R1:W2:Y:S02]  /*1d490*/  SHFL.IDX PT, R14, R0, 0x1, 0x1c1f ;  /* 0x003c1f00000e7f89 */ /* 0x0042a400000e0000 */
.L_x_2687:
[----:B---3-5:R-:W-:-:S05]  /*1d4a0*/  VIADD R5, R45, 0x60 ;  /* 0x000000602d057836 */ /* 0x028fca0000000000 */
[----:B------:R-:W-:-:S13]  /*1d4b0*/  ISETP.GE.AND P0, PT, R5, R8, PT ;  /* 0x000000080500720c */ /* 0x000fda0003f06270 */
[----:B------:R-:W-:Y:S05]  /*1d4c0*/  @P0 BRA `(.L_x_2479) ;  /* 0x00000018006c0947 */ /* 0x000fea0003800000 */
[----:B------:R-:W-:Y:S01]  /*1d4d0*/  ULDC UR4, c[0x0][0xac8] ;  /* 0x0002b20000047ab9 */ /* 0x000fe20000000800 */
[----:B------:R-:W-:Y:S01]  /*1d4e0*/  ULDC.64 UR6, c[0x0][0x208] ;  /* 0x0000820000067ab9 */ /* 0x000fe20000000a00 */
[----:B------:R-:W-:Y:S02]  /*1d4f0*/  ISETP.GE.AND P2, PT, R44, UR4, PT ;  /* 0x000000042c007c0c */ /* 0x000fe4000bf46270 */
[----:B------:R-:W-:-:S11]  /*1d500*/  ISETP.GE.AND P1, PT, R9, UR4, PT ;  /* 0x0000000409007c0c */ /* 0x000fd6000bf26270 */
[C---:B--2---:R-:W-:Y:S02]  /*1d510*/  @!P2 LEA R6, P0, R44.reuse, R14, 0x1 ;  /* 0x0000000e2c06a211 */ /* 0x044fe400078008ff */
[----:B01----:R-:W-:Y:S02]  /*1d520*/  @!P1 IMAD.MOV.U32 R2, RZ, RZ, R14 ;  /* 0x000000ffff029224 */ /* 0x003fe400078e000e */
[----:B----4-:R-:W-:Y:S02]  /*1d530*/  @!P2 LEA.HI.X R7, R44, R3, R46, 0x1, P0 ;  /* 0x000000032c07a211 */ /* 0x010fe400000f0c2e */
[----:B------:R-:W-:Y:S01]  /*1d540*/  ISETP.GE.AND P0, PT, R47, UR4, PT ;  /* 0x000000042f007c0c */ /* 0x000fe2000bf06270 */
[----:B------:R-:W-:-:S05]  /*1d550*/  @!P1 IMAD.WIDE R4, R9, 0x2, R2 ;  /* 0x0000000209049825 */ /* 0x000fca00078e0202 */
[----:B------:R3:W-:Y:S04]  /*1d560*/  @!P1 ST.E.128 desc[UR6][R4.64], R24 ;  /* 0x0000001804009985 */ /* 0x0007e8000c101d06 */
[----:B------:R3:W-:Y:S03]  /*1d570*/  @!P2 ST.E.128 desc[UR6][R6.64], R32 ;  /* 0x000000200600a985 */ /* 0x0007e6000c101d06 */
[----:B------:R-:W-:Y:S05]  /*1d580*/  @P0 BRA `(.L_x_2479) ;  /* 0x00000018003c0947 */ /* 0x000fea0003800000 */
[----:B------:R-:W-:Y:S01]  /*1d590*/  LEA R14, P0, R47, R14, 0x1 ;  /* 0x0000000e2f0e7211 */ /* 0x000fe200078008ff */
[----:B------:R-:W-:-:S03]  /*1d5a0*/  ULDC.64 UR4, c[0x0][0x208] ;  /* 0x0000820000047ab9 */ /* 0x000fc60000000a00 */
[----:B------:R-:W-:-:S05]  /*1d5b0*/  LEA.HI.X R15, R47, R3, R48, 0x1, P0 ;  /* 0x000000032f0f7211 */ /* 0x000fca00000f0c30 */
[----:B------:R0:W-:Y:S01]  /*1d5c0*/  ST.E.128 desc[UR4][R14.64], R40 ;  /* 0x000000280e007985 */ /* 0x0001e2000c101d04 */
[----:B------:R-:W-:Y:S05]  /*1d5d0*/  BRA `(.L_x_2479) ;  /* 0x0000001800287947 */ /* 0x000fea0003800000 */
.L_x_2474:
[----:B------:R-:W-:Y:S01]  /*1d5e0*/  ULDC.64 UR4, c[0x0][0xb08] ;  /* 0x0002c20000047ab9 */ /* 0x000fe20000000a00 */
[----:B0-----:R-:W0:Y:S01]  /*1d5f0*/  @P1 LDC R6, c[0x0][0xbec] ;  /* 0x0002fb00ff061b82 */ /* 0x001e220000000800 */
[----:B------:R-:W-:Y:S01]  /*1d600*/  IMAD R76, R76, UR4, RZ ;  /* 0x000000044c4c7c24 */ /* 0x000fe2000f8e02ff */
[----:B------:R-:W-:Y:S01]  /*1d610*/  SHF.R.S32.HI R0, RZ, 0x1f, R15 ;  /* 0x0000001fff007819 */ /* 0x000fe2000001140f */
[----:B------:R-:W-:-:S04]  /*1d620*/  IMAD.WIDE.U32 R4, R3, UR4, RZ ;  /* 0x0000000403047c25 */ /* 0x000fc8000f8e00ff */
[----:B------:R-:W-:Y:S01]  /*1d630*/  IMAD R3, R3, UR5, R76 ;  /* 0x0000000503037c24 */ /* 0x000fe2000f8e024c */
[----:B------:R-:W1:Y:S01]  /*1d640*/  @P1 LDC R11, c[0x0][0xbf0] ;  /* 0x0002fc00ff0b1b82 */ /* 0x000e620000000800 */
[----:B------:R-:W-:Y:S02]  /*1d650*/  ULDC.64 UR4, c[0x0][0xb38] ;  /* 0x0002ce0000047ab9 */ /* 0x000fe40000000a00 */
        /* <DEDUP_REMOVED lines=38> */
.L_x_2690:
        /* <DEDUP_REMOVED lines=14> */
[----:B------:R-:W-:Y:S01]  /*1d9a0*/  ULDC.64 UR6, c[0x0][0x208] ;  /* 0x0000820000067ab9 */ /* 0x000fe20000000a00 */
[----:B---3--:R-:W-:-:S02]  /*1d9b0*/  ISETP.GE.AND P1, PT, R76, UR4, PT ;  /* 0x000000044c007c0c */ /* 0x008fc4000bf26270 */
[----:B----4-:R-:W-:Y:S02]  /*1d9c0*/  ISETP.GE.AND P0, PT, R75, UR4, PT ;  /* 0x000000044b007c0c */ /* 0x010fe4000bf06270 */
[----:B-----5:R-:W-:-:S09]  /*1d9d0*/  ISETP.GE.AND P3, PT, R42, UR4, PT ;  /* 0x000000042a007c0c */ /* 0x020fd2000bf66270 */
[----:B-1----:R-:W-:Y:S01]  /*1d9e0*/  @!P1 IMAD.MOV.U32 R15, RZ, RZ, R3 ;  /* 0x000000ffff0f9224 */ /* 0x002fe200078e0003 */
[----:B--2---:R-:W-:Y:S01]  /*1d9f0*/  ISETP.GE.AND P4, PT, R40, UR4, PT ;  /* 0x0000000428007c0c */ /* 0x004fe2000bf86270 */
[----:B------:R-:W-:Y:S01]  /*1da00*/  @!P1 IMAD.WIDE R4, R76, 0x4, R14 ;  /* 0x000000044c049825 */ /* 0x000fe200078e020e */
[----:B------:R-:W-:-:S04]  /*1da10*/  @!P0 LEA R6, P2, R75, R14, 0x2 ;  /* 0x0000000e4b068211 */ /* 0x000fc800078410ff */
[----:B------:R1:W-:Y:S01]  /*1da20*/  @!P1 ST.E.64 desc[UR6][R4.64], R24 ;  /* 0x0000001804009985 */ /* 0x0003e2000c101b06 */
[-C--:B------:R-:W-:Y:S02]  /*1da30*/  @!P3 LEA R10, P1, R42, R14.reuse, 0x2 ;  /* 0x0000000e2a0ab211 */ /* 0x080fe400078210ff */
[-C--:B------:R-:W-:Y:S01]  /*1da40*/  @!P0 LEA.HI.X R7, R75, R3.reuse, R80, 0x2, P2 ;  /* 0x000000034b078211 */ /* 0x080fe200010f1450 */
[----:B------:R-:W-:Y:S01]  /*1da50*/  VIADD R15, R76, 0x30 ;  /* 0x000000304c0f7836 */ /* 0x000fe20000000000 */
[----:B------:R-:W-:Y:S02]  /*1da60*/  ISETP.GE.AND P2, PT, R78, UR4, PT ;  /* 0x000000044e007c0c */ /* 0x000fe4000bf46270 */
[----:B------:R-:W-:Y:S02]  /*1da70*/  @!P3 LEA.HI.X R11, R42, R3, R74, 0x2, P1 ;  /* 0x000000032a0bb211 */ /* 0x000fe400008f144a */
[----:B------:R-:W-:Y:S01]  /*1da80*/  ISETP.GE.AND P1, PT, R77, UR4, PT ;  /* 0x000000044d007c0c */ /* 0x000fe2000bf26270 */
[----:B------:R-:W-:Y:S01]  /*1da90*/  @!P0 ST.E.64 desc[UR6][R6.64], R28 ;  /* 0x0000001c06008985 */ /* 0x000fe2000c101b06 */
[----:B------:R-:W-:Y:S01]  /*1daa0*/  @!P4 LEA R12, P5, R40, R14, 0x2 ;  /* 0x0000000e280cc211 */ /* 0x000fe200078a10ff */
[----:B------:R-:W-:Y:S01]  /*1dab0*/  VIADD R43, R76, 0x38 ;  /* 0x000000384c2b7836 */ /* 0x000fe20000000000 */
[----:B------:R-:W-:-:S02]  /*1dac0*/  ISETP.GE.AND P0, PT, R15, UR4, PT ;  /* 0x000000040f007c0c */ /* 0x000fc4000bf06270 */
[-C--:B------:R-:W-:Y:S01]  /*1dad0*/  @!P4 LEA.HI.X R13, R40, R3.reuse, R41, 0x2, P5 ;  /* 0x00000003280dc211 */ /* 0x080fe200028f1429 */
[----:B------:R-:W-:Y:S01]  /*1dae0*/  @!P3 ST.E.64 desc[UR6][R10.64], R32 ;  /* 0x000000200a00b985 */ /* 0x000fe2000c101b06 */
[----:B------:R-:W-:Y:S01]  /*1daf0*/  ISETP.GE.AND P3, PT, R43, UR4, PT ;  /* 0x000000042b007c0c */ /* 0x000fe2000bf66270 */
[----:B------:R-:W-:Y:S01]  /*1db00*/  VIADD R75, R76, 0x40 ;  /* 0x000000404c4b7836 */ /* 0x000fe20000000000 */
[CC--:B-1----:R-:W-:Y:S01]  /*1db10*/  @!P2 LEA R24, P5, R78.reuse, R14.reuse, 0x2 ;  /* 0x0000000e4e18a211 */ /* 0x0c2fe200078a10ff */
[----:B------:R1:W-:Y:S01]  /*1db20*/  @!P4 ST.E.64 desc[UR6][R12.64], R36 ;  /* 0x000000240c00c985 */ /* 0x0003e2000c101b06 */
[----:B------:R-:W-:Y:S02]  /*1db30*/  SHF.R.S32.HI R42, RZ, 0x1f, R77 ;  /* 0x0000001fff2a7819 */ /* 0x000fe4000001144d */
[----:B------:R-:W-:Y:S02]  /*1db40*/  @!P1 LEA R40, P4, R77, R14, 0x2 ;  /* 0x0000000e4d289211 */ /* 0x000fe400078810ff */
[----:B------:R-:W-:-:S02]  /*1db50*/  @!P2 LEA.HI.X R25, R78, R3, R79, 0x2, P5 ;  /* 0x000000034e19a211 */ /* 0x000fc400028f144f */
[-C--:B------:R-:W-:Y:S02]  /*1db60*/  @!P1 LEA.HI.X R41, R77, R3.reuse, R42, 0x2, P4 ;  /* 0x000000034d299211 */ /* 0x080fe400020f142a */
[----:B------:R-:W-:Y:S02]  /*1db70*/  SHF.R.S32.HI R74, RZ, 0x1f, R15 ;  /* 0x0000001fff4a7819 */ /* 0x000fe4000001140f */
[----:B------:R-:W-:Y:S02]  /*1db80*/  @!P0 LEA R4, P5, R15, R14, 0x2 ;  /* 0x0000000e0f048211 */ /* 0x000fe400078a10ff */
[----:B------:R-:W-:Y:S01]  /*1db90*/  ISETP.GE.AND P4, PT, R75, UR4, PT ;  /* 0x000000044b007c0c */ /* 0x000fe2000bf86270 */
[C---:B-1----:R-:W-:Y:S01]  /*1dba0*/  VIADD R13, R76.reuse, 0x48 ;  /* 0x000000484c0d7836 */ /* 0x042fe20000000000 */
[----:B------:R1:W-:Y:S01]  /*1dbb0*/  @!P2 ST.E.64 desc[UR6][R24.64], R20 ;  /* 0x000000141800a985 */ /* 0x0003e2000c101b06 */
[----:B------:R-:W-:Y:S01]  /*1dbc0*/  @!P0 LEA.HI.X R5, R15, R3, R74, 0x2, P5 ;  /* 0x000000030f058211 */ /* 0x000fe200028f144a */
[----:B------:R-:W-:Y:S01]  /*1dbd0*/  VIADD R15, R76, 0x50 ;  /* 0x000000504c0f7836 */ /* 0x000fe20000000000 */
[----:B------:R-:W-:Y:S01]  /*1dbe0*/  SHF.R.S32.HI R12, RZ, 0x1f, R43 ;  /* 0x0000001fff0c7819 */ /* 0x000fe2000001142b */
[----:B------:R3:W-:Y:S01]  /*1dbf0*/  @!P1 ST.E.64 desc[UR6][R40.64], R44 ;  /* 0x0000002c28009985 */ /* 0x0007e2000c101b06 */
[----:B------:R-:W-:-:S02]  /*1dc00*/  ISETP.GE.AND P2, PT, R13, UR4, PT ;  /* 0x000000040d007c0c */ /* 0x000fc4000bf46270 */
[----:B------:R-:W-:Y:S01]  /*1dc10*/  @!P3 LEA R10, P1, R43, R14, 0x2 ;  /* 0x0000000e2b0ab211 */ /* 0x000fe200078210ff */
[----:B------:R-:W-:-:S03]  /*1dc20*/  VIADD R29, R76, 0x58 ;  /* 0x000000584c1d7836 */ /* 0x000fc60000000000 */
[-C--:B------:R-:W-:Y:S02]  /*1dc30*/  @!P3 LEA.HI.X R11, R43, R3.reuse, R12, 0x2, P1 ;  /* 0x000000032b0bb211 */ /* 0x080fe400008f140c */
[----:B------:R-:W-:Y:S01]  /*1dc40*/  ISETP.GE.AND P1, PT, R15, UR4, PT ;  /* 0x000000040f007c0c */ /* 0x000fe2000bf26270 */
[----:B------:R3:W-:Y:S01]  /*1dc50*/  @!P0 ST.E.64 desc[UR6][R4.64], R48 ;  /* 0x0000003004008985 */ /* 0x0007e2000c101b06 */
[----:B------:R-:W-:Y:S02]  /*1dc60*/  SHF.R.S32.HI R28, RZ, 0x1f, R75 ;  /* 0x0000001fff1c7819 */ /* 0x000fe4000001144b */
[----:B------:R-:W-:Y:S02]  /*1dc70*/  @!P4 LEA R6, P5, R75, R14, 0x2 ;  /* 0x0000000e4b06c211 */ /* 0x000fe400078a10ff */
[----:B------:R-:W-:Y:S02]  /*1dc80*/  ISETP.GE.AND P0, PT, R29, UR4, PT ;  /* 0x000000041d007c0c */ /* 0x000fe4000bf06270 */
[----:B------:R-:W-:-:S02]  /*1dc90*/  @!P4 LEA.HI.X R7, R75, R3, R28, 0x2, P5 ;  /* 0x000000034b07c211 */ /* 0x000fc400028f141c */
[----:B-1----:R-:W-:Y:S02]  /*1dca0*/  SHF.R.S32.HI R20, RZ, 0x1f, R13 ;  /* 0x0000001fff147819 */ /* 0x002fe4000001140d */
[CC--:B------:R-:W-:Y:S02]  /*1dcb0*/  @!P2 LEA R12, P5, R13.reuse, R14.reuse, 0x2 ;  /* 0x0000000e0d0ca211 */ /* 0x0c0fe400078a10ff */
        /* <DEDUP_REMOVED lines=12> */
.L_x_2482:
[----:B------:R-:W-:Y:S05]  /*1dd80*/  BSYNC B1 ;  /* 0x0000000000017941 */ /* 0x000fea0003800000 */
.L_x_2481:
[----:B------:R-:W-:-:S03]  /*1dd90*/  UMOV UR4, 0xffffffff ;  /* 0xffffffff00047882 */ /* 0x000fc60000000000 */
[----:B------:R-:W-:Y:S05]  /*1dda0*/  BRA.DIV UR4, `(.L_x_2483) ;  /* 0x000000a6048c7947 */ /* 0x000fea000b800000 */
[----:B-1----:R1:W4:Y:S04]  /*1ddb0*/  SHFL.IDX PT, R3, R2, 0x1, 0x1c1f ;  /* 0x003c1f0002037f89 */ /* 0x00232800000e0000 */
[----:B--23--:R1:W2:Y:S02]  /*1ddc0*/  SHFL.IDX PT, R14, R0, 0x1, 0x1c1f ;  /* 0x003c1f00000e7f89 */ /* 0x00c2a400000e0000 */
.L_x_2694:
[----:B------:R-:W-:-:S13]  /*1ddd0*/  ISETP.GE.AND P0, PT, R9, R8, PT ;  /* 0x000000080900720c */ /* 0x000fda0003f06270 */
[----:B------:R-:W-:Y:S05]  /*1dde0*/  @P0 BRA `(.L_x_2479) ;  /* 0x0000001000240947 */ /* 0x000fea0003800000 */
[----:B------:R-:W3:Y:S01]  /*1ddf0*/  LDL R10, [R1+0xc4] ;  /* 0x0000c400010a7983 */ /* 0x000ee20000100800 */
[----:B------:R-:W-:-:S03]  /*1de00*/  ULDC UR4, c[0x0][0xac8] ;  /* 0x0002b20000047ab9 */ /* 0x000fc60000000800 */
[----:B------:R-:W5:Y:S04]  /*1de10*/  LDL R28, [R1+0x84] ;  /* 0x00008400011c7983 */ /* 0x000f680000100800 */
[----:B------:R-:W4:Y:S04]  /*1de20*/  LDL R12, [R1+0xc0] ;  /* 0x0000c000010c7983 */ /* 0x000f280000100800 */
[----:B------:R-:W2:Y:S04]  /*1de30*/  LDL R11, [R1+0xe0] ;  /* 0x0000e000010b7983 */ /* 0x000ea80000100800 */
[----:B------:R-:W2:Y:S04]  /*1de40*/  LDL R24, [R1+0xbc] ;  /* 0x0000bc0001187983 */ /* 0x000ea80000100800 */
[----:B01----:R-:W2:Y:S04]  /*1de50*/  LDL R0, [R1+0xb8] ;  /* 0x0000b80001007983 */ /* 0x003ea80000100800 */
[----:B------:R-:W2:Y:S04]  /*1de60*/  LDL R13, [R1+0xdc] ;  /* 0x0000dc00010d7983 */ /* 0x000ea80000100800 */
[----:B------:R-:W2:Y:S04]  /*1de70*/  LDL R29, [R1+0xb0] ;  /* 0x0000b000011d7983 */ /* 0x000ea80000100800 */
[----:B------:R-:W2:Y:S04]  /*1de80*/  LDL R25, [R1+0xd8] ;  /* 0x0000d80001197983 */ /* 0x000ea80000100800 */
[----:B------:R-:W2:Y:S01]  /*1de90*/  LDL R20, [R1+0xd4] ;  /* 0x0000d40001147983 */ /* 0x000ea20000100800 */
[----:B------:R-:W-:Y:S01]  /*1dea0*/  ULDC.64 UR6, c[0x0][0x208] ;  /* 0x0000820000067ab9 */ /* 0x000fe20000000a00 */
[----:B---3--:R-:W-:-:S02]  /*1deb0*/  ISETP.GE.AND P1, PT, R10, UR4, PT ;  /* 0x000000040a007c0c */ /* 0x008fc4000bf26270 */
[----:B-----5:R-:W-:Y:S02]  /*1dec0*/  ISETP.GE.AND P5, PT, R28, UR4, PT ;  /* 0x000000041c007c0c */ /* 0x020fe4000bfa6270 */
[----:B----4-:R-:W-:-:S09]  /*1ded0*/  ISETP.GE.AND P0, PT, R12, UR4, PT ;  /* 0x000000040c007c0c */ /* 0x010fd2000bf06270 */
[-C--:B--2---:R-:W-:Y:S02]  /*1dee0*/  @!P1 LEA R6, P2, R10, R14.reuse, 0x2 ;  /* 0x0000000e0a069211 */ /* 0x084fe400078410ff */
        /* <DEDUP_REMOVED lines=14> */
[-C--:B------:R-:W-:Y:S02]  /*1dfd0*/  @!P3 LEA R10, P5, R24, R14.reuse, 0x2 ;  /* 0x0000000e180ab211 */ /* 0x080fe400078a10ff */
[-C--:B------:R-:W-:Y:S02]  /*1dfe0*/  @!P4 LEA R12, P2, R0, R14.reuse, 0x2 ;  /* 0x0000000e000cc211 */ /* 0x080fe400078410ff */
[-C--:B------:R-:W-:Y:S01]  /*1dff0*/  @!P3 LEA.HI.X R11, R24, R3.reuse, R25, 0x2, P5 ;  /* 0x00000003180bb211 */ /* 0x080fe200028f1419 */
[----:B------:R-:W-:Y:S01]  /*1e000*/  VIADD R2, R28, 0x40 ;  /* 0x000000401c027836 */ /* 0x000fe20000000000 */
[----:B------:R-:W-:Y:S02]  /*1e010*/  @!P4 LEA.HI.X R13, R0, R3, R20, 0x2, P2 ;  /* 0x00000003000dc211 */ /* 0x000fe400010f1414 */
[----:B------:R-:W-:Y:S01]  /*1e020*/  ISETP.GE.AND P2, PT, R15, UR4, PT ;  /* 0x000000040f007c0c */ /* 0x000fe2000bf46270 */
[----:B------:R3:W-:Y:S01]  /*1e030*/  @!P3 ST.E.64 desc[UR6][R10.64], R38 ;  /* 0x000000260a00b985 */ /* 0x0007e2000c101b06 */
[----:B------:R-:W-:Y:S01]  /*1e040*/  SHF.R.S32.HI R0, RZ, 0x1f, R29 ;  /* 0x0000001fff007819 */ /* 0x000fe2000001141d */
[----:B------:R-:W-:Y:S01]  /*1e050*/  VIADD R25, R28, 0x48 ;  /* 0x000000481c197836 */ /* 0x000fe20000000000 */
[----:B------:R-:W-:Y:S01]  /*1e060*/  ISETP.GE.AND P3, PT, R2, UR4, PT ;  /* 0x0000000402007c0c */ /* 0x000fe2000bf66270 */
[----:B------:R4:W-:Y:S01]  /*1e070*/  @!P4 ST.E.64 desc[UR6][R12.64], R72 ;  /* 0x000000480c00c985 */ /* 0x0009e2000c101b06 */
[----:B0-----:R-:W-:-:S02]  /*1e080*/  @!P1 LEA R4, P4, R29, R14, 0x2 ;  /* 0x0000000e1d049211 */ /* 0x001fc400078810ff */
[----:B------:R-:W-:Y:S02]  /*1e090*/  SHF.R.S32.HI R24, RZ, 0x1f, R21 ;  /* 0x0000001fff187819 */ /* 0x000fe40000011415 */
[----:B-1----:R-:W-:Y:S02]  /*1e0a0*/  @!P0 LEA R6, P5, R21, R14, 0x2 ;  /* 0x0000000e15068211 */ /* 0x002fe400078a10ff */
[-C--:B------:R-:W-:Y:S01]  /*1e0b0*/  @!P1 LEA.HI.X R5, R29, R3.reuse, R0, 0x2, P4 ;  /* 0x000000031d059211 */ /* 0x080fe200020f1400 */
[----:B------:R-:W-:Y:S01]  /*1e0c0*/  VIADD R0, R28, 0x50 ;  /* 0x000000501c007836 */ /* 0x000fe20000000000 */
[----:B------:R-:W-:Y:S02]  /*1e0d0*/  @!P0 LEA.HI.X R7, R21, R3, R24, 0x2, P5 ;  /* 0x0000000315078211 */ /* 0x000fe400028f1418 */
[----:B------:R-:W-:Y:S01]  /*1e0e0*/  ISETP.GE.AND P5, PT, R25, UR4, PT ;  /* 0x0000000419007c0c */ /* 0x000fe2000bfa6270 */
[----:B------:R0:W-:Y:S01]  /*1e0f0*/  @!P1 ST.E.64 desc[UR6][R4.64], R46 ;  /* 0x0000002e04009985 */ /* 0x0001e2000c101b06 */
[----:B------:R-:W-:-:S02]  /*1e100*/  SHF.R.S32.HI R20, RZ, 0x1f, R15 ;  /* 0x0000001fff147819 */ /* 0x000fc4000001140f */
[CC--:B--2---:R-:W-:Y:S02]  /*1e110*/  @!P2 LEA R8, P4, R15.reuse, R14.reuse, 0x2 ;  /* 0x0000000e0f08a211 */ /* 0x0c4fe400078810ff */
[----:B------:R-:W-:Y:S02]  /*1e120*/  ISETP.GE.AND P1, PT, R0, UR4, PT ;  /* 0x0000000400007c0c */ /* 0x000fe4000bf26270 */
[----:B------:R-:W-:Y:S02]  /*1e130*/  @!P2 LEA.HI.X R9, R15, R3, R20, 0x2, P4 ;  /* 0x000000030f09a211 */ /* 0x000fe400020f1414 */
[----:B---3--:R-:W-:Y:S02]  /*1e140*/  SHF.R.S32.HI R11, RZ, 0x1f, R2 ;  /* 0x0000001fff0b7819 */ /* 0x008fe40000011402 */
[----:B------:R-:W-:-:S04]  /*1e150*/  @!P3 LEA R10, P4, R2, R14, 0x2 ;  /* 0x0000000e020ab211 */ /* 0x000fc800078810ff */
[----:B------:R-:W-:Y:S02]  /*1e160*/  @!P3 LEA.HI.X R11, R2, R3, R11, 0x2, P4 ;  /* 0x00000003020bb211 */ /* 0x000fe400020f140b */
[----:B------:R-:W-:Y:S02]  /*1e170*/  SHF.R.S32.HI R2, RZ, 0x1f, R25 ;  /* 0x0000001fff027819 */ /* 0x000fe40000011419 */
[----:B----4-:R-:W-:-:S04]  /*1e180*/  @!P5 LEA R12, P4, R25, R14, 0x2 ;  /* 0x0000000e190cd211 */ /* 0x010fc800078810ff */
[----:B------:R-:W-:Y:S02]  /*1e190*/  @!P5 LEA.HI.X R13, R25, R3, R2, 0x2, P4 ;  /* 0x00000003190dd211 */ /* 0x000fe400020f1402 */
[----:B------:R-:W-:Y:S02]  /*1e1a0*/  SHF.R.S32.HI R2, RZ, 0x1f, R0 ;  /* 0x0000001fff027819 */ /* 0x000fe40000011400 */
[----:B------:R-:W-:-:S04]  /*1e1b0*/  @!P1 LEA R20, P4, R0, R14, 0x2 ;  /* 0x0000000e00149211 */ /* 0x000fc800078810ff */
[----:B------:R-:W-:Y:S01]  /*1e1c0*/  @!P1 LEA.HI.X R21, R0, R3, R2, 0x2, P4 ;  /* 0x0000000300159211 */ /* 0x000fe200020f1402 */
[----:B------:R-:W-:Y:S01]  /*1e1d0*/  VIADD R0, R28, 0x58 ;  /* 0x000000581c007836 */ /* 0x000fe20000000000 */
[----:B------:R0:W-:Y:S04]  /*1e1e0*/  @!P0 ST.E.64 desc[UR6][R6.64], R50 ;  /* 0x0000003206008985 */ /* 0x0001e8000c101b06 */
[----:B------:R-:W-:Y:S01]  /*1e1f0*/  ISETP.GE.AND P0, PT, R0, UR4, PT ;  /* 0x0000000400007c0c */ /* 0x000fe2000bf06270 */
[----:B------:R0:W-:Y:S04]  /*1e200*/  @!P2 ST.E.64 desc[UR6][R8.64], R54 ;  /* 0x000000360800a985 */ /* 0x0001e8000c101b06 */
[----:B------:R0:W-:Y:S04]  /*1e210*/  @!P3 ST.E.64 desc[UR6][R10.64], R58 ;  /* 0x0000003a0a00b985 */ /* 0x0001e8000c101b06 */
[----:B------:R0:W-:Y:S04]  /*1e220*/  @!P5 ST.E.64 desc[UR6][R12.64], R62 ;  /* 0x0000003e0c00d985 */ /* 0x0001e8000c101b06 */
[----:B------:R0:W-:Y:S01]  /*1e230*/  @!P1 ST.E.64 desc[UR6][R20.64], R66 ;  /* 0x0000004214009985 */ /* 0x0001e2000c101b06 */
[----:B------:R-:W-:Y:S05]  /*1e240*/  @P0 BRA `(.L_x_2479) ;  /* 0x0000000c000c0947 */ /* 0x000fea0003800000 */
[----:B------:R-:W-:Y:S01]  /*1e250*/  LEA R14, P0, R0, R14, 0x2 ;  /* 0x0000000e000e7211 */ /* 0x000fe200078010ff */
[----:B------:R-:W-:Y:S01]  /*1e260*/  ULDC.64 UR4, c[0x0][0x208] ;  /* 0x0000820000047ab9 */ /* 0x000fe20000000a00 */
[----:B------:R-:W-:-:S04]  /*1e270*/  SHF.R.S32.HI R2, RZ, 0x1f, R0 ;  /* 0x0000001fff027819 */ /* 0x000fc80000011400 */
[----:B------:R-:W-:-:S05]  /*1e280*/  LEA.HI.X R15, R0, R3, R2, 0x2, P0 ;  /* 0x00000003000f7211 */ /* 0x000fca00000f1402 */
[----:B------:R1:W-:Y:S01]  /*1e290*/  ST.E.64 desc[UR4][R14.64], R70 ;  /* 0x000000460e007985 */ /* 0x0003e2000c101b04 */
[----:B------:R-:W-:Y:S05]  /*1e2a0*/  BRA `(.L_x_2479) ;  /* 0x0000000800f47947 */ /* 0x000fea0003800000 */
.L_x_2472:
[----:B0-----:R-:W3:Y:S01]  /*1e2b0*/  LDL.LU R4, [R1+0xa4] ;  /* 0x0000a40001047983 */ /* 0x001ee20000300800 */
[----:B------:R-:W-:Y:S01]  /*1e2c0*/  ULDC.64 UR6, c[0x0][0xc08] ;  /* 0x0003020000067ab9 */ /* 0x000fe20000000a00 */
[----:B------:R-:W-:Y:S02]  /*1e2d0*/  ULDC.64 UR4, c[0x0][0xc00] ;  /* 0x0003000000047ab9 */ /* 0x000fe40000000a00 */
[----:B------:R-:W4:Y:S04]  /*1e2e0*/  LDL.LU R0, [R1+0xa8] ;  /* 0x0000a80001007983 */ /* 0x000f280000300800 */
[----:B------:R-:W2:Y:S01]  /*1e2f0*/  LDL R8, [R1+0x9c] ;  /* 0x00009c0001087983 */ /* 0x000ea20000100800 */
[----:B------:R-:W-:Y:S01]  /*1e300*/  ISETP.NE.U32.AND P1, PT, RZ, UR6, PT ;  /* 0x00000006ff007c0c */ /* 0x000fe2000bf25070 */
[----:B------:R-:W-:Y:S01]  /*1e310*/  IMAD.MOV.U32 R7, RZ, RZ, RZ ;  /* 0x000000ffff077224 */ /* 0x000fe200078e00ff */
[----:B------:R-:W-:Y:S01]  /*1e320*/  ISETP.NE.U32.AND P0, PT, RZ, UR4, PT ;  /* 0x00000004ff007c0c */ /* 0x000fe2000bf05070 */
[----:B------:R-:W-:Y:S01]  /*1e330*/  ULDC.64 UR8, c[0x0][0x208] ;  /* 0x0000820000087ab9 */ /* 0x000fe20000000a00 */
[----:B------:R-:W-:Y:S01]  /*1e340*/  ISETP.NE.AND.EX P1, PT, RZ, UR7, PT, P1 ;  /* 0x00000007ff007c0c */ /* 0x000fe2000bf25310 */
[----:B------:R-:W0:Y:S01]  /*1e350*/  S2R R9, SR_TID.X ;  /* 0x0000000000097919 */ /* 0x000e220000002100 */
[----:B------:R-:W-:Y:S01]  /*1e360*/  ISETP.NE.AND.EX P0, PT, RZ, UR5, PT, P0 ;  /* 0x00000005ff007c0c */ /* 0x000fe2000bf05300 */
[----:B0-----:R-:W-:-:S05]  /*1e370*/  VIADD R28, R9, 0xffffff80 ;  /* 0xffffff80091c7836 */ /* 0x001fca0000000000 */
[----:B------:R-:W-:Y:S02]  /*1e380*/  ISETP.GT.AND P3, PT, R28, 0xbf, PT ;  /* 0x000000bf1c00780c */ /* 0x000fe40003f64270 */
[----:B---3--:R-:W-:-:S04]  /*1e390*/  IADD3 R2, P2, R4, UR4, RZ ;  /* 0x0000000404027c10 */ /* 0x008fc8000ff5e0ff */
[----:B----4-:R-:W-:Y:S02]  /*1e3a0*/  IADD3.X R3, R0, UR5, RZ, P2, !PT ;  /* 0x0000000500037c10 */ /* 0x010fe400097fe4ff */
[----:B------:R-:W-:Y:S01]  /*1e3b0*/  @P1 IADD3 R4, P2, R4, UR6, RZ ;  /* 0x0000000604041c10 */ /* 0x000fe2000ff5e0ff */
[----:B------:R-:W-:Y:S02]  /*1e3c0*/  ULDC UR4, c[0x0][0xa88] ;  /* 0x0002a20000047ab9 */ /* 0x000fe40000000800 */
[----:B------:R0:W5:Y:S01]  /*1e3d0*/  @P0 LDG.E R7, desc[UR8][R2.64] ;  /* 0x0000000802070981 */ /* 0x000162000c1e1900 */
[----:B------:R-:W-:Y:S01]  /*1e3e0*/  @P1 IADD3.X R5, R0, UR7, RZ, P2, !PT ;  /* 0x0000000700051c10 */ /* 0x000fe200097fe4ff */
[----:B------:R-:W-:Y:S01]  /*1e3f0*/  IMAD.U32 R6, RZ, RZ, UR4 ;  /* 0x00000004ff067e24 */ /* 0x000fe2000f8e00ff */
[----:B--2---:R-:W-:-:S05]  /*1e400*/  ISETP.NE.AND P2, PT, R8, RZ, PT ;  /* 0x000000ff0800720c */ /* 0x004fca0003f45270 */
[----:B------:R0:W5:Y:S08]  /*1e410*/  @P1 LDG.E R6, desc[UR8][R4.64] ;  /* 0x0000000804061981 */ /* 0x000170000c1e1900 */
[----:B------:R-:W2:Y:S02]  /*1e420*/  @!P2 LDC R8, c[0x0][0xad4] ;  /* 0x0002b500ff08ab82 */ /* 0x000ea40000000800 */
[----:B--2---:R0:W-:Y:S01]  /*1e430*/  @!P2 STL [R1+0x9c], R8 ;  /* 0x00009c080100a387 */ /* 0x0041e20000100800 */
[----:B------:R-:W-:Y:S01]  /*1e440*/  ISETP.GT.AND P2, PT, R8, 0x1, PT ;  /* 0x000000010800780c */ /* 0x000fe20003f44270 */
[----:B------:R-:W-:-:S12]  /*1e450*/  @P1 BRA `(.L_x_2484) ;  /* 0x0000000000141947 */ /* 0x000fd80003800000 */
[----:B------:R-:W-:Y:S05]  /*1e460*/  @!P0 BRA `(.L_x_2484) ;  /* 0x0000000000108947 */ /* 0x000fea0003800000 */
[----:B------:R-:W-:Y:S02]  /*1e470*/  ULDC.64 UR4, c[0x0][0x208] ;  /* 0x0000820000047ab9 */ /* 0x000fe40000000a00 */
[----:B0-----:R-:W2:Y:S04]  /*1e480*/  LDG.E R5, desc[UR4][R2.64] ;  /* 0x0000000402057981 */ /* 0x001ea8000c1e1900 */
[----:B-----5:R-:W2:Y:S02]  /*1e490*/  LDG.E R6, desc[UR4][R2.64+0x4] ;  /* 0x0000040402067981 */ /* 0x020ea4000c1e1900 */
[----:B--2---:R-:W-:-:S07]  /*1e4a0*/  IMAD.IADD R6, R6, 0x1, -R5 ;  /* 0x0000000106067824 */ /* 0x004fce00078e0a05 */
.L_x_2484:
[----:B------:R-:W2:Y:S04]  /*1e4b0*/  LDL.LU R0, [R1+0xc8] ;  /* 0x0000c80001007983 */ /* 0x000ea80000300800 */
[----:B0-----:R-:W3:Y:S01]  /*1e4c0*/  LDL.LU R2, [R1+0xa0] ;  /* 0x0000a00001027983 */ /* 0x001ee20000300800 */
[----:B------:R-:W-:Y:S01]  /*1e4d0*/  BSSY B1, `(.L_x_2485) ;  /* 0x0000039000017945 */ /* 0x000fe20003800000 */
[----:B-----5:R-:W-:Y:S02]  /*1e4e0*/  SHF.R.S32.HI R24, RZ, 0x1f, R7 ;  /* 0x0000001fff187819 */ /* 0x020fe40000011407 */
[----:B--2---:R-:W-:Y:S02]  /*1e4f0*/  SEL R26, R0, RZ, !P0 ;  /* 0x000000ff001a7207 */ /* 0x004fe40004000000 */
[----:B---3--:R-:W-:Y:S01]  /*1e500*/  SEL R29, R2, RZ, !P0 ;  /* 0x000000ff021d7207 */ /* 0x008fe20004000000 */
[----:B------:R-:W-:Y:S06]  /*1e510*/  @P3 BRA `(.L_x_2486) ;  /* 0x0000000000d03947 */ /* 0x000fec0003800000 */
[----:B------:R-:W2:Y:S01]  /*1e520*/  LDL R2, [R1+0x88] ;  /* 0x0000880001027983 */ /* 0x000ea20000100800 */
        /* <DEDUP_REMOVED lines=12> */
[----:B------:R-:W-:Y:S01]  /*1e5f0*/  SEL R20, R20, 0x978, P0 ;  /* 0x0000097814147807 */ /* 0x000fe20000000000 */
[----:B------:R-:W-:-:S03]  /*1e600*/  ULDC.64 UR4, c[0x0][0x208] ;  /* 0x0000820000047ab9 */ /* 0x000fc60000000a00 */
        /* <DEDUP_REMOVED lines=37> */
.L_x_2486:
[----:B------:R-:W-:Y:S05]  /*1e860*/  BSYNC B1 ;  /* 0x0000000000017941 */ /* 0x000fea0003800000 */
.L_x_2485:
        /* <DEDUP_REMOVED lines=23> */
[----:B----4-:R-:W-:Y:S02]  /*1e9e0*/  IMAD.IADD R9, R20, 0x1, R0 ;  /* 0x0000000114097824 */ /* 0x010fe400078e0200 */
[----:B------:R-:W-:Y:S01]  /*1e9f0*/  IMAD R3, R10, UR5, R3 ;  /* 0x000000050a037c24 */ /* 0x000fe2000f8e0203 */
[----:B------:R-:W-:Y:S01]  /*1ea00*/  ULDC.64 UR4, c[0x0][0xae0] ;  /* 0x0002b80000047ab9 */ /* 0x000fe20000000a00 */
[----:B0-----:R-:W-:-:S04]  /*1ea10*/  @P0 IMAD.HI.U32 R0, R9, R8, RZ ;  /* 0x0000000809000227 */ /* 0x001fc800078e00ff */
[----:B------:R-:W-:Y:S01]  /*1ea20*/  IMAD.MOV.U32 R5, RZ, RZ, R9 ;  /* 0x000000ffff057224 */ /* 0x000fe200078e0009 */
[----:B---3--:R-:W-:Y:S01]  /*1ea30*/  @P0 SHF.R.U32.HI R5, RZ, R11, R0 ;  /* 0x0000000bff050219 */ /* 0x008fe20000011600 */
        /* <DEDUP_REMOVED lines=27> */
.L_x_2697:
[----:B------:R-:W-:Y:S01]  /*1ebf0*/  IMAD R21, R6, R21, RZ ;  /* 0x0000001506157224 */ /* 0x000fe200078e02ff */
[----:B------:R-:W-:Y:S01]  /*1ec00*/  BSSY B1, `(.L_x_2488) ;  /* 0x0000012000017945 */ /* 0x000fe20003800000 */
[----:B------:R-:W-:-:S05]  /*1ec10*/  IMAD.IADD R4, R25, 0x1, R20 ;  /* 0x0000000119047824 */ /* 0x000fca00078e0214 */
[----:B------:R-:W-:-:S13]  /*1ec20*/  ISETP.GE.AND P0, PT, R4, R21, PT ;  /* 0x000000150400720c */ /* 0x000fda0003f06270 */
[----:B------:R-:W-:Y:S05]  /*1ec30*/  @P0 BRA `(.L_x_2489) ;  /* 0x0000000000380947 */ /* 0x000fea0003800000 */
[----:B------:R-:W-:Y:S01]  /*1ec40*/  ULDC UR4, c[0x0][0xac8] ;  /* 0x0002b20000047ab9 */ /* 0x000fe20000000800 */
[----:B------:R-:W-:Y:S01]  /*1ec50*/  ULDC.64 UR6, c[0x0][0x208] ;  /* 0x0000820000067ab9 */ /* 0x000fe20000000a00 */
        /* <DEDUP_REMOVED lines=12> */
.L_x_2489:
[----:B------:R-:W-:Y:S05]  /*1ed20*/  BSYNC B1 ;  /* 0x0000000000017941 */ /* 0x000fea0003800000 */
.L_x_2488:
[----:B------:R-:W-:-:S03]  /*1ed30*/  UMOV UR4, 0xffffffff ;  /* 0xffffffff00047882 */ /* 0x000fc60000000000 */
[----:B------:R-:W-:Y:S05]  /*1ed40*/  BRA.DIV UR4, `(.L_x_2490) ;  /* 0x0000009a04207947 */ /* 0x000fea000b800000 */
[----:B--2---:R2:W0:Y:S04]  /*1ed50*/  SHFL.IDX PT, R3, R2, 0x1, 0x1c1f ;  /* 0x003c1f0002037f89 */ /* 0x00442800000e0000 */
[----:B---3--:R2:W3:Y:S02]  /*1ed60*/  SHFL.IDX PT, R14, R0, 0x1, 0x1c1f ;  /* 0x003c1f00000e7f89 */ /* 0x0084e400000e0000 */
.L_x_2701:
[----:B0-2---:R-:W-:-:S05]  /*1ed70*/  VIADD R0, R4, 0x60 ;  /* 0x0000006004007836 */ /* 0x005fca0000000000 */
[----:B------:R-:W-:-:S13]  /*1ed80*/  ISETP.GE.AND P0, PT, R0, R21, PT ;  /* 0x000000150000720c */ /* 0x000fda0003f06270 */
[----:B------:R-:W-:Y:S05]  /*1ed90*/  @P0 BRA `(.L_x_2479) ;  /* 0x0000000000380947 */ /* 0x000fea0003800000 */
[----:B------:R-:W-:Y:S01]  /*1eda0*/  ULDC UR4, c[0x0][0xac8] ;  /* 0x0002b20000047ab9 */ /* 0x000fe20000000800 */
[----:B------:R-:W-:Y:S01]  /*1edb0*/  ULDC.64 UR6, c[0x0][0x208] ;  /* 0x0000820000067ab9 */ /* 0x000fe20000000a00 */
[----:B------:R-:W-:Y:S02]  /*1edc0*/  ISETP.GE.AND P2, PT, R5, UR4, PT ;  /* 0x0000000405007c0c */ /* 0x000fe4000bf46270 */
[----:B------:R-:W-:Y:S02]  /*1edd0*/  ISETP.GE.AND P3, PT, R9, UR4, PT ;  /* 0x0000000409007c0c */ /* 0x000fe4000bf66270 */
[----:B------:R-:W-:-:S09]  /*1ede0*/  ISETP.GE.AND P4, PT, R8, UR4, PT ;  /* 0x0000000408007c0c */ /* 0x000fd2000bf86270 */
[----:B------:R-:W-:Y:S02]  /*1edf0*/  @!P2 IMAD.MOV.U32 R15, RZ, RZ, R3 ;  /* 0x000000ffff0fa224 */ /* 0x000fe400078e0003 */
[-C--:B---34-:R-:W-:Y:S02]  /*1ee00*/  @!P3 LEA R12, P0, R9, R14.reuse, 0x1 ;  /* 0x0000000e090cb211 */ /* 0x098fe400078008ff */
[C---:B------:R-:W-:Y:S01]  /*1ee10*/  @!P4 LEA R2, P1, R8.reuse, R14, 0x1 ;  /* 0x0000000e0802c211 */ /* 0x040fe200078208ff */
[----:B------:R-:W-:Y:S01]  /*1ee20*/  @!P2 IMAD.WIDE R4, R5, 0x2, R14 ;  /* 0x000000020504a825 */ /* 0x000fe200078e020e */
[-C--:B------:R-:W-:Y:S02]  /*1ee30*/  @!P3 LEA.HI.X R13, R9, R3.reuse, R10, 0x1, P0 ;  /* 0x00000003090db211 */ /* 0x080fe400000f0c0a */
[----:B------:R-:W-:Y:S02]  /*1ee40*/  @!P4 LEA.HI.X R3, R8, R3, R7, 0x1, P1 ;  /* 0x000000030803c211 */ /* 0x000fe400008f0c07 */
[----:B------:R0:W-:Y:S04]  /*1ee50*/  @!P2 ST.E.128 desc[UR6][R4.64], RZ ;  /* 0x000000ff0400a985 */ /* 0x0001e8000c101d06 */
[----:B------:R0:W-:Y:S04]  /*1ee60*/  @!P3 ST.E.128 desc[UR6][R12.64], RZ ;  /* 0x000000ff0c00b985 */ /* 0x0001e8000c101d06 */
[----:B------:R0:W-:Y:S02]  /*1ee70*/  @!P4 ST.E.128 desc[UR6][R2.64], RZ ;  /* 0x000000ff0200c985 */ /* 0x0001e4000c101d06 */
.L_x_2479:
[----:B------:R-:W-:Y:S05]  /*1ee80*/  BSYNC B0 ;  /* 0x0000000000007941 */ /* 0x000fea0003800000 */
.L_x_2471:
[----:B------:R-:W-:Y:S02]  /*1ee90*/  ULDC UR4, c[0x0][0xc3c] ;  /* 0x00030f0000047ab9 */ /* 0x000fe40000000800 */
[----:B------:R-:W-:-:S13]  /*1eea0*/  ISETP.GE.AND P0, PT, R111, UR4, PT ;  /* 0x000000046f007c0c */ /* 0x000fda000bf06270 */
[----:B------:R-:W-:Y:S05]  /*1eeb0*/  @!P0 BRA `(.L_x_2491) ;  /* 0xfffffe2400248947 */ /* 0x000fea000383ffff */
[----:B------:R-:W-:Y:S05]  /*1eec0*/  BRA `(.L_x_2332) ;  /* 0x0000008800907947 */ /* 0x000fea0003800000 */
.L_x_2330:
        /* <DEDUP_REMOVED lines=18> */
.L_x_2492:
[----:B------:R-:W1:Y:S01]  /*1eff0*/  S2R R0, SR_TID.X ;  /* 0x0000000000007919 */ /* 0x000e620000002100 */
[----:B------:R-:W-:Y:S01]  /*1f000*/  ULDC UR4, c[0x0][0xc3c] ;  /* 0x00030f0000047ab9 */ /* 0x000fe20000000800 */
[----:B------:R-:W-:Y:S01]  /*1f010*/  IMAD.MOV.U32 R6, RZ, RZ, RZ ;  /* 0x000000ffff067224 */ /* 0x000fe200078e00ff */
[----:B------:R-:W-:Y:S01]  /*1f020*/  ULDC.64 UR6, c[0x0][0x208] ;  /* 0x0000820000067ab9 */ /* 0x000fe20000000a00 */
[----:B------:R-:W-:Y:S01]  /*1f030*/  ULDC UR5, c[0x0][0xc38] ;  /* 0x00030e0000057ab9 */ /* 0x000fe20000000800 */
[----:B-1----:R-:W-:-:S04]  /*1f040*/  LOP3.LUT R0, R0, 0x1f, RZ, 0xc0, !PT ;  /* 0x0000001f00007812 */ /* 0x002fc800078ec0ff */
[----:B------:R-:W-:-:S04]  /*1f050*/  ISETP.NE.AND P0, PT, R0, 0x1f, PT ;  /* 0x0000001f0000780c */ /* 0x000fc80003f05270 */
[----:B------:R-:W-:-:S13]  /*1f060*/  ISETP.GE.OR P1, PT, R0, UR4, !P0 ;  /* 0x0000000400007c0c */ /* 0x000fda000c726670 */
[----:B------:R-:W1:Y:S08]  /*1f070*/  @!P1 LDC.64 R4, c[0x0][0xc80] ;  /* 0x00032000ff049b82 */ /* 0x000e700000000a00 */
[----:B0-----:R-:W0:Y:S01]  /*1f080*/  @!P1 LDC.64 R2, c[0x0][0xc78] ;  /* 0x00031e00ff029b82 */ /* 0x001e220000000a00 */
[----:B-1----:R-:W-:-:S05]  /*1f090*/  @!P1 IMAD.WIDE.U32 R4, R0, 0x4, R4 ;  /* 0x0000000400049825 */ /* 0x002fca00078e0004 */
[----:B------:R-:W2:Y:S01]  /*1f0a0*/  @!P1 LDG.E R25, desc[UR6][R4.64] ;  /* 0x0000000604199981 */ /* 0x000ea2000c1e1900 */
[----:B0-----:R-:W-:-:S05]  /*1f0b0*/  @!P1 IMAD.WIDE.U32 R2, R0, 0x4, R2 ;  /* 0x0000000400029825 */ /* 0x001fca00078e0002 */
        /* <DEDUP_REMOVED lines=32> */
.L_x_2496:
        /* <DEDUP_REMOVED lines=38> */
.L_x_2494:
        /* <DEDUP_REMOVED lines=13> */
.L_x_2497:
        /* <DEDUP_REMOVED lines=17> */
[----:B------:R-:W-:Y:S02]  /*1f700*/  IMAD.MOV R11, RZ, RZ, -R10 ;  /* 0x000000ffff0b7224 */ /* 0x000fe400078e0a0a */
[----:B------:R-:W-:-:S04]  /*1f710*/  IMAD.HI.U32 R2, R3, R8, RZ ;  /* 0x0000000803027227 */ /* 0x000fc800078e00ff */
[----:B------:R-:W-:-:S05]  /*1f720*/  IMAD R8, R2, R11, R8 ;  /* 0x0000000b02087224 */ /* 0x000fca00078e0208 */
        /* <DEDUP_REMOVED lines=14> */
[----:B0-----:R-:W-:-:S04]  /*1f810*/  IMAD.MOV R8, RZ, RZ, -R3 ;  /* 0x000000ffff087224 */ /* 0x001fc800078e0a03 */
[----:B------:R-:W-:Y:S01]  /*1f820*/  IMAD.MOV.U32 R2, RZ, RZ, R8 ;  /* 0x000000ffff027224 */ /* 0x000fe200078e0008 */
[----:B------:R-:W-:-:S03]  /*1f830*/  IABS R8, R6 ;  /* 0x0000000600087213 */ /* 0x000fc60000000000 */
[----:B------:R-:W-:Y:S02]  /*1f840*/  IMAD R9, R2, R5, RZ ;  /* 0x0000000502097224 */ /* 0x000fe400078e02ff */
[----:B------:R-:W-:Y:S02]  /*1f850*/  IMAD.MOV.U32 R2, RZ, RZ, RZ ;  /* 0x000000ffff027224 */ /* 0x000fe400078e00ff */
[----:B------:R-:W-:Y:S02]  /*1f860*/  IMAD.MOV R8, RZ, RZ, -R8 ;  /* 0x000000ffff087224 */ /* 0x000fe400078e0a08 */
[----:B------:R-:W-:Y:S01]  /*1f870*/  IMAD.HI.U32 R2, R3, R9, R2 ;  /* 0x0000000903027227 */ /* 0x000fe200078e0002 */
[----:B------:R-:W-:-:S05]  /*1f880*/  IABS R3, R7 ;  /* 0x0000000700037213 */ /* 0x000fca0000000000 */
        /* <DEDUP_REMOVED lines=19> */
.L_x_2498:
[----:B0-----:R-:W0:Y:S01]  /*1f9c0*/  LDC.64 R2, c[0x0][0xc90] ;  /* 0x00032400ff027b82 */ /* 0x001e220000000a00 */
[----:B------:R-:W-:Y:S01]  /*1f9d0*/  ULDC.64 UR6, c[0x0][0x208] ;  /* 0x0000820000067ab9 */ /* 0x000fe20000000a00 */
[----:B0-----:R-:W-:-:S05]  /*1f9e0*/  IMAD.WIDE R2, R27, 0x4, R2 ;  /* 0x000000041b027825 */ /* 0x001fca00078e0202 */
[----:B------:R0:W2:Y:S02]  /*1f9f0*/  LDG.E R8, desc[UR6][R2.64] ;  /* 0x0000000602087981 */ /* 0x0000a4000c1e1900 */
[----:B0-----:R-:W-:Y:S02]  /*1fa00*/  IMAD.MOV.U32 R2, RZ, RZ, RZ ;  /* 0x000000ffff027224 */ /* 0x001fe400078e00ff */
[----:B--2---:R-:W-:-:S05]  /*1fa10*/  IMAD R5, R25, R8, RZ ;  /* 0x0000000819057224 */ /* 0x004fca00078e02ff */
[----:B------:R-:W-:-:S04]  /*1fa20*/  IABS R10, R5 ;  /* 0x00000005000a7213 */ /* 0x000fc80000000000 */
[----:B------:R-:W0:Y:S08]  /*1fa30*/  I2F.RP R6, R10 ;  /* 0x0000000a00067306 */ /* 0x000e300000209400 */
[----:B0-----:R-:W0:Y:S02]  /*1fa40*/  MUFU.RCP R6, R6 ;  /* 0x0000000600067308 */ /* 0x001e240000001000 */
[----:B0-----:R-:W-:-:S06]  /*1fa50*/  VIADD R7, R6, 0xffffffe ;  /* 0x0ffffffe06077836 */ /* 0x001fcc0000000000 */
[----:B------:R-:W0:Y:S02]  /*1fa60*/  F2I.FTZ.U32.TRUNC.NTZ R3, R7 ;  /* 0x0000000700037305 */ /* 0x000e24000021f000 */
[----:B0-----:R-:W-:-:S04]  /*1fa70*/  IMAD.MOV R9, RZ, RZ, -R3 ;  /* 0x000000ffff097224 */ /* 0x001fc800078e0a03 */
[----:B------:R-:W-:-:S04]  /*1fa80*/  IMAD R9, R9, R10, RZ ;  /* 0x0000000a09097224 */ /* 0x000fc800078e02ff */
        /* <DEDUP_REMOVED lines=21> */
[----:B------:R-:W-:-:S04]  /*1fbe0*/  VIADDMNMX R7, R7, UR5, R8, PT ;  /* 0x0000000507077c46 */ /* 0x000fc8000b800108 */
[----:B------:R-:W-:Y:S01]  /*1fbf0*/  IABS R8, R7 ;  /* 0x0000000700087213 */ /* 0x000fe20000000000 */
[----:B------:R-:W-:-:S03]  /*1fc00*/  IMAD.MOV R26, RZ, RZ, -R7 ;  /* 0x000000ffff1a7224 */ /* 0x000fc600078e0a07 */
[----:B------:R-:W0:Y:S08]  /*1fc10*/  I2F.RP R9, R8 ;  /* 0x0000000800097306 */ /* 0x000e300000209400 */
[----:B0-----:R-:W0:Y:S02]  /*1fc20*/  MUFU.RCP R9, R9 ;  /* 0x0000000900097308 */ /* 0x001e240000001000 */
[----:B0-----:R-:W-:Y:S01]  /*1fc30*/  VIADD R3, R9, 0xffffffe ;  /* 0x0ffffffe09037836 */ /* 0x001fe20000000000 */
[----:B------:R-:W-:-:S05]  /*1fc40*/  IABS R9, R7 ;  /* 0x0000000700097213 */ /* 0x000fca0000000000 */
[----:B------:R-:W0:Y:S02]  /*1fc50*/  F2I.FTZ.U32.TRUNC.NTZ R3, R3 ;  /* 0x0000000300037305 */ /* 0x000e24000021f000 */
[----:B0-----:R-:W-:-:S04]  /*1fc60*/  IMAD.MOV R11, RZ, RZ, -R3 ;  /* 0x000000ffff0b7224 */ /* 0x001fc800078e0a03 */
[----:B------:R-:W-:-:S04]  /*1fc70*/  IMAD R5, R11, R8, RZ ;  /* 0x000000080b057224 */ /* 0x000fc800078e02ff */
        /* <DEDUP_REMOVED lines=17> */
.L_x_2499:
[----:B------:R-:W-:-:S05]  /*1fd90*/  LOP3.LUT R2, RZ, R2, RZ, 0x33, !PT ;  /* 0x00000002ff027212 */ /* 0x000fca00078e33ff */
[----:B------:R-:W-:Y:S01]  /*1fda0*/  IMAD.IADD R25, R25, 0x1, R2 ;  /* 0x0000000119197824 */ /* 0x000fe200078e0202 */
[----:B------:R-:W-:Y:S06]  /*1fdb0*/  BRA `(.L_x_2500) ;  /* 0x00000000000c7947 */ /* 0x000fec0003800000 */
.L_x_2495:
[----:B------:R-:W-:Y:S02]  /*1fdc0*/  IMAD.MOV.U32 R25, RZ, RZ, RZ ;  /* 0x000000ffff197224 */ /* 0x000fe400078e00ff */
[----:B------:R-:W-:Y:S02]  /*1fdd0*/  IMAD.U32 R24, RZ, RZ, UR6 ;  /* 0x00000006ff187e24 */ /* 0x000fe4000f8e00ff */
[----:B------:R-:W-:-:S07]  /*1fde0*/  IMAD.MOV.U32 R26, RZ, RZ, RZ ;  /* 0x000000ffff1a7224 */ /* 0x000fce00078e00ff */
.L_x_2500:
[----:B------:R-:W-:-:S13]  /*1fdf0*/  ISETP.NE.AND P0, PT, R0, RZ, PT ;  /* 0x000000ff0000720c */ /* 0x000fda0003f05270 */
[----:B------:R-:W0:Y:S01]  /*1fe00*/  @!P0 S2R R3, SR_CgaCtaId ;  /* 0x0000000000038919 */ /* 0x000e220000008800 */
[----:B------:R-:W-:-:S04]  /*1fe10*/  @!P0 MOV R0, 0x400 ;  /* 0x0000040000008802 */ /* 0x000fc80000000f00 */
[----:B0-----:R-:W-:-:S05]  /*1fe20*/  @!P0 LEA R0, R3, R0, 0x18 ;  /* 0x0000000003008211 */ /* 0x001fca00078ec0ff */
[----:B------:R2:W-:Y:S01]  /*1fe30*/  @!P0 STS.128 [R0+0x31cd0], R24 ;  /* 0x031cd01800008388 */ /* 0x0005e20000000c00 */
[----:B------:R-:W-:Y:S06]  /*1fe40*/  BAR.ARV 0x5, 0x200 ;  /* 0x0148000000007b1d */ /* 0x000fec0000002000 */
.L_x_2493:
        /* <DEDUP_REMOVED lines=36> */
.L_x_2649:
[----:B------:R-:W0:Y:S01]  /*20090*/  LDC.64 R2, c[0x0][0xc88] ;  /* 0x00032200ff027b82 */ /* 0x000e220000000a00 */
[----:B------:R-:W-:Y:S01]  /*200a0*/  ULDC.64 UR4, c[0x0][0x208] ;  /* 0x0000820000047ab9 */ /* 0x000fe20000000a00 */
[----:B0-----:R-:W-:-:S05]  /*200b0*/  IMAD.WIDE R2, R27, 0x4, R2 ;  /* 0x000000041b027825 */ /* 0x001fca00078e0202 */
[----:B--2---:R-:W2:Y:S01]  /*200c0*/  LDG.E R14, desc[UR4][R2.64] ;  /* 0x00000004020e7981 */ /* 0x004ea2000c1e1900 */
[----:B------:R-:W-:Y:S05]  /*200d0*/  YIELD ;  /* 0x0000000000007946 */ /* 0x000fea0003800000 */
[----:B------:R-:W-:Y:S01]  /*200e0*/  ULDC.64 UR4, c[0x0][0xa28] ;  /* 0x00028a0000047ab9 */ /* 0x000fe20000000a00 */
[----:B------:R-:W-:Y:S02]  /*200f0*/  CS2R R8, SRZ ;  /* 0x0000000000087805 */ /* 0x000fe4000001ff00 */
[----:B------:R-:W-:Y:S01]  /*20100*/  ISETP.NE.U32.AND P0, PT, RZ, UR4, PT ;  /* 0x00000004ff007c0c */ /* 0x000fe2000bf05070 */
[----:B------:R-:W-:Y:S01]  /*20110*/  ULDC.64 UR6, c[0x0][0xa00] ;  /* 0x0002800000067ab9 */ /* 0x000fe20000000a00 */
[----:B------:R-:W-:-:S02]  /*20120*/  ULDC.64 UR8, c[0x0][0x208] ;  /* 0x0000820000087ab9 */ /* 0x000fc40000000a00 */
[----:B------:R-:W-:Y:S02]  /*20130*/  ISETP.NE.AND.EX P0, PT, RZ, UR5, PT, P0 ;  /* 0x00000005ff007c0c */ /* 0x000fe4000bf05300 */
[----:B--2---:R-:W-:Y:S01]  /*20140*/  SHF.R.S32.HI R0, RZ, 0x1f, R14 ;  /* 0x0000001fff007819 */ /* 0x004fe2000001140e */
[----:B------:R-:W-:-:S10]  /*20150*/  IMAD.SHL.U32 R19, R14, 0x4, RZ ;  /* 0x000000040e137824 */ /* 0x000fd400078e00ff */
[C---:B------:R-:W-:Y:S01]  /*20160*/  @P0 LEA R4, P1, R14.reuse, UR4, 0x2 ;  /* 0x000000040e040c11 */ /* 0x040fe2000f8210ff */
[----:B------:R-:W-:Y:S01]  /*20170*/  STL [R1+0x10], R14 ;  /* 0x0000100e01007387 */ /* 0x000fe20000100800 */
[C-C-:B------:R-:W-:Y:S02]  /*20180*/  SHF.L.U64.HI R22, R14.reuse, 0x2, R0.reuse ;  /* 0x000000020e167819 */ /* 0x140fe40000010200 */
[----:B---3--:R-:W-:Y:S01]  /*20190*/  @P0 LEA.HI.X R5, R14, UR5, R0, 0x2, P1 ;  /* 0x000000050e050c11 */ /* 0x008fe200088f1400 */
[----:B------:R-:W-:Y:S01]  /*201a0*/  ULDC.64 UR4, c[0x0][0xa08] ;  /* 0x0002820000047ab9 */ /* 0x000fe20000000a00 */
[----:B------:R-:W-:Y:S01]  /*201b0*/  ISETP.NE.U32.AND P1, PT, RZ, UR6, PT ;  /* 0x00000006ff007c0c */ /* 0x000fe2000bf25070 */
[----:B------:R0:W-:Y:S01]  /*201c0*/  STL [R1+0x2c], R0 ;  /* 0x00002c0001007387 */ /* 0x0001e20000100800 */
[----:B------:R-:W-:-:S03]  /*201d0*/  IADD3 R2, P2, R19, UR6, RZ ;  /* 0x0000000613027c10 */ /* 0x000fc6000ff5e0ff */
[----:B-1----:R1:W5:Y:S01]  /*201e0*/  @P0 LDG.E R9, desc[UR8][R4.64] ;  /* 0x0000000804090981 */ /* 0x002362000c1e1900 */
        /* <DEDUP_REMOVED lines=34> */
[----:B--2---:R0:W-:Y:S01]  /*20410*/  STL [R1+0x28], R8 ;  /* 0x0000280801007387 */ /* 0x0041e20000100800 */
[----:B------:R-:W-:Y:S02]  /*20420*/  IMAD.MOV.U32 R13, RZ, RZ, R8 ;  /* 0x000000ffff0d7224 */ /* 0x000fe400078e0008 */
[----:B0-----:R-:W-:Y:S01]  /*20430*/  IMAD.U32 R8, RZ, RZ, UR5 ;  /* 0x00000005ff087e24 */ /* 0x001fe2000f8e00ff */
[----:B----4-:R-:W-:Y:S06]  /*20440*/  @P3 BRA `(.L_x_2502) ;  /* 0x0000000000183947 */ /* 0x010fec0003800000 */
[----:B------:R-:W-:Y:S05]  /*20450*/  @!P0 BRA `(.L_x_2502) ;  /* 0x0000000000148947 */ /* 0x000fea0003800000 */
[----:B------:R-:W-:Y:S02]  /*20460*/  ULDC.64 UR4, c[0x0][0x208] ;  /* 0x0000820000047ab9 */ /* 0x000fe40000000a00 */
[----:B------:R-:W2:Y:S04]  /*20470*/  LDG.E R11, desc[UR4][R2.64] ;  /* 0x00000004020b7981 */ /* 0x000ea8000c1e1900 */
[----:B------:R-:W2:Y:S02]  /*20480*/  LDG.E R2, desc[UR4][R2.64+0x4] ;  /* 0x0000040402027981 */ /* 0x000ea4000c1e1900 */
[----:B--2---:R-:W-:-:S05]  /*20490*/  IMAD.IADD R13, R2, 0x1, -R11 ;  /* 0x00000001020d7824 */ /* 0x004fca00078e0a0b */
[----:B------:R0:W-:Y:S02]  /*204a0*/  STL [R1+0x28], R13 ;  /* 0x0000280d01007387 */ /* 0x0001e40000100800 */
.L_x_2502:
[----:B------:R-:W-:Y:S01]  /*204b0*/  ULDC.64 UR4, c[0x0][0xa20] ;  /* 0x0002880000047ab9 */ /* 0x000fe20000000a00 */
[C---:B------:R-:W-:Y:S01]  /*204c0*/  LOP3.LUT R2, R26.reuse, 0xff000000, RZ, 0xc0, !PT ;  /* 0xff0000001a027812 */ /* 0x040fe200078ec0ff */
[----:B------:R-:W-:Y:S01]  /*204d0*/  IMAD.MOV.U32 R23, RZ, RZ, R14 ;  /* 0x000000ffff177224 */ /* 0x000fe200078e000e */
        /* <DEDUP_REMOVED lines=13> */
.L_x_2503:
[----:B------:R-:W-:Y:S05]  /*205b0*/  @!P1 BRA `(.L_x_2504) ;  /* 0x0000000000109947 */ /* 0x000fea0003800000 */
[----:B------:R-:W-:Y:S02]  /*205c0*/  ULDC.64 UR4, c[0x0][0x208] ;  /* 0x0000820000047ab9 */ /* 0x000fe40000000a00 */
[----:B------:R-:W2:Y:S04]  /*205d0*/  LDG.E R10, desc[UR4][R6.64] ;  /* 0x00000004060a7981 */ /* 0x000ea8000c1e1900 */
[----:B------:R-:W2:Y:S02]  /*205e0*/  LDG.E R6, desc[UR4][R6.64+0x4] ;  /* 0x0000040406067981 */ /* 0x000ea4000c1e1900 */
[----:B--2---:R-:W-:-:S07]  /*205f0*/  IMAD.IADD R10, R6, 0x1, -R10 ;  /* 0x00000001060a7824 */ /* 0x004fce00078e0a0a */
.L_x_2504:
[----:B------:R-:W-:Y:S02]  /*20600*/  ULDC.64 UR4, c[0x0][0x208] ;  /* 0x0000820000047ab9 */ /* 0x000fe40000000a00 */
[----:B------:R-:W2:Y:S04]  /*20610*/  @P2 LDG.E R3, desc[UR4][R4.64] ;  /* 0x0000000404032981 */ /* 0x000ea8000c1e1900 */
[----:B------:R3:W2:Y:S01]  /*20620*/  @P2 LDG.E R5, desc[UR4][R4.64+0x4] ;  /* 0x0000040404052981 */ /* 0x0006a2000c1e1900 */
[----:B-----5:R-:W-:Y:S01]  /*20630*/  IMAD.IADD R10, R10, 0x1, -R9 ;  /* 0x000000010a0a7824 */ /* 0x020fe200078e0a09 */
[----:B------:R-:W-:Y:S01]  /*20640*/  LOP3.LUT R12, R2, 0xff, RZ, 0xc0, !PT ;  /* 0x000000ff020c7812 */ /* 0x000fe200078ec0ff */
[----:B------:R-:W-:Y:S04]  /*20650*/  BSSY B0, `(.L_x_2505) ;  /* 0x0000037000007945 */ /* 0x000fe80003800000 */
[----:B------:R4:W-:Y:S01]  /*20660*/  STL [R1+0x3c], R12 ;  /* 0x00003c0c01007387 */ /* 0x0009e20000100800 */
[----:B---3--:R-:W3:Y:S02]  /*20670*/  LDC R4, c[0x0][0x448] ;  /* 0x00011200ff047b82 */ /* 0x008ee40000000800 */
[----:B---3--:R-:W-:-:S13]  /*20680*/  ISETP.NE.AND P0, PT, R4, 0x1, PT ;  /* 0x000000010400780c */ /* 0x008fda0003f05270 */
[----:B------:R-:W3:Y:S08]  /*20690*/  @P0 LDC R6, c[0x0][0x44c] ;  /* 0x00011300ff060b82 */ /* 0x000ef00000000800 */
[----:B------:R-:W0:Y:S01]  /*206a0*/  @P0 LDC R4, c[0x0][0x450] ;  /* 0x00011400ff040b82 */ /* 0x000e220000000800 */
[----:B--2---:R-:W-:Y:S02]  /*206b0*/  @P2 IMAD.IADD R8, R5, 0x1, -R3 ;  /* 0x0000000105082824 */ /* 0x004fe400078e0a03 */
[----:B------:R-:W-:-:S02]  /*206c0*/  IMAD R3, R25, 0xc0, RZ ;  /* 0x000000c019037824 */ /* 0x000fc400078e02ff */
[----:B------:R-:W-:Y:S02]  /*206d0*/  IMAD.IADD R20, R10, 0x1, R8 ;  /* 0x000000010a147824 */ /* 0x000fe400078e0208 */
[----:B------:R-:W-:Y:S02]  /*206e0*/  VIADD R3, R3, 0xbf ;  /* 0x000000bf03037836 */ /* 0x000fe40000000000 */
[C---:B------:R-:W-:Y:S01]  /*206f0*/  VIADD R21, R20.reuse, 0x8f ;  /* 0x0000008f14157836 */ /* 0x040fe20000000000 */
[----:B------:R-:W-:Y:S01]  /*20700*/  IADD3 R20, R20, 0x90, -R13 ;  /* 0x0000009014147810 */ /* 0x000fe20007ffe80d */
[----:B---3--:R-:W-:-:S04]  /*20710*/  @P0 IMAD.HI.U32 R6, R3, R6, RZ ;  /* 0x0000000603060227 */ /* 0x008fc800078e00ff */
[----:B------:R-:W-:Y:S01]  /*20720*/  IMAD.HI R21, R21, 0x38e38e39, RZ ;  /* 0x38e38e3915157827 */ /* 0x000fe200078e02ff */
[----:B0-----:R-:W-:-:S04]  /*20730*/  @P0 SHF.R.U32.HI R3, RZ, R4, R6 ;  /* 0x00000004ff030219 */ /* 0x001fc80000011606 */
[----:B------:R-:W-:Y:S01]  /*20740*/  SHF.R.U32.HI R4, RZ, 0x1f, R21 ;  /* 0x0000001fff047819 */ /* 0x000fe20000011615 */
[----:B------:R-:W-:-:S03]  /*20750*/  IMAD.IADD R3, R20, 0x1, R3 ;  /* 0x0000000114037824 */ /* 0x000fc600078e0203 */
[----:B------:R-:W-:Y:S01]  /*20760*/  LEA.HI.SX32 R21, R21, R4, 0x1b ;  /* 0x0000000415157211 */ /* 0x000fe200078fdaff */
[----:B------:R-:W-:-:S05]  /*20770*/  IMAD.HI R3, R3, 0x38e38e39, RZ ;  /* 0x38e38e3903037827 */ /* 0x000fca00078e02ff */
[----:B------:R-:W-:-:S04]  /*20780*/  SHF.R.U32.HI R4, RZ, 0x1f, R3 ;  /* 0x0000001fff047819 */ /* 0x000fc80000011603 */
[----:B------:R-:W-:-:S04]  /*20790*/  LEA.HI.SX32 R4, R3, R4, 0x1b ;  /* 0x0000000403047211 */ /* 0x000fc800078fdaff */
[----:B------:R-:W-:Y:S02]  /*207a0*/  VIMNMX R5, R21, R4, PT ;  /* 0x0000000415057248 */ /* 0x000fe40003fe0100 */
[----:B------:R-:W-:Y:S01]  /*207b0*/  SHF.R.U32.HI R4, RZ, 0x10, R2 ;  /* 0x00000010ff047819 */ /* 0x000fe20000011602 */
[----:B------:R-:W-:Y:S01]  /*207c0*/  IMAD.MOV.U32 R2, RZ, RZ, RZ ;  /* 0x000000ffff027224 */ /* 0x000fe200078e00ff */
[----:B------:R-:W-:-:S13]  /*207d0*/  ISETP.GE.AND P0, PT, R5, 0x1, PT ;  /* 0x000000010500780c */ /* 0x000fda0003f06270 */
[----:B----4-:R-:W-:Y:S05]  /*207e0*/  @!P0 BRA `(.L_x_2506) ;  /* 0x0000000000748947 */ /* 0x010fea0003800000 */
[----:B------:R-:W-:Y:S01]  /*207f0*/  ISETP.NE.AND P0, PT, R4, RZ, PT ;  /* 0x000000ff0400720c */ /* 0x000fe20003f05270 */
[----:B------:R-:W-:-:S03]  /*20800*/  ULDC UR4, c[0x0][0x9f0] ;  /* 0x00027c0000047ab9 */ /* 0x000fc60000000800 */
[----:B------:R-:W-:-:S04]  /*20810*/  SEL R6, R4, UR4, P0 ;  /* 0x0000000404067c07 */ /* 0x000fc80008000000 */
[----:B------:R-:W-:Y:S02]  /*20820*/  IABS R7, R6 ;  /* 0x0000000600077213 */ /* 0x000fe40000000000 */
[----:B------:R-:W-:Y:S02]  /*20830*/  IADD3 R9, R6, -0x1, R5 ;  /* 0xffffffff06097810 */ /* 0x000fe40007ffe005 */
[----:B------:R-:W0:Y:S08]  /*20840*/  I2F.RP R2, R7 ;  /* 0x0000000700027306 */ /* 0x000e300000209400 */
[----:B0-----:R-:W0:Y:S02]  /*20850*/  MUFU.RCP R2, R2 ;  /* 0x0000000200027308 */ /* 0x001e240000001000 */
[----:B0-----:R-:W-:-:S06]  /*20860*/  VIADD R2, R2, 0xffffffe ;  /* 0x0ffffffe02027836 */ /* 0x001fcc0000000000 */
[----:B------:R0:W2:Y:S02]  /*20870*/  F2I.FTZ.U32.TRUNC.NTZ R3, R2 ;  /* 0x0000000200037305 */ /* 0x0000a4000021f000 */
[----:B0-----:R-:W-:-:S04]  /*20880*/  LOP3.LUT R2, R9, R6, RZ, 0x3c, !PT ;  /* 0x0000000609027212 */ /* 0x001fc800078e3cff */
[----:B------:R-:W-:Y:S01]  /*20890*/  ISETP.GE.AND P3, PT, R2, RZ, PT ;  /* 0x000000ff0200720c */ /* 0x000fe20003f66270 */
[----:B--2---:R-:W-:-:S04]  /*208a0*/  IMAD.MOV R2, RZ, RZ, -R3 ;  /* 0x000000ffff027224 */ /* 0x004fc800078e0a03 */
[----:B-1----:R-:W-:Y:S02]  /*208b0*/  IMAD R11, R2, R7, RZ ;  /* 0x00000007020b7224 */ /* 0x002fe400078e02ff */
        /* <DEDUP_REMOVED lines=16> */
.L_x_2506:
[----:B------:R-:W-:Y:S05]  /*209c0*/  BSYNC B0 ;  /* 0x0000000000007941 */ /* 0x000fea0003800000 */
.L_x_2505:
        /* <DEDUP_REMOVED lines=24> */
[----:B------:R0:W2:Y:S02]  /*20b50*/  SHFL.IDX PT, R14, R6, RZ, 0x1f ;  /* 0x00001fff060e7589 */ /* 0x0000a400000e0000 */
.L_x_2704:
[----:B--2---:R-:W-:Y:S02]  /*20b60*/  ISETP.NE.AND P0, PT, R14, RZ, PT ;  /* 0x000000ff0e00720c */ /* 0x004fe40003f05270 */
[----:B------:R-:W-:-:S11]  /*20b70*/  PLOP3.LUT P6, PT, PT, PT, PT, 0x8, 0x0 ;  /* 0x000000000000781c */ /* 0x000fd60003fce170 */
[----:B------:R-:W-:Y:S05]  /*20b80*/  @P0 BRA `(.L_x_2510) ;  /* 0x00000000000c0947 */ /* 0x000fea0003800000 */
[----:B------:R-:W-:-:S03]  /*20b90*/  UMOV UR4, 0xffffffff ;  /* 0xffffffff00047882 */ /* 0x000fc60000000000 */
[----:B------:R-:W-:Y:S05]  /*20ba0*/  BRA.DIV UR4, `(.L_x_2511) ;  /* 0x0000007e04047947 */ /* 0x000fea000b800000 */
[----:B------:R-:W-:-:S13]  /*20bb0*/  ELECT P6, URZ, PT ;  /* 0x00000000003f782f */ /* 0x000fda00038c0000 */
.L_x_2510:
        /* <DEDUP_REMOVED lines=9> */
.L_x_2707:
[----:B------:R-:W-:Y:S05]  /*20c50*/  BSYNC B1 ;  /* 0x0000000000017941 */ /* 0x000fea0003800000 */
.L_x_2512:
[----:B------:R-:W-:Y:S04]  /*20c60*/  BSSY B1, `(.L_x_2514) ;  /* 0x000008c000017945 */ /* 0x000fe80003800000 */
[----:B------:R-:W-:Y:S05]  /*20c70*/  @!P6 BRA `(.L_x_2515) ;  /* 0x000000080028e947 */ /* 0x000fea0003800000 */
[----:B------:R-:W1:Y:S01]  /*20c80*/  LDL R8, [R1] ;  /* 0x0000000001087983 */ /* 0x000e620000100800 */
[----:B------:R-:W-:Y:S01]  /*20c90*/  IMAD R9, R29, 0x8, R16 ;  /* 0x000000081d097824 */ /* 0x000fe200078e0210 */
[----:B------:R-:W2:Y:S01]  /*20ca0*/  S2R R7, SR_TID.X ;  /* 0x0000000000077919 */ /* 0x000ea20000002100 */
[----:B------:R-:W-:Y:S01]  /*20cb0*/  BSSY B2, `(.L_x_2516) ;  /* 0x0000006000027945 */ /* 0x000fe20003800000 */
[----:B--2---:R-:W-:-:S04]  /*20cc0*/  LOP3.LUT R7, R7, 0x7f, RZ, 0xc0, !PT ;  /* 0x0000007f07077812 */ /* 0x004fc800078ec0ff */
[----:B------:R-:W-:Y:S02]  /*20cd0*/  ISETP.NE.AND P1, PT, R7, RZ, PT ;  /* 0x000000ff0700720c */ /* 0x000fe40003f25270 */
[----:B-1----:R-:W-:-:S04]  /*20ce0*/  SHF.L.U32 R11, R8, 0x1f, RZ ;  /* 0x0000001f080b7819 */ /* 0x002fc800000006ff */
[----:B------:R-:W1:Y:S02]  /*20cf0*/  SYNCS.PHASECHK.TRANS64.TRYWAIT P0, [R9+URZ+0x31ca0], R11 ;  /* 0x031ca00b090075a7 */ /* 0x000e64000800017f */
[----:B-1----:R-:W-:Y:S05]  /*20d00*/  @!P0 BRA `(.L_x_2517) ;  /* 0x0000007800e08947 */ /* 0x002fea0003800000 */
.L_x_2708:
[----:B------:R-:W-:Y:S05]  /*20d10*/  BSYNC B2 ;  /* 0x0000000000027941 */ /* 0x000fea0003800000 */
.L_x_2516:
        /* <DEDUP_REMOVED lines=9> */
.L_x_2519:
[----:B------:R-:W-:Y:S05]  /*20db0*/  BSYNC B2 ;  /* 0x0000000000027941 */ /* 0x000fea0003800000 */
.L_x_2518:
        /* <DEDUP_REMOVED lines=12> */
.L_x_2520:
        /* <DEDUP_REMOVED lines=16> */
.L_x_2521:
        /* <DEDUP_REMOVED lines=16> */
.L_x_2522:
        /* <DEDUP_REMOVED lines=13> */
.L_x_2709:
[----:B------:R-:W-:Y:S05]  /*21150*/  BSYNC B2 ;  /* 0x0000000000027941 */ /* 0x000fea0003800000 */
.L_x_2523:
[----:B------:R-:W-:Y:S01]  /*21160*/  BSSY B2, `(.L_x_2525) ;  /* 0x000000b000027945 */ /* 0x000fe20003800000 */
[----:B------:R-:W-:Y:S02]  /*21170*/  IMAD.MOV.U32 R10, RZ, RZ, 0x0 ;  /* 0x00000000ff0a7424 */ /* 0x000fe400078e00ff */
[----:B01----:R-:W-:Y:S01]  /*21180*/  IMAD.MOV.U32 R11, RZ, RZ, 0x12f00000 ;  /* 0x12f00000ff0b7424 */ /* 0x003fe200078e00ff */
        /* <DEDUP_REMOVED lines=8> */
.L_x_2526:
[----:B------:R-:W-:Y:S05]  /*21210*/  BSYNC B2 ;  /* 0x0000000000027941 */ /* 0x000fea0003800000 */
.L_x_2525:
        /* <DEDUP_REMOVED lines=8> */
.L_x_2527:
        /* <DEDUP_REMOVED lines=15> */
.L_x_2528:
        /* <DEDUP_REMOVED lines=15> */
.L_x_2529:
        /* <DEDUP_REMOVED lines=10> */
.L_x_2515:
[----:B------:R-:W-:Y:S05]  /*21520*/  BSYNC B1 ;  /* 0x0000000000017941 */ /* 0x000fea0003800000 */
.L_x_2514:
[----:B0-----:R-:W2:Y:S01]  /*21530*/  LDL.LU R6, [R1] ;  /* 0x0000000001067983 */ /* 0x001ea20000300800 */
        /* <DEDUP_REMOVED lines=10> */
.L_x_2546:
[----:B------:R-:W-:Y:S05]  /*215e0*/  YIELD ;  /* 0x0000000000007946 */ /* 0x000fea0003800000 */
[----:B------:R-:W-:Y:S04]  /*215f0*/  BSSY B1, `(.L_x_2530) ;  /* 0x000008c000017945 */ /* 0x000fe80003800000 */
[----:B--2---:R-:W-:Y:S05]  /*21600*/  @!P6 BRA `(.L_x_2531) ;  /* 0x000000080028e947 */ /* 0x004fea0003800000 */
        /* <DEDUP_REMOVED lines=9> */
.L_x_2710:
[----:B------:R-:W-:Y:S05]  /*216a0*/  BSYNC B2 ;  /* 0x0000000000027941 */ /* 0x000fea0003800000 */
.L_x_2532:
        /* <DEDUP_REMOVED lines=9> */
.L_x_2535:
[----:B------:R-:W-:Y:S05]  /*21740*/  BSYNC B2 ;  /* 0x0000000000027941 */ /* 0x000fea0003800000 */
.L_x_2534:
        /* <DEDUP_REMOVED lines=10> */
[----:B------:R-:W-:-:S10]  /*217f0*/  UMOV UR7, 0x12f00000 ;  /* 0x12f0000000077882 */ /* 0x000fd40000000000 */
.L_x_2536:
        /* <DEDUP_REMOVED lines=12> */
[----:B------:R-:W-:Y:S01]  /*218c0*/  UMOV UR6, 0x0 ;  /* 0x0000000000067882 */ /* 0x000fe20000000000 */
[----:B------:R-:W-:Y:S02]  /*218d0*/  UMOV UR7, 0x12f00000 ;  /* 0x12f0000000077882 */ /* 0x000fe40000000000 */
[----:B------:R-:W-:Y:S01]  /*218e0*/  R2UR UR10, R11 ;  /* 0x000000000b0a72ca */ /* 0x000fe200000e0000 */
[----:B------:R-:W-:-:S14]  /*218f0*/  VIADD R11, R7, 0x18e00 ;  /* 0x00018e00070b7836 */ /* 0x000fdc0000000000 */
.L_x_2537:
        /* <DEDUP_REMOVED lines=16> */
.L_x_2538:
        /* <DEDUP_REMOVED lines=13> */
.L_x_2711:
[----:B------:R-:W-:Y:S05]  /*21ad0*/  BSYNC B2 ;  /* 0x0000000000027941 */ /* 0x000fea0003800000 */
.L_x_2539:
        /* <DEDUP_REMOVED lines=11> */
.L_x_2542:
[----:B------:R-:W-:Y:S05]  /*21b90*/  BSYNC B2 ;  /* 0x0000000000027941 */ /* 0x000fea0003800000 */
.L_x_2541:
        /* <DEDUP_REMOVED lines=8> */
.L_x_2543:
        /* <DEDUP_REMOVED lines=11> */
[----:B------:R-:W-:Y:S01]  /*21cd0*/  R2UR UR6, R12 ;  /* 0x000000000c0672ca */ /* 0x000fe200000e0000 */
[----:B------:R-:W-:Y:S01]  /*21ce0*/  VIADD R5, R7, 0x2600 ;  /* 0x0000260007057836 */ /* 0x000fe20000000000 */
[----:B------:R-:W-:Y:S02]  /*21cf0*/  R2UR UR7, R13 ;  /* 0x000000000d0772ca */ /* 0x000fe400000e0000 */
[----:B------:R-:W-:Y:S02]  /*21d00*/  R2UR UR10, R8 ;  /* 0x00000000080a72ca */ /* 0x000fe400000e0000 */
[----:B------:R-:W-:-:S13]  /*21d10*/  PLOP3.LUT P1, PT, PT, PT, PT, 0x80, 0x0 ;  /* 0x000000000000781c */ /* 0x000fda0003f2f070 */
.L_x_2544:
        /* <DEDUP_REMOVED lines=15> */
.L_x_2545:
        /* <DEDUP_REMOVED lines=10> */
.L_x_2531:
[----:B------:R-:W-:Y:S05]  /*21eb0*/  BSYNC B1 ;  /* 0x0000000000017941 */ /* 0x000fea0003800000 */
.L_x_2530:
        /* <DEDUP_REMOVED lines=10> */
.L_x_2508:
[----:B------:R-:W-:Y:S05]  /*21f60*/  BSYNC B0 ;  /* 0x0000000000007941 */ /* 0x000fea0003800000 */
.L_x_2507:
[----:B------:R-:W3:Y:S01]  /*21f70*/  LDC R0, c[0x0][0x448] ;  /* 0x00011200ff007b82 */ /* 0x000ee20000000800 */
[----:B------:R-:W-:Y:S01]  /*21f80*/  IMAD.MOV.U32 R2, RZ, RZ, 0xc0 ;  /* 0x000000c0ff027424 */ /* 0x000fe200078e00ff */
[----:B------:R-:W-:Y:S01]  /*21f90*/  ISETP.NE.AND P2, PT, R4, RZ, PT ;  /* 0x000000ff0400720c */ /* 0x000fe20003f45270 */
[----:B------:R-:W-:Y:S05]  /*21fa0*/  @!P0 WARPSYNC.ALL ;  /* 0x0000000000008948 */ /* 0x000fea0003800000 */
[----:B------:R-:W-:Y:S01]  /*21fb0*/  IMAD R2, R25, R2, 0xbf ;  /* 0x000000bf19027424 */ /* 0x000fe200078e0202 */
[----:B------:R-:W-:Y:S06]  /*21fc0*/  BSSY B0, `(.L_x_2547) ;  /* 0x000002b000007945 */ /* 0x000fec0003800000 */
[----:B------:R-:W4:Y:S08]  /*21fd0*/  @!P2 LDC R4, c[0x0][0x9f0] ;  /* 0x00027c00ff04ab82 */ /* 0x000f300000000800 */
[----:B------:R-:W-:Y:S01]  /*21fe0*/  @!P0 BAR.SYNC.DEFER_BLOCKING 0xc, 0x200 ;  /* 0x0308000000008b1d */ /* 0x000fe20000010000 */
[----:B---3--:R-:W-:-:S13]  /*21ff0*/  ISETP.NE.AND P1, PT, R0, 0x1, PT ;  /* 0x000000010000780c */ /* 0x008fda0003f25270 */
[----:B------:R-:W3:Y:S08]  /*22000*/  @P1 LDC R3, c[0x0][0x44c] ;  /* 0x00011300ff031b82 */ /* 0x000ef00000000800 */
[----:B------:R-:W5:Y:S01]  /*22010*/  @P1 LDC R0, c[0x0][0x450] ;  /* 0x00011400ff001b82 */ /* 0x000f620000000800 */
[----:B---3--:R-:W-:-:S05]  /*22020*/  @P1 IMAD.HI.U32 R3, R2, R3, RZ ;  /* 0x0000000302031227 */ /* 0x008fca00078e00ff */
[----:B-----5:R-:W-:-:S05]  /*22030*/  @P1 SHF.R.U32.HI R2, RZ, R0, R3 ;  /* 0x00000000ff021219 */ /* 0x020fca0000011603 */
[----:B------:R-:W-:-:S04]  /*22040*/  IMAD.IADD R0, R20, 0x1, R2 ;  /* 0x0000000114007824 */ /* 0x000fc800078e0202 */
[----:B------:R-:W-:-:S05]  /*22050*/  IMAD.HI R0, R0, 0x38e38e39, RZ ;  /* 0x38e38e3900007827 */ /* 0x000fca00078e02ff */
[----:B------:R-:W-:-:S04]  /*22060*/  SHF.R.U32.HI R2, RZ, 0x1f, R0 ;  /* 0x0000001fff027819 */ /* 0x000fc80000011600 */
[----:B------:R-:W-:-:S04]  /*22070*/  LEA.HI.SX32 R2, R0, R2, 0x1b ;  /* 0x0000000200027211 */ /* 0x000fc800078fdaff */
[----:B------:R-:W-:-:S04]  /*22080*/  VIMNMX R7, R21, R2, PT ;  /* 0x0000000215077248 */ /* 0x000fc80003fe0100 */
[----:B------:R-:W-:Y:S01]  /*22090*/  ISETP.GE.AND P1, PT, R7, 0x1, PT ;  /* 0x000000010700780c */ /* 0x000fe20003f26270 */
[----:B------:R3:W-:Y:S04]  /*220a0*/  STL [R1+0x1c], R7 ;  /* 0x00001c0701007387 */ /* 0x0007e80000100800 */
[----:B------:R3:W-:Y:S08]  /*220b0*/  STL [R1+0x24], RZ ;  /* 0x000024ff01007387 */ /* 0x0007f00000100800 */
[----:B---34-:R-:W-:Y:S05]  /*220c0*/  @!P1 BRA `(.L_x_2548) ;  /* 0x0000000000689947 */ /* 0x018fea0003800000 */
[-C--:B------:R-:W-:Y:S02]  /*220d0*/  IABS R0, R4.reuse ;  /* 0x0000000400007213 */ /* 0x080fe40000000000 */
[----:B0-----:R-:W-:Y:S02]  /*220e0*/  IABS R6, R4 ;  /* 0x0000000400067213 */ /* 0x001fe40000000000 */
        /* <DEDUP_REMOVED lines=24> */
.L_x_2548:
[----:B------:R-:W-:Y:S05]  /*22270*/  BSYNC B0 ;  /* 0x0000000000007941 */ /* 0x000fea0003800000 */
.L_x_2547:
[----:B------:R-:W4:Y:S04]  /*22280*/  LDL R0, [R1+0x24] ;  /* 0x0000240001007983 */ /* 0x000f280000100800 */
[----:B------:R-:W4:Y:S01]  /*22290*/  LDL R2, [R1+0x3c] ;  /* 0x00003c0001027983 */ /* 0x000f220000100800 */
[----:B------:R-:W-:Y:S01]  /*222a0*/  BSSY B7, `(.L_x_2549) ;  /* 0x0000427000077945 */ /* 0x000fe20003800000 */
[----:B----4-:R-:W-:-:S05]  /*222b0*/  IMAD R2, R2, R0, RZ ;  /* 0x0000000002027224 */ /* 0x010fca00078e02ff */
[----:B------:R-:W-:Y:S01]  /*222c0*/  VIADDMNMX R0, R2, R0, R7, PT ;  /* 0x0000000002007246 */ /* 0x000fe20003800107 */
        /* <DEDUP_REMOVED lines=11> */
[----:B------:R-:W3:Y:S01]  /*22380*/  FLO.U32 R0, UR4 ;  /* 0x0000000400007d00 */ /* 0x000ee200080e0000 */
[----:B------:R-:W-:Y:S01]  /*22390*/  ULDC.64 UR6, c[0x0][0x208] ;  /* 0x0000820000067ab9 */ /* 0x000fe20000000a00 */
        /* <DEDUP_REMOVED lines=9> */
.L_x_2550:
        /* <DEDUP_REMOVED lines=9> */
[----:B------:R-:W4:Y:S01]  /*224c0*/  LDC.64 R2, c[0x4][R2] ;  /* 0x0100000002027b82 */ /* 0x000f220000000a00 */
[----:B---3--:R-:W-:Y:S02]  /*224d0*/  IMAD.U32 R5, RZ, RZ, UR7 ;  /* 0x00000007ff057e24 */ /* 0x008fe4000f8e00ff */
[----:B0-----:R-:W-:Y:S02]  /*224e0*/  IMAD.U32 R6, RZ, RZ, UR8 ;  /* 0x00000008ff067e24 */ /* 0x001fe4000f8e00ff */
[----:B------:R-:W-:-:S02]  /*224f0*/  IMAD.U32 R7, RZ, RZ, UR9 ;  /* 0x00000009ff077e24 */ /* 0x000fc4000f8e00ff */
[----:B------:R-:W-:Y:S02]  /*22500*/  IMAD.U32 R10, RZ, RZ, UR4 ;  /* 0x00000004ff0a7e24 */ /* 0x000fe4000f8e00ff */
[----:B-1----:R-:W-:Y:S02]  /*22510*/  IMAD.U32 R11, RZ, RZ, UR5 ;  /* 0x00000005ff0b7e24 */ /* 0x002fe4000f8e00ff */
[----:B--2---:R-:W-:Y:S02]  /*22520*/  IMAD.MOV.U32 R8, RZ, RZ, 0x70 ;  /* 0x00000070ff087424 */ /* 0x004fe400078e00ff */
[----:B------:R-:W-:Y:S02]  /*22530*/  IMAD.MOV.U32 R12, RZ, RZ, 0x1 ;  /* 0x00000001ff0c7424 */ /* 0x000fe400078e00ff */
[----:B------:R-:W-:-:S07]  /*22540*/  IMAD.MOV.U32 R13, RZ, RZ, RZ ;  /* 0x000000ffff0d7224 */ /* 0x000fce00078e00ff */
[----:B------:R-:W-:-:S07]  /*22550*/  LEPC R20, `(.L_x_2553) ;  /* 0x000000001014794e */ /* 0x000fce0000000000 */
[----:B----4-:R-:W-:Y:S05]  /*22560*/  CALL.ABS.NOINC R2 ;  /* 0x0000000002007343 */ /* 0x010fea0003c00000 */
.L_x_2553:
[----:B------:R-:W-:Y:S05]  /*22570*/  BSYNC B6 ;  /* 0x0000000000067941 */ /* 0x000fea0003800000 */
.L_x_2552:
        /* <DEDUP_REMOVED lines=20> */
.L_x_2556:
        /* <DEDUP_REMOVED lines=16> */
.L_x_2555:
[----:B------:R-:W-:Y:S05]  /*227c0*/  BSYNC B6 ;  /* 0x0000000000067941 */ /* 0x000fea0003800000 */
.L_x_2554:
[----:B------:R-:W-:Y:S01]  /*227d0*/  ULDC.64 UR4, c[0x0][0x9f8] ;  /* 0x00027e0000047ab9 */ /* 0x000fe20000000a00 */
[----:B------:R-:W4:Y:S01]  /*227e0*/  LDL R20, [R1+0x20] ;  /* 0x0000200001147983 */ /* 0x000f220000100800 */
[----:B------:R-:W-:Y:S01]  /*227f0*/  ISETP.NE.U32.AND P0, PT, RZ, UR4, PT ;  /* 0x00000004ff007c0c */ /* 0x000fe2000bf05070 */
[----:B------:R-:W-:-:S03]  /*22800*/  ULDC.64 UR6, c[0x0][0x208] ;  /* 0x0000820000067ab9 */ /* 0x000fc60000000a00 */
        /* <DEDUP_REMOVED lines=18> */
.L_x_2714:
        /* <DEDUP_REMOVED lines=10> */
.L_x_2717:
[----:B------:R-:W-:Y:S05]  /*229d0*/  @!P6 BRA `(.L_x_2558) ;  /* 0x000000040018e947 */ /* 0x000fea0003800000 */
[----:B------:R-:W-:-:S04]  /*229e0*/  ISETP.NE.U32.AND P0, PT, R2, RZ, PT ;  /* 0x000000ff0200720c */ /* 0x000fc80003f05070 */
[----:B------:R-:W-:-:S13]  /*229f0*/  ISETP.NE.AND.EX P0, PT, R3, RZ, PT, P0 ;  /* 0x000000ff0300720c */ /* 0x000fda0003f05300 */
[----:B------:R-:W-:Y:S05]  /*22a00*/  @!P0 BRA `(.L_x_2560) ;  /* 0x00000000004c8947 */ /* 0x000fea0003800000 */
[----:B------:R-:W4:Y:S01]  /*22a10*/  LDC R6, c[0x0][0x43c] ;  /* 0x00010f00ff067b82 */ /* 0x000f220000000800 */
[----:B0-----:R-:W-:Y:S01]  /*22a20*/  IMAD.MOV.U32 R0, RZ, RZ, R22 ;  /* 0x000000ffff007224 */ /* 0x001fe200078e0016 */
[----:B------:R-:W-:Y:S01]  /*22a30*/  ULDC.64 UR4, c[0x0][0x428] ;  /* 0x00010a0000047ab9 */ /* 0x000fe20000000a00 */
[----:B------:R-:W-:Y:S01]  /*22a40*/  ULDC.64 UR6, c[0x0][0x208] ;  /* 0x0000820000067ab9 */ /* 0x000fe20000000a00 */
[----:B----4-:R-:W-:-:S13]  /*22a50*/  ISETP.NE.AND P0, PT, R6, 0x1, PT ;  /* 0x000000010600780c */ /* 0x010fda0003f05270 */
        /* <DEDUP_REMOVED lines=14> */
.L_x_2560:
[----:B0-----:R-:W-:Y:S01]  /*22b40*/  IMAD R0, R18, 0x8, R16 ;  /* 0x0000000812007824 */ /* 0x001fe200078e0210 */
[----:B----4-:R-:W-:-:S04]  /*22b50*/  SHF.L.U32 R2, R28, 0x1f, RZ ;  /* 0x0000001f1c027819 */ /* 0x010fc800000006ff */
[----:B------:R-:W0:Y:S02]  /*22b60*/  SYNCS.PHASECHK.TRANS64.TRYWAIT P0, [R0+URZ+0x31c40], R2 ;  /* 0x031c4002000075a7 */ /* 0x000e24000800017f */
[----:B0-----:R-:W-:Y:S05]  /*22b70*/  @!P0 BRA `(.L_x_2561) ;  /* 0x0000005c00e88947 */ /* 0x001fea0003800000 */
.L_x_2718:
        /* <DEDUP_REMOVED lines=11> */
.L_x_2562:
        /* <DEDUP_REMOVED lines=33> */
.L_x_2558:
[----:B------:R-:W4:Y:S04]  /*22e40*/  LDL.LU R4, [R1+0x18] ;  /* 0x0000180001047983 */ /* 0x000f280000300800 */
[----:B------:R-:W5:Y:S04]  /*22e50*/  LDL.LU R6, [R1+0x10] ;  /* 0x0000100001067983 */ /* 0x000f680000300800 */
        /* <DEDUP_REMOVED lines=32> */
[----:B-1----:R-:W-:Y:S02]  /*23060*/  IMAD.U32 R11, RZ, RZ, UR9 ;  /* 0x00000009ff0b7e24 */ /* 0x002fe4000f8e00ff */
[----:B------:R-:W-:Y:S02]  /*23070*/  IMAD.MOV.U32 R8, RZ, RZ, 0x70 ;  /* 0x00000070ff087424 */ /* 0x000fe400078e00ff */
[----:B------:R-:W-:Y:S02]  /*23080*/  IMAD.MOV.U32 R12, RZ, RZ, 0x1 ;  /* 0x00000001ff0c7424 */ /* 0x000fe400078e00ff */
[----:B------:R-:W-:-:S07]  /*23090*/  IMAD.MOV.U32 R13, RZ, RZ, RZ ;  /* 0x000000ffff0d7224 */ /* 0x000fce00078e00ff */
[----:B------:R-:W-:-:S07]  /*230a0*/  LEPC R20, `(.L_x_2564) ;  /* 0x000000001014794e */ /* 0x000fce0000000000 */
[----:B0-----:R-:W-:Y:S05]  /*230b0*/  CALL.ABS.NOINC R2 ;  /* 0x0000000002007343 */ /* 0x001fea0003c00000 */
.L_x_2564:
[----:B------:R-:W-:Y:S05]  /*230c0*/  BSYNC B6 ;  /* 0x0000000000067941 */ /* 0x000fea0003800000 */
.L_x_2563:
        /* <DEDUP_REMOVED lines=9> */
[----:B-1----:R-:W1:Y:S01]  /*23160*/  S2R R11, SR_TID.X ;  /* 0x00000000000b7919 */ /* 0x002e620000002100 */
[----:B---3--:R-:W-:-:S13]  /*23170*/  ISETP.NE.AND P1, PT, R10, 0x1, PT ;  /* 0x000000010a00780c */ /* 0x008fda0003f25270 */
        /* <DEDUP_REMOVED lines=26> */
[--C-:B------:R-:W-:Y:S01]  /*23320*/  SHF.R.S32.HI R5, RZ, 0x1f, R4.reuse ;  /* 0x0000001fff057819 */ /* 0x100fe20000011404 */
[----:B------:R-:W-:-:S04]  /*23330*/  IMAD.MOV R8, RZ, RZ, -R4 ;  /* 0x000000ffff087224 */ /* 0x000fc800078e0a04 */
[----:B------:R-:W-:Y:S02]  /*23340*/  IMAD R5, R5, UR4, RZ ;  /* 0x0000000405057c24 */ /* 0x000fe4000f8e02ff */
[----:B------:R-:W-:Y:S02]  /*23350*/  IMAD R8, R10, R8, R0 ;  /* 0x000000080a087224 */ /* 0x000fe400078e0200 */
[C---:B------:R-:W-:Y:S02]  /*23360*/  IMAD R6, R4.reuse, UR5, R5 ;  /* 0x0000000504067c24 */ /* 0x040fe4000f8e0205 */
[----:B------:R-:W-:-:S04]  /*23370*/  IMAD.WIDE.U32 R4, R4, UR4, R2 ;  /* 0x0000000404047c25 */ /* 0x000fc8000f8e0002 */
[----:B------:R-:W-:Y:S01]  /*23380*/  IMAD.IADD R5, R5, 0x1, R6 ;  /* 0x0000000105057824 */ /* 0x000fe200078e0206 */
[----:B------:R-:W-:Y:S01]  /*23390*/  SHF.R.S32.HI R6, RZ, 0x1f, R8 ;  /* 0x0000001fff067819 */ /* 0x000fe20000011408 */
[----:B------:R-:W-:-:S04]  /*233a0*/  VIADD R0, R0, 0x80 ;  /* 0x0000008000007836 */ /* 0x000fc80000000000 */
[----:B------:R-:W-:Y:S02]  /*233b0*/  IMAD R9, R6, UR6, RZ ;  /* 0x0000000606097c24 */ /* 0x000fe4000f8e02ff */
[----:B------:R-:W-:-:S04]  /*233c0*/  IMAD.WIDE.U32 R6, R8, UR6, R4 ;  /* 0x0000000608067c25 */ /* 0x000fc8000f8e0004 */
[----:B------:R-:W-:Y:S01]  /*233d0*/  IMAD R5, R8, UR7, R9 ;  /* 0x0000000708057c24 */ /* 0x000fe2000f8e0209 */
[----:B------:R-:W-:Y:S01]  /*233e0*/  LEA R4, P0, R6, UR8, 0x1 ;  /* 0x0000000806047c11 */ /* 0x000fe2000f8008ff */
[----:B------:R-:W0:Y:S02]  /*233f0*/  @P1 LDC R8, c[0x0][0x450] ;  /* 0x00011400ff081b82 */ /* 0x000e240000000800 */
[----:B------:R-:W-:-:S05]  /*23400*/  IMAD.IADD R5, R7, 0x1, R5 ;  /* 0x0000000107057824 */ /* 0x000fca00078e0205 */
[----:B------:R-:W-:Y:S01]  /*23410*/  LEA.HI.X R5, R6, UR9, R5, 0x1, P0 ;  /* 0x0000000906057c11 */ /* 0x000fe200080f0c05 */
[----:B------:R-:W1:Y:S01]  /*23420*/  @P1 LDC R7, c[0x0][0x44c] ;  /* 0x00011300ff071b82 */ /* 0x000e620000000800 */
[----:B------:R-:W-:Y:S02]  /*23430*/  IMAD.MOV.U32 R6, RZ, RZ, R0 ;  /* 0x000000ffff067224 */ /* 0x000fe400078e0000 */
[----:B-1----:R-:W-:-:S05]  /*23440*/  @P1 IMAD.HI.U32 R7, R0, R7, RZ ;  /* 0x0000000700071227 */ /* 0x002fca00078e00ff */
[----:B0-----:R-:W-:Y:S02]  /*23450*/  @P1 SHF.R.U32.HI R6, RZ, R8, R7 ;  /* 0x00000008ff061219 */ /* 0x001fe40000011607 */
[----:B------:R0:W5:Y:S03]  /*23460*/  LDL R8, [R1+0xc] ;  /* 0x00000c0001087983 */ /* 0x0001660000100800 */
        /* <DEDUP_REMOVED lines=81> */
.L_x_2731:
[----:B------:R-:W-:Y:S01]  /*23980*/  VIADD R25, R25, 0xa0 ;  /* 0x000000a019197836 */ /* 0x000fe20000000000 */
[----:B------:R-:W-:-:S04]  /*23990*/  ULDC.64 UR4, c[0x0][0x208] ;  /* 0x0000820000047ab9 */ /* 0x000fc80000000a00 */
[----:B------:R-:W-:-:S13]  /*239a0*/  ISETP.GE.AND P3, PT, R25, R0, PT ;  /* 0x000000001900720c */ /* 0x000fda0003f66270 */
[----:B-1----:R-:W-:-:S05]  /*239b0*/  @!P3 LEA R2, P4, R20, R2, 0x1 ;  /* 0x000000021402b211 */ /* 0x002fca00078808ff */
[----:B------:R-:W-:-:S05]  /*239c0*/  @!P3 IMAD.X R3, RZ, RZ, R6, P4 ;  /* 0x000000ffff03b224 */ /* 0x000fca00020e0606 */
[----:B------:R-:W-:Y:S01]  /*239d0*/  @!PT LDS RZ, [RZ] ;  /* 0x00000000fffff984 */ /* 0x000fe20000000800 */
[----:B------:R-:W-:Y:S01]  /*239e0*/  @!PT LDS RZ, [RZ] ;  /* 0x00000000fffff984 */ /* 0x000fe20000000800 */
[----:B------:R-:W-:Y:S01]  /*239f0*/  @!PT LDS RZ, [RZ] ;  /* 0x00000000fffff984 */ /* 0x000fe20000000800 */
[----:B------:R-:W-:Y:S04]  /*23a00*/  @!P3 LDGSTS.E.BYPASS.LTC128B.128 [R8+0x10200], desc[UR4][R2.64], !P2 ;  /* 0x102000000208bfae */ /* 0x000fe8000d101d44 */
[----:B------:R-:W-:Y:S04]  /*23a10*/  @!P3 LDGSTS.E.BYPASS.LTC128B.128 [R8+0x13200], desc[UR4][R2.64+0x40], !P1 ;  /* 0x132000400208bfae */ /* 0x000fe8000c901d44 */
[----:B------:R1:W-:Y:S01]  /*23a20*/  @!P3 LDGSTS.E.BYPASS.LTC128B.128 [R8+0x16200], desc[UR4][R2.64+0x80], !P0 ;  /* 0x162000800208bfae */ /* 0x0003e2000c101d44 */
[----:B------:R-:W-:Y:S01]  /*23a30*/  PLOP3.LUT P0, PT, PT, PT, PT, 0x80, 0x0 ;  /* 0x000000000000781c */ /* 0x000fe20003f0f070 */
[----:B------:R-:W-:Y:S01]  /*23a40*/  NOP ;  /* 0x0000000000007918 */ /* 0x000fe20000000000 */
[----:B-1----:R-:W-:-:S11]  /*23a50*/  VIADD R8, R16, 0x31c00 ;  /* 0x00031c0010087836 */ /* 0x002fd60000000000 */
.L_x_2566:
[----:B------:R-:W-:Y:S02]  /*23a60*/  PLOP3.LUT P1, PT, P1, P0, PT, 0xa2, 0x0 ;  /* 0x000000000000781c */ /* 0x000fe40000f21472 */
[----:B------:R-:W-:-:S08]  /*23a70*/  @P0 R2UR P1, UR4, R16 ;  /* 0x00000000100402ca */ /* 0x000fd00000020000 */
[----:B------:R-:W-:-:S05]  /*23a80*/  @P0 PLOP3.LUT P0, PT, P1, PT, PT, 0x80, 0x0 ;  /* 0x000000000000081c */ /* 0x000fca0000f0f070 */
[----:B------:R-:W-:Y:S01]  /*23a90*/  @!P1 SYNCS.ARRIVE.TRANS64.RED.A0T1 RZ, [UR4+0x31c00], RZ ;  /* 0x031c00ffffff99a7 */ /* 0x000fe20008200404 */
[----:B------:R-:W-:Y:S07]  /*23aa0*/  @!P1 ARRIVES.LDGSTSBAR.64.TRANSCNT [UR4+0x31c00] ;  /* 0x031c0000ff0099b0 */ /* 0x000fee0008000a84 */
[----:B------:R-:W-:Y:S05]  /*23ab0*/  @P0 BRA.U.ANY `(.L_x_2566) ;  /* 0xfffffffd00e80947 */ /* 0x000fea000393ffff */
[----:B------:R-:W2:Y:S02]  /*23ac0*/  LDL.LU R2, [R1+0x38] ;  /* 0x0000380001027983 */ /* 0x000ea40000300800 */
        /* <DEDUP_REMOVED lines=11> */
.L_x_2732:
[----:B------:R-:W-:Y:S05]  /*23b80*/  BSYNC B0 ;  /* 0x0000000000007941 */ /* 0x000fea0003800000 */
.L_x_2567:
        /* <DEDUP_REMOVED lines=53> */
.L_x_2575:
[----:B------:R-:W-:Y:S01]  /*23ee0*/  IMAD R3, R5, 0x8, R16 ;  /* 0x0000000805037824 */ /* 0x000fe200078e0210 */
[----:B------:R-:W-:Y:S01]  /*23ef0*/  SHF.L.U32 R2, R10, 0x1f, RZ ;  /* 0x0000001f0a027819 */ /* 0x000fe200000006ff */
[----:B------:R-:W-:Y:S03]  /*23f00*/  BSSY B3, `(.L_x_2576) ;  /* 0x0000003000037945 */ /* 0x000fe60003800000 */
[----:B------:R-:W1:Y:S02]  /*23f10*/  SYNCS.PHASECHK.TRANS64.TRYWAIT P0, [R3+URZ+0x31c40], R2 ;  /* 0x031c4002030075a7 */ /* 0x000e64000800017f */
[----:B-1----:R-:W-:Y:S05]  /*23f20*/  @!P0 BRA `(.L_x_2577) ;  /* 0x00000054003c8947 */ /* 0x002fea0003800000 */
.L_x_2733:
[----:B------:R-:W-:Y:S05]  /*23f30*/  BSYNC B3 ;  /* 0x0000000000037941 */ /* 0x000fea0003800000 */
.L_x_2576:
        /* <DEDUP_REMOVED lines=12> */
.L_x_2579:
[----:B------:R-:W-:Y:S05]  /*24000*/  BSYNC B3 ;  /* 0x0000000000037941 */ /* 0x000fea0003800000 */
.L_x_2578:
        /* <DEDUP_REMOVED lines=11> */
.L_x_2580:
        /* <DEDUP_REMOVED lines=16> */
.L_x_2581:
        /* <DEDUP_REMOVED lines=16> */
.L_x_2582:
        /* <DEDUP_REMOVED lines=15> */
.L_x_2734:
[----:B------:R-:W-:Y:S05]  /*243b0*/  BSYNC B3 ;  /* 0x0000000000037941 */ /* 0x000fea0003800000 */
.L_x_2583:
        /* <DEDUP_REMOVED lines=12> */
.L_x_2586:
[----:B------:R-:W-:Y:S05]  /*24480*/  BSYNC B3 ;  /* 0x0000000000037941 */ /* 0x000fea0003800000 */
.L_x_2585:
        /* <DEDUP_REMOVED lines=11> */
.L_x_2587:
        /* <DEDUP_REMOVED lines=15> */
.L_x_2588:
        /* <DEDUP_REMOVED lines=15> */
.L_x_2589:
        /* <DEDUP_REMOVED lines=12> */
.L_x_2574:
[----:B------:R-:W-:Y:S05]  /*247e0*/  BSYNC B1 ;  /* 0x0000000000017941 */ /* 0x000fea0003800000 */
.L_x_2573:
[----:B------:R-:W2:Y:S01]  /*247f0*/  LDL.LU R0, [R1+0x20] ;  /* 0x0000200001007983 */ /* 0x000ea20000300800 */
[----:B------:R-:W-:Y:S02]  /*24800*/  IMAD.MOV.U32 R18, RZ, RZ, R5 ;  /* 0x000000ffff127224 */ /* 0x000fe400078e0005 */
[----:B------:R-:W-:Y:S02]  /*24810*/  IMAD.MOV.U32 R28, RZ, RZ, R10 ;  /* 0x000000ffff1c7224 */ /* 0x000fe400078e000a */
[----:B--2---:R-:W-:-:S07]  /*24820*/  VIADD R0, R0, 0xfffffffd ;  /* 0xfffffffd00007836 */ /* 0x004fce0000000000 */
.L_x_2572:
[----:B------:R-:W-:Y:S05]  /*24830*/  BSYNC B2 ;  /* 0x0000000000027941 */ /* 0x000fea0003800000 */
.L_x_2571:
[----:B------:R-:W-:Y:S01]  /*24840*/  VIADD R9, R9, 0xfffffffe ;  /* 0xfffffffe09097836 */ /* 0x000fe20000000000 */
[----:B------:R-:W-:-:S04]  /*24850*/  LOP3.LUT R4, RZ, R4, RZ, 0x33, !PT ;  /* 0x00000004ff047212 */ /* 0x000fc800078e33ff */
[----:B------:R-:W-:-:S13]  /*24860*/  ISETP.NE.AND P0, PT, R9, R4, PT ;  /* 0x000000040900720c */ /* 0x000fda0003f05270 */
[----:B------:R-:W-:Y:S05]  /*24870*/  @!P0 BRA `(.L_x_2570) ;  /* 0x0000001400a08947 */ /* 0x000fea0003800000 */
[----:B------:R-:W-:-:S07]  /*24880*/  IMAD.MOV.U32 R4, RZ, RZ, R19 ;  /* 0x000000ffff047224 */ /* 0x000fce00078e0013 */
.L_x_2624:
        /* <DEDUP_REMOVED lines=34> */
.L_x_2592:
[----:B------:R-:W-:Y:S01]  /*24ab0*/  IMAD R3, R6, 0x8, R16 ;  /* 0x0000000806037824 */ /* 0x000fe200078e0210 */
[----:B------:R-:W-:Y:S01]  /*24ac0*/  SHF.L.U32 R2, R7, 0x1f, RZ ;  /* 0x0000001f07027819 */ /* 0x000fe200000006ff */
[----:B------:R-:W-:Y:S03]  /*24ad0*/  BSSY B2, `(.L_x_2593) ;  /* 0x0000003000027945 */ /* 0x000fe60003800000 */
[----:B------:R-:W1:Y:S02]  /*24ae0*/  SYNCS.PHASECHK.TRANS64.TRYWAIT P0, [R3+URZ+0x31c40], R2 ;  /* 0x031c4002030075a7 */ /* 0x000e64000800017f */
[----:B-1----:R-:W-:Y:S05]  /*24af0*/  @!P0 BRA `(.L_x_2594) ;  /* 0x0000004800708947 */ /* 0x002fea0003800000 */
.L_x_2735:
[----:B------:R-:W-:Y:S05]  /*24b00*/  BSYNC B2 ;  /* 0x0000000000027941 */ /* 0x000fea0003800000 */
.L_x_2593:
        /* <DEDUP_REMOVED lines=12> */
.L_x_2596:
[----:B------:R-:W-:Y:S05]  /*24bd0*/  BSYNC B2 ;  /* 0x0000000000027941 */ /* 0x000fea0003800000 */
.L_x_2595:
        /* <DEDUP_REMOVED lines=11> */
.L_x_2597:
        /* <DEDUP_REMOVED lines=16> */
.L_x_2598:
        /* <DEDUP_REMOVED lines=16> */
.L_x_2599:
        /* <DEDUP_REMOVED lines=15> */
.L_x_2736:
[----:B------:R-:W-:Y:S05]  /*24f80*/  BSYNC B2 ;  /* 0x0000000000027941 */ /* 0x000fea0003800000 */
.L_x_2600:
        /* <DEDUP_REMOVED lines=11> */
.L_x_2603:
[----:B------:R-:W-:Y:S05]  /*25040*/  BSYNC B2 ;  /* 0x0000000000027941 */ /* 0x000fea0003800000 */
.L_x_2602:
        /* <DEDUP_REMOVED lines=10> */
.L_x_2604:
        /* <DEDUP_REMOVED lines=15> */
.L_x_2605:
        /* <DEDUP_REMOVED lines=15> */
.L_x_2606:
        /* <DEDUP_REMOVED lines=12> */
.L_x_2591:
[----:B------:R-:W-:Y:S05]  /*25390*/  BSYNC B1 ;  /* 0x0000000000017941 */ /* 0x000fea0003800000 */
.L_x_2590:
        /* <DEDUP_REMOVED lines=34> */
.L_x_2609:
[----:B------:R-:W-:Y:S01]  /*255c0*/  IMAD R2, R18, 0x8, R16 ;  /* 0x0000000812027824 */ /* 0x000fe200078e0210 */
[----:B------:R-:W-:Y:S01]  /*255d0*/  SHF.L.U32 R3, R28, 0x1f, RZ ;  /* 0x0000001f1c037819 */ /* 0x000fe200000006ff */
[----:B------:R-:W-:Y:S03]  /*255e0*/  BSSY B2, `(.L_x_2610) ;  /* 0x0000003000027945 */ /* 0x000fe60003800000 */
[----:B------:R-:W1:Y:S02]  /*255f0*/  SYNCS.PHASECHK.TRANS64.TRYWAIT P0, [R2+URZ+0x31c40], R3 ;  /* 0x031c4003020075a7 */ /* 0x000e64000800017f */
[----:B-1----:R-:W-:Y:S05]  /*25600*/  @!P0 BRA `(.L_x_2611) ;  /* 0x0000003c00d48947 */ /* 0x002fea0003800000 */
.L_x_2737:
[----:B------:R-:W-:Y:S05]  /*25610*/  BSYNC B2 ;  /* 0x0000000000027941 */ /* 0x000fea0003800000 */
.L_x_2610:
        /* <DEDUP_REMOVED lines=12> */
.L_x_2613:
[----:B------:R-:W-:Y:S05]  /*256e0*/  BSYNC B2 ;  /* 0x0000000000027941 */ /* 0x000fea0003800000 */
.L_x_2612:
        /* <DEDUP_REMOVED lines=12> */
.L_x_2614:
        /* <DEDUP_REMOVED lines=16> */
.L_x_2615:
        /* <DEDUP_REMOVED lines=16> */
.L_x_2616:
        /* <DEDUP_REMOVED lines=15> */
.L_x_2738:
[----:B------:R-:W-:Y:S05]  /*25aa0*/  BSYNC B2 ;  /* 0x0000000000027941 */ /* 0x000fea0003800000 */
.L_x_2617:
        /* <DEDUP_REMOVED lines=11> */
.L_x_2620:
[----:B------:R-:W-:Y:S05]  /*25b60*/  BSYNC B2 ;  /* 0x0000000000027941 */ /* 0x000fea0003800000 */
.L_x_2619:
        /* <DEDUP_REMOVED lines=10> */
.L_x_2621:
        /* <DEDUP_REMOVED lines=15> */
.L_x_2622:
        /* <DEDUP_REMOVED lines=15> */
.L_x_2623:
        /* <DEDUP_REMOVED lines=12> */
.L_x_2608:
[----:B------:R-:W-:Y:S05]  /*25eb0*/  BSYNC B1 ;  /* 0x0000000000017941 */ /* 0x000fea0003800000 */
.L_x_2607:
[----:B------:R-:W2:Y:S01]  /*25ec0*/  LDL R2, [R1+0x8] ;  /* 0x0000080001027983 */ /* 0x000ea20000100800 */
[----:B------:R-:W-:Y:S01]  /*25ed0*/  VIADD R0, R0, 0xfffffffe ;  /* 0xfffffffe00007836 */ /* 0x000fe20000000000 */
[----:B--2---:R-:W-:-:S13]  /*25ee0*/  ISETP.GT.AND P0, PT, R9, R2, PT ;  /* 0x000000020900720c */ /* 0x004fda0003f04270 */
[----:B------:R-:W-:Y:S05]  /*25ef0*/  @P0 BRA `(.L_x_2624) ;  /* 0xffffffe800640947 */ /* 0x000fea000383ffff */
.L_x_2570:
[----:B------:R-:W-:Y:S05]  /*25f00*/  BSYNC B0 ;  /* 0x0000000000007941 */ /* 0x000fea0003800000 */
.L_x_2569:
        /* <DEDUP_REMOVED lines=18> */
.L_x_2626:
[----:B------:R-:W-:Y:S05]  /*26030*/  BSYNC B0 ;  /* 0x0000000000007941 */ /* 0x000fea0003800000 */
.L_x_2625:
        /* <DEDUP_REMOVED lines=10> */
.L_x_2739:
[----:B------:R-:W-:Y:S05]  /*260e0*/  BSYNC B1 ;  /* 0x0000000000017941 */ /* 0x000fea0003800000 */
.L_x_2629:
        /* <DEDUP_REMOVED lines=9> */
.L_x_2632:
[----:B------:R-:W-:Y:S05]  /*26180*/  BSYNC B1 ;  /* 0x0000000000017941 */ /* 0x000fea0003800000 */
.L_x_2631:
        /* <DEDUP_REMOVED lines=10> */
.L_x_2633:
        /* <DEDUP_REMOVED lines=15> */
.L_x_2634:
        /* <DEDUP_REMOVED lines=15> */
.L_x_2635:
        /* <DEDUP_REMOVED lines=10> */
.L_x_2628:
[----:B------:R-:W-:Y:S05]  /*264b0*/  BSYNC B0 ;  /* 0x0000000000007941 */ /* 0x000fea0003800000 */
.L_x_2627:
[----:B------:R-:W-:-:S05]  /*264c0*/  VIADD R18, R18, 0x1 ;  /* 0x0000000112127836 */ /* 0x000fca0000000000 */
[----:B------:R-:W-:-:S04]  /*264d0*/  ISETP.NE.AND P0, PT, R18, 0x2, PT ;  /* 0x000000021200780c */ /* 0x000fc80003f05270 */
[----:B------:R-:W-:Y:S02]  /*264e0*/  SEL R3, RZ, 0x1, P0 ;  /* 0x00000001ff037807 */ /* 0x000fe40000000000 */
[----:B------:R-:W-:Y:S02]  /*264f0*/  SEL R18, R18, RZ, P0 ;  /* 0x000000ff12127207 */ /* 0x000fe40000000000 */
[----:B------:R-:W-:-:S07]  /*26500*/  LOP3.LUT R28, R28, R3, RZ, 0x3c, !PT ;  /* 0x000000031c1c7212 */ /* 0x000fce00078e3cff */
.L_x_2551:
[----:B------:R-:W-:Y:S05]  /*26510*/  BSYNC B7 ;  /* 0x0000000000077941 */ /* 0x000fea0003800000 */
.L_x_2549:
        /* <DEDUP_REMOVED lines=8> */
[----:B------:R-:W-:-:S05]  /*265a0*/  IMAD.U32 R16, RZ, RZ, UR4 ;  /* 0x00000004ff107e24 */ /* 0x000fca000f8e00ff */
[----:B------:R4:W0:Y:S01]  /*265b0*/  LDS.128 R24, [R16+0x31cd0] ;  /* 0x031cd00010187984 */ /* 0x0008220000000c00 */
[----:B------:R-:W-:Y:S06]  /*265c0*/  BAR.ARV 0x4, 0x200 ;  /* 0x0108000000007b1d */ /* 0x000fec0000002000 */
[----:B------:R-:W-:Y:S05]  /*265d0*/  BRA `(.L_x_2637) ;  /* 0x0000000c00e07947 */ /* 0x000fea0003800000 */
.L_x_2636:
[----:B------:R-:W2:Y:S01]  /*265e0*/  S2R R0, SR_TID.X ;  /* 0x0000000000007919 */ /* 0x000ea20000002100 */
[----:B------:R-:W-:Y:S01]  /*265f0*/  UMOV UR4, 0xffffffff ;  /* 0xffffffff00047882 */ /* 0x000fe20000000000 */
[----:B--2---:R-:W-:-:S04]  /*26600*/  LOP3.LUT R8, R0, 0x1f, RZ, 0xc0, !PT ;  /* 0x0000001f00087812 */ /* 0x004fc800078ec0ff */
[----:B------:R-:W-:Y:S01]  /*26610*/  ISETP.NE.AND P0, PT, R8, 0x1f, PT ;  /* 0x0000001f0800780c */ /* 0x000fe20003f05270 */
[----:B------:R-:W-:-:S12]  /*26620*/  BRA.DIV UR4, `(.L_x_2638) ;  /* 0x0000003204087947 */ /* 0x000fd8000b800000 */
[----:B------:R-:W-:Y:S01]  /*26630*/  IMAD.IADD R9, R27, 0x1, R8 ;  /* 0x000000011b097824 */ /* 0x000fe200078e0208 */
[----:B------:R-:W-:Y:S01]  /*26640*/  ULDC UR4, c[0x0][0xc3c] ;  /* 0x00030f0000047ab9 */ /* 0x000fe20000000800 */
[----:B------:R-:W-:-:S03]  /*26650*/  ULDC.64 UR6, c[0x0][0x208] ;  /* 0x0000820000067ab9 */ /* 0x000fc60000000a00 */
[----:B------:R-:W-:-:S13]  /*26660*/  ISETP.GE.OR P1, PT, R9, UR4, !P0 ;  /* 0x0000000409007c0c */ /* 0x000fda000c726670 */
[----:B------:R-:W2:Y:S08]  /*26670*/  @!P1 LDC.64 R2, c[0x0][0xc80] ;  /* 0x00032000ff029b82 */ /* 0x000eb00000000a00 */
[----:B---3--:R-:W3:Y:S01]  /*26680*/  @!P1 LDC.64 R4, c[0x0][0xc78] ;  /* 0x00031e00ff049b82 */ /* 0x008ee20000000a00 */
[----:B--2---:R-:W-:-:S05]  /*26690*/  @!P1 IMAD.WIDE R2, R9, 0x4, R2 ;  /* 0x0000000409029825 */ /* 0x004fca00078e0202 */
[----:B0-----:R3:W2:Y:S02]  /*266a0*/  @!P1 LDG.E R7, desc[UR6][R2.64] ;  /* 0x0000000602079981 */ /* 0x0016a4000c1e1900 */
        /* <DEDUP_REMOVED lines=30> */
[----:B------:R0:W2:Y:S02]  /*26890*/  SHFL.IDX PT, R14, R2, 0x1f, 0x1f ;  /* 0x03e01f00020e7f89 */ /* 0x0000a400000e0000 */
.L_x_2749:
[----:B------:R-:W-:Y:S02]  /*268a0*/  ULDC UR4, c[0x0][0xc38] ;  /* 0x00030e0000047ab9 */ /* 0x000fe40000000800 */
[----:B------:R-:W-:-:S04]  /*268b0*/  IMAD.U32 R4, RZ, RZ, UR4 ;  /* 0x00000004ff047e24 */ /* 0x000fc8000f8e00ff */
[----:B--2---:R-:W-:-:S04]  /*268c0*/  IMAD R3, R14, R4, RZ ;  /* 0x000000040e037224 */ /* 0x004fc800078e02ff */
[----:B------:R-:W-:-:S05]  /*268d0*/  IMAD.IADD R6, R6, 0x1, R3 ;  /* 0x0000000106067824 */ /* 0x000fca00078e0203 */
[----:B------:R-:W-:-:S13]  /*268e0*/  ISETP.GT.AND P6, PT, R6, R0, PT ;  /* 0x000000000600720c */ /* 0x000fda0003fc4270 */
[----:B------:R-:W-:Y:S05]  /*268f0*/  @P6 BRA `(.L_x_2639) ;  /* 0x0000000000a86947 */ /* 0x000fea0003800000 */
.L_x_2642:
        /* <DEDUP_REMOVED lines=11> */
[----:B------:R-:W2:Y:S01]  /*269b0*/  @!P6 LDC.64 R4, c[0x0][0xc78] ;  /* 0x00031e00ff04eb82 */ /* 0x000ea20000000a00 */
[----:B0-----:R-:W-:-:S05]  /*269c0*/  @!P6 IMAD.WIDE R2, R7, 0x4, R2 ;  /* 0x000000040702e825 */ /* 0x001fca00078e0202 */
[----:B------:R2:W3:Y:S02]  /*269d0*/  @!P6 LDG.E R25, desc[UR4][R2.64] ;  /* 0x000000040219e981 */ /* 0x0004e4000c1e1900 */
[----:B--2---:R-:W-:-:S04]  /*269e0*/  @!P6 IMAD.WIDE R2, R7, 0x4, R4 ;  /* 0x000000040702e825 */ /* 0x004fc800078e0204 */
        /* <DEDUP_REMOVED lines=21> */
.L_x_2757:
[----:B------:R-:W-:Y:S02]  /*26b40*/  ULDC UR4, c[0x0][0xc38] ;  /* 0x00030e0000047ab9 */ /* 0x000fe40000000800 */
[----:B------:R-:W-:-:S04]  /*26b50*/  IMAD.U32 R4, RZ, RZ, UR4 ;  /* 0x00000004ff047e24 */ /* 0x000fc8000f8e00ff */
[----:B--2---:R-:W-:-:S04]  /*26b60*/  IMAD R3, R14, R4, RZ ;  /* 0x000000040e037224 */ /* 0x004fc800078e02ff */
[----:B------:R-:W-:-:S05]  /*26b70*/  IMAD.IADD R6, R3, 0x1, R6 ;  /* 0x0000000103067824 */ /* 0x000fca00078e0206 */
[----:B------:R-:W-:-:S13]  /*26b80*/  ISETP.GT.AND P6, PT, R6, R0, PT ;  /* 0x000000000600720c */ /* 0x000fda0003fc4270 */
[----:B------:R-:W-:Y:S05]  /*26b90*/  @!P6 BRA `(.L_x_2642) ;  /* 0xfffffffc0058e947 */ /* 0x000fea000383ffff */
.L_x_2639:
[----:B------:R-:W-:Y:S01]  /*26ba0*/  IMAD.IADD R6, R6, 0x1, -R3 ;  /* 0x0000000106067824 */ /* 0x000fe200078e0a03 */
[----:B------:R-:W-:-:S03]  /*26bb0*/  UMOV UR4, 0xffffffff ;  /* 0xffffffff00047882 */ /* 0x000fc60000000000 */
[----:B------:R-:W-:-:S05]  /*26bc0*/  IMAD R3, R2, R4, R6 ;  /* 0x0000000402037224 */ /* 0x000fca00078e0206 */
[----:B------:R-:W-:Y:S01]  /*26bd0*/  ISETP.GT.AND P6, PT, R3, R0, PT ;  /* 0x000000000300720c */ /* 0x000fe20003fc4270 */
[----:B------:R-:W-:-:S12]  /*26be0*/  BRA.DIV UR4, `(.L_x_2643) ;  /* 0x00000032048c7947 */ /* 0x000fd8000b800000 */
[----:B------:R-:W-:-:S04]  /*26bf0*/  VOTE.ANY R3, PT, !P6 ;  /* 0x0000000000037806 */ /* 0x000fc800070e0100 */
[----:B------:R-:W2:Y:S02]  /*26c00*/  POPC R7, R3 ;  /* 0x0000000300077309 */ /* 0x000ea40000000000 */
[----:B--2---:R2:W3:Y:S01]  /*26c10*/  SHFL.IDX PT, R25, R25, R7, 0x1f ;  /* 0x00001f0719197589 */ /* 0x0044e200000e0000 */
[----:B------:R-:W-:-:S03]  /*26c20*/  IMAD.IADD R27, R7, 0x1, R27 ;  /* 0x00000001071b7824 */ /* 0x000fc600078e021b */
[----:B------:R2:W4:Y:S04]  /*26c30*/  SHFL.IDX PT, R5, R5, R7, 0x1f ;  /* 0x00001f0705057589 */ /* 0x00052800000e0000 */
.L_x_2762:
[----:B------:R-:W-:-:S13]  /*26c40*/  ISETP.NE.AND P0, PT, R3, RZ, PT ;  /* 0x000000ff0300720c */ /* 0x000fda0003f05270 */
[----:B------:R-:W-:Y:S05]  /*26c50*/  @!P0 BRA `(.L_x_2644) ;  /* 0x0000000000108947 */ /* 0x000fea0003800000 */
[----:B------:R-:W-:Y:S01]  /*26c60*/  UMOV UR4, 0xffffffff ;  /* 0xffffffff00047882 */ /* 0x000fe20000000000 */
[----:B------:R-:W-:Y:S02]  /*26c70*/  VIADD R12, R7, 0xffffffff ;  /* 0xffffffff070c7836 */ /* 0x000fe40000000000 */
[----:B------:R-:W-:Y:S05]  /*26c80*/  BRA.DIV UR4, `(.L_x_2645) ;  /* 0x0000003204c47947 */ /* 0x000fea000b800000 */
[----:B------:R0:W0:Y:S02]  /*26c90*/  SHFL.IDX PT, R24, R2, R12, 0x1f ;  /* 0x00001f0c02187589 */ /* 0x00002400000e0000 */
.L_x_2644:
[----:B----4-:R-:W-:Y:S01]  /*26ca0*/  ISETP.NE.AND P0, PT, R5, 0x1, PT ;  /* 0x000000010500780c */ /* 0x010fe20003f05270 */
[----:B0-----:R-:W-:-:S04]  /*26cb0*/  IMAD R24, R24, R4, R6 ;  /* 0x0000000418187224 */ /* 0x001fc800078e0206 */
[----:B------:R-:W-:-:S08]  /*26cc0*/  IMAD.IADD R0, R0, 0x1, -R24 ;  /* 0x0000000100007824 */ /* 0x000fd000078e0a18 */
[----:B------:R-:W-:Y:S05]  /*26cd0*/  @!P0 BRA `(.L_x_2646) ;  /* 0x0000000000dc8947 */ /* 0x000fea0003800000 */
[-C--:B---3--:R-:W-:Y:S01]  /*26ce0*/  IABS R4, R25.reuse ;  /* 0x0000001900047213 */ /* 0x088fe20000000000 */
[----:B------:R-:W-:Y:S01]  /*26cf0*/  IMAD.MOV.U32 R2, RZ, RZ, RZ ;  /* 0x000000ffff027224 */ /* 0x000fe200078e00ff */
[----:B------:R-:W-:Y:S02]  /*26d00*/  IABS R8, R25 ;  /* 0x0000001900087213 */ /* 0x000fe40000000000 */
[----:B------:R-:W0:Y:S08]  /*26d10*/  I2F.RP R6, R4 ;  /* 0x0000000400067306 */ /* 0x000e300000209400 */
[----:B0-----:R-:W2:Y:S02]  /*26d20*/  MUFU.RCP R6, R6 ;  /* 0x0000000600067308 */ /* 0x001ea40000001000 */
[----:B--2---:R-:W-:Y:S01]  /*26d30*/  VIADD R7, R6, 0xffffffe ;  /* 0x0ffffffe06077836 */ /* 0x004fe20000000000 */
[----:B------:R-:W-:-:S05]  /*26d40*/  IABS R6, R5 ;  /* 0x0000000500067213 */ /* 0x000fca0000000000 */
[----:B------:R-:W0:Y:S02]  /*26d50*/  F2I.FTZ.U32.TRUNC.NTZ R3, R7 ;  /* 0x0000000700037305 */ /* 0x000e24000021f000 */
[----:B0-----:R-:W-:-:S04]  /*26d60*/  IMAD.MOV R9, RZ, RZ, -R3 ;  /* 0x000000ffff097224 */ /* 0x001fc800078e0a03 */
[----:B------:R-:W-:-:S04]  /*26d70*/  IMAD R9, R9, R4, RZ ;  /* 0x0000000409097224 */ /* 0x000fc800078e02ff */
[----:B------:R-:W-:Y:S01]  /*26d80*/  IMAD.HI.U32 R3, R3, R9, R2 ;  /* 0x0000000903037227 */ /* 0x000fe200078e0002 */
[----:B------:R-:W-:-:S03]  /*26d90*/  IABS R2, R0 ;  /* 0x0000000000027213 */ /* 0x000fc60000000000 */
[----:B------:R-:W-:Y:S02]  /*26da0*/  IMAD.MOV R9, RZ, RZ, -R8 ;  /* 0x000000ffff097224 */ /* 0x000fe400078e0a08 */
[----:B------:R-:W0:Y:S01]  /*26db0*/  I2F.RP R8, R6 ;  /* 0x0000000600087306 */ /* 0x000e220000209400 */
[----:B------:R-:W-:-:S04]  /*26dc0*/  IMAD.HI.U32 R7, R3, R2, RZ ;  /* 0x0000000203077227 */ /* 0x000fc800078e00ff */
[----:B------:R-:W-:Y:S02]  /*26dd0*/  IMAD R9, R7, R9, R2 ;  /* 0x0000000907097224 */ /* 0x000fe400078e0202 */
[----:B------:R-:W-:-:S03]  /*26de0*/  IMAD.MOV.U32 R2, RZ, RZ, RZ ;  /* 0x000000ffff027224 */ /* 0x000fc600078e00ff */
[----:B------:R-:W-:Y:S01]  /*26df0*/  ISETP.GT.U32.AND P1, PT, R4, R9, PT ;  /* 0x000000090400720c */ /* 0x000fe20003f24070 */
[----:B0-----:R-:W0:-:S12]  /*26e00*/  MUFU.RCP R8, R8 ;  /* 0x0000000800087308 */ /* 0x001e180000001000 */
[----:B------:R-:W-:Y:S02]  /*26e10*/  @!P1 IMAD.IADD R9, R9, 0x1, -R4 ;  /* 0x0000000109099824 */ /* 0x000fe400078e0a04 */
[----:B------:R-:W-:Y:S01]  /*26e20*/  @!P1 VIADD R7, R7, 0x1 ;  /* 0x0000000107079836 */ /* 0x000fe20000000000 */
[----:B------:R-:W-:Y:S02]  /*26e30*/  ISETP.NE.AND P1, PT, R25, RZ, PT ;  /* 0x000000ff1900720c */ /* 0x000fe40003f25270 */
[----:B------:R-:W-:Y:S02]  /*26e40*/  ISETP.GE.U32.AND P0, PT, R9, R4, PT ;  /* 0x000000040900720c */ /* 0x000fe40003f06070 */
[----:B------:R-:W-:Y:S01]  /*26e50*/  IABS R4, R5 ;  /* 0x0000000500047213 */ /* 0x000fe20000000000 */
[----:B0-----:R-:W-:-:S04]  /*26e60*/  VIADD R10, R8, 0xffffffe ;  /* 0x0ffffffe080a7836 */ /* 0x001fc80000000000 */
[----:B------:R-:W-:Y:S01]  /*26e70*/  IMAD.MOV R4, RZ, RZ, -R4 ;  /* 0x000000ffff047224 */ /* 0x000fe200078e0a04 */
[----:B------:R-:W0:Y:S05]  /*26e80*/  F2I.FTZ.U32.TRUNC.NTZ R3, R10 ;  /* 0x0000000a00037305 */ /* 0x000e2a000021f000 */
[----:B------:R-:W-:Y:S02]  /*26e90*/  @P0 VIADD R7, R7, 0x1 ;  /* 0x0000000107070836 */ /* 0x000fe40000000000 */
[----:B0-----:R-:W-:-:S04]  /*26ea0*/  IMAD.MOV R9, RZ, RZ, -R3 ;  /* 0x000000ffff097224 */ /* 0x001fc800078e0a03 */
[----:B------:R-:W-:-:S04]  /*26eb0*/  IMAD R9, R9, R6, RZ ;  /* 0x0000000609097224 */ /* 0x000fc800078e02ff */
[----:B------:R-:W-:Y:S01]  /*26ec0*/  IMAD.HI.U32 R2, R3, R9, R2 ;  /* 0x0000000903027227 */ /* 0x000fe200078e0002 */
[----:B------:R-:W-:-:S04]  /*26ed0*/  LOP3.LUT R3, R0, R25, RZ, 0x3c, !PT ;  /* 0x0000001900037212 */ /* 0x000fc800078e3cff */
        /* <DEDUP_REMOVED lines=23> */
.L_x_2646:
[----:B------:R-:W0:Y:S01]  /*27050*/  LDC.64 R2, c[0x0][0xc90] ;  /* 0x00032400ff027b82 */ /* 0x000e220000000a00 */
[----:B------:R-:W-:Y:S01]  /*27060*/  ULDC.64 UR4, c[0x0][0x208] ;  /* 0x0000820000047ab9 */ /* 0x000fe20000000a00 */
[----:B0-----:R-:W-:-:S05]  /*27070*/  IMAD.WIDE R2, R27, 0x4, R2 ;  /* 0x000000041b027825 */ /* 0x001fca00078e0202 */
[----:B--2---:R0:W3:Y:S02]  /*27080*/  LDG.E R7, desc[UR4][R2.64] ;  /* 0x0000000402077981 */ /* 0x0040e4000c1e1900 */
[----:B0-----:R-:W-:Y:S02]  /*27090*/  IMAD.MOV.U32 R2, RZ, RZ, RZ ;  /* 0x000000ffff027224 */ /* 0x001fe400078e00ff */
[----:B---3--:R-:W-:-:S05]  /*270a0*/  IMAD R5, R25, R7, RZ ;  /* 0x0000000719057224 */ /* 0x008fca00078e02ff */
[-C--:B------:R-:W-:Y:S02]  /*270b0*/  IABS R6, R5.reuse ;  /* 0x0000000500067213 */ /* 0x080fe40000000000 */
[----:B------:R-:W-:Y:S02]  /*270c0*/  IABS R10, R5 ;  /* 0x00000005000a7213 */ /* 0x000fe40000000000 */
[----:B------:R-:W0:Y:S08]  /*270d0*/  I2F.RP R8, R6 ;  /* 0x0000000600087306 */ /* 0x000e300000209400 */
[----:B0-----:R-:W0:Y:S02]  /*270e0*/  MUFU.RCP R8, R8 ;  /* 0x0000000800087308 */ /* 0x001e240000001000 */
[----:B0-----:R-:W-:-:S02]  /*270f0*/  VIADD R9, R8, 0xffffffe ;  /* 0x0ffffffe08097836 */ /* 0x001fc40000000000 */
[----:B------:R-:W-:-:S04]  /*27100*/  IMAD.MOV R8, RZ, RZ, -R10 ;  /* 0x000000ffff087224 */ /* 0x000fc800078e0a0a */
[----:B------:R-:W1:Y:S02]  /*27110*/  F2I.FTZ.U32.TRUNC.NTZ R3, R9 ;  /* 0x0000000900037305 */ /* 0x000e64000021f000 */
[----:B-1----:R-:W-:-:S04]  /*27120*/  IMAD.MOV R11, RZ, RZ, -R3 ;  /* 0x000000ffff0b7224 */ /* 0x002fc800078e0a03 */
[----:B------:R-:W-:-:S04]  /*27130*/  IMAD R11, R11, R6, RZ ;  /* 0x000000060b0b7224 */ /* 0x000fc800078e02ff */
[----:B------:R-:W-:Y:S01]  /*27140*/  IMAD.HI.U32 R2, R3, R11, R2 ;  /* 0x0000000b03027227 */ /* 0x000fe200078e0002 */
        /* <DEDUP_REMOVED lines=18> */
[----:B------:R-:W-:Y:S02]  /*27270*/  VIADDMNMX R4, R3, R4, R7, PT ;  /* 0x0000000403047246 */ /* 0x000fe40003800107 */
[----:B------:R-:W-:-:S02]  /*27280*/  IADD3 R6, R6, 0x1000000, R5 ;  /* 0x0100000006067810 */ /* 0x000fc40007ffe005 */
        /* <DEDUP_REMOVED lines=9> */
[----:B------:R-:W-:-:S05]  /*27320*/  IABS R2, R4 ;  /* 0x0000000400027213 */ /* 0x000fca0000000000 */
        /* <DEDUP_REMOVED lines=12> */
[----:B------:R-:W-:Y:S01]  /*273f0*/  @!P1 LOP3.LUT R3, RZ, R4, RZ, 0x33, !PT ;  /* 0x00000004ff039212 */ /* 0x000fe200078e33ff */
[----:B------:R-:W-:-:S04]  /*27400*/  IMAD.MOV R4, RZ, RZ, -R4 ;  /* 0x000000ffff047224 */ /* 0x000fc800078e0a04 */
[----:B------:R-:W-:-:S07]  /*27410*/  IMAD R26, R3, R4, R6 ;  /* 0x00000004031a7224 */ /* 0x000fce00078e0206 */
.L_x_2647:
[----:B------:R-:W-:-:S05]  /*27420*/  LOP3.LUT R0, RZ, R3, RZ, 0x33, !PT ;  /* 0x00000003ff007212 */ /* 0x000fca00078e33ff */
[----:B------:R-:W-:Y:S01]  /*27430*/  IMAD.IADD R25, R25, 0x1, R0 ;  /* 0x0000000119197824 */ /* 0x000fe200078e0200 */
[----:B------:R-:W-:Y:S06]  /*27440*/  BRA `(.L_x_2648) ;  /* 0x00000000001c7947 */ /* 0x000fec0003800000 */
.L_x_2640:
[----:B------:R-:W-:Y:S01]  /*27450*/  UMOV UR4, URZ ;  /* 0x0000003f00047c82 */ /* 0x000fe20008000000 */
[----:B------:R-:W-:Y:S01]  /*27460*/  UMOV UR5, URZ ;  /* 0x0000003f00057c82 */ /* 0x000fe20008000000 */
[----:B------:R-:W-:Y:S01]  /*27470*/  ULDC UR6, c[0x0][0xc3c] ;  /* 0x00030f0000067ab9 */ /* 0x000fe20000000800 */
[----:B------:R-:W-:Y:S02]  /*27480*/  IMAD.MOV.U32 R24, RZ, RZ, R0 ;  /* 0x000000ffff187224 */ /* 0x000fe400078e0000 */
[----:B------:R-:W-:Y:S02]  /*27490*/  IMAD.U32 R25, RZ, RZ, UR4 ;  /* 0x00000004ff197e24 */ /* 0x000fe4000f8e00ff */
[----:B------:R-:W-:Y:S02]  /*274a0*/  IMAD.U32 R26, RZ, RZ, UR5 ;  /* 0x00000005ff1a7e24 */ /* 0x000fe4000f8e00ff */
[----:B------:R-:W-:-:S07]  /*274b0*/  IMAD.U32 R27, RZ, RZ, UR6 ;  /* 0x00000006ff1b7e24 */ /* 0x000fce000f8e00ff */
.L_x_2648:
        /* <DEDUP_REMOVED lines=10> */
.L_x_2637:
[----:B------:R-:W-:Y:S02]  /*27560*/  ULDC UR4, c[0x0][0xc3c] ;  /* 0x00030f0000047ab9 */ /* 0x000fe40000000800 */
[----:B0-----:R-:W-:-:S13]  /*27570*/  ISETP.GE.AND P0, PT, R27, UR4, PT ;  /* 0x000000041b007c0c */ /* 0x001fda000bf06270 */
[----:B------:R-:W-:Y:S05]  /*27580*/  @!P0 BRA `(.L_x_2649) ;  /* 0xffffff8800c08947 */ /* 0x000fea000383ffff */
[----:B------:R-:W-:Y:S05]  /*27590*/  BSYNC B8 ;  /* 0x0000000000087941 */ /* 0x000fea0003800000 */
.L_x_2501:
[----:B--2---:R-:W2:Y:S01]  /*275a0*/  LDL.LU R0, [R1+0x38] ;  /* 0x0000380001007983 */ /* 0x004ea20000300800 */
[----:B------:R-:W-:Y:S01]  /*275b0*/  BSSY B0, `(.L_x_2650) ;  /* 0x000000b000007945 */ /* 0x000fe20003800000 */
[----:B---3--:R-:W3:Y:S01]  /*275c0*/  S2R R5, SR_CgaCtaId ;  /* 0x0000000000057919 */ /* 0x008ee20000008800 */
[----:B--2---:R-:W-:-:S05]  /*275d0*/  VIADD R0, R0, 0x1 ;  /* 0x0000000100007836 */ /* 0x004fca0000000000 */
[----:B0-----:R-:W-:-:S04]  /*275e0*/  LEA.HI R2, R0, R0, RZ, 0x1 ;  /* 0x0000000000027211 */ /* 0x001fc800078f08ff */
[----:B------:R-:W-:Y:S02]  /*275f0*/  LOP3.LUT R3, R2, 0xfffffffe, RZ, 0xc0, !PT ;  /* 0xfffffffe02037812 */ /* 0x000fe400078ec0ff */
[----:B------:R-:W-:-:S03]  /*27600*/  MOV R2, 0x400 ;  /* 0x0000040000027802 */ /* 0x000fc60000000f00 */
[----:B------:R-:W-:Y:S01]  /*27610*/  IMAD.IADD R0, R0, 0x1, -R3 ;  /* 0x0000000100007824 */ /* 0x000fe200078e0a03 */
[----:B---3--:R-:W-:-:S04]  /*27620*/  LEA R9, R5, R2, 0x18 ;  /* 0x0000000205097211 */ /* 0x008fc800078ec0ff */
[----:B------:R-:W-:-:S04]  /*27630*/  SHF.L.U32 R0, R0, 0x1f, RZ ;  /* 0x0000001f00007819 */ /* 0x000fc800000006ff */
[----:B------:R-:W0:Y:S02]  /*27640*/  SYNCS.PHASECHK.TRANS64.TRYWAIT P0, [R9+URZ+0x31c20], R0 ;  /* 0x031c2000090075a7 */ /* 0x000e24000800017f */
[----:B0-----:R-:W-:Y:S05]  /*27650*/  @!P0 BRA `(.L_x_2651) ;  /* 0x0000002800788947 */ /* 0x001fea0003800000 */
.L_x_2765:
[----:B------:R-:W-:Y:S05]  /*27660*/  BSYNC B0 ;  /* 0x0000000000007941 */ /* 0x000fea0003800000 */
.L_x_2650:
[----:B------:R-:W-:-:S03]  /*27670*/  UMOV UR4, 0xffffffff ;  /* 0xffffffff00047882 */ /* 0x000fc60000000000 */
[----:B------:R-:W-:Y:S05]  /*27680*/  BRA.DIV UR4, `(.L_x_2652) ;  /* 0x0000002a04807947 */ /* 0x000fea000b800000 */
[----:B0-----:R-:W0:Y:S02]  /*27690*/  S2R R0, SR_TID.X ;  /* 0x0000000000007919 */ /* 0x001e240000002100 */
[----:B0-----:R-:W-:-:S04]  /*276a0*/  SHF.R.U32.HI R0, RZ, 0x5, R0 ;  /* 0x00000005ff007819 */ /* 0x001fc80000011600 */
[----:B------:R-:W-:-:S05]  /*276b0*/  LOP3.LUT R0, R0, 0x3, RZ, 0xc0, !PT ;  /* 0x0000000300007812 */ /* 0x000fca00078ec0ff */
[----:B------:R0:W2:Y:S02]  /*276c0*/  SHFL.IDX PT, R14, R0, RZ, 0x1f ;  /* 0x00001fff000e7589 */ /* 0x0000a400000e0000 */
.L_x_2768:
[----:B--2---:R-:W-:-:S13]  /*276d0*/  ISETP.NE.AND P0, PT, R14, RZ, PT ;  /* 0x000000ff0e00720c */ /* 0x004fda0003f05270 */
[----:B------:R-:W-:Y:S05]  /*276e0*/  @P0 BRA `(.L_x_2332) ;  /* 0x0000000000880947 */ /* 0x000fea0003800000 */
[----:B------:R-:W-:-:S03]  /*276f0*/  UMOV UR4, 0xffffffff ;  /* 0xffffffff00047882 */ /* 0x000fc60000000000 */
[----:B------:R-:W-:Y:S05]  /*27700*/  BRA.DIV UR4, `(.L_x_2653) ;  /* 0x0000002a04947947 */ /* 0x000fea000b800000 */
[----:B------:R-:W-:-:S13]  /*27710*/  ELECT P6, URZ, PT ;  /* 0x00000000003f782f */ /* 0x000fda00038c0000 */
.L_x_2771:
[----:B------:R-:W-:Y:S05]  /*27720*/  @!P6 BRA `(.L_x_2332) ;  /* 0x000000000078e947 */ /* 0x000fea0003800000 */
[----:B0-----:R-:W2:Y:S02]  /*27730*/  LDL.LU R0, [R1+0x58] ;  /* 0x0000580001007983 */ /* 0x001ea40000300800 */
[----:B--2---:R-:W-:-:S04]  /*27740*/  LOP3.LUT R0, R0, 0x2, RZ, 0xfc, !PT ;  /* 0x0000000200007812 */ /* 0x004fc800078efcff */
[----:B------:R-:W-:-:S13]  /*27750*/  ISETP.NE.AND P2, PT, R0, 0x3, PT ;  /* 0x000000030000780c */ /* 0x000fda0003f45270 */
[----:B------:R-:W-:Y:S05]  /*27760*/  @!P2 BRA `(.L_x_2654) ;  /* 0x000000000004a947 */ /* 0x000fea0003800000 */
[----:B------:R-:W-:Y:S01]  /*27770*/  BPT.TRAP 0x1 ;  /* 0x000000040000795c */ /* 0x000fe20000300000 */
.L_x_2654:
        /* <DEDUP_REMOVED lines=12> */
.L_x_2772:
[----:B------:R-:W2:Y:S02]  /*27840*/  SYNCS.PHASECHK.TRANS64.TRYWAIT P0, [R3+URZ], R0 ;  /* 0x00000000030075a7 */ /* 0x000ea4000800017f */
[----:B--2---:R-:W-:Y:S05]  /*27850*/  @!P0 BRA `(.L_x_2656) ;  /* 0x0000002800748947 */ /* 0x004fea0003800000 */
.L_x_2773:
[----:B------:R-:W-:Y:S05]  /*27860*/  @!P2 BRA `(.L_x_2657) ;  /* 0x000000000004a947 */ /* 0x000fea0003800000 */
[----:B------:R-:W-:Y:S01]  /*27870*/  BPT.TRAP 0x1 ;  /* 0x000000040000795c */ /* 0x000fe20000300000 */
.L_x_2657:
[----:B--2---:R-:W-:-:S04]  /*27880*/  VIADD R3, R9, 0x31c60 ;  /* 0x00031c6009037836 */ /* 0x004fc80000000000 */
[----:B------:R-:W-:-:S04]  /*27890*/  IMAD R5, R18, 0x8, R3 ;  /* 0x0000000812057824 */ /* 0x000fc800078e0203 */
[----:B------:R-:W2:Y:S02]  /*278a0*/  SYNCS.PHASECHK.TRANS64.TRYWAIT P0, [R5+URZ], R2 ;  /* 0x00000002050075a7 */ /* 0x000ea4000800017f */
[----:B--2---:R-:W-:Y:S05]  /*278b0*/  @!P0 BRA `(.L_x_2658) ;  /* 0x0000002800708947 */ /* 0x004fea0003800000 */
.L_x_2774:
[----:B------:R-:W-:-:S07]  /*278c0*/  IMAD R3, R4, 0x8, R3 ;  /* 0x0000000804037824 */ /* 0x000fce00078e0203 */
.L_x_2659:
[----:B---3--:R3:W0:Y:S02]  /*278d0*/  SYNCS.PHASECHK.TRANS64.TRYWAIT P0, [R3+URZ], R0 ;  /* 0x00000000030075a7 */ /* 0x008624000800017f */
[----:B0-----:R-:W-:Y:S05]  /*278e0*/  @!P0 NANOSLEEP.SYNCS 0x989680 ;  /* 0x009896800000895d */ /* 0x001fea0003900000 */
[----:B------:R-:W0:Y:S02]  /*278f0*/  @!P0 SYNCS.PHASECHK.TRANS64 P0, [R3+URZ], R0 ;  /* 0x00000000030085a7 */ /* 0x000e24000800007f */
[----:B0-----:R-:W-:Y:S05]  /*27900*/  @!P0 BRA `(.L_x_2659) ;  /* 0xfffffffc00f08947 */ /* 0x001fea000383ffff */
.L_x_2332:
[----:B------:R-:W-:Y:S05]  /*27910*/  BSYNC B9 ;  /* 0x0000000000097941 */ /* 0x000fea0003800000 */
.L_x_2329:
[----:B------:R-:W-:Y:S05]  /*27920*/  EXIT ;  /* 0x000000000000794d */ /* 0x000fea0003800000 */
.L_x_2350:
[----:B0-----:R0:W1:Y:S02]  /*27930*/  SYNCS.PHASECHK.TRANS64.TRYWAIT P5, [R26+URZ+0x31c90], R92 ;  /* 0x031c905c1a0075a7 */ /* 0x00106400080a017f */
[----:B-1----:R-:W-:Y:S05]  /*27940*/  @!P5 NANOSLEEP.SYNCS 0x989680 ;  /* 0x009896800000d95d */ /* 0x002fea0003900000 */
[----:B------:R-:W1:Y:S02]  /*27950*/  @!P5 SYNCS.PHASECHK.TRANS64 P5, [R26+URZ+0x31c90], R92 ;  /* 0x031c905c1a00d5a7 */ /* 0x000e6400080a007f */
[----:B-1----:R-:W-:Y:S05]  /*27960*/  @!P5 BRA `(.L_x_2350) ;  /* 0xfffffffc00f0d947 */ /* 0x002fea000383ffff */
[----:B------:R-:W-:Y:S05]  /*27970*/  BRA `(.L_x_2660) ;  /* 0xfffffdb800fc7947 */ /* 0x000fea000383ffff */
.L_x_2378:
[----:B0-----:R0:W1:Y:S02]  /*27980*/  SYNCS.PHASECHK.TRANS64.TRYWAIT P5, [R26+URZ+0x31c90], R92 ;  /* 0x031c905c1a0075a7 */ /* 0x00106400080a017f */
[----:B-1----:R-:W-:Y:S05]  /*27990*/  @!P5 NANOSLEEP.SYNCS 0x989680 ;  /* 0x009896800000d95d */ /* 0x002fea0003900000 */
[----:B------:R-:W1:Y:S02]  /*279a0*/  @!P5 SYNCS.PHASECHK.TRANS64 P5, [R26+URZ+0x31c90], R92 ;  /* 0x031c905c1a00d5a7 */ /* 0x000e6400080a007f */
[----:B-1----:R-:W-:Y:S05]  /*279b0*/  @!P5 BRA `(.L_x_2378) ;  /* 0xfffffffc00f0d947 */ /* 0x002fea000383ffff */
[----:B------:R-:W-:Y:S05]  /*279c0*/  BRA `(.L_x_2661) ;  /* 0xfffffdd400907947 */ /* 0x000fea000383ffff */
.L_x_2391:
[----:B0-----:R0:W1:Y:S02]  /*279d0*/  SYNCS.PHASECHK.TRANS64.TRYWAIT P4, [R26+URZ+0x31c90], R92 ;  /* 0x031c905c1a0075a7 */ /* 0x001064000808017f */
[----:B-1----:R-:W-:Y:S05]  /*279e0*/  @!P4 NANOSLEEP.SYNCS 0x989680 ;  /* 0x009896800000c95d */ /* 0x002fea0003900000 */
[----:B------:R-:W1:Y:S02]  /*279f0*/  @!P4 SYNCS.PHASECHK.TRANS64 P4, [R26+URZ+0x31c90], R92 ;  /* 0x031c905c1a00c5a7 */ /* 0x000e64000808007f */
[----:B-1----:R-:W-:Y:S05]  /*27a00*/  @!P4 BRA `(.L_x_2391) ;  /* 0xfffffffc00f0c947 */ /* 0x002fea000383ffff */
[----:B------:R-:W-:Y:S05]  /*27a10*/  BRA `(.L_x_2662) ;  /* 0xfffffdf0001c7947 */ /* 0x000fea000383ffff */
.L_x_2395:
[----:B--2---:R2:W3:Y:S02]  /*27a20*/  SYNCS.PHASECHK.TRANS64.TRYWAIT P3, [R26+URZ+0x31cb0], R92 ;  /* 0x031cb05c1a0075a7 */ /* 0x0044e4000806017f */
[----:B---3--:R-:W-:Y:S05]  /*27a30*/  @!P3 NANOSLEEP.SYNCS 0x989680 ;  /* 0x009896800000b95d */ /* 0x008fea0003900000 */
[----:B------:R-:W3:Y:S02]  /*27a40*/  @!P3 SYNCS.PHASECHK.TRANS64 P3, [R26+URZ+0x31cb0], R92 ;  /* 0x031cb05c1a00b5a7 */ /* 0x000ee4000806007f */
[----:B---3--:R-:W-:Y:S05]  /*27a50*/  @!P3 BRA `(.L_x_2395) ;  /* 0xfffffffc00f0b947 */ /* 0x008fea000383ffff */
[----:B------:R-:W-:Y:S05]  /*27a60*/  BRA `(.L_x_2663) ;  /* 0xfffffdf000b87947 */ /* 0x000fea000383ffff */
.L_x_2403:
[----:B------:R-:W-:Y:S01]  /*27a70*/  BSSY B0, `(.L_x_2664) ;  /* 0x0000007000007945 */ /* 0x000fe20003800000 */
[----:B------:R-:W-:Y:S02]  /*27a80*/  IMAD.MOV.U32 R12, RZ, RZ, RZ ;  /* 0x000000ffff0c7224 */ /* 0x000fe400078e00ff */
[----:B------:R-:W-:Y:S02]  /*27a90*/  IMAD.MOV.U32 R11, RZ, RZ, 0x1f ;  /* 0x0000001fff0b7424 */ /* 0x000fe400078e00ff */
[----:B------:R-:W-:-:S07]  /*27aa0*/  IMAD.MOV.U32 R15, RZ, RZ, -0x1 ;  /* 0xffffffffff0f7424 */ /* 0x000fce00078e00ff */
[----:B-----5:R-:W-:Y:S05]  /*27ab0*/  WARPSYNC.COLLECTIVE R15, `(.L_x_2665) ;  /* 0x000000000f087348 */ /* 0x020fea0003c00000 */
[----:B------:R0:W1:Y:S02]  /*27ac0*/  SHFL.IDX P6, R14, R13, R12, R11 ;  /* 0x0000000c0d0e7389 */ /* 0x00006400000c000b */
[----:B01---5:R-:W-:Y:S01]  /*27ad0*/  ENDCOLLECTIVE ;  /* 0x000000000000791b */ /* 0x023fe20003800000 */
.L_x_2665:
[----:B------:R-:W-:Y:S05]  /*27ae0*/  BSYNC B0 ;  /* 0x0000000000007941 */ /* 0x000fea0003800000 */
.L_x_2664:
[----:B------:R0:W-:Y:S01]  /*27af0*/  STL [R1+0x64], R14 ;  /* 0x0000640e01007387 */ /* 0x0001e20000100800 */
[----:B------:R-:W-:Y:S05]  /*27b00*/  BRA `(.L_x_2666) ;  /* 0xfffffdfc00047947 */ /* 0x000fea000383ffff */
.L_x_2414:
[----:B------:R-:W-:Y:S01]  /*27b10*/  BSSY B1, `(.L_x_2667) ;  /* 0x0000007000017945 */ /* 0x000fe20003800000 */
[----:B------:R-:W-:Y:S02]  /*27b20*/  IMAD.MOV.U32 R12, RZ, RZ, RZ ;  /* 0x000000ffff0c7224 */ /* 0x000fe400078e00ff */
[----:B------:R-:W-:Y:S02]  /*27b30*/  IMAD.MOV.U32 R11, RZ, RZ, 0x1e1f ;  /* 0x00001e1fff0b7424 */ /* 0x000fe400078e00ff */
[----:B------:R-:W-:-:S07]  /*27b40*/  IMAD.MOV.U32 R15, RZ, RZ, -0x1 ;  /* 0xffffffffff0f7424 */ /* 0x000fce00078e00ff */
[----:B0-----:R-:W-:Y:S05]  /*27b50*/  WARPSYNC.COLLECTIVE R15, `(.L_x_2668) ;  /* 0x000000000f087348 */ /* 0x001fea0003c00000 */
[----:B0-----:R0:W1:Y:S02]  /*27b60*/  SHFL.IDX P6, R14, R13, R12, R11 ;  /* 0x0000000c0d0e7389 */ /* 0x00106400000c000b */
[----:B01----:R-:W-:Y:S01]  /*27b70*/  ENDCOLLECTIVE ;  /* 0x000000000000791b */ /* 0x003fe20003800000 */
.L_x_2668:
[----:B------:R-:W-:Y:S05]  /*27b80*/  BSYNC B1 ;  /* 0x0000000000017941 */ /* 0x000fea0003800000 */
.L_x_2667:
        /* <DEDUP_REMOVED lines=8> */
.L_x_2669:
[----:B------:R-:W-:Y:S02]  /*27c10*/  IMAD.MOV.U32 R13, RZ, RZ, R5 ;  /* 0x000000ffff0d7224 */ /* 0x000fe400078e0005 */
[----:B------:R-:W-:-:S07]  /*27c20*/  IMAD.MOV.U32 R0, RZ, RZ, R14 ;  /* 0x000000ffff007224 */ /* 0x000fce00078e000e */
[----:B------:R-:W-:Y:S05]  /*27c30*/  WARPSYNC.COLLECTIVE R15, `(.L_x_2670) ;  /* 0x000000000f087348 */ /* 0x000fea0003c00000 */
[----:B------:R0:W1:Y:S02]  /*27c40*/  SHFL.IDX P6, R14, R13, R12, R11 ;  /* 0x0000000c0d0e7389 */ /* 0x00006400000c000b */
[----:B01----:R-:W-:Y:S01]  /*27c50*/  ENDCOLLECTIVE ;  /* 0x000000000000791b */ /* 0x003fe20003800000 */
.L_x_2670:
[----:B------:R-:W-:Y:S02]  /*27c60*/  IMAD.MOV.U32 R13, RZ, RZ, R4 ;  /* 0x000000ffff0d7224 */ /* 0x000fe400078e0004 */
[----:B------:R-:W-:-:S07]  /*27c70*/  IMAD.MOV.U32 R5, RZ, RZ, R14 ;  /* 0x000000ffff057224 */ /* 0x000fce00078e000e */
[----:B------:R-:W-:Y:S05]  /*27c80*/  WARPSYNC.COLLECTIVE R15, `(.L_x_2671) ;  /* 0x000000000f087348 */ /* 0x000fea0003c00000 */
[----:B------:R0:W1:Y:S02]  /*27c90*/  SHFL.IDX P6, R14, R13, R12, R11 ;  /* 0x0000000c0d0e7389 */ /* 0x00006400000c000b */
[----:B01----:R-:W-:Y:S01]  /*27ca0*/  ENDCOLLECTIVE ;  /* 0x000000000000791b */ /* 0x003fe20003800000 */
.L_x_2671:
[----:B------:R-:W-:Y:S01]  /*27cb0*/  IMAD.MOV.U32 R4, RZ, RZ, R14 ;  /* 0x000000ffff047224 */ /* 0x000fe200078e000e */
[----:B------:R-:W-:Y:S06]  /*27cc0*/  BRA `(.L_x_2672) ;  /* 0xfffffe00006c7947 */ /* 0x000fec000383ffff */
.L_x_2418:
[----:B0-----:R0:W1:Y:S02]  /*27cd0*/  SYNCS.PHASECHK.TRANS64.TRYWAIT P1, [R16+URZ+0x31c00], R3 ;  /* 0x031c0003100075a7 */ /* 0x001064000802017f */
[----:B-1----:R-:W-:Y:S05]  /*27ce0*/  @!P1 NANOSLEEP.SYNCS 0x989680 ;  /* 0x009896800000995d */ /* 0x002fea0003900000 */
[----:B------:R-:W1:Y:S02]  /*27cf0*/  @!P1 SYNCS.PHASECHK.TRANS64 P1, [R16+URZ+0x31c00], R3 ;  /* 0x031c0003100095a7 */ /* 0x000e64000802007f */
[----:B-1----:R-:W-:Y:S05]  /*27d00*/  @!P1 BRA `(.L_x_2418) ;  /* 0xfffffffc00f09947 */ /* 0x002fea000383ffff */
[----:B------:R-:W-:Y:S05]  /*27d10*/  BRA `(.L_x_2673) ;  /* 0xfffffe08009c7947 */ /* 0x000fea000383ffff */
.L_x_2430:
[----:B------:R-:W-:Y:S01]  /*27d20*/  BSSY B1, `(.L_x_2674) ;  /* 0x0000007000017945 */ /* 0x000fe20003800000 */
[----:B------:R-:W-:Y:S02]  /*27d30*/  IMAD.MOV.U32 R12, RZ, RZ, RZ ;  /* 0x000000ffff0c7224 */ /* 0x000fe400078e00ff */
[----:B------:R-:W-:Y:S02]  /*27d40*/  IMAD.MOV.U32 R11, RZ, RZ, 0x1e1f ;  /* 0x00001e1fff0b7424 */ /* 0x000fe400078e00ff */
[----:B------:R-:W-:-:S07]  /*27d50*/  IMAD.MOV.U32 R15, RZ, RZ, -0x1 ;  /* 0xffffffffff0f7424 */ /* 0x000fce00078e00ff */
[----:B0-----:R-:W-:Y:S05]  /*27d60*/  WARPSYNC.COLLECTIVE R15, `(.L_x_2675) ;  /* 0x000000000f087348 */ /* 0x001fea0003c00000 */
[----:B0-----:R0:W1:Y:S02]  /*27d70*/  SHFL.IDX P6, R14, R13, R12, R11 ;  /* 0x0000000c0d0e7389 */ /* 0x00106400000c000b */
[----:B01----:R-:W-:Y:S01]  /*27d80*/  ENDCOLLECTIVE ;  /* 0x000000000000791b */ /* 0x003fe20003800000 */
.L_x_2675:
[----:B------:R-:W-:Y:S05]  /*27d90*/  BSYNC B1 ;  /* 0x0000000000017941 */ /* 0x000fea0003800000 */
.L_x_2674:
        /* <DEDUP_REMOVED lines=8> */
.L_x_2676:
[----:B------:R-:W-:Y:S02]  /*27e20*/  IMAD.MOV.U32 R21, RZ, RZ, R3 ;  /* 0x000000ffff157224 */ /* 0x000fe400078e0003 */
[----:B------:R-:W-:Y:S02]  /*27e30*/  IMAD.MOV.U32 R13, RZ, RZ, R5 ;  /* 0x000000ffff0d7224 */ /* 0x000fe400078e0005 */
[----:B------:R-:W-:-:S07]  /*27e40*/  IMAD.MOV.U32 R0, RZ, RZ, R14 ;  /* 0x000000ffff007224 */ /* 0x000fce00078e000e */
[----:B------:R-:W-:Y:S05]  /*27e50*/  WARPSYNC.COLLECTIVE R15, `(.L_x_2677) ;  /* 0x000000000f087348 */ /* 0x000fea0003c00000 */
[----:B------:R0:W1:Y:S02]  /*27e60*/  SHFL.IDX P6, R14, R13, R12, R11 ;  /* 0x0000000c0d0e7389 */ /* 0x00006400000c000b */
[----:B01----:R-:W-:Y:S01]  /*27e70*/  ENDCOLLECTIVE ;  /* 0x000000000000791b */ /* 0x003fe20003800000 */
.L_x_2677:
[----:B------:R-:W-:Y:S02]  /*27e80*/  IMAD.MOV.U32 R20, RZ, RZ, R0 ;  /* 0x000000ffff147224 */ /* 0x000fe400078e0000 */
[----:B------:R-:W-:Y:S02]  /*27e90*/  IMAD.MOV.U32 R13, RZ, RZ, R4 ;  /* 0x000000ffff0d7224 */ /* 0x000fe400078e0004 */
[----:B------:R-:W-:-:S07]  /*27ea0*/  IMAD.MOV.U32 R5, RZ, RZ, R14 ;  /* 0x000000ffff057224 */ /* 0x000fce00078e000e */
[----:B------:R-:W-:Y:S05]  /*27eb0*/  WARPSYNC.COLLECTIVE R15, `(.L_x_2678) ;  /* 0x000000000f087348 */ /* 0x000fea0003c00000 */
[----:B------:R0:W1:Y:S02]  /*27ec0*/  SHFL.IDX P6, R14, R13, R12, R11 ;  /* 0x0000000c0d0e7389 */ /* 0x00006400000c000b */
[----:B01----:R-:W-:Y:S01]  /*27ed0*/  ENDCOLLECTIVE ;  /* 0x000000000000791b */ /* 0x003fe20003800000 */
.L_x_2678:
[----:B------:R-:W-:Y:S05]  /*27ee0*/  BRA `(.L_x_2679) ;  /* 0xfffffe1c00587947 */ /* 0x000fea000383ffff */
.L_x_2434:
[----:B0-----:R0:W1:Y:S02]  /*27ef0*/  SYNCS.PHASECHK.TRANS64.TRYWAIT P1, [R16+URZ+0x31c00], R3 ;  /* 0x031c0003100075a7 */ /* 0x001064000802017f */
[----:B-1----:R-:W-:Y:S05]  /*27f00*/  @!P1 NANOSLEEP.SYNCS 0x989680 ;  /* 0x009896800000995d */ /* 0x002fea0003900000 */
[----:B------:R-:W1:Y:S02]  /*27f10*/  @!P1 SYNCS.PHASECHK.TRANS64 P1, [R16+URZ+0x31c00], R3 ;  /* 0x031c0003100095a7 */ /* 0x000e64000802007f */
[----:B-1----:R-:W-:Y:S05]  /*27f20*/  @!P1 BRA `(.L_x_2434) ;  /* 0xfffffffc00f09947 */ /* 0x002fea000383ffff */
[----:B------:R-:W-:Y:S05]  /*27f30*/  BRA `(.L_x_2680) ;  /* 0xfffffe2400107947 */ /* 0x000fea000383ffff */
.L_x_2442:
[----:B-1----:R1:W2:Y:S02]  /*27f40*/  SYNCS.PHASECHK.TRANS64.TRYWAIT P2, [R0+URZ+0x31c30], R3 ;  /* 0x031c3003000075a7 */ /* 0x0022a4000804017f */
[----:B--2---:R-:W-:Y:S05]  /*27f50*/  @!P2 NANOSLEEP.SYNCS 0x989680 ;  /* 0x009896800000a95d */ /* 0x004fea0003900000 */
[----:B------:R-:W2:Y:S02]  /*27f60*/  @!P2 SYNCS.PHASECHK.TRANS64 P2, [R0+URZ+0x31c30], R3 ;  /* 0x031c30030000a5a7 */ /* 0x000ea4000804007f */
[----:B--2---:R-:W-:Y:S05]  /*27f70*/  @!P2 BRA `(.L_x_2442) ;  /* 0xfffffffc00f0a947 */ /* 0x004fea000383ffff */
[----:B------:R-:W-:Y:S05]  /*27f80*/  BRA `(.L_x_2441) ;  /* 0xfffffe38009c7947 */ /* 0x000fea000383ffff */
.L_x_2448:
[----:B-1----:R1:W2:Y:S02]  /*27f90*/  SYNCS.PHASECHK.TRANS64.TRYWAIT P3, [R20+URZ+0x31c30], R21 ;  /* 0x031c3015140075a7 */ /* 0x0022a4000806017f */
[----:B--2---:R-:W-:Y:S05]  /*27fa0*/  @!P3 NANOSLEEP.SYNCS 0x989680 ;  /* 0x009896800000b95d */ /* 0x004fea0003900000 */
[----:B------:R-:W2:Y:S02]  /*27fb0*/  @!P3 SYNCS.PHASECHK.TRANS64 P3, [R20+URZ+0x31c30], R21 ;  /* 0x031c30151400b5a7 */ /* 0x000ea4000806007f */
[----:B--2---:R-:W-:Y:S05]  /*27fc0*/  @!P3 BRA `(.L_x_2448) ;  /* 0xfffffffc00f0b947 */ /* 0x004fea000383ffff */
[----:B------:R-:W-:Y:S05]  /*27fd0*/  BRA `(.L_x_2447) ;  /* 0xfffffe8400f87947 */ /* 0x000fea000383ffff */
.L_x_2453:
[----:B-1----:R1:W2:Y:S02]  /*27fe0*/  SYNCS.PHASECHK.TRANS64.TRYWAIT P2, [R21+URZ+0x31c50], R20 ;  /* 0x031c5014150075a7 */ /* 0x0022a4000804017f */
[----:B--2---:R-:W-:Y:S05]  /*27ff0*/  @!P2 NANOSLEEP.SYNCS 0x989680 ;  /* 0x009896800000a95d */ /* 0x004fea0003900000 */
[----:B------:R-:W2:Y:S02]  /*28000*/  @!P2 SYNCS.PHASECHK.TRANS64 P2, [R21+URZ+0x31c50], R20 ;  /* 0x031c50141500a5a7 */ /* 0x000ea4000804007f */
[----:B--2---:R-:W-:Y:S05]  /*28010*/  @!P2 BRA `(.L_x_2453) ;  /* 0xfffffffc00f0a947 */ /* 0x004fea000383ffff */
[----:B------:R-:W-:Y:S05]  /*28020*/  BRA `(.L_x_2452) ;  /* 0xfffffeac00107947 */ /* 0x000fea000383ffff */
.L_x_2460:
[----:B--2---:R2:W3:Y:S02]  /*28030*/  SYNCS.PHASECHK.TRANS64.TRYWAIT P3, [R20+URZ+0x31c30], R21 ;  /* 0x031c3015140075a7 */ /* 0x0044e4000806017f */
[----:B---3--:R-:W-:Y:S05]  /*28040*/  @!P3 NANOSLEEP.SYNCS 0x989680 ;  /* 0x009896800000b95d */ /* 0x008fea0003900000 */
[----:B------:R-:W3:Y:S02]  /*28050*/  @!P3 SYNCS.PHASECHK.TRANS64 P3, [R20+URZ+0x31c30], R21 ;  /* 0x031c30151400b5a7 */ /* 0x000ee4000806007f */
[----:B---3--:R-:W-:Y:S05]  /*28060*/  @!P3 BRA `(.L_x_2460) ;  /* 0xfffffffc00f0b947 */ /* 0x008fea000383ffff */
[----:B------:R-:W-:Y:S05]  /*28070*/  BRA `(.L_x_2459) ;  /* 0xfffffee000fc7947 */ /* 0x000fea000383ffff */
.L_x_2465:
[----:B--2---:R2:W3:Y:S02]  /*28080*/  SYNCS.PHASECHK.TRANS64.TRYWAIT P2, [R21+URZ+0x31c50], R20 ;  /* 0x031c5014150075a7 */ /* 0x0044e4000804017f */
[----:B---3--:R-:W-:Y:S05]  /*28090*/  @!P2 NANOSLEEP.SYNCS 0x989680 ;  /* 0x009896800000a95d */ /* 0x008fea0003900000 */
[----:B------:R-:W3:Y:S02]  /*280a0*/  @!P2 SYNCS.PHASECHK.TRANS64 P2, [R21+URZ+0x31c50], R20 ;  /* 0x031c50141500a5a7 */ /* 0x000ee4000804007f */
[----:B---3--:R-:W-:Y:S05]  /*280b0*/  @!P2 BRA `(.L_x_2465) ;  /* 0xfffffffc00f0a947 */ /* 0x008fea000383ffff */
[----:B------:R-:W-:Y:S05]  /*280c0*/  BRA `(.L_x_2464) ;  /* 0xffffff08000c7947 */ /* 0x000fea000383ffff */
.L_x_2470:
[----:B-1----:R1:W2:Y:S02]  /*280d0*/  SYNCS.PHASECHK.TRANS64.TRYWAIT P1, [R0+URZ+0x31c50], R3 ;  /* 0x031c5003000075a7 */ /* 0x0022a4000802017f */
[----:B--2---:R-:W-:Y:S05]  /*280e0*/  @!P1 NANOSLEEP.SYNCS 0x989680 ;  /* 0x009896800000995d */ /* 0x004fea0003900000 */
[----:B------:R-:W2:Y:S02]  /*280f0*/  @!P1 SYNCS.PHASECHK.TRANS64 P1, [R0+URZ+0x31c50], R3 ;  /* 0x031c5003000095a7 */ /* 0x000ea4000802007f */
[----:B--2---:R-:W-:Y:S05]  /*28100*/  @!P1 BRA `(.L_x_2470) ;  /* 0xfffffffc00f09947 */ /* 0x004fea000383ffff */
[----:B------:R-:W-:Y:S05]  /*28110*/  BRA `(.L_x_2469) ;  /* 0xffffff34003c7947 */ /* 0x000fea000383ffff */
.L_x_2475:
[----:B------:R-:W-:Y:S02]  /*28120*/  IMAD.MOV.U32 R13, RZ, RZ, R2 ;  /* 0x000000ffff0d7224 */ /* 0x000fe400078e0002 */
[----:B------:R-:W-:Y:S02]  /*28130*/  IMAD.MOV.U32 R12, RZ, RZ, RZ ;  /* 0x000000ffff0c7224 */ /* 0x000fe400078e00ff */
[----:B------:R-:W-:Y:S02]  /*28140*/  IMAD.MOV.U32 R11, RZ, RZ, 0x1c1f ;  /* 0x00001c1fff0b7424 */ /* 0x000fe400078e00ff */
[----:B------:R-:W-:-:S07]  /*28150*/  IMAD.MOV.U32 R15, RZ, RZ, -0x1 ;  /* 0xffffffffff0f7424 */ /* 0x000fce00078e00ff */
[----:B-----5:R-:W-:Y:S05]  /*28160*/  WARPSYNC.COLLECTIVE R15, `(.L_x_2681) ;  /* 0x000000000f087348 */ /* 0x020fea0003c00000 */
[----:B------:R0:W1:Y:S02]  /*28170*/  SHFL.IDX P6, R14, R13, R12, R11 ;  /* 0x0000000c0d0e7389 */ /* 0x00006400000c000b */
[----:B01---5:R-:W-:Y:S01]  /*28180*/  ENDCOLLECTIVE ;  /* 0x000000000000791b */ /* 0x023fe20003800000 */
.L_x_2681:
[----:B------:R-:W-:Y:S02]  /*28190*/  IMAD.MOV.U32 R13, RZ, RZ, R0 ;  /* 0x000000ffff0d7224 */ /* 0x000fe400078e0000 */
[----:B------:R-:W-:-:S07]  /*281a0*/  IMAD.MOV.U32 R3, RZ, RZ, R14 ;  /* 0x000000ffff037224 */ /* 0x000fce00078e000e */
[----:B------:R-:W-:Y:S05]  /*281b0*/  WARPSYNC.COLLECTIVE R15, `(.L_x_2682) ;  /* 0x000000000f087348 */ /* 0x000fea0003c00000 */
[----:B------:R0:W1:Y:S02]  /*281c0*/  SHFL.IDX P6, R14, R13, R12, R11 ;  /* 0x0000000c0d0e7389 */ /* 0x00006400000c000b */
[----:B01----:R-:W-:Y:S01]  /*281d0*/  ENDCOLLECTIVE ;  /* 0x000000000000791b */ /* 0x003fe20003800000 */
.L_x_2682:
[----:B------:R-:W-:Y:S05]  /*281e0*/  BRA `(.L_x_2683) ;  /* 0xffffff5000507947 */ /* 0x000fea000383ffff */
.L_x_2478:
        /* <DEDUP_REMOVED lines=8> */
.L_x_2685:
[----:B------:R-:W-:Y:S05]  /*28270*/  BSYNC B1 ;  /* 0x0000000000017941 */ /* 0x000fea0003800000 */
.L_x_2684:
        /* <DEDUP_REMOVED lines=8> */
.L_x_2686:
[----:B------:R-:W-:Y:S05]  /*28300*/  BRA `(.L_x_2687) ;  /* 0xffffff5000647947 */ /* 0x000fea000383ffff */
.L_x_2480:
[----:B------:R-:W-:Y:S02]  /*28310*/  IMAD.MOV.U32 R13, RZ, RZ, R2 ;  /* 0x000000ffff0d7224 */ /* 0x000fe400078e0002 */
[----:B------:R-:W-:Y:S02]  /*28320*/  IMAD.MOV.U32 R12, RZ, RZ, RZ ;  /* 0x000000ffff0c7224 */ /* 0x000fe400078e00ff */
[----:B------:R-:W-:Y:S02]  /*28330*/  IMAD.MOV.U32 R11, RZ, RZ, 0x1c1f ;  /* 0x00001c1fff0b7424 */ /* 0x000fe400078e00ff */
[----:B------:R-:W-:-:S07]  /*28340*/  IMAD.MOV.U32 R15, RZ, RZ, -0x1 ;  /* 0xffffffffff0f7424 */ /* 0x000fce00078e00ff */
[----:B------:R-:W-:Y:S05]  /*28350*/  WARPSYNC.COLLECTIVE R15, `(.L_x_2688) ;  /* 0x000000000f087348 */ /* 0x000fea0003c00000 */
[----:B------:R0:W1:Y:S02]  /*28360*/  SHFL.IDX P6, R14, R13, R12, R11 ;  /* 0x0000000c0d0e7389 */ /* 0x00006400000c000b */
[----:B01----:R-:W-:Y:S01]  /*28370*/  ENDCOLLECTIVE ;  /* 0x000000000000791b */ /* 0x003fe20003800000 */
.L_x_2688:
[----:B------:R-:W-:Y:S02]  /*28380*/  IMAD.MOV.U32 R13, RZ, RZ, R0 ;  /* 0x000000ffff0d7224 */ /* 0x000fe400078e0000 */
[----:B------:R-:W-:-:S07]  /*28390*/  IMAD.MOV.U32 R3, RZ, RZ, R14 ;  /* 0x000000ffff037224 */ /* 0x000fce00078e000e */
[----:B------:R-:W-:Y:S05]  /*283a0*/  WARPSYNC.COLLECTIVE R15, `(.L_x_2689) ;  /* 0x000000000f087348 */ /* 0x000fea0003c00000 */
[----:B------:R0:W1:Y:S02]  /*283b0*/  SHFL.IDX P6, R14, R13, R12, R11 ;  /* 0x0000000c0d0e7389 */ /* 0x00006400000c000b */
[----:B01----:R-:W-:Y:S01]  /*283c0*/  ENDCOLLECTIVE ;  /* 0x000000000000791b */ /* 0x003fe20003800000 */
.L_x_2689:
[----:B------:R-:W-:Y:S05]  /*283d0*/  BRA `(.L_x_2690) ;  /* 0xffffff5400387947 */ /* 0x000fea000383ffff */
.L_x_2483:
        /* <DEDUP_REMOVED lines=8> */
.L_x_2692:
[----:B------:R-:W-:Y:S05]  /*28460*/  BSYNC B1 ;  /* 0x0000000000017941 */ /* 0x000fea0003800000 */
.L_x_2691:
        /* <DEDUP_REMOVED lines=8> */
.L_x_2693:
[----:B------:R-:W-:Y:S05]  /*284f0*/  BRA `(.L_x_2694) ;  /* 0xffffff5800347947 */ /* 0x000fea000383ffff */
.L_x_2487:
[----:B------:R-:W-:Y:S02]  /*28500*/  IMAD.MOV.U32 R13, RZ, RZ, R2 ;  /* 0x000000ffff0d7224 */ /* 0x000fe400078e0002 */
[----:B------:R-:W-:Y:S02]  /*28510*/  IMAD.MOV.U32 R12, RZ, RZ, RZ ;  /* 0x000000ffff0c7224 */ /* 0x000fe400078e00ff */
[----:B------:R-:W-:Y:S02]  /*28520*/  IMAD.MOV.U32 R11, RZ, RZ, 0x1c1f ;  /* 0x00001c1fff0b7424 */ /* 0x000fe400078e00ff */
[----:B------:R-:W-:-:S07]  /*28530*/  IMAD.MOV.U32 R15, RZ, RZ, -0x1 ;  /* 0xffffffffff0f7424 */ /* 0x000fce00078e00ff */
[----:B-1----:R-:W-:Y:S05]  /*28540*/  WARPSYNC.COLLECTIVE R15, `(.L_x_2695) ;  /* 0x000000000f087348 */ /* 0x002fea0003c00000 */
[----:B------:R0:W2:Y:S02]  /*28550*/  SHFL.IDX P6, R14, R13, R12, R11 ;  /* 0x0000000c0d0e7389 */ /* 0x0000a400000c000b */
[----:B012---:R-:W-:Y:S01]  /*28560*/  ENDCOLLECTIVE ;  /* 0x000000000000791b */ /* 0x007fe20003800000 */
.L_x_2695:
[----:B------:R-:W-:Y:S02]  /*28570*/  IMAD.MOV.U32 R13, RZ, RZ, R0 ;  /* 0x000000ffff0d7224 */ /* 0x000fe400078e0000 */
[----:B------:R-:W-:-:S07]  /*28580*/  IMAD.MOV.U32 R3, RZ, RZ, R14 ;  /* 0x000000ffff037224 */ /* 0x000fce00078e000e */
[----:B------:R-:W-:Y:S05]  /*28590*/  WARPSYNC.COLLECTIVE R15, `(.L_x_2696) ;  /* 0x000000000f087348 */ /* 0x000fea0003c00000 */
[----:B------:R0:W1:Y:S02]  /*285a0*/  SHFL.IDX P6, R14, R13, R12, R11 ;  /* 0x0000000c0d0e7389 */ /* 0x00006400000c000b */
[----:B01----:R-:W-:Y:S01]  /*285b0*/  ENDCOLLECTIVE ;  /* 0x000000000000791b */ /* 0x003fe20003800000 */
.L_x_2696:
[----:B------:R-:W-:Y:S05]  /*285c0*/  BRA `(.L_x_2697) ;  /* 0xffffff6400887947 */ /* 0x000fea000383ffff */
.L_x_2490:
        /* <DEDUP_REMOVED lines=8> */
.L_x_2699:
[----:B------:R-:W-:Y:S05]  /*28650*/  BSYNC B1 ;  /* 0x0000000000017941 */ /* 0x000fea0003800000 */
.L_x_2698:
        /* <DEDUP_REMOVED lines=8> */
.L_x_2700:
[----:B------:R-:W-:Y:S05]  /*286e0*/  BRA `(.L_x_2701) ;  /* 0xffffff6400a07947 */ /* 0x000fea000383ffff */
.L_x_2509:
[----:B------:R-:W0:Y:S01]  /*286f0*/  S2R R7, SR_TID.X ;  /* 0x0000000000077919 */ /* 0x000e220000002100 */
[----:B------:R-:W-:Y:S01]  /*28700*/  BSSY B1, `(.L_x_2702) ;  /* 0x000000a000017945 */ /* 0x000fe20003800000 */
[----:B------:R-:W-:Y:S02]  /*28710*/  IMAD.MOV.U32 R12, RZ, RZ, RZ ;  /* 0x000000ffff0c7224 */ /* 0x000fe400078e00ff */
[----:B-1----:R-:W-:Y:S02]  /*28720*/  IMAD.MOV.U32 R11, RZ, RZ, 0x1f ;  /* 0x0000001fff0b7424 */ /* 0x002fe400078e00ff */
[----:B------:R-:W-:Y:S01]  /*28730*/  IMAD.MOV.U32 R15, RZ, RZ, -0x1 ;  /* 0xffffffffff0f7424 */ /* 0x000fe200078e00ff */
[----:B0-----:R-:W-:-:S04]  /*28740*/  SHF.R.U32.HI R7, RZ, 0x5, R7 ;  /* 0x00000005ff077819 */ /* 0x001fc80000011607 */
[----:B------:R-:W-:-:S05]  /*28750*/  LOP3.LUT R7, R7, 0x3, RZ, 0xc0, !PT ;  /* 0x0000000307077812 */ /* 0x000fca00078ec0ff */
[----:B------:R-:W-:-:S07]  /*28760*/  IMAD.MOV.U32 R13, RZ, RZ, R7 ;  /* 0x000000ffff0d7224 */ /* 0x000fce00078e0007 */
[----:B------:R-:W-:Y:S05]  /*28770*/  WARPSYNC.COLLECTIVE R15, `(.L_x_2703) ;  /* 0x000000000f087348 */ /* 0x000fea0003c00000 */
[----:B------:R0:W1:Y:S02]  /*28780*/  SHFL.IDX P6, R14, R13, R12, R11 ;  /* 0x0000000c0d0e7389 */ /* 0x00006400000c000b */
[----:B01----:R-:W-:Y:S01]  /*28790*/  ENDCOLLECTIVE ;  /* 0x000000000000791b */ /* 0x003fe20003800000 */
.L_x_2703:
[----:B------:R-:W-:Y:S05]  /*287a0*/  BSYNC B1 ;  /* 0x0000000000017941 */ /* 0x000fea0003800000 */
.L_x_2702:
[----:B------:R-:W-:Y:S05]  /*287b0*/  BRA `(.L_x_2704) ;  /* 0xffffff8000e87947 */ /* 0x000fea000383ffff */
.L_x_2511:
[----:B------:R-:W-:Y:S01]  /*287c0*/  BSSY B1, `(.L_x_2705) ;  /* 0x0000006000017945 */ /* 0x000fe20003800000 */
[----:B------:R-:W-:-:S07]  /*287d0*/  IMAD.MOV.U32 R15, RZ, RZ, -0x1 ;  /* 0xffffffffff0f7424 */ /* 0x000fce00078e00ff */
[----:B01----:R-:W-:Y:S05]  /*287e0*/  WARPSYNC.COLLECTIVE R15, `(.L_x_2706) ;  /* 0x000000000f0c7348 */ /* 0x003fea0003c00000 */
[----:B------:R-:W-:Y:S02]  /*287f0*/  ELECT P6, UR62, PT ;  /* 0x00000000003e782f */ /* 0x000fe400038c0000 */
[----:B------:R-:W-:Y:S01]  /*28800*/  MOV R14, UR62 ;  /* 0x0000003e000e7c02 */ /* 0x000fe20008000f00 */
[----:B01----:R-:W-:Y:S10]  /*28810*/  ENDCOLLECTIVE ;  /* 0x000000000000791b */ /* 0x003ff40003800000 */
.L_x_2706:
[----:B------:R-:W-:Y:S05]  /*28820*/  BSYNC B1 ;  /* 0x0000000000017941 */ /* 0x000fea0003800000 */
.L_x_2705:
[----:B------:R-:W-:Y:S05]  /*28830*/  BRA `(.L_x_2510) ;  /* 0xffffff8000e07947 */ /* 0x000fea000383ffff */
.L_x_2513:
[----:B0-----:R0:W2:Y:S02]  /*28840*/  SYNCS.PHASECHK.TRANS64.TRYWAIT P0, [R16+URZ+0x31c20], R6 ;  /* 0x031c2006100075a7 */ /* 0x0010a4000800017f */
[----:B--2---:R-:W-:Y:S05]  /*28850*/  @!P0 NANOSLEEP.SYNCS 0x989680 ;  /* 0x009896800000895d */ /* 0x004fea0003900000 */
[----:B------:R-:W2:Y:S02]  /*28860*/  @!P0 SYNCS.PHASECHK.TRANS64 P0, [R16+URZ+0x31c20], R6 ;  /* 0x031c2006100085a7 */ /* 0x000ea4000800007f */
[----:B--2---:R-:W-:Y:S05]  /*28870*/  @!P0 BRA `(.L_x_2513) ;  /* 0xfffffffc00f08947 */ /* 0x004fea000383ffff */
[----:B------:R-:W-:Y:S05]  /*28880*/  BRA `(.L_x_2707) ;  /* 0xffffff8000f07947 */ /* 0x000fea000383ffff */
.L_x_2517:
[----:B-1----:R1:W2:Y:S02]  /*28890*/  SYNCS.PHASECHK.TRANS64.TRYWAIT P0, [R9+URZ+0x31ca0], R11 ;  /* 0x031ca00b090075a7 */ /* 0x0022a4000800017f */
[----:B--2---:R-:W-:Y:S05]  /*288a0*/  @!P0 NANOSLEEP.SYNCS 0x989680 ;  /* 0x009896800000895d */ /* 0x004fea0003900000 */
[----:B------:R-:W2:Y:S02]  /*288b0*/  @!P0 SYNCS.PHASECHK.TRANS64 P0, [R9+URZ+0x31ca0], R11 ;  /* 0x031ca00b090085a7 */ /* 0x000ea4000800007f */
[----:B--2---:R-:W-:Y:S05]  /*288c0*/  @!P0 BRA `(.L_x_2517) ;  /* 0xfffffffc00f08947 */ /* 0x004fea000383ffff */
[----:B------:R-:W-:Y:S05]  /*288d0*/  BRA `(.L_x_2708) ;  /* 0xffffff84000c7947 */ /* 0x000fea000383ffff */
.L_x_2524:
[----:B0-----:R0:W2:Y:S02]  /*288e0*/  SYNCS.PHASECHK.TRANS64.TRYWAIT P0, [R9+URZ+0x31cc0], R11 ;  /* 0x031cc00b090075a7 */ /* 0x0010a4000800017f */
[----:B--2---:R-:W-:Y:S05]  /*288f0*/  @!P0 NANOSLEEP.SYNCS 0x989680 ;  /* 0x009896800000895d */ /* 0x004fea0003900000 */
[----:B------:R-:W2:Y:S02]  /*28900*/  @!P0 SYNCS.PHASECHK.TRANS64 P0, [R9+URZ+0x31cc0], R11 ;  /* 0x031cc00b090085a7 */ /* 0x000ea4000800007f */
[----:B--2---:R-:W-:Y:S05]  /*28910*/  @!P0 BRA `(.L_x_2524) ;  /* 0xfffffffc00f08947 */ /* 0x004fea000383ffff */
[----:B------:R-:W-:Y:S05]  /*28920*/  BRA `(.L_x_2709) ;  /* 0xffffff8800087947 */ /* 0x000fea000383ffff */
.L_x_2533:
[----:B0-----:R0:W2:Y:S02]  /*28930*/  SYNCS.PHASECHK.TRANS64.TRYWAIT P1, [R9+URZ+0x31ca0], R8 ;  /* 0x031ca008090075a7 */ /* 0x0010a4000802017f */
[----:B--2---:R-:W-:Y:S05]  /*28940*/  @!P1 NANOSLEEP.SYNCS 0x989680 ;  /* 0x009896800000995d */ /* 0x004fea0003900000 */
[----:B------:R-:W2:Y:S02]  /*28950*/  @!P1 SYNCS.PHASECHK.TRANS64 P1, [R9+URZ+0x31ca0], R8 ;  /* 0x031ca008090095a7 */ /* 0x000ea4000802007f */
[----:B--2---:R-:W-:Y:S05]  /*28960*/  @!P1 BRA `(.L_x_2533) ;  /* 0xfffffffc00f09947 */ /* 0x004fea000383ffff */
[----:B------:R-:W-:Y:S05]  /*28970*/  BRA `(.L_x_2710) ;  /* 0xffffff8c00487947 */ /* 0x000fea000383ffff */
.L_x_2540:
[----:B-1----:R1:W2:Y:S02]  /*28980*/  SYNCS.PHASECHK.TRANS64.TRYWAIT P1, [R9+URZ+0x31cc0], R8 ;  /* 0x031cc008090075a7 */ /* 0x0022a4000802017f */
[----:B--2---:R-:W-:Y:S05]  /*28990*/  @!P1 NANOSLEEP.SYNCS 0x989680 ;  /* 0x009896800000995d */ /* 0x004fea0003900000 */
[----:B------:R-:W2:Y:S02]  /*289a0*/  @!P1 SYNCS.PHASECHK.TRANS64 P1, [R9+URZ+0x31cc0], R8 ;  /* 0x031cc008090095a7 */ /* 0x000ea4000802007f */
[----:B--2---:R-:W-:Y:S05]  /*289b0*/  @!P1 BRA `(.L_x_2540) ;  /* 0xfffffffc00f09947 */ /* 0x004fea000383ffff */
[----:B------:R-:W-:Y:S05]  /*289c0*/  BRA `(.L_x_2711) ;  /* 0xffffff9000407947 */ /* 0x000fea000383ffff */
.L_x_2557:
[----:B------:R-:W4:Y:S01]  /*289d0*/  S2R R20, SR_TID.X ;  /* 0x0000000000147919 */ /* 0x000f220000002100 */
[----:B------:R-:W-:Y:S01]  /*289e0*/  BSSY B0, `(.L_x_2712) ;  /* 0x000000a000007945 */ /* 0x000fe20003800000 */
[----:B------:R-:W-:Y:S02]  /*289f0*/  IMAD.MOV.U32 R12, RZ, RZ, RZ ;  /* 0x000000ffff0c7224 */ /* 0x000fe400078e00ff */
[----:B-1----:R-:W-:Y:S02]  /*28a00*/  IMAD.MOV.U32 R11, RZ, RZ, 0x1f ;  /* 0x0000001fff0b7424 */ /* 0x002fe400078e00ff */
[----:B------:R-:W-:Y:S01]  /*28a10*/  IMAD.MOV.U32 R15, RZ, RZ, -0x1 ;  /* 0xffffffffff0f7424 */ /* 0x000fe200078e00ff */
[----:B----4-:R-:W-:-:S04]  /*28a20*/  SHF.R.U32.HI R20, RZ, 0x5, R20 ;  /* 0x00000005ff147819 */ /* 0x010fc80000011614 */
[----:B------:R-:W-:-:S05]  /*28a30*/  LOP3.LUT R20, R20, 0x3, RZ, 0xc0, !PT ;  /* 0x0000000314147812 */ /* 0x000fca00078ec0ff */
[----:B------:R-:W-:-:S07]  /*28a40*/  IMAD.MOV.U32 R13, RZ, RZ, R20 ;  /* 0x000000ffff0d7224 */ /* 0x000fce00078e0014 */
[----:B0-23--:R-:W-:Y:S05]  /*28a50*/  WARPSYNC.COLLECTIVE R15, `(.L_x_2713) ;  /* 0x000000000f087348 */ /* 0x00dfea0003c00000 */
[----:B------:R1:W4:Y:S02]  /*28a60*/  SHFL.IDX P6, R14, R13, R12, R11 ;  /* 0x0000000c0d0e7389 */ /* 0x00032400000c000b */
[----:B01234-:R-:W-:Y:S01]  /*28a70*/  ENDCOLLECTIVE ;  /* 0x000000000000791b */ /* 0x01ffe20003800000 */
.L_x_2713:
[----:B------:R-:W-:Y:S05]  /*28a80*/  BSYNC B0 ;  /* 0x0000000000007941 */ /* 0x000fea0003800000 */
.L_x_2712:
[----:B------:R-:W-:Y:S05]  /*28a90*/  BRA `(.L_x_2714) ;  /* 0xffffff9c00a47947 */ /* 0x000fea000383ffff */
.L_x_2559:
[----:B------:R-:W-:Y:S01]  /*28aa0*/  BSSY B0, `(.L_x_2715) ;  /* 0x0000006000007945 */ /* 0x000fe20003800000 */
[----:B------:R-:W-:-:S07]  /*28ab0*/  IMAD.MOV.U32 R15, RZ, RZ, -0x1 ;  /* 0xffffffffff0f7424 */ /* 0x000fce00078e00ff */
[----:B0123--:R-:W-:Y:S05]  /*28ac0*/  WARPSYNC.COLLECTIVE R15, `(.L_x_2716) ;  /* 0x000000000f0c7348 */ /* 0x00ffea0003c00000 */
[----:B------:R-:W-:Y:S02]  /*28ad0*/  ELECT P6, UR62, PT ;  /* 0x00000000003e782f */ /* 0x000fe400038c0000 */
[----:B------:R-:W-:Y:S01]  /*28ae0*/  MOV R14, UR62 ;  /* 0x0000003e000e7c02 */ /* 0x000fe20008000f00 */
[----:B0123--:R-:W-:Y:S10]  /*28af0*/  ENDCOLLECTIVE ;  /* 0x000000000000791b */ /* 0x00fff40003800000 */
.L_x_2716:
[----:B------:R-:W-:Y:S05]  /*28b00*/  BSYNC B0 ;  /* 0x0000000000007941 */ /* 0x000fea0003800000 */
.L_x_2715:
[----:B------:R-:W-:Y:S05]  /*28b10*/  BRA `(.L_x_2717) ;  /* 0xffffff9c00ac7947 */ /* 0x000fea000383ffff */
.L_x_2561:
[----:B0-----:R0:W4:Y:S02]  /*28b20*/  SYNCS.PHASECHK.TRANS64.TRYWAIT P0, [R0+URZ+0x31c40], R2 ;  /* 0x031c4002000075a7 */ /* 0x001124000800017f */
[----:B----4-:R-:W-:Y:S05]  /*28b30*/  @!P0 NANOSLEEP.SYNCS 0x989680 ;  /* 0x009896800000895d */ /* 0x010fea0003900000 */
[----:B------:R-:W4:Y:S02]  /*28b40*/  @!P0 SYNCS.PHASECHK.TRANS64 P0, [R0+URZ+0x31c40], R2 ;  /* 0x031c4002000085a7 */ /* 0x000f24000800007f */
[----:B----4-:R-:W-:Y:S05]  /*28b50*/  @!P0 BRA `(.L_x_2561) ;  /* 0xfffffffc00f08947 */ /* 0x010fea000383ffff */
[----:B------:R-:W-:Y:S05]  /*28b60*/  BRA `(.L_x_2718) ;  /* 0xffffffa000047947 */ /* 0x000fea000383ffff */
.L_x_2565:
        /* <DEDUP_REMOVED lines=12> */
.L_x_2719:
[----:B------:R-:W-:Y:S02]  /*28c30*/  IMAD.MOV.U32 R13, RZ, RZ, R4 ;  /* 0x000000ffff0d7224 */ /* 0x000fe400078e0004 */
[----:B------:R-:W-:-:S07]  /*28c40*/  IMAD.MOV.U32 R3, RZ, RZ, R14 ;  /* 0x000000ffff037224 */ /* 0x000fce00078e000e */
[----:B------:R-:W-:Y:S05]  /*28c50*/  WARPSYNC.COLLECTIVE R15, `(.L_x_2720) ;  /* 0x000000000f087348 */ /* 0x000fea0003c00000 */
[----:B------:R0:W1:Y:S02]  /*28c60*/  SHFL.IDX P6, R14, R13, R12, R11 ;  /* 0x0000000c0d0e7389 */ /* 0x00006400000c000b */
[----:B01----:R-:W-:Y:S01]  /*28c70*/  ENDCOLLECTIVE ;  /* 0x000000000000791b */ /* 0x003fe20003800000 */
.L_x_2720:
[----:B------:R-:W-:Y:S01]  /*28c80*/  ULDC.64 UR4, c[0x0][0x208] ;  /* 0x0000820000047ab9 */ /* 0x000fe20000000a00 */
[----:B------:R-:W-:Y:S02]  /*28c90*/  IMAD.MOV.U32 R13, RZ, RZ, R5 ;  /* 0x000000ffff0d7224 */ /* 0x000fe400078e0005 */
[----:B------:R-:W-:Y:S02]  /*28ca0*/  IMAD.MOV.U32 R12, RZ, RZ, 0x1 ;  /* 0x00000001ff0c7424 */ /* 0x000fe400078e00ff */
[----:B------:R-:W-:-:S05]  /*28cb0*/  IMAD.MOV.U32 R2, RZ, RZ, R14 ;  /* 0x000000ffff027224 */ /* 0x000fca00078e000e */
[----:B------:R-:W-:-:S05]  /*28cc0*/  @!P4 LEA R2, P3, R20, R2, 0x1 ;  /* 0x000000021402c211 */ /* 0x000fca00078608ff */
[----:B------:R-:W-:Y:S01]  /*28cd0*/  @!P4 IMAD.X R3, RZ, RZ, R3, P3 ;  /* 0x000000ffff03c224 */ /* 0x000fe200018e0603 */
[----:B------:R-:W-:-:S04]  /*28ce0*/  ISETP.GE.AND P3, PT, R9, R0, PT ;  /* 0x000000000900720c */ /* 0x000fc80003f66270 */
        /* <DEDUP_REMOVED lines=9> */
.L_x_2721:
[----:B------:R-:W-:Y:S02]  /*28d80*/  IMAD.MOV.U32 R13, RZ, RZ, R4 ;  /* 0x000000ffff0d7224 */ /* 0x000fe400078e0004 */
[----:B------:R-:W-:-:S07]  /*28d90*/  IMAD.MOV.U32 R2, RZ, RZ, R14 ;  /* 0x000000ffff027224 */ /* 0x000fce00078e000e */
[----:B------:R-:W-:Y:S05]  /*28da0*/  WARPSYNC.COLLECTIVE R15, `(.L_x_2722) ;  /* 0x000000000f087348 */ /* 0x000fea0003c00000 */
[----:B------:R0:W1:Y:S02]  /*28db0*/  SHFL.IDX P6, R14, R13, R12, R11 ;  /* 0x0000000c0d0e7389 */ /* 0x00006400000c000b */
[----:B01----:R-:W-:Y:S01]  /*28dc0*/  ENDCOLLECTIVE ;  /* 0x000000000000791b */ /* 0x003fe20003800000 */
.L_x_2722:
        /* <DEDUP_REMOVED lines=18> */
.L_x_2723:
[----:B------:R-:W-:-:S05]  /*28ef0*/  VIADD R2, R25, 0x40 ;  /* 0x0000004019027836 */ /* 0x000fca0000000000 */
[----:B------:R-:W-:Y:S01]  /*28f00*/  ISETP.GE.AND P3, PT, R2, R0, PT ;  /* 0x000000000200720c */ /* 0x000fe20003f66270 */
[----:B------:R-:W-:Y:S02]  /*28f10*/  IMAD.MOV.U32 R13, RZ, RZ, R4 ;  /* 0x000000ffff0d7224 */ /* 0x000fe400078e0004 */
[----:B------:R-:W-:-:S10]  /*28f20*/  IMAD.MOV.U32 R2, RZ, RZ, R14 ;  /* 0x000000ffff027224 */ /* 0x000fd400078e000e */
[----:B------:R-:W-:Y:S05]  /*28f30*/  WARPSYNC.COLLECTIVE R15, `(.L_x_2724) ;  /* 0x000000000f087348 */ /* 0x000fea0003c00000 */
[----:B------:R0:W1:Y:S02]  /*28f40*/  SHFL.IDX P6, R14, R13, R12, R11 ;  /* 0x0000000c0d0e7389 */ /* 0x00006400000c000b */
[----:B01----:R-:W-:Y:S01]  /*28f50*/  ENDCOLLECTIVE ;  /* 0x000000000000791b */ /* 0x003fe20003800000 */
.L_x_2724:
        /* <DEDUP_REMOVED lines=18> */
.L_x_2725:
[----:B------:R-:W-:-:S05]  /*29080*/  VIADD R3, R25, 0x60 ;  /* 0x0000006019037836 */ /* 0x000fca0000000000 */
[----:B------:R-:W-:Y:S01]  /*29090*/  ISETP.GE.AND P3, PT, R3, R0, PT ;  /* 0x000000000300720c */ /* 0x000fe20003f66270 */
[----:B------:R-:W-:Y:S02]  /*290a0*/  IMAD.MOV.U32 R13, RZ, RZ, R4 ;  /* 0x000000ffff0d7224 */ /* 0x000fe400078e0004 */
[----:B------:R-:W-:-:S10]  /*290b0*/  IMAD.MOV.U32 R5, RZ, RZ, R14 ;  /* 0x000000ffff057224 */ /* 0x000fd400078e000e */
[----:B------:R-:W-:Y:S05]  /*290c0*/  WARPSYNC.COLLECTIVE R15, `(.L_x_2726) ;  /* 0x000000000f087348 */ /* 0x000fea0003c00000 */
[----:B------:R0:W1:Y:S02]  /*290d0*/  SHFL.IDX P6, R14, R13, R12, R11 ;  /* 0x0000000c0d0e7389 */ /* 0x00006400000c000b */
[----:B01----:R-:W-:Y:S01]  /*290e0*/  ENDCOLLECTIVE ;  /* 0x000000000000791b */ /* 0x003fe20003800000 */
.L_x_2726:
        /* <DEDUP_REMOVED lines=15> */
.L_x_2727:
[----:B------:R-:W-:-:S05]  /*291e0*/  VIADD R2, R25, 0x80 ;  /* 0x0000008019027836 */ /* 0x000fca0000000000 */
[----:B------:R-:W-:Y:S01]  /*291f0*/  ISETP.GE.AND P3, PT, R2, R0, PT ;  /* 0x000000000200720c */ /* 0x000fe20003f66270 */
[----:B------:R-:W-:Y:S02]  /*29200*/  IMAD.MOV.U32 R13, RZ, RZ, R7 ;  /* 0x000000ffff0d7224 */ /* 0x000fe400078e0007 */
[----:B------:R-:W-:-:S10]  /*29210*/  IMAD.MOV.U32 R5, RZ, RZ, R14 ;  /* 0x000000ffff057224 */ /* 0x000fd400078e000e */
[----:B------:R-:W-:Y:S05]  /*29220*/  WARPSYNC.COLLECTIVE R15, `(.L_x_2728) ;  /* 0x000000000f087348 */ /* 0x000fea0003c00000 */
[----:B------:R0:W1:Y:S02]  /*29230*/  SHFL.IDX P6, R14, R13, R12, R11 ;  /* 0x0000000c0d0e7389 */ /* 0x00006400000c000b */
[----:B01----:R-:W-:Y:S01]  /*29240*/  ENDCOLLECTIVE ;  /* 0x000000000000791b */ /* 0x003fe20003800000 */
.L_x_2728:
        /* <DEDUP_REMOVED lines=17> */
.L_x_2729:
[----:B------:R-:W-:Y:S02]  /*29360*/  IMAD.MOV.U32 R13, RZ, RZ, R7 ;  /* 0x000000ffff0d7224 */ /* 0x000fe400078e0007 */
[----:B------:R-:W-:-:S07]  /*29370*/  IMAD.MOV.U32 R6, RZ, RZ, R14 ;  /* 0x000000ffff067224 */ /* 0x000fce00078e000e */
[----:B------:R-:W-:Y:S05]  /*29380*/  WARPSYNC.COLLECTIVE R15, `(.L_x_2730) ;  /* 0x000000000f087348 */ /* 0x000fea0003c00000 */
[----:B------:R0:W1:Y:S02]  /*29390*/  SHFL.IDX P6, R14, R13, R12, R11 ;  /* 0x0000000c0d0e7389 */ /* 0x00006400000c000b */
[----:B01----:R-:W-:Y:S01]  /*293a0*/  ENDCOLLECTIVE ;  /* 0x000000000000791b */ /* 0x003fe20003800000 */
.L_x_2730:
[----:B------:R-:W-:Y:S01]  /*293b0*/  IMAD.MOV.U32 R2, RZ, RZ, R14 ;  /* 0x000000ffff027224 */ /* 0x000fe200078e000e */
[----:B------:R-:W-:Y:S06]  /*293c0*/  BRA `(.L_x_2731) ;  /* 0xffffffa4006c7947 */ /* 0x000fec000383ffff */
.L_x_2568:
[----:B-1----:R1:W2:Y:S02]  /*293d0*/  SYNCS.PHASECHK.TRANS64.TRYWAIT P0, [R16+URZ+0x31c20], R0 ;  /* 0x031c2000100075a7 */ /* 0x0022a4000800017f */
[----:B--2---:R-:W-:Y:S05]  /*293e0*/  @!P0 NANOSLEEP.SYNCS 0x989680 ;  /* 0x009896800000895d */ /* 0x004fea0003900000 */
[----:B------:R-:W2:Y:S02]  /*293f0*/  @!P0 SYNCS.PHASECHK.TRANS64 P0, [R16+URZ+0x31c20], R0 ;  /* 0x031c2000100085a7 */ /* 0x000ea4000800007f */
[----:B--2---:R-:W-:Y:S05]  /*29400*/  @!P0 BRA `(.L_x_2568) ;  /* 0xfffffffc00f08947 */ /* 0x004fea000383ffff */
[----:B------:R-:W-:Y:S05]  /*29410*/  BRA `(.L_x_2732) ;  /* 0xffffffa400d87947 */ /* 0x000fea000383ffff */
.L_x_2577:
[----:B-1----:R1:W2:Y:S02]  /*29420*/  SYNCS.PHASECHK.TRANS64.TRYWAIT P0, [R3+URZ+0x31c40], R2 ;  /* 0x031c4002030075a7 */ /* 0x0022a4000800017f */
[----:B--2---:R-:W-:Y:S05]  /*29430*/  @!P0 NANOSLEEP.SYNCS 0x989680 ;  /* 0x009896800000895d */ /* 0x004fea0003900000 */
[----:B------:R-:W2:Y:S02]  /*29440*/  @!P0 SYNCS.PHASECHK.TRANS64 P0, [R3+URZ+0x31c40], R2 ;  /* 0x031c4002030085a7 */ /* 0x000ea4000800007f */
[----:B--2---:R-:W-:Y:S05]  /*29450*/  @!P0 BRA `(.L_x_2577) ;  /* 0xfffffffc00f08947 */ /* 0x004fea000383ffff */
[----:B------:R-:W-:Y:S05]  /*29460*/  BRA `(.L_x_2733) ;  /* 0xffffffa800b07947 */ /* 0x000fea000383ffff */
.L_x_2584:
[----:B0-----:R0:W1:Y:S02]  /*29470*/  SYNCS.PHASECHK.TRANS64.TRYWAIT P0, [R3+URZ+0x60], R2 ;  /* 0x00006002030075a7 */ /* 0x001064000800017f */
[----:B-1----:R-:W-:Y:S05]  /*29480*/  @!P0 NANOSLEEP.SYNCS 0x989680 ;  /* 0x009896800000895d */ /* 0x002fea0003900000 */
[----:B------:R-:W1:Y:S02]  /*29490*/  @!P0 SYNCS.PHASECHK.TRANS64 P0, [R3+URZ+0x60], R2 ;  /* 0x00006002030085a7 */ /* 0x000e64000800007f */
[----:B-1----:R-:W-:Y:S05]  /*294a0*/  @!P0 BRA `(.L_x_2584) ;  /* 0xfffffffc00f08947 */ /* 0x002fea000383ffff */
[----:B------:R-:W-:Y:S05]  /*294b0*/  BRA `(.L_x_2734) ;  /* 0xffffffac00bc7947 */ /* 0x000fea000383ffff */
.L_x_2594:
[----:B-1----:R1:W2:Y:S02]  /*294c0*/  SYNCS.PHASECHK.TRANS64.TRYWAIT P0, [R3+URZ+0x31c40], R2 ;  /* 0x031c4002030075a7 */ /* 0x0022a4000800017f */
[----:B--2---:R-:W-:Y:S05]  /*294d0*/  @!P0 NANOSLEEP.SYNCS 0x989680 ;  /* 0x009896800000895d */ /* 0x004fea0003900000 */
[----:B------:R-:W2:Y:S02]  /*294e0*/  @!P0 SYNCS.PHASECHK.TRANS64 P0, [R3+URZ+0x31c40], R2 ;  /* 0x031c4002030085a7 */ /* 0x000ea4000800007f */
[----:B--2---:R-:W-:Y:S05]  /*294f0*/  @!P0 BRA `(.L_x_2594) ;  /* 0xfffffffc00f08947 */ /* 0x004fea000383ffff */
[----:B------:R-:W-:Y:S05]  /*29500*/  BRA `(.L_x_2735) ;  /* 0xffffffb4007c7947 */ /* 0x000fea000383ffff */
.L_x_2601:
[----:B0-----:R0:W1:Y:S02]  /*29510*/  SYNCS.PHASECHK.TRANS64.TRYWAIT P0, [R11+URZ+0x60], R28 ;  /* 0x0000601c0b0075a7 */ /* 0x001064000800017f */
[----:B-1----:R-:W-:Y:S05]  /*29520*/  @!P0 NANOSLEEP.SYNCS 0x989680 ;  /* 0x009896800000895d */ /* 0x002fea0003900000 */
[----:B------:R-:W1:Y:S02]  /*29530*/  @!P0 SYNCS.PHASECHK.TRANS64 P0, [R11+URZ+0x60], R28 ;  /* 0x0000601c0b0085a7 */ /* 0x000e64000800007f */
[----:B-1----:R-:W-:Y:S05]  /*29540*/  @!P0 BRA `(.L_x_2601) ;  /* 0xfffffffc00f08947 */ /* 0x002fea000383ffff */
[----:B------:R-:W-:Y:S05]  /*29550*/  BRA `(.L_x_2736) ;  /* 0xffffffb800887947 */ /* 0x000fea000383ffff */
.L_x_2611:
[----:B-1----:R1:W2:Y:S02]  /*29560*/  SYNCS.PHASECHK.TRANS64.TRYWAIT P0, [R2+URZ+0x31c40], R3 ;  /* 0x031c4003020075a7 */ /* 0x0022a4000800017f */
[----:B--2---:R-:W-:Y:S05]  /*29570*/  @!P0 NANOSLEEP.SYNCS 0x989680 ;  /* 0x009896800000895d */ /* 0x004fea0003900000 */
[----:B------:R-:W2:Y:S02]  /*29580*/  @!P0 SYNCS.PHASECHK.TRANS64 P0, [R2+URZ+0x31c40], R3 ;  /* 0x031c4003020085a7 */ /* 0x000ea4000800007f */
[----:B--2---:R-:W-:Y:S05]  /*29590*/  @!P0 BRA `(.L_x_2611) ;  /* 0xfffffffc00f08947 */ /* 0x004fea000383ffff */
[----:B------:R-:W-:Y:S05]  /*295a0*/  BRA `(.L_x_2737) ;  /* 0xffffffc000187947 */ /* 0x000fea000383ffff */
.L_x_2618:
[----:B0-----:R0:W1:Y:S02]  /*295b0*/  SYNCS.PHASECHK.TRANS64.TRYWAIT P0, [R7+URZ+0x60], R2 ;  /* 0x00006002070075a7 */ /* 0x001064000800017f */
[----:B-1----:R-:W-:Y:S05]  /*295c0*/  @!P0 NANOSLEEP.SYNCS 0x989680 ;  /* 0x009896800000895d */ /* 0x002fea0003900000 */
[----:B------:R-:W1:Y:S02]  /*295d0*/  @!P0 SYNCS.PHASECHK.TRANS64 P0, [R7+URZ+0x60], R2 ;  /* 0x00006002070085a7 */ /* 0x000e64000800007f */
[----:B-1----:R-:W-:Y:S05]  /*295e0*/  @!P0 BRA `(.L_x_2618) ;  /* 0xfffffffc00f08947 */ /* 0x002fea000383ffff */
[----:B------:R-:W-:Y:S05]  /*295f0*/  BRA `(.L_x_2738) ;  /* 0xffffffc400287947 */ /* 0x000fea000383ffff */
.L_x_2630:
[----:B-1----:R1:W2:Y:S02]  /*29600*/  SYNCS.PHASECHK.TRANS64.TRYWAIT P0, [R3+URZ+0x31c60], R0 ;  /* 0x031c6000030075a7 */ /* 0x0022a4000800017f */
[----:B--2---:R-:W-:Y:S05]  /*29610*/  @!P0 NANOSLEEP.SYNCS 0x989680 ;  /* 0x009896800000895d */ /* 0x004fea0003900000 */
[----:B------:R-:W2:Y:S02]  /*29620*/  @!P0 SYNCS.PHASECHK.TRANS64 P0, [R3+URZ+0x31c60], R0 ;  /* 0x031c6000030085a7 */ /* 0x000ea4000800007f */
[----:B--2---:R-:W-:Y:S05]  /*29630*/  @!P0 BRA `(.L_x_2630) ;  /* 0xfffffffc00f08947 */ /* 0x004fea000383ffff */
[----:B------:R-:W-:Y:S05]  /*29640*/  BRA `(.L_x_2739) ;  /* 0xffffffc800a47947 */ /* 0x000fea000383ffff */
.L_x_2638:
[----:B------:R-:W-:Y:S01]  /*29650*/  BSSY B0, `(.L_x_2740) ;  /* 0x0000008000007945 */ /* 0x000fe20003800000 */
[----:B------:R-:W-:Y:S02]  /*29660*/  IMAD.MOV.U32 R13, RZ, RZ, R24 ;  /* 0x000000ffff0d7224 */ /* 0x000fe400078e0018 */
[----:B------:R-:W-:Y:S02]  /*29670*/  IMAD.MOV.U32 R12, RZ, RZ, RZ ;  /* 0x000000ffff0c7224 */ /* 0x000fe400078e00ff */
[----:B-1----:R-:W-:Y:S02]  /*29680*/  IMAD.MOV.U32 R11, RZ, RZ, 0x1f ;  /* 0x0000001fff0b7424 */ /* 0x002fe400078e00ff */
[----:B------:R-:W-:-:S07]  /*29690*/  IMAD.MOV.U32 R15, RZ, RZ, -0x1 ;  /* 0xffffffffff0f7424 */ /* 0x000fce00078e00ff */
[----:B0--3--:R-:W-:Y:S05]  /*296a0*/  WARPSYNC.COLLECTIVE R15, `(.L_x_2741) ;  /* 0x000000000f087348 */ /* 0x009fea0003c00000 */
[----:B------:R1:W2:Y:S02]  /*296b0*/  SHFL.IDX P6, R14, R13, R12, R11 ;  /* 0x0000000c0d0e7389 */ /* 0x0002a400000c000b */
[----:B0123--:R-:W-:Y:S01]  /*296c0*/  ENDCOLLECTIVE ;  /* 0x000000000000791b */ /* 0x00ffe20003800000 */
.L_x_2741:
[----:B------:R-:W-:Y:S05]  /*296d0*/  BSYNC B0 ;  /* 0x0000000000007941 */ /* 0x000fea0003800000 */
.L_x_2740:
        /* <DEDUP_REMOVED lines=9> */
.L_x_2742:
        /* <DEDUP_REMOVED lines=24> */
.L_x_2743:
[----:B------:R-:W-:Y:S01]  /*298f0*/  IMAD.MOV.U32 R12, RZ, RZ, 0x2 ;  /* 0x00000002ff0c7424 */ /* 0x000fe200078e00ff */
[----:B------:R-:W-:-:S05]  /*29900*/  SEL R4, R14, RZ, P1 ;  /* 0x000000ff0e047207 */ /* 0x000fca0000800000 */
[----:B------:R-:W-:-:S04]  /*29910*/  IMAD.IADD R4, R13, 0x1, R4 ;  /* 0x000000010d047824 */ /* 0x000fc800078e0204 */
[----:B------:R-:W-:-:S07]  /*29920*/  IMAD.MOV.U32 R13, RZ, RZ, R4 ;  /* 0x000000ffff0d7224 */ /* 0x000fce00078e0004 */
[----:B------:R-:W-:Y:S05]  /*29930*/  WARPSYNC.COLLECTIVE R15, `(.L_x_2744) ;  /* 0x000000000f087348 */ /* 0x000fea0003c00000 */
[----:B------:R0:W1:Y:S02]  /*29940*/  SHFL.UP P6, R14, R13, R12, R11 ;  /* 0x0400000c0d0e7389 */ /* 0x00006400000c000b */
[----:B01----:R-:W-:Y:S01]  /*29950*/  ENDCOLLECTIVE ;  /* 0x000000000000791b */ /* 0x003fe20003800000 */
.L_x_2744:
[----:B------:R-:W-:Y:S01]  /*29960*/  IMAD.MOV.U32 R12, RZ, RZ, 0x4 ;  /* 0x00000004ff0c7424 */ /* 0x000fe200078e00ff */
[----:B------:R-:W-:-:S05]  /*29970*/  SEL R3, R14, RZ, P2 ;  /* 0x000000ff0e037207 */ /* 0x000fca0001000000 */
[----:B------:R-:W-:-:S04]  /*29980*/  IMAD.IADD R2, R4, 0x1, R3 ;  /* 0x0000000104027824 */ /* 0x000fc800078e0203 */
[----:B------:R-:W-:-:S07]  /*29990*/  IMAD.MOV.U32 R13, RZ, RZ, R2 ;  /* 0x000000ffff0d7224 */ /* 0x000fce00078e0002 */
[----:B------:R-:W-:Y:S05]  /*299a0*/  WARPSYNC.COLLECTIVE R15, `(.L_x_2745) ;  /* 0x000000000f087348 */ /* 0x000fea0003c00000 */
[----:B------:R0:W1:Y:S02]  /*299b0*/  SHFL.UP P6, R14, R13, R12, R11 ;  /* 0x0400000c0d0e7389 */ /* 0x00006400000c000b */
[----:B01----:R-:W-:Y:S01]  /*299c0*/  ENDCOLLECTIVE ;  /* 0x000000000000791b */ /* 0x003fe20003800000 */
.L_x_2745:
[----:B------:R-:W-:Y:S01]  /*299d0*/  IMAD.MOV.U32 R12, RZ, RZ, 0x8 ;  /* 0x00000008ff0c7424 */ /* 0x000fe200078e00ff */
[----:B------:R-:W-:-:S05]  /*299e0*/  SEL R3, R14, RZ, P3 ;  /* 0x000000ff0e037207 */ /* 0x000fca0001800000 */
[----:B------:R-:W-:-:S04]  /*299f0*/  IMAD.IADD R3, R2, 0x1, R3 ;  /* 0x0000000102037824 */ /* 0x000fc800078e0203 */
[----:B------:R-:W-:-:S07]  /*29a00*/  IMAD.MOV.U32 R13, RZ, RZ, R3 ;  /* 0x000000ffff0d7224 */ /* 0x000fce00078e0003 */
[----:B------:R-:W-:Y:S05]  /*29a10*/  WARPSYNC.COLLECTIVE R15, `(.L_x_2746) ;  /* 0x000000000f087348 */ /* 0x000fea0003c00000 */
[----:B------:R0:W1:Y:S02]  /*29a20*/  SHFL.UP P6, R14, R13, R12, R11 ;  /* 0x0400000c0d0e7389 */ /* 0x00006400000c000b */
[----:B01----:R-:W-:Y:S01]  /*29a30*/  ENDCOLLECTIVE ;  /* 0x000000000000791b */ /* 0x003fe20003800000 */
.L_x_2746:
[----:B------:R-:W-:Y:S01]  /*29a40*/  IMAD.MOV.U32 R12, RZ, RZ, 0x10 ;  /* 0x00000010ff0c7424 */ /* 0x000fe200078e00ff */
[----:B------:R-:W-:-:S05]  /*29a50*/  SEL R4, R14, RZ, P4 ;  /* 0x000000ff0e047207 */ /* 0x000fca0002000000 */
[----:B------:R-:W-:-:S04]  /*29a60*/  IMAD.IADD R4, R3, 0x1, R4 ;  /* 0x0000000103047824 */ /* 0x000fc800078e0204 */
[----:B------:R-:W-:-:S07]  /*29a70*/  IMAD.MOV.U32 R13, RZ, RZ, R4 ;  /* 0x000000ffff0d7224 */ /* 0x000fce00078e0004 */
[----:B------:R-:W-:Y:S05]  /*29a80*/  WARPSYNC.COLLECTIVE R15, `(.L_x_2747) ;  /* 0x000000000f087348 */ /* 0x000fea0003c00000 */
[----:B------:R0:W1:Y:S02]  /*29a90*/  SHFL.UP P6, R14, R13, R12, R11 ;  /* 0x0400000c0d0e7389 */ /* 0x00006400000c000b */
[----:B01----:R-:W-:Y:S01]  /*29aa0*/  ENDCOLLECTIVE ;  /* 0x000000000000791b */ /* 0x003fe20003800000 */
.L_x_2747:
        /* <DEDUP_REMOVED lines=8> */
.L_x_2748:
[----:B------:R-:W-:Y:S05]  /*29b30*/  BRA `(.L_x_2749) ;  /* 0xffffffcc00587947 */ /* 0x000fea000383ffff */
.L_x_2641:
[----:B------:R-:W-:Y:S01]  /*29b40*/  BSSY B0, `(.L_x_2750) ;  /* 0x0000007000007945 */ /* 0x000fe20003800000 */
[----:B------:R-:W-:Y:S02]  /*29b50*/  IMAD.MOV.U32 R12, RZ, RZ, 0x1 ;  /* 0x00000001ff0c7424 */ /* 0x000fe400078e00ff */
[----:B-1----:R-:W-:Y:S02]  /*29b60*/  IMAD.MOV.U32 R11, RZ, RZ, RZ ;  /* 0x000000ffff0b7224 */ /* 0x002fe400078e00ff */
[----:B------:R-:W-:-:S07]  /*29b70*/  IMAD.MOV.U32 R15, RZ, RZ, -0x1 ;  /* 0xffffffffff0f7424 */ /* 0x000fce00078e00ff */
[----:B------:R-:W-:Y:S05]  /*29b80*/  WARPSYNC.COLLECTIVE R15, `(.L_x_2751) ;  /* 0x000000000f087348 */ /* 0x000fea0003c00000 */
[----:B------:R0:W1:Y:S02]  /*29b90*/  SHFL.UP P6, R14, R13, R12, R11 ;  /* 0x0400000c0d0e7389 */ /* 0x00006400000c000b */
[----:B01----:R-:W-:Y:S01]  /*29ba0*/  ENDCOLLECTIVE ;  /* 0x000000000000791b */ /* 0x003fe20003800000 */
.L_x_2751:
[----:B------:R-:W-:Y:S05]  /*29bb0*/  BSYNC B0 ;  /* 0x0000000000007941 */ /* 0x000fea0003800000 */
.L_x_2750:
        /* <DEDUP_REMOVED lines=8> */
.L_x_2752:
[----:B------:R-:W-:Y:S01]  /*29c40*/  IMAD.MOV.U32 R12, RZ, RZ, 0x4 ;  /* 0x00000004ff0c7424 */ /* 0x000fe200078e00ff */
[----:B------:R-:W-:-:S05]  /*29c50*/  SEL R14, R14, RZ, P2 ;  /* 0x000000ff0e0e7207 */ /* 0x000fca0001000000 */
[----:B------:R-:W-:-:S04]  /*29c60*/  IMAD.IADD R3, R13, 0x1, R14 ;  /* 0x000000010d037824 */ /* 0x000fc800078e020e */
[----:B------:R-:W-:-:S07]  /*29c70*/  IMAD.MOV.U32 R13, RZ, RZ, R3 ;  /* 0x000000ffff0d7224 */ /* 0x000fce00078e0003 */
[----:B------:R-:W-:Y:S05]  /*29c80*/  WARPSYNC.COLLECTIVE R15, `(.L_x_2753) ;  /* 0x000000000f087348 */ /* 0x000fea0003c00000 */
[----:B------:R0:W1:Y:S02]  /*29c90*/  SHFL.UP P6, R14, R13, R12, R11 ;  /* 0x0400000c0d0e7389 */ /* 0x00006400000c000b */
[----:B01----:R-:W-:Y:S01]  /*29ca0*/  ENDCOLLECTIVE ;  /* 0x000000000000791b */ /* 0x003fe20003800000 */
.L_x_2753:
[----:B------:R-:W-:Y:S01]  /*29cb0*/  IMAD.MOV.U32 R12, RZ, RZ, 0x8 ;  /* 0x00000008ff0c7424 */ /* 0x000fe200078e00ff */
[----:B------:R-:W-:-:S05]  /*29cc0*/  SEL R4, R14, RZ, P3 ;  /* 0x000000ff0e047207 */ /* 0x000fca0001800000 */
[----:B------:R-:W-:-:S04]  /*29cd0*/  IMAD.IADD R4, R3, 0x1, R4 ;  /* 0x0000000103047824 */ /* 0x000fc800078e0204 */
[----:B------:R-:W-:-:S07]  /*29ce0*/  IMAD.MOV.U32 R13, RZ, RZ, R4 ;  /* 0x000000ffff0d7224 */ /* 0x000fce00078e0004 */
[----:B------:R-:W-:Y:S05]  /*29cf0*/  WARPSYNC.COLLECTIVE R15, `(.L_x_2754) ;  /* 0x000000000f087348 */ /* 0x000fea0003c00000 */
[----:B------:R0:W1:Y:S02]  /*29d00*/  SHFL.UP P6, R14, R13, R12, R11 ;  /* 0x0400000c0d0e7389 */ /* 0x00006400000c000b */
[----:B01----:R-:W-:Y:S01]  /*29d10*/  ENDCOLLECTIVE ;  /* 0x000000000000791b */ /* 0x003fe20003800000 */
.L_x_2754:
[----:B------:R-:W-:Y:S01]  /*29d20*/  IMAD.MOV.U32 R12, RZ, RZ, 0x10 ;  /* 0x00000010ff0c7424 */ /* 0x000fe200078e00ff */
[----:B------:R-:W-:-:S05]  /*29d30*/  SEL R7, R14, RZ, P4 ;  /* 0x000000ff0e077207 */ /* 0x000fca0002000000 */
[----:B------:R-:W-:-:S04]  /*29d40*/  IMAD.IADD R7, R4, 0x1, R7 ;  /* 0x0000000104077824 */ /* 0x000fc800078e0207 */
[----:B------:R-:W-:-:S07]  /*29d50*/  IMAD.MOV.U32 R13, RZ, RZ, R7 ;  /* 0x000000ffff0d7224 */ /* 0x000fce00078e0007 */
[----:B------:R-:W-:Y:S05]  /*29d60*/  WARPSYNC.COLLECTIVE R15, `(.L_x_2755) ;  /* 0x000000000f087348 */ /* 0x000fea0003c00000 */
[----:B------:R0:W1:Y:S02]  /*29d70*/  SHFL.UP P6, R14, R13, R12, R11 ;  /* 0x0400000c0d0e7389 */ /* 0x00006400000c000b */
[----:B01----:R-:W-:Y:S01]  /*29d80*/  ENDCOLLECTIVE ;  /* 0x000000000000791b */ /* 0x003fe20003800000 */
.L_x_2755:
        /* <DEDUP_REMOVED lines=8> */
.L_x_2756:
[----:B------:R-:W-:Y:S05]  /*29e10*/  BRA `(.L_x_2757) ;  /* 0xffffffcc00487947 */ /* 0x000fea000383ffff */
.L_x_2643:
[----:B------:R-:W-:Y:S01]  /*29e20*/  BSSY B0, `(.L_x_2758) ;  /* 0x0000006000007945 */ /* 0x000fe20003800000 */
[----:B------:R-:W-:Y:S01]  /*29e30*/  PLOP3.LUT P6, PT, P6, PT, PT, 0x8, 0x0 ;  /* 0x000000000000781c */ /* 0x000fe200037ce170 */
[----:B------:R-:W-:-:S12]  /*29e40*/  IMAD.MOV.U32 R15, RZ, RZ, -0x1 ;  /* 0xffffffffff0f7424 */ /* 0x000fd800078e00ff */
[----:B01----:R-:W-:Y:S05]  /*29e50*/  WARPSYNC.COLLECTIVE R15, `(.L_x_2759) ;  /* 0x000000000f087348 */ /* 0x003fea0003c00000 */
[----:B------:R-:W-:Y:S01]  /*29e60*/  VOTE.ANY R14, PT, P6 ;  /* 0x00000000000e7806 */ /* 0x000fe200030e0100 */
[----:B01----:R-:W-:Y:S06]  /*29e70*/  ENDCOLLECTIVE ;  /* 0x000000000000791b */ /* 0x003fec0003800000 */
.L_x_2759:
[----:B------:R-:W-:Y:S05]  /*29e80*/  BSYNC B0 ;  /* 0x0000000000007941 */ /* 0x000fea0003800000 */
.L_x_2758:
        /* <DEDUP_REMOVED lines=10> */
.L_x_2760:
[----:B------:R-:W-:Y:S02]  /*29f30*/  IMAD.MOV.U32 R13, RZ, RZ, R5 ;  /* 0x000000ffff0d7224 */ /* 0x000fe400078e0005 */
[----:B------:R-:W-:-:S07]  /*29f40*/  IMAD.MOV.U32 R25, RZ, RZ, R14 ;  /* 0x000000ffff197224 */ /* 0x000fce00078e000e */
[----:B------:R-:W-:Y:S05]  /*29f50*/  WARPSYNC.COLLECTIVE R15, `(.L_x_2761) ;  /* 0x000000000f087348 */ /* 0x000fea0003c00000 */
[----:B------:R0:W1:Y:S02]  /*29f60*/  SHFL.IDX P6, R14, R13, R12, R11 ;  /* 0x0000000c0d0e7389 */ /* 0x00006400000c000b */
[----:B01----:R-:W-:Y:S01]  /*29f70*/  ENDCOLLECTIVE ;  /* 0x000000000000791b */ /* 0x003fe20003800000 */
.L_x_2761:
[----:B------:R-:W-:Y:S01]  /*29f80*/  IMAD.MOV.U32 R5, RZ, RZ, R14 ;  /* 0x000000ffff057224 */ /* 0x000fe200078e000e */
[----:B------:R-:W-:Y:S06]  /*29f90*/  BRA `(.L_x_2762) ;  /* 0xffffffcc00287947 */ /* 0x000fec000383ffff */
.L_x_2645:
[----:B------:R-:W-:Y:S01]  /*29fa0*/  BSSY B0, `(.L_x_2763) ;  /* 0x0000007000007945 */ /* 0x000fe20003800000 */
[----:B------:R-:W-:Y:S02]  /*29fb0*/  IMAD.MOV.U32 R13, RZ, RZ, R2 ;  /* 0x000000ffff0d7224 */ /* 0x000fe400078e0002 */
[----:B-1----:R-:W-:Y:S02]  /*29fc0*/  IMAD.MOV.U32 R11, RZ, RZ, 0x1f ;  /* 0x0000001fff0b7424 */ /* 0x002fe400078e00ff */
[----:B------:R-:W-:-:S07]  /*29fd0*/  IMAD.MOV.U32 R15, RZ, RZ, -0x1 ;  /* 0xffffffffff0f7424 */ /* 0x000fce00078e00ff */
[----:B0-234-:R-:W-:Y:S05]  /*29fe0*/  WARPSYNC.COLLECTIVE R15, `(.L_x_2764) ;  /* 0x000000000f087348 */ /* 0x01dfea0003c00000 */
[----:B------:R1:W0:Y:S02]  /*29ff0*/  SHFL.IDX P6, R14, R13, R12, R11 ;  /* 0x0000000c0d0e7389 */ /* 0x00022400000c000b */
[----:B01234-:R-:W-:Y:S01]  /*2a000*/  ENDCOLLECTIVE ;  /* 0x000000000000791b */ /* 0x01ffe20003800000 */
.L_x_2764:
[----:B------:R-:W-:Y:S05]  /*2a010*/  BSYNC B0 ;  /* 0x0000000000007941 */ /* 0x000fea0003800000 */
.L_x_2763:
[----:B------:R-:W-:Y:S01]  /*2a020*/  IMAD.MOV.U32 R24, RZ, RZ, R14 ;  /* 0x000000ffff187224 */ /* 0x000fe200078e000e */
[----:B------:R-:W-:Y:S06]  /*2a030*/  BRA `(.L_x_2644) ;  /* 0xffffffcc00187947 */ /* 0x000fec000383ffff */
.L_x_2651:
[----:B0-----:R0:W2:Y:S02]  /*2a040*/  SYNCS.PHASECHK.TRANS64.TRYWAIT P0, [R9+URZ+0x31c20], R0 ;  /* 0x031c2000090075a7 */ /* 0x0010a4000800017f */
[----:B--2---:R-:W-:Y:S05]  /*2a050*/  @!P0 NANOSLEEP.SYNCS 0x989680 ;  /* 0x009896800000895d */ /* 0x004fea0003900000 */
[----:B------:R-:W2:Y:S02]  /*2a060*/  @!P0 SYNCS.PHASECHK.TRANS64 P0, [R9+URZ+0x31c20], R0 ;  /* 0x031c2000090085a7 */ /* 0x000ea4000800007f */
[----:B--2---:R-:W-:Y:S05]  /*2a070*/  @!P0 BRA `(.L_x_2651) ;  /* 0xfffffffc00f08947 */ /* 0x004fea000383ffff */
[----:B------:R-:W-:Y:S05]  /*2a080*/  BRA `(.L_x_2765) ;  /* 0xffffffd400747947 */ /* 0x000fea000383ffff */
.L_x_2652:
[----:B------:R-:W2:Y:S01]  /*2a090*/  S2R R2, SR_TID.X ;  /* 0x0000000000027919 */ /* 0x000ea20000002100 */
[----:B------:R-:W-:Y:S01]  /*2a0a0*/  BSSY B0, `(.L_x_2766) ;  /* 0x000000a000007945 */ /* 0x000fe20003800000 */
[----:B------:R-:W-:Y:S02]  /*2a0b0*/  IMAD.MOV.U32 R12, RZ, RZ, RZ ;  /* 0x000000ffff0c7224 */ /* 0x000fe400078e00ff */
[----:B-1----:R-:W-:Y:S02]  /*2a0c0*/  IMAD.MOV.U32 R11, RZ, RZ, 0x1f ;  /* 0x0000001fff0b7424 */ /* 0x002fe400078e00ff */
[----:B------:R-:W-:Y:S01]  /*2a0d0*/  IMAD.MOV.U32 R15, RZ, RZ, -0x1 ;  /* 0xffffffffff0f7424 */ /* 0x000fe200078e00ff */
[----:B--2---:R-:W-:-:S04]  /*2a0e0*/  SHF.R.U32.HI R2, RZ, 0x5, R2 ;  /* 0x00000005ff027819 */ /* 0x004fc80000011602 */
[----:B------:R-:W-:-:S05]  /*2a0f0*/  LOP3.LUT R2, R2, 0x3, RZ, 0xc0, !PT ;  /* 0x0000000302027812 */ /* 0x000fca00078ec0ff */
[----:B------:R-:W-:-:S07]  /*2a100*/  IMAD.MOV.U32 R13, RZ, RZ, R2 ;  /* 0x000000ffff0d7224 */ /* 0x000fce00078e0002 */
[----:B0---4-:R-:W-:Y:S05]  /*2a110*/  WARPSYNC.COLLECTIVE R15, `(.L_x_2767) ;  /* 0x000000000f087348 */ /* 0x011fea0003c00000 */
[----:B------:R1:W2:Y:S02]  /*2a120*/  SHFL.IDX P6, R14, R13, R12, R11 ;  /* 0x0000000c0d0e7389 */ /* 0x0002a400000c000b */
[----:B012-4-:R-:W-:Y:S01]  /*2a130*/  ENDCOLLECTIVE ;  /* 0x000000000000791b */ /* 0x017fe20003800000 */
.L_x_2767:
[----:B------:R-:W-:Y:S05]  /*2a140*/  BSYNC B0 ;  /* 0x0000000000007941 */ /* 0x000fea0003800000 */
.L_x_2766:
[----:B------:R-:W-:Y:S05]  /*2a150*/  BRA `(.L_x_2768) ;  /* 0xffffffd4005c7947 */ /* 0x000fea000383ffff */
.L_x_2653:
[----:B------:R-:W-:Y:S01]  /*2a160*/  BSSY B0, `(.L_x_2769) ;  /* 0x0000006000007945 */ /* 0x000fe20003800000 */
[----:B------:R-:W-:-:S07]  /*2a170*/  IMAD.MOV.U32 R15, RZ, RZ, -0x1 ;  /* 0xffffffffff0f7424 */ /* 0x000fce00078e00ff */
[----:B01--4-:R-:W-:Y:S05]  /*2a180*/  WARPSYNC.COLLECTIVE R15, `(.L_x_2770) ;  /* 0x000000000f0c7348 */ /* 0x013fea0003c00000 */
[----:B------:R-:W-:Y:S02]  /*2a190*/  ELECT P6, UR62, PT ;  /* 0x00000000003e782f */ /* 0x000fe400038c0000 */
[----:B------:R-:W-:Y:S01]  /*2a1a0*/  MOV R14, UR62 ;  /* 0x0000003e000e7c02 */ /* 0x000fe20008000f00 */
[----:B01--4-:R-:W-:Y:S10]  /*2a1b0*/  ENDCOLLECTIVE ;  /* 0x000000000000791b */ /* 0x013ff40003800000 */
.L_x_2770:
[----:B------:R-:W-:Y:S05]  /*2a1c0*/  BSYNC B0 ;  /* 0x0000000000007941 */ /* 0x000fea0003800000 */
.L_x_2769:
[----:B------:R-:W-:Y:S05]  /*2a1d0*/  BRA `(.L_x_2771) ;  /* 0xffffffd400507947 */ /* 0x000fea000383ffff */
.L_x_2655:
[----:B0-----:R0:W2:Y:S02]  /*2a1e0*/  SYNCS.PHASECHK.TRANS64.TRYWAIT P0, [R7+URZ], R2 ;  /* 0x00000002070075a7 */ /* 0x0010a4000800017f */
[----:B--2---:R-:W-:Y:S05]  /*2a1f0*/  @!P0 NANOSLEEP.SYNCS 0x989680 ;  /* 0x009896800000895d */ /* 0x004fea0003900000 */
[----:B------:R-:W2:Y:S02]  /*2a200*/  @!P0 SYNCS.PHASECHK.TRANS64 P0, [R7+URZ], R2 ;  /* 0x00000002070085a7 */ /* 0x000ea4000800007f */
[----:B--2---:R-:W-:Y:S05]  /*2a210*/  @!P0 BRA `(.L_x_2655) ;  /* 0xfffffffc00f08947 */ /* 0x004fea000383ffff */
[----:B------:R-:W-:Y:S05]  /*2a220*/  BRA `(.L_x_2772) ;  /* 0xffffffd400847947 */ /* 0x000fea000383ffff */
.L_x_2656:
[----:B--2---:R2:W3:Y:S02]  /*2a230*/  SYNCS.PHASECHK.TRANS64.TRYWAIT P0, [R3+URZ], R0 ;  /* 0x00000000030075a7 */ /* 0x0044e4000800017f */
[----:B---3--:R-:W-:Y:S05]  /*2a240*/  @!P0 NANOSLEEP.SYNCS 0x989680 ;  /* 0x009896800000895d */ /* 0x008fea0003900000 */
[----:B------:R-:W3:Y:S02]  /*2a250*/  @!P0 SYNCS.PHASECHK.TRANS64 P0, [R3+URZ], R0 ;  /* 0x00000000030085a7 */ /* 0x000ee4000800007f */
[----:B---3--:R-:W-:Y:S05]  /*2a260*/  @!P0 BRA `(.L_x_2656) ;  /* 0xfffffffc00f08947 */ /* 0x008fea000383ffff */
[----:B------:R-:W-:Y:S05]  /*2a270*/  BRA `(.L_x_2773) ;  /* 0xffffffd400787947 */ /* 0x000fea000383ffff */
.L_x_2658:
[----:B--2---:R2:W3:Y:S02]  /*2a280*/  SYNCS.PHASECHK.TRANS64.TRYWAIT P0, [R5+URZ], R2 ;  /* 0x00000002050075a7 */ /* 0x0044e4000800017f */
[----:B---3--:R-:W-:Y:S05]  /*2a290*/  @!P0 NANOSLEEP.SYNCS 0x989680 ;  /* 0x009896800000895d */ /* 0x008fea0003900000 */
[----:B------:R-:W3:Y:S02]  /*2a2a0*/  @!P0 SYNCS.PHASECHK.TRANS64 P0, [R5+URZ], R2 ;  /* 0x00000002050085a7 */ /* 0x000ee4000800007f */
[----:B---3--:R-:W-:Y:S05]  /*2a2b0*/  @!P0 BRA `(.L_x_2658) ;  /* 0xfffffffc00f08947 */ /* 0x008fea000383ffff */
[----:B------:R-:W-:Y:S05]  /*2a2c0*/  BRA `(.L_x_2774) ;  /* 0xffffffd4007c7947 */ /* 0x000fea000383ffff */
.L_x_2775:
        /* <DEDUP_REMOVED lines=11> */
.L_x_2784:


//--------------------- .nv.global.init           --------------------------
	.section	.nv.global.init,"aw",@progbits
.nv.global.init:
	.type		$str$20,@object
	.size		$str$20,($str$21 - $str$20)
$str$20:
        /*0000*/ 	.byte	0x28, 0x61, 0x64, 0x64, 0x72, 0x65, 0x73, 0x73, 0x20, 0x26, 0x20, 0x6d, 0x61, 0x73, 0x6b, 0x29
        /*0010*/ 	.byte	0x20, 0x3d, 0x3d, 0x20, 0x30, 0x00
	.type		$str$21,@object
	.size		$str$21,(__unnamed_5 - $str$21)
$str$21:
        /*0016*/ 	.byte	0x2f, 0x74, 0x6d, 0x70, 0x2f, 0x6f, 0x73, 0x73, 0x5f, 0x6b, 0x65, 0x72, 0x6e, 0x65, 0x6c, 0x73
        /*0026*/ 	.byte	0x5f, 0x73, 0x72, 0x63, 0x2f, 0x66, 0x6c, 0x61, 0x73, 0x68, 0x5f, 0x61, 0x74, 0x74, 0x65, 0x6e
        /*0036*/ 	.byte	0x74, 0x69, 0x6f, 0x6e, 0x2f, 0x63, 0x73, 0x72, 0x63, 0x2f, 0x63, 0x75, 0x74, 0x6c, 0x61, 0x73
        /*0046*/ 	.byte	0x73, 0x2f, 0x69, 0x6e, 0x63, 0x6c, 0x75, 0x64, 0x65, 0x2f, 0x63, 0x75, 0x74, 0x65, 0x2f, 0x70
        /*0056*/ 	.byte	0x6f, 0x69, 0x6e, 0x74, 0x65, 0x72, 0x5f, 0x66, 0x6c, 0x61, 0x67, 0x67, 0x65, 0x64, 0x2e, 0x68
        /*0066*/ 	.byte	0x70, 0x70, 0x00
	.type		__unnamed_5,@object
	.size		__unnamed_5,(__unnamed_4 - __unnamed_5)
__unnamed_5:
        /* <DEDUP_REMOVED lines=24> */
	.type		__unnamed_4,@object
	.size		__unnamed_4,(__unnamed_9 - __unnamed_4)
__unnamed_4:
        /* <DEDUP_REMOVED lines=24> */
	.type		__unnamed_9,@object
	.size		__unnamed_9,(__unnamed_3 - __unnamed_9)
__unnamed_9:
        /* <DEDUP_REMOVED lines=24> */
        /*04e9*/ 	.byte	0x00
	.type		__unnamed_3,@object
	.size		__unnamed_3,(__unnamed_7 - __unnamed_3)
__unnamed_3:
        /* <DEDUP_REMOVED lines=29> */
	.type		__unnamed_7,@object
	.size		__unnamed_7,(__unnamed_2 - __unnamed_7)
__unnamed_7:
        /* <DEDUP_REMOVED lines=29> */
	.type		__unnamed_2,@object
	.size		__unnamed_2,(__unnamed_8 - __unnamed_2)
__unnamed_2:
        /* <DEDUP_REMOVED lines=29> */
	.type		__unnamed_8,@object
	.size		__unnamed_8,(__unnamed_1 - __unnamed_8)
__unnamed_8:
        /* <DEDUP_REMOVED lines=29> */
	.type		__unnamed_1,@object
	.size		__unnamed_1,(__unnamed_6 - __unnamed_1)
__unnamed_1:
        /* <DEDUP_REMOVED lines=28> */
        /*0dda*/ 	.byte	0x31, 0x33, 0x38, 0x32, 0x34, 0x3e, 0x3e, 0x3e, 0x3e, 0x3e, 0x20, 0x26, 0x5d, 0x00
	.type		__unnamed_6,@object
	.size		__unnamed_6,(.L_5 - __unnamed_6)
__unnamed_6:
        /* <DEDUP_REMOVED lines=29> */
.L_5:


//--------------------- .nv.shared._ZN7cutlass13device_kernelIN5flash11enable_sm90INS1_16FlashAttnFwdSm90INS1_25CollectiveMainloopFwdSm90ILi2EN4cute5tupleIJNS5_1CILi1EEES8_S8_EEENS6_IJNS7_ILi192EEENS7_ILi144EEENS7_ILi96EEEEEELi96ENS_6half_tEfNS_4arch4Sm90ELb0ELb0ELb1ELb0ELb0ELb0ELb0ELb0ELb1ELb1ELb1ELb0EEENS1_21CollectiveEpilogueFwdINS6_IJSA_SC_SB_EEES9_SE_SG_Li384ELb0ELb1ELb1ELb0EEENS1_19SingleTileSchedulerILb0ELb1ELb1ELi192EEEEEEEEEvNT_6ParamsE --------------------------
	.section	.nv.shared._ZN7cutlass13device_kernelIN5flash11enable_sm90INS1_16FlashAttnFwdSm90INS1_25CollectiveMainloopFwdSm90ILi2EN4cute5tupleIJNS5_1CILi1EEES8_S8_EEENS6_IJNS7_ILi192EEENS7_ILi144EEENS7_ILi96EEEEEELi96ENS_6half_tEfNS_4arch4Sm90ELb0ELb0ELb1ELb0ELb0ELb0ELb0ELb0ELb1ELb1ELb1ELb0EEENS1_21CollectiveEpilogueFwdINS6_IJSA_SC_SB_EEES9_SE_SG_Li384ELb0ELb1ELb1ELb0EEENS1_19SingleTileSchedulerILb0ELb1ELb1ELi192EEEEEEEEEvNT_6ParamsE,"aw",@nobits
	.sectionflags	@""
	.align	16
	.zero		1024


//--------------------- .nv.shared.reserved.0     --------------------------
	.section	.nv.shared.reserved.0,"aw",@nobits
	.weak		__nv_reservedSMEM_offset_0_alias
	.size		__nv_reservedSMEM_offset_0_alias, 0, 0
	.other		__nv_reservedSMEM_offset_0_alias,@"STO_CUDA_RESERVED_SHARED STV_DEFAULT"
__nv_reservedSMEM_offset_0_alias:
	.zero		0


//--------------------- .nv.global                --------------------------
	.section	.nv.global,"aw",@nobits
.nv.global:
	.type		_ZN79_INTERNAL_cad70125_43_flash_fwd_hdim96_fp16_split_softcap_sm90_cu_a7f3af4d_47084cute1_E,@object
	.size		_ZN79_INTERNAL_cad70125_43_flash_fwd_hdim96_fp16_split_softcap_sm90_cu_a7f3af4d_47084cute1_E,(_ZN79_INTERNAL_cad70125_43_flash_fwd_hdim96_fp16_split_softcap_sm90_cu_a7f3af4d_47084cuda3std3__45__cpo6cbeginE - _ZN79_INTERNAL_cad70125_43_flash_fwd_hdim96_fp16_split_softcap_sm90_cu_a7f3af4d_47084cute1_E)
_ZN79_INTERNAL_cad70125_43_flash_fwd_hdim96_fp16_split_softcap_sm90_cu_a7f3af4d_47084cute1_E:
	.zero		1
	.type		_ZN79_INTERNAL_cad70125_43_flash_fwd_hdim96_fp16_split_softcap_sm90_cu_a7f3af4d_47084cuda3std3__45__cpo6cbeginE,@object
	.size		_ZN79_INTERNAL_cad70125_43_flash_fwd_hdim96_fp16_split_softcap_sm90_cu_a7f3af4d_47084cuda3std3__45__cpo6cbeginE,(_ZN79_INTERNAL_cad70125_43_flash_fwd_hdim96_fp16_split_softcap_sm90_cu_a7f3af4d_47084cuda3std3__48in_placeE - _ZN79_INTERNAL_cad70125_43_flash_fwd_hdim96_fp16_split_softcap_sm90_cu_a7f3af4d_47084cuda3std3__45__cpo6cbeginE)
_ZN79_INTERNAL_cad70125_43_flash_fwd_hdim96_fp16_split_softcap_sm90_cu_a7f3af4d_47084cuda3std3__45__cpo6cbeginE:
	.zero		1
	.type		_ZN79_INTERNAL_cad70125_43_flash_fwd_hdim96_fp16_split_softcap_sm90_cu_a7f3af4d_47084cuda3std3__48in_placeE,@object
	.size		_ZN79_INTERNAL_cad70125_43_flash_fwd_hdim96_fp16_split_softcap_sm90_cu_a7f3af4d_47084cuda3std3__48in_placeE,(_ZN79_INTERNAL_cad70125_43_flash_fwd_hdim96_fp16_split_softcap_sm90_cu_a7f3af4d_47084cuda3std6ranges3__45__cpo9iter_moveE - _ZN79_INTERNAL_cad70125_43_flash_fwd_hdim96_fp16_split_softcap_sm90_cu_a7f3af4d_47084cuda3std3__48in_placeE)
_ZN79_INTERNAL_cad70125_43_flash_fwd_hdim96_fp16_split_softcap_sm90_cu_a7f3af4d_47084cuda3std3__48in_placeE:
	.zero		1
	.type		_ZN79_INTERNAL_cad70125_43_flash_fwd_hdim96_fp16_split_softcap_sm90_cu_a7f3af4d_47084cuda3std6ranges3__45__cpo9iter_moveE,@object
	.size		_ZN79_INTERNAL_cad70125_43_flash_fwd_hdim96_fp16_split_softcap_sm90_cu_a7f3af4d_47084cuda3std6ranges3__45__cpo9iter_moveE,(_ZN79_INTERNAL_cad70125_43_flash_fwd_hdim96_fp16_split_softcap_sm90_cu_a7f3af4d_47084cuda3std3__45__cpo5beginE - _ZN79_INTERNAL_cad70125_43_flash_fwd_hdim96_fp16_split_softcap_sm90_cu_a7f3af4d_47084cuda3std6ranges3__45__cpo9iter_moveE)
_ZN79_INTERNAL_cad70125_43_flash_fwd_hdim96_fp16_split_softcap_sm90_cu_a7f3af4d_47084cuda3std6ranges3__45__cpo9iter_moveE:
	.zero		1
	.type		_ZN79_INTERNAL_cad70125_43_flash_fwd_hdim96_fp16_split_softcap_sm90_cu_a7f3af4d_47084cuda3std3__45__cpo5beginE,@object
	.size		_ZN79_INTERNAL_cad70125_43_flash_fwd_hdim96_fp16_split_softcap_sm90_cu_a7f3af4d_47084cuda3std3__45__cpo5beginE,(_ZN79_INTERNAL_cad70125_43_flash_fwd_hdim96_fp16_split_softcap_sm90_cu_a7f3af4d_47084cuda3std3__481_GLOBAL__N__cad70125_43_flash_fwd_hdim96_fp16_split_softcap_sm90_cu_a7f3af4d_47086ignoreE - _ZN79_INTERNAL_cad70125_43_flash_fwd_hdim96_fp16_split_softcap_sm90_cu_a7f3af4d_47084cuda3std3__45__cpo5beginE)
_ZN79_INTERNAL_cad70125_43_flash_fwd_hdim96_fp16_split_softcap_sm90_cu_a7f3af4d_47084cuda3std3__45__cpo5beginE:
	.zero		1
	.type		_ZN79_INTERNAL_cad70125_43_flash_fwd_hdim96_fp16_split_softcap_sm90_cu_a7f3af4d_47084cuda3std3__481_GLOBAL__N__cad70125_43_flash_fwd_hdim96_fp16_split_softcap_sm90_cu_a7f3af4d_47086ignoreE,@object
	.size		_ZN79_INTERNAL_cad70125_43_flash_fwd_hdim96_fp16_split_softcap_sm90_cu_a7f3af4d_47084cuda3std3__481_GLOBAL__N__cad70125_43_flash_fwd_hdim96_fp16_split_softcap_sm90_cu_a7f3af4d_47086ignoreE,(_ZN79_INTERNAL_cad70125_43_flash_fwd_hdim96_fp16_split_softcap_sm90_cu_a7f3af4d_47084cute7productE - _ZN79_INTERNAL_cad70125_43_flash_fwd_hdim96_fp16_split_softcap_sm90_cu_a7f3af4d_47084cuda3std3__481_GLOBAL__N__cad70125_43_flash_fwd_hdim96_fp16_split_softcap_sm90_cu_a7f3af4d_47086ignoreE)
_ZN79_INTERNAL_cad70125_43_flash_fwd_hdim96_fp16_split_softcap_sm90_cu_a7f3af4d_47084cuda3std3__481_GLOBAL__N__cad70125_43_flash_fwd_hdim96_fp16_split_softcap_sm90_cu_a7f3af4d_47086ignoreE:
	.zero		1
	.type		_ZN79_INTERNAL_cad70125_43_flash_fwd_hdim96_fp16_split_softcap_sm90_cu_a7f3af4d_47084cute7productE,@object
	.size		_ZN79_INTERNAL_cad70125_43_flash_fwd_hdim96_fp16_split_softcap_sm90_cu_a7f3af4d_47084cute7productE,(_ZN79_INTERNAL_cad70125_43_flash_fwd_hdim96_fp16_split_softcap_sm90_cu_a7f3af4d_47084cuda3std3__45__cpo3endE - _ZN79_INTERNAL_cad70125_43_flash_fwd_hdim96_fp16_split_softcap_sm90_cu_a7f3af4d_47084cute7productE)
_ZN79_INTERNAL_cad70125_43_flash_fwd_hdim96_fp16_split_softcap_sm90_cu_a7f3af4d_47084cute7productE:
	.zero		1
	.type		_ZN79_INTERNAL_cad70125_43_flash_fwd_hdim96_fp16_split_softcap_sm90_cu_a7f3af4d_47084cuda3std3__45__cpo3endE,@object
	.size		_ZN79_INTERNAL_cad70125_43_flash_fwd_hdim96_fp16_split_softcap_sm90_cu_a7f3af4d_47084cuda3std3__45__cpo3endE,(_ZN79_INTERNAL_cad70125_43_flash_fwd_hdim96_fp16_split_softcap_sm90_cu_a7f3af4d_47084cuda3std3__419piecewise_constructE - _ZN79_INTERNAL_cad70125_43_flash_fwd_hdim96_fp16_split_softcap_sm90_cu_a7f3af4d_47084cuda3std3__45__cpo3endE)
_ZN79_INTERNAL_cad70125_43_flash_fwd_hdim96_fp16_split_softcap_sm90_cu_a7f3af4d_47084cuda3std3__45__cpo3endE:
	.zero		1
	.type		_ZN79_INTERNAL_cad70125_43_flash_fwd_hdim96_fp16_split_softcap_sm90_cu_a7f3af4d_47084cuda3std3__419piecewise_constructE,@object
	.size		_ZN79_INTERNAL_cad70125_43_flash_fwd_hdim96_fp16_split_softcap_sm90_cu_a7f3af4d_47084cuda3std3__419piecewise_constructE,(_ZN79_INTERNAL_cad70125_43_flash_fwd_hdim96_fp16_split_softcap_sm90_cu_a7f3af4d_47084cuda3std3__45__cpo4cendE - _ZN79_INTERNAL_cad70125_43_flash_fwd_hdim96_fp16_split_softcap_sm90_cu_a7f3af4d_47084cuda3std3__419piecewise_constructE)
_ZN79_INTERNAL_cad70125_43_flash_fwd_hdim96_fp16_split_softcap_sm90_cu_a7f3af4d_47084cuda3std3__419piecewise_constructE:
	.zero		1
	.type		_ZN79_INTERNAL_cad70125_43_flash_fwd_hdim96_fp16_split_softcap_sm90_cu_a7f3af4d_47084cuda3std3__45__cpo4cendE,@object
	.size		_ZN79_INTERNAL_cad70125_43_flash_fwd_hdim96_fp16_split_softcap_sm90_cu_a7f3af4d_47084cuda3std3__45__cpo4cendE,(_ZN79_INTERNAL_cad70125_43_flash_fwd_hdim96_fp16_split_softcap_sm90_cu_a7f3af4d_47084cuda3std6ranges3__45__cpo4swapE - _ZN79_INTERNAL_cad70125_43_flash_fwd_hdim96_fp16_split_softcap_sm90_cu_a7f3af4d_47084cuda3std3__45__cpo4cendE)
_ZN79_INTERNAL_cad70125_43_flash_fwd_hdim96_fp16_split_softcap_sm90_cu_a7f3af4d_47084cuda3std3__45__cpo4cendE:
	.zero		1
	.type		_ZN79_INTERNAL_cad70125_43_flash_fwd_hdim96_fp16_split_softcap_sm90_cu_a7f3af4d_47084cuda3std6ranges3__45__cpo4swapE,@object
	.size		_ZN79_INTERNAL_cad70125_43_flash_fwd_hdim96_fp16_split_softcap_sm90_cu_a7f3af4d_47084cuda3std6ranges3__45__cpo4swapE,(.L_16 - _ZN79_INTERNAL_cad70125_43_flash_fwd_hdim96_fp16_split_softcap_sm90_cu_a7f3af4d_47084cuda3std6ranges3__45__cpo4swapE)
_ZN79_INTERNAL_cad70125_43_flash_fwd_hdim96_fp16_split_softcap_sm90_cu_a7f3af4d_47084cuda3std6ranges3__45__cpo4swapE:
	.zero		1
.L_16:


//--------------------- .nv.shared._ZN7cutlass13device_kernelIN5flash11enable_sm90INS1_16FlashAttnFwdSm90INS1_25CollectiveMainloopFwdSm90ILi2EN4cute5tupleIJNS5_1CILi1EEES8_S8_EEENS6_IJNS7_ILi192EEENS7_ILi144EEENS7_ILi96EEEEEELi96ENS_6half_tEfNS_4arch4Sm90ELb0ELb0ELb1ELb1ELb0ELb0ELb0ELb0ELb1ELb1ELb1ELb0EEENS1_21CollectiveEpilogueFwdINS6_IJSA_SC_SB_EEES9_SE_SG_Li384ELb1ELb1ELb1ELb0EEENS1_36VarlenDynamicPersistentTileSchedulerILi192ELi144ELi384ELi128ELb1ELb1ELb1ELb0ELb1ELb1EEEEEEEEEvNT_6ParamsE --------------------------
	.section	.nv.shared._ZN7cutlass13device_kernelIN5flash11enable_sm90INS1_16FlashAttnFwdSm90INS1_25CollectiveMainloopFwdSm90ILi2EN4cute5tupleIJNS5_1CILi1EEES8_S8_EEENS6_IJNS7_ILi192EEENS7_ILi144EEENS7_ILi96EEEEEELi96ENS_6half_tEfNS_4arch4Sm90ELb0ELb0ELb1ELb1ELb0ELb0ELb0ELb0ELb1ELb1ELb1ELb0EEENS1_21CollectiveEpilogueFwdINS6_IJSA_SC_SB_EEES9_SE_SG_Li384ELb1ELb1ELb1ELb0EEENS1_36VarlenDynamicPersistentTileSchedulerILi192ELi144ELi384ELi128ELb1ELb1ELb1ELb0ELb1ELb1EEEEEEEEEvNT_6ParamsE,"aw",@nobits
	.sectionflags	@""
	.align	16
	.zero		1024


//--------------------- .nv.shared._ZN7cutlass13device_kernelIN5flash11enable_sm90INS1_16FlashAttnFwdSm90INS1_25CollectiveMainloopFwdSm90ILi2EN4cute5tupleIJNS5_1CILi1EEES8_S8_EEENS6_IJNS7_ILi192EEENS7_ILi144EEENS7_ILi96EEEEEELi96ENS_6half_tEfNS_4arch4Sm90ELb0ELb0ELb1ELb1ELb0ELb1ELb0ELb0ELb1ELb1ELb1ELb0EEENS1_21CollectiveEpilogueFwdINS6_IJSA_SC_SB_EEES9_SE_SG_Li384ELb1ELb1ELb1ELb0EEENS1_36VarlenDynamicPersistentTileSchedulerILi192ELi144ELi384ELi128ELb1ELb1ELb1ELb0ELb1ELb1EEEEEEEEEvNT_6ParamsE --------------------------
	.section	.nv.shared._ZN7cutlass13device_kernelIN5flash11enable_sm90INS1_16FlashAttnFwdSm90INS1_25CollectiveMainloopFwdSm90ILi2EN4cute5tupleIJNS5_1CILi1EEES8_S8_EEENS6_IJNS7_ILi192EEENS7_ILi144EEENS7_ILi96EEEEEELi96ENS_6half_tEfNS_4arch4Sm90ELb0ELb0ELb1ELb1ELb0ELb1ELb0ELb0ELb1ELb1ELb1ELb0EEENS1_21CollectiveEpilogueFwdINS6_IJSA_SC_SB_EEES9_SE_SG_Li384ELb1ELb1ELb1ELb0EEENS1_36VarlenDynamicPersistentTileSchedulerILi192ELi144ELi384ELi128ELb1ELb1ELb1ELb0ELb1ELb1EEEEEEEEEvNT_6ParamsE,"aw",@nobits
	.sectionflags	@""
	.align	16
	.zero		1024


//--------------------- .nv.shared._ZN7cutlass13device_kernelIN5flash11enable_sm90INS1_16FlashAttnFwdSm90INS1_25CollectiveMainloopFwdSm90ILi2EN4cute5tupleIJNS5_1CILi1EEES8_S8_EEENS6_IJNS7_ILi192EEENS7_ILi128EEENS7_ILi96EEEEEELi96ENS_6half_tEfNS_4arch4Sm90ELb0ELb1ELb1ELb0ELb0ELb0ELb0ELb0ELb1ELb1ELb1ELb0EEENS1_21CollectiveEpilogueFwdINS6_IJSA_SC_SB_EEES9_SE_SG_Li384ELb0ELb1ELb1ELb0EEENS1_19SingleTileSchedulerILb0ELb1ELb1ELi192EEEEEEEEEvNT_6ParamsE --------------------------
	.section	.nv.shared._ZN7cutlass13device_kernelIN5flash11enable_sm90INS1_16FlashAttnFwdSm90INS1_25CollectiveMainloopFwdSm90ILi2EN4cute5tupleIJNS5_1CILi1EEES8_S8_EEENS6_IJNS7_ILi192EEENS7_ILi128EEENS7_ILi96EEEEEELi96ENS_6half_tEfNS_4arch4Sm90ELb0ELb1ELb1ELb0ELb0ELb0ELb0ELb0ELb1ELb1ELb1ELb0EEENS1_21CollectiveEpilogueFwdINS6_IJSA_SC_SB_EEES9_SE_SG_Li384ELb0ELb1ELb1ELb0EEENS1_19SingleTileSchedulerILb0ELb1ELb1ELi192EEEEEEEEEvNT_6ParamsE,"aw",@nobits
	.sectionflags	@""
	.align	16
	.zero		1024


//--------------------- .nv.shared._ZN7cutlass13device_kernelIN5flash11enable_sm90INS1_16FlashAttnFwdSm90INS1_25CollectiveMainloopFwdSm90ILi2EN4cute5tupleIJNS5_1CILi1EEES8_S8_EEENS6_IJNS7_ILi192EEENS7_ILi128EEENS7_ILi96EEEEEELi96ENS_6half_tEfNS_4arch4Sm90ELb0ELb1ELb1ELb1ELb0ELb0ELb0ELb0ELb1ELb1ELb1ELb0EEENS1_21CollectiveEpilogueFwdINS6_IJSA_SC_SB_EEES9_SE_SG_Li384ELb1ELb1ELb1ELb0EEENS1_36VarlenDynamicPersistentTileSchedulerILi192ELi128ELi384ELi128ELb1ELb1ELb1ELb1ELb0ELb1EEEEEEEEEvNT_6ParamsE --------------------------
	.section	.nv.shared._ZN7cutlass13device_kernelIN5flash11enable_sm90INS1_16FlashAttnFwdSm90INS1_25CollectiveMainloopFwdSm90ILi2EN4cute5tupleIJNS5_1CILi1EEES8_S8_EEENS6_IJNS7_ILi192EEENS7_ILi128EEENS7_ILi96EEEEEELi96ENS_6half_tEfNS_4arch4Sm90ELb0ELb1ELb1ELb1ELb0ELb0ELb0ELb0ELb1ELb1ELb1ELb0EEENS1_21CollectiveEpilogueFwdINS6_IJSA_SC_SB_EEES9_SE_SG_Li384ELb1ELb1ELb1ELb0EEENS1_36VarlenDynamicPersistentTileSchedulerILi192ELi128ELi384ELi128ELb1ELb1ELb1ELb1ELb0ELb1EEEEEEEEEvNT_6ParamsE,"aw",@nobits
	.sectionflags	@""
	.align	16
	.zero		1024


//--------------------- .nv.shared._ZN7cutlass13device_kernelIN5flash11enable_sm90INS1_16FlashAttnFwdSm90INS1_25CollectiveMainloopFwdSm90ILi2EN4cute5tupleIJNS5_1CILi1EEES8_S8_EEENS6_IJNS7_ILi192EEENS7_ILi128EEENS7_ILi96EEEEEELi96ENS_6half_tEfNS_4arch4Sm90ELb0ELb1ELb1ELb1ELb0ELb1ELb0ELb0ELb1ELb1ELb1ELb0EEENS1_21CollectiveEpilogueFwdINS6_IJSA_SC_SB_EEES9_SE_SG_Li384ELb1ELb1ELb1ELb0EEENS1_36VarlenDynamicPersistentTileSchedulerILi192ELi128ELi384ELi128ELb1ELb1ELb1ELb1ELb0ELb1EEEEEEEEEvNT_6ParamsE --------------------------
	.section	.nv.shared._ZN7cutlass13device_kernelIN5flash11enable_sm90INS1_16FlashAttnFwdSm90INS1_25CollectiveMainloopFwdSm90ILi2EN4cute5tupleIJNS5_1CILi1EEES8_S8_EEENS6_IJNS7_ILi192EEENS7_ILi128EEENS7_ILi96EEEEEELi96ENS_6half_tEfNS_4arch4Sm90ELb0ELb1ELb1ELb1ELb0ELb1ELb0ELb0ELb1ELb1ELb1ELb0EEENS1_21CollectiveEpilogueFwdINS6_IJSA_SC_SB_EEES9_SE_SG_Li384ELb1ELb1ELb1ELb0EEENS1_36VarlenDynamicPersistentTileSchedulerILi192ELi128ELi384ELi128ELb1ELb1ELb1ELb1ELb0ELb1EEEEEEEEEvNT_6ParamsE,"aw",@nobits
	.sectionflags	@""
	.align	16
	.zero		1024


//--------------------- .nv.shared._ZN7cutlass13device_kernelIN5flash11enable_sm90INS1_16FlashAttnFwdSm90INS1_25CollectiveMainloopFwdSm90ILi2EN4cute5tupleIJNS5_1CILi1EEES8_S8_EEENS6_IJNS7_ILi192EEENS7_ILi144EEENS7_ILi96EEEEEELi96ENS_6half_tEfNS_4arch4Sm90ELb1ELb0ELb1ELb0ELb0ELb0ELb0ELb0ELb1ELb1ELb1ELb0EEENS1_21CollectiveEpilogueFwdINS6_IJSA_SC_SB_EEES9_SE_SG_Li384ELb0ELb1ELb1ELb0EEENS1_19SingleTileSchedulerILb0ELb1ELb1ELi192EEEEEEEEEvNT_6ParamsE --------------------------
	.section	.nv.shared._ZN7cutlass13device_kernelIN5flash11enable_sm90INS1_16FlashAttnFwdSm90INS1_25CollectiveMainloopFwdSm90ILi2EN4cute5tupleIJNS5_1CILi1EEES8_S8_EEENS6_IJNS7_ILi192EEENS7_ILi144EEENS7_ILi96EEEEEELi96ENS_6half_tEfNS_4arch4Sm90ELb1ELb0ELb1ELb0ELb0ELb0ELb0ELb0ELb1ELb1ELb1ELb0EEENS1_21CollectiveEpilogueFwdINS6_IJSA_SC_SB_EEES9_SE_SG_Li384ELb0ELb1ELb1ELb0EEENS1_19SingleTileSchedulerILb0ELb1ELb1ELi192EEEEEEEEEvNT_6ParamsE,"aw",@nobits
	.sectionflags	@""
	.align	16
	.zero		1024


//--------------------- .nv.shared._ZN7cutlass13device_kernelIN5flash11enable_sm90INS1_16FlashAttnFwdSm90INS1_25CollectiveMainloopFwdSm90ILi2EN4cute5tupleIJNS5_1CILi1EEES8_S8_EEENS6_IJNS7_ILi192EEENS7_ILi144EEENS7_ILi96EEEEEELi96ENS_6half_tEfNS_4arch4Sm90ELb1ELb0ELb1ELb1ELb0ELb0ELb0ELb0ELb1ELb1ELb1ELb0EEENS1_21CollectiveEpilogueFwdINS6_IJSA_SC_SB_EEES9_SE_SG_Li384ELb1ELb1ELb1ELb0EEENS1_36VarlenDynamicPersistentTileSchedulerILi192ELi144ELi384ELi128ELb1ELb1ELb1ELb1ELb1ELb1EEEEEEEEEvNT_6ParamsE --------------------------
	.section	.nv.shared._ZN7cutlass13device_kernelIN5flash11enable_sm90INS1_16FlashAttnFwdSm90INS1_25CollectiveMainloopFwdSm90ILi2EN4cute5tupleIJNS5_1CILi1EEES8_S8_EEENS6_IJNS7_ILi192EEENS7_ILi144EEENS7_ILi96EEEEEELi96ENS_6half_tEfNS_4arch4Sm90ELb1ELb0ELb1ELb1ELb0ELb0ELb0ELb0ELb1ELb1ELb1ELb0EEENS1_21CollectiveEpilogueFwdINS6_IJSA_SC_SB_EEES9_SE_SG_Li384ELb1ELb1ELb1ELb0EEENS1_36VarlenDynamicPersistentTileSchedulerILi192ELi144ELi384ELi128ELb1ELb1ELb1ELb1ELb1ELb1EEEEEEEEEvNT_6ParamsE,"aw",@nobits
	.sectionflags	@""
	.align	16
	.zero		1024


//--------------------- .nv.shared._ZN7cutlass13device_kernelIN5flash11enable_sm90INS1_16FlashAttnFwdSm90INS1_25CollectiveMainloopFwdSm90ILi2EN4cute5tupleIJNS5_1CILi1EEES8_S8_EEENS6_IJNS7_ILi192EEENS7_ILi144EEENS7_ILi96EEEEEELi96ENS_6half_tEfNS_4arch4Sm90ELb1ELb0ELb1ELb1ELb0ELb1ELb0ELb0ELb1ELb1ELb1ELb0EEENS1_21CollectiveEpilogueFwdINS6_IJSA_SC_SB_EEES9_SE_SG_Li384ELb1ELb1ELb1ELb0EEENS1_36VarlenDynamicPersistentTileSchedulerILi192ELi144ELi384ELi128ELb1ELb1ELb1ELb1ELb1ELb1EEEEEEEEEvNT_6ParamsE --------------------------
	.section	.nv.shared._ZN7cutlass13device_kernelIN5flash11enable_sm90INS1_16FlashAttnFwdSm90INS1_25CollectiveMainloopFwdSm90ILi2EN4cute5tupleIJNS5_1CILi1EEES8_S8_EEENS6_IJNS7_ILi192EEENS7_ILi144EEENS7_ILi96EEEEEELi96ENS_6half_tEfNS_4arch4Sm90ELb1ELb0ELb1ELb1ELb0ELb1ELb0ELb0ELb1ELb1ELb1ELb0EEENS1_21CollectiveEpilogueFwdINS6_IJSA_SC_SB_EEES9_SE_SG_Li384ELb1ELb1ELb1ELb0EEENS1_36VarlenDynamicPersistentTileSchedulerILi192ELi144ELi384ELi128ELb1ELb1ELb1ELb1ELb1ELb1EEEEEEEEEvNT_6ParamsE,"aw",@nobits
	.sectionflags	@""
	.align	16
	.zero		1024


//--------------------- .nv.constant0._ZN7cutlass13device_kernelIN5flash11enable_sm90INS1_16FlashAttnFwdSm90INS1_25CollectiveMainloopFwdSm90ILi2EN4cute5tupleIJNS5_1CILi1EEES8_S8_EEENS6_IJNS7_ILi192EEENS7_ILi144EEENS7_ILi96EEEEEELi96ENS_6half_tEfNS_4arch4Sm90ELb0ELb0ELb1ELb0ELb0ELb0ELb0ELb0ELb1ELb1ELb1ELb0EEENS1_21CollectiveEpilogueFwdINS6_IJSA_SC_SB_EEES9_SE_SG_Li384ELb0ELb1ELb1ELb0EEENS1_19SingleTileSchedulerILb0ELb1ELb1ELi192EEEEEEEEEvNT_6ParamsE --------------------------
	.section	.nv.constant0._ZN7cutlass13device_kernelIN5flash11enable_sm90INS1_16FlashAttnFwdSm90INS1_25CollectiveMainloopFwdSm90ILi2EN4cute5tupleIJNS5_1CILi1EEES8_S8_EEENS6_IJNS7_ILi192EEENS7_ILi144EEENS7_ILi96EEEEEELi96ENS_6half_tEfNS_4arch4Sm90ELb0ELb0ELb1ELb0ELb0ELb0ELb0ELb0ELb1ELb1ELb1ELb0EEENS1_21CollectiveEpilogueFwdINS6_IJSA_SC_SB_EEES9_SE_SG_Li384ELb0ELb1ELb1ELb0EEENS1_19SingleTileSchedulerILb0ELb1ELb1ELi192EEEEEEEEEvNT_6ParamsE,"a",@progbits
	.sectionflags	@""
	.align	4
.nv.constant0._ZN7cutlass13device_kernelIN5flash11enable_sm90INS1_16FlashAttnFwdSm90INS1_25CollectiveMainloopFwdSm90ILi2EN4cute5tupleIJNS5_1CILi1EEES8_S8_EEENS6_IJNS7_ILi192EEENS7_ILi144EEENS7_ILi96EEEEEELi96ENS_6half_tEfNS_4arch4Sm90ELb0ELb0ELb1ELb0ELb0ELb0ELb0ELb0ELb1ELb1ELb1ELb0EEENS1_21CollectiveEpilogueFwdINS6_IJSA_SC_SB_EEES9_SE_SG_Li384ELb0ELb1ELb1ELb0EEENS1_19SingleTileSchedulerILb0ELb1ELb1ELi192EEEEEEEEEvNT_6ParamsE:
	.zero		3200


//--------------------- .nv.constant0._ZN7cutlass13device_kernelIN5flash11enable_sm90INS1_16FlashAttnFwdSm90INS1_25CollectiveMainloopFwdSm90ILi2EN4cute5tupleIJNS5_1CILi1EEES8_S8_EEENS6_IJNS7_ILi192EEENS7_ILi144EEENS7_ILi96EEEEEELi96ENS_6half_tEfNS_4arch4Sm90ELb0ELb0ELb1ELb1ELb0ELb0ELb0ELb0ELb1ELb1ELb1ELb0EEENS1_21CollectiveEpilogueFwdINS6_IJSA_SC_SB_EEES9_SE_SG_Li384ELb1ELb1ELb1ELb0EEENS1_36VarlenDynamicPersistentTileSchedulerILi192ELi144ELi384ELi128ELb1ELb1ELb1ELb0ELb1ELb1EEEEEEEEEvNT_6ParamsE --------------------------
	.section	.nv.constant0._ZN7cutlass13device_kernelIN5flash11enable_sm90INS1_16FlashAttnFwdSm90INS1_25CollectiveMainloopFwdSm90ILi2EN4cute5tupleIJNS5_1CILi1EEES8_S8_EEENS6_IJNS7_ILi192EEENS7_ILi144EEENS7_ILi96EEEEEELi96ENS_6half_tEfNS_4arch4Sm90ELb0ELb0ELb1ELb1ELb0ELb0ELb0ELb0ELb1ELb1ELb1ELb0EEENS1_21CollectiveEpilogueFwdINS6_IJSA_SC_SB_EEES9_SE_SG_Li384ELb1ELb1ELb1ELb0EEENS1_36VarlenDynamicPersistentTileSchedulerILi192ELi144ELi384ELi128ELb1ELb1ELb1ELb0ELb1ELb1EEEEEEEEEvNT_6ParamsE,"a",@progbits
	.sectionflags	@""
	.align	4
.nv.constant0._ZN7cutlass13device_kernelIN5flash11enable_sm90INS1_16FlashAttnFwdSm90INS1_25CollectiveMainloopFwdSm90ILi2EN4cute5tupleIJNS5_1CILi1EEES8_S8_EEENS6_IJNS7_ILi192EEENS7_ILi144EEENS7_ILi96EEEEEELi96ENS_6half_tEfNS_4arch4Sm90ELb0ELb0ELb1ELb1ELb0ELb0ELb0ELb0ELb1ELb1ELb1ELb0EEENS1_21CollectiveEpilogueFwdINS6_IJSA_SC_SB_EEES9_SE_SG_Li384ELb1ELb1ELb1ELb0EEENS1_36VarlenDynamicPersistentTileSchedulerILi192ELi144ELi384ELi128ELb1ELb1ELb1ELb0ELb1ELb1EEEEEEEEEvNT_6ParamsE:
	.zero		3328


//--------------------- .nv.constant0._ZN7cutlass13device_kernelIN5flash11enable_sm90INS1_16FlashAttnFwdSm90INS1_25CollectiveMainloopFwdSm90ILi2EN4cute5tupleIJNS5_1CILi1EEES8_S8_EEENS6_IJNS7_ILi192EEENS7_ILi144EEENS7_ILi96EEEEEELi96ENS_6half_tEfNS_4arch4Sm90ELb0ELb0ELb1ELb1ELb0ELb1ELb0ELb0ELb1ELb1ELb1ELb0EEENS1_21CollectiveEpilogueFwdINS6_IJSA_SC_SB_EEES9_SE_SG_Li384ELb1ELb1ELb1ELb0EEENS1_36VarlenDynamicPersistentTileSchedulerILi192ELi144ELi384ELi128ELb1ELb1ELb1ELb0ELb1ELb1EEEEEEEEEvNT_6ParamsE --------------------------
	.section	.nv.constant0._ZN7cutlass13device_kernelIN5flash11enable_sm90INS1_16FlashAttnFwdSm90INS1_25CollectiveMainloopFwdSm90ILi2EN4cute5tupleIJNS5_1CILi1EEES8_S8_EEENS6_IJNS7_ILi192EEENS7_ILi144EEENS7_ILi96EEEEEELi96ENS_6half_tEfNS_4arch4Sm90ELb0ELb0ELb1ELb1ELb0ELb1ELb0ELb0ELb1ELb1ELb1ELb0EEENS1_21CollectiveEpilogueFwdINS6_IJSA_SC_SB_EEES9_SE_SG_Li384ELb1ELb1ELb1ELb0EEENS1_36VarlenDynamicPersistentTileSchedulerILi192ELi144ELi384ELi128ELb1ELb1ELb1ELb0ELb1ELb1EEEEEEEEEvNT_6ParamsE,"a",@progbits
	.sectionflags	@""
	.align	4
.nv.constant0._ZN7cutlass13device_kernelIN5flash11enable_sm90INS1_16FlashAttnFwdSm90INS1_25CollectiveMainloopFwdSm90ILi2EN4cute5tupleIJNS5_1CILi1EEES8_S8_EEENS6_IJNS7_ILi192EEENS7_ILi144EEENS7_ILi96EEEEEELi96ENS_6half_tEfNS_4arch4Sm90ELb0ELb0ELb1ELb1ELb0ELb1ELb0ELb0ELb1ELb1ELb1ELb0EEENS1_21CollectiveEpilogueFwdINS6_IJSA_SC_SB_EEES9_SE_SG_Li384ELb1ELb1ELb1ELb0EEENS1_36VarlenDynamicPersistentTileSchedulerILi192ELi144ELi384ELi128ELb1ELb1ELb1ELb0ELb1ELb1EEEEEEEEEvNT_6ParamsE:
	.zero		3328


//--------------------- .nv.constant0._ZN7cutlass13device_kernelIN5flash11enable_sm90INS1_16FlashAttnFwdSm90INS1_25CollectiveMainloopFwdSm90ILi2EN4cute5tupleIJNS5_1CILi1EEES8_S8_EEENS6_IJNS7_ILi192EEENS7_ILi128EEENS7_ILi96EEEEEELi96ENS_6half_tEfNS_4arch4Sm90ELb0ELb1ELb1ELb0ELb0ELb0ELb0ELb0ELb1ELb1ELb1ELb0EEENS1_21CollectiveEpilogueFwdINS6_IJSA_SC_SB_EEES9_SE_SG_Li384ELb0ELb1ELb1ELb0EEENS1_19SingleTileSchedulerILb0ELb1ELb1ELi192EEEEEEEEEvNT_6ParamsE --------------------------
	.section	.nv.constant0._ZN7cutlass13device_kernelIN5flash11enable_sm90INS1_16FlashAttnFwdSm90INS1_25CollectiveMainloopFwdSm90ILi2EN4cute5tupleIJNS5_1CILi1EEES8_S8_EEENS6_IJNS7_ILi192EEENS7_ILi128EEENS7_ILi96EEEEEELi96ENS_6half_tEfNS_4arch4Sm90ELb0ELb1ELb1ELb0ELb0ELb0ELb0ELb0ELb1ELb1ELb1ELb0EEENS1_21CollectiveEpilogueFwdINS6_IJSA_SC_SB_EEES9_SE_SG_Li384ELb0ELb1ELb1ELb0EEENS1_19SingleTileSchedulerILb0ELb1ELb1ELi192EEEEEEEEEvNT_6ParamsE,"a",@progbits
	.sectionflags	@""
	.align	4
.nv.constant0._ZN7cutlass13device_kernelIN5flash11enable_sm90INS1_16FlashAttnFwdSm90INS1_25CollectiveMainloopFwdSm90ILi2EN4cute5tupleIJNS5_1CILi1EEES8_S8_EEENS6_IJNS7_ILi192EEENS7_ILi128EEENS7_ILi96EEEEEELi96ENS_6half_tEfNS_4arch4Sm90ELb0ELb1ELb1ELb0ELb0ELb0ELb0ELb0ELb1ELb1ELb1ELb0EEENS1_21CollectiveEpilogueFwdINS6_IJSA_SC_SB_EEES9_SE_SG_Li384ELb0ELb1ELb1ELb0EEENS1_19SingleTileSchedulerILb0ELb1ELb1ELi192EEEEEEEEEvNT_6ParamsE:
	.zero		3200


//--------------------- .nv.constant0._ZN7cutlass13device_kernelIN5flash11enable_sm90INS1_16FlashAttnFwdSm90INS1_25CollectiveMainloopFwdSm90ILi2EN4cute5tupleIJNS5_1CILi1EEES8_S8_EEENS6_IJNS7_ILi192EEENS7_ILi128EEENS7_ILi96EEEEEELi96ENS_6half_tEfNS_4arch4Sm90ELb0ELb1ELb1ELb1ELb0ELb0ELb0ELb0ELb1ELb1ELb1ELb0EEENS1_21CollectiveEpilogueFwdINS6_IJSA_SC_SB_EEES9_SE_SG_Li384ELb1ELb1ELb1ELb0EEENS1_36VarlenDynamicPersistentTileSchedulerILi192ELi128ELi384ELi128ELb1ELb1ELb1ELb1ELb0ELb1EEEEEEEEEvNT_6ParamsE --------------------------
	.section	.nv.constant0._ZN7cutlass13device_kernelIN5flash11enable_sm90INS1_16FlashAttnFwdSm90INS1_25CollectiveMainloopFwdSm90ILi2EN4cute5tupleIJNS5_1CILi1EEES8_S8_EEENS6_IJNS7_ILi192EEENS7_ILi128EEENS7_ILi96EEEEEELi96ENS_6half_tEfNS_4arch4Sm90ELb0ELb1ELb1ELb1ELb0ELb0ELb0ELb0ELb1ELb1ELb1ELb0EEENS1_21CollectiveEpilogueFwdINS6_IJSA_SC_SB_EEES9_SE_SG_Li384ELb1ELb1ELb1ELb0EEENS1_36VarlenDynamicPersistentTileSchedulerILi192ELi128ELi384ELi128ELb1ELb1ELb1ELb1ELb0ELb1EEEEEEEEEvNT_6ParamsE,"a",@progbits
	.sectionflags	@""
	.align	4
.nv.constant0._ZN7cutlass13device_kernelIN5flash11enable_sm90INS1_16FlashAttnFwdSm90INS1_25CollectiveMainloopFwdSm90ILi2EN4cute5tupleIJNS5_1CILi1EEES8_S8_EEENS6_IJNS7_ILi192EEENS7_ILi128EEENS7_ILi96EEEEEELi96ENS_6half_tEfNS_4arch4Sm90ELb0ELb1ELb1ELb1ELb0ELb0ELb0ELb0ELb1ELb1ELb1ELb0EEENS1_21CollectiveEpilogueFwdINS6_IJSA_SC_SB_EEES9_SE_SG_Li384ELb1ELb1ELb1ELb0EEENS1_36VarlenDynamicPersistentTileSchedulerILi192ELi128ELi384ELi128ELb1ELb1ELb1ELb1ELb0ELb1EEEEEEEEEvNT_6ParamsE:
	.zero		3328


//--------------------- .nv.constant0._ZN7cutlass13device_kernelIN5flash11enable_sm90INS1_16FlashAttnFwdSm90INS1_25CollectiveMainloopFwdSm90ILi2EN4cute5tupleIJNS5_1CILi1EEES8_S8_EEENS6_IJNS7_ILi192EEENS7_ILi128EEENS7_ILi96EEEEEELi96ENS_6half_tEfNS_4arch4Sm90ELb0ELb1ELb1ELb1ELb0ELb1ELb0ELb0ELb1ELb1ELb1ELb0EEENS1_21CollectiveEpilogueFwdINS6_IJSA_SC_SB_EEES9_SE_SG_Li384ELb1ELb1ELb1ELb0EEENS1_36VarlenDynamicPersistentTileSchedulerILi192ELi128ELi384ELi128ELb1ELb1ELb1ELb1ELb0ELb1EEEEEEEEEvNT_6ParamsE --------------------------
	.section	.nv.constant0._ZN7cutlass13device_kernelIN5flash11enable_sm90INS1_16FlashAttnFwdSm90INS1_25CollectiveMainloopFwdSm90ILi2EN4cute5tupleIJNS5_1CILi1EEES8_S8_EEENS6_IJNS7_ILi192EEENS7_ILi128EEENS7_ILi96EEEEEELi96ENS_6half_tEfNS_4arch4Sm90ELb0ELb1ELb1ELb1ELb0ELb1ELb0ELb0ELb1ELb1ELb1ELb0EEENS1_21CollectiveEpilogueFwdINS6_IJSA_SC_SB_EEES9_SE_SG_Li384ELb1ELb1ELb1ELb0EEENS1_36VarlenDynamicPersistentTileSchedulerILi192ELi128ELi384ELi128ELb1ELb1ELb1ELb1ELb0ELb1EEEEEEEEEvNT_6ParamsE,"a",@progbits
	.sectionflags	@""
	.align	4
.nv.constant0._ZN7cutlass13device_kernelIN5flash11enable_sm90INS1_16FlashAttnFwdSm90INS1_25CollectiveMainloopFwdSm90ILi2EN4cute5tupleIJNS5_1CILi1EEES8_S8_EEENS6_IJNS7_ILi192EEENS7_ILi128EEENS7_ILi96EEEEEELi96ENS_6half_tEfNS_4arch4Sm90ELb0ELb1ELb1ELb1ELb0ELb1ELb0ELb0ELb1ELb1ELb1ELb0EEENS1_21CollectiveEpilogueFwdINS6_IJSA_SC_SB_EEES9_SE_SG_Li384ELb1ELb1ELb1ELb0EEENS1_36VarlenDynamicPersistentTileSchedulerILi192ELi128ELi384ELi128ELb1ELb1ELb1ELb1ELb0ELb1EEEEEEEEEvNT_6ParamsE:
	.zero		3328


//--------------------- .nv.constant0._ZN7cutlass13device_kernelIN5flash11enable_sm90INS1_16FlashAttnFwdSm90INS1_25CollectiveMainloopFwdSm90ILi2EN4cute5tupleIJNS5_1CILi1EEES8_S8_EEENS6_IJNS7_ILi192EEENS7_ILi144EEENS7_ILi96EEEEEELi96ENS_6half_tEfNS_4arch4Sm90ELb1ELb0ELb1ELb0ELb0ELb0ELb0ELb0ELb1ELb1ELb1ELb0EEENS1_21CollectiveEpilogueFwdINS6_IJSA_SC_SB_EEES9_SE_SG_Li384ELb0ELb1ELb1ELb0EEENS1_19SingleTileSchedulerILb0ELb1ELb1ELi192EEEEEEEEEvNT_6ParamsE --------------------------
	.section	.nv.constant0._ZN7cutlass13device_kernelIN5flash11enable_sm90INS1_16FlashAttnFwdSm90INS1_25CollectiveMainloopFwdSm90ILi2EN4cute5tupleIJNS5_1CILi1EEES8_S8_EEENS6_IJNS7_ILi192EEENS7_ILi144EEENS7_ILi96EEEEEELi96ENS_6half_tEfNS_4arch4Sm90ELb1ELb0ELb1ELb0ELb0ELb0ELb0ELb0ELb1ELb1ELb1ELb0EEENS1_21CollectiveEpilogueFwdINS6_IJSA_SC_SB_EEES9_SE_SG_Li384ELb0ELb1ELb1ELb0EEENS1_19SingleTileSchedulerILb0ELb1ELb1ELi192EEEEEEEEEvNT_6ParamsE,"a",@progbits
	.sectionflags	@""
	.align	4
.nv.constant0._ZN7cutlass13device_kernelIN5flash11enable_sm90INS1_16FlashAttnFwdSm90INS1_25CollectiveMainloopFwdSm90ILi2EN4cute5tupleIJNS5_1CILi1EEES8_S8_EEENS6_IJNS7_ILi192EEENS7_ILi144EEENS7_ILi96EEEEEELi96ENS_6half_tEfNS_4arch4Sm90ELb1ELb0ELb1ELb0ELb0ELb0ELb0ELb0ELb1ELb1ELb1ELb0EEENS1_21CollectiveEpilogueFwdINS6_IJSA_SC_SB_EEES9_SE_SG_Li384ELb0ELb1ELb1ELb0EEENS1_19SingleTileSchedulerILb0ELb1ELb1ELi192EEEEEEEEEvNT_6ParamsE:
	.zero		3200


//--------------------- .nv.constant0._ZN7cutlass13device_kernelIN5flash11enable_sm90INS1_16FlashAttnFwdSm90INS1_25CollectiveMainloopFwdSm90ILi2EN4cute5tupleIJNS5_1CILi1EEES8_S8_EEENS6_IJNS7_ILi192EEENS7_ILi144EEENS7_ILi96EEEEEELi96ENS_6half_tEfNS_4arch4Sm90ELb1ELb0ELb1ELb1ELb0ELb0ELb0ELb0ELb1ELb1ELb1ELb0EEENS1_21CollectiveEpilogueFwdINS6_IJSA_SC_SB_EEES9_SE_SG_Li384ELb1ELb1ELb1ELb0EEENS1_36VarlenDynamicPersistentTileSchedulerILi192ELi144ELi384ELi128ELb1ELb1ELb1ELb1ELb1ELb1EEEEEEEEEvNT_6ParamsE --------------------------
	.section	.nv.constant0._ZN7cutlass13device_kernelIN5flash11enable_sm90INS1_16FlashAttnFwdSm90INS1_25CollectiveMainloopFwdSm90ILi2EN4cute5tupleIJNS5_1CILi1EEES8_S8_EEENS6_IJNS7_ILi192EEENS7_ILi144EEENS7_ILi96EEEEEELi96ENS_6half_tEfNS_4arch4Sm90ELb1ELb0ELb1ELb1ELb0ELb0ELb0ELb0ELb1ELb1ELb1ELb0EEENS1_21CollectiveEpilogueFwdINS6_IJSA_SC_SB_EEES9_SE_SG_Li384ELb1ELb1ELb1ELb0EEENS1_36VarlenDynamicPersistentTileSchedulerILi192ELi144ELi384ELi128ELb1ELb1ELb1ELb1ELb1ELb1EEEEEEEEEvNT_6ParamsE,"a",@progbits
	.sectionflags	@""
	.align	4
.nv.constant0._ZN7cutlass13device_kernelIN5flash11enable_sm90INS1_16FlashAttnFwdSm90INS1_25CollectiveMainloopFwdSm90ILi2EN4cute5tupleIJNS5_1CILi1EEES8_S8_EEENS6_IJNS7_ILi192EEENS7_ILi144EEENS7_ILi96EEEEEELi96ENS_6half_tEfNS_4arch4Sm90ELb1ELb0ELb1ELb1ELb0ELb0ELb0ELb0ELb1ELb1ELb1ELb0EEENS1_21CollectiveEpilogueFwdINS6_IJSA_SC_SB_EEES9_SE_SG_Li384ELb1ELb1ELb1ELb0EEENS1_36VarlenDynamicPersistentTileSchedulerILi192ELi144ELi384ELi128ELb1ELb1ELb1ELb1ELb1ELb1EEEEEEEEEvNT_6ParamsE:
	.zero		3328


//--------------------- .nv.constant0._ZN7cutlass13device_kernelIN5flash11enable_sm90INS1_16FlashAttnFwdSm90INS1_25CollectiveMainloopFwdSm90ILi2EN4cute5tupleIJNS5_1CILi1EEES8_S8_EEENS6_IJNS7_ILi192EEENS7_ILi144EEENS7_ILi96EEEEEELi96ENS_6half_tEfNS_4arch4Sm90ELb1ELb0ELb1ELb1ELb0ELb1ELb0ELb0ELb1ELb1ELb1ELb0EEENS1_21CollectiveEpilogueFwdINS6_IJSA_SC_SB_EEES9_SE_SG_Li384ELb1ELb1ELb1ELb0EEENS1_36VarlenDynamicPersistentTileSchedulerILi192ELi144ELi384ELi128ELb1ELb1ELb1ELb1ELb1ELb1EEEEEEEEEvNT_6ParamsE --------------------------
	.section	.nv.constant0._ZN7cutlass13device_kernelIN5flash11enable_sm90INS1_16FlashAttnFwdSm90INS1_25CollectiveMainloopFwdSm90ILi2EN4cute5tupleIJNS5_1CILi1EEES8_S8_EEENS6_IJNS7_ILi192EEENS7_ILi144EEENS7_ILi96EEEEEELi96ENS_6half_tEfNS_4arch4Sm90ELb1ELb0ELb1ELb1ELb0ELb1ELb0ELb0ELb1ELb1ELb1ELb0EEENS1_21CollectiveEpilogueFwdINS6_IJSA_SC_SB_EEES9_SE_SG_Li384ELb1ELb1ELb1ELb0EEENS1_36VarlenDynamicPersistentTileSchedulerILi192ELi144ELi384ELi128ELb1ELb1ELb1ELb1ELb1ELb1EEEEEEEEEvNT_6ParamsE,"a",@progbits
	.sectionflags	@""
	.align	4
.nv.constant0._ZN7cutlass13device_kernelIN5flash11enable_sm90INS1_16FlashAttnFwdSm90INS1_25CollectiveMainloopFwdSm90ILi2EN4cute5tupleIJNS5_1CILi1EEES8_S8_EEENS6_IJNS7_ILi192EEENS7_ILi144EEENS7_ILi96EEEEEELi96ENS_6half_tEfNS_4arch4Sm90ELb1ELb0ELb1ELb1ELb0ELb1ELb0ELb0ELb1ELb1ELb1ELb0EEENS1_21CollectiveEpilogueFwdINS6_IJSA_SC_SB_EEES9_SE_SG_Li384ELb1ELb1ELb1ELb0EEENS1_36VarlenDynamicPersistentTileSchedulerILi192ELi144ELi384ELi128ELb1ELb1ELb1ELb1ELb1ELb1EEEEEEEEEvNT_6ParamsE:
	.zero		3328


//--------------------- SYMBOLS --------------------------

	.type		.nv.reservedSmem.offset0,@object
	.size		.nv.reservedSmem.offset0,0x4
	.type		__assertfail,@function
